	.target	sm_80

	.elftype	@"ET_EXEC"


//--------------------- .note.nv.tkinfo           --------------------------
	.section	.note.nv.tkinfo,"",@"SHT_NOTE"
	.sectionflags	@"SHF_NOTE_NV_TKINFO"
	.tkinfo
        /*0018*/ 	.word	0x00000002
        /*0030*/ 	.string	""
        /*0030*/ 	.string	"ptxas"
        /*0030*/ 	.string	"Cuda compilation tools, release 13.0, V13.0.88"
        /*0030*/ 	.string	"Build cuda_13.0.r13.0/compiler.36424714_0"
        /*0030*/ 	.string	"-arch sm_80 -m 64 "



//--------------------- .note.nv.cuinfo           --------------------------
	.section	.note.nv.cuinfo,"",@"SHT_NOTE"
	.sectionflags	@"SHF_NOTE_NV_CUINFO"
        /*0018*/ 	.short	0x0002
        /*001a*/ 	.short	0x0050
        /*001c*/ 	.short	0x0082
	.zero		2


//--------------------- .nv.info                  --------------------------
	.section	.nv.info,"",@"SHT_CUDA_INFO"
	.align	4


	//----- nvinfo : EIATTR_REGCOUNT
	.align		4
        /*0000*/ 	.byte	0x04, 0x2f
        /*0002*/ 	.short	(.L_12 - .L_11)
	.align		4
.L_11:
        /*0004*/ 	.word	index@(_ZN5flash16flash_fwd_kernelI23Flash_fwd_kernel_traitsILi192ELi64ELi64ELi4ELb0ELb0EN7cutlass10bfloat16_tE19Flash_kernel_traitsILi192ELi64ELi64ELi4ES3_EELb0ELb0ELb1ELb1ELb0ELb0ELb1ELb0EEEvNS_16Flash_fwd_paramsE)
        /*0008*/ 	.word	0x000000ff


	//----- nvinfo : EIATTR_FRAME_SIZE
	.align		4
.L_12:
        /*000c*/ 	.byte	0x04, 0x11
        /*000e*/ 	.short	(.L_14 - .L_13)
	.align		4
.L_13:
        /*0010*/ 	.word	index@(_ZN5flash16flash_fwd_kernelI23Flash_fwd_kernel_traitsILi192ELi64ELi64ELi4ELb0ELb0EN7cutlass10bfloat16_tE19Flash_kernel_traitsILi192ELi64ELi64ELi4ES3_EELb0ELb0ELb1ELb1ELb0ELb0ELb1ELb0EEEvNS_16Flash_fwd_paramsE)
        /*0014*/ 	.word	0x00000000


	//----- nvinfo : EIATTR_REGCOUNT
	.align		4
.L_14:
        /*0018*/ 	.byte	0x04, 0x2f
        /*001a*/ 	.short	(.L_16 - .L_15)
	.align		4
.L_15:
        /*001c*/ 	.word	index@(_ZN5flash16flash_fwd_kernelI23Flash_fwd_kernel_traitsILi192ELi64ELi64ELi4ELb0ELb0EN7cutlass10bfloat16_tE19Flash_kernel_traitsILi192ELi64ELi64ELi4ES3_EELb1ELb0ELb1ELb1ELb0ELb0ELb0ELb1EEEvNS_16Flash_fwd_paramsE)
        /*0020*/ 	.word	0x000000ff


	//----- nvinfo : EIATTR_FRAME_SIZE
	.align		4
.L_16:
        /*0024*/ 	.byte	0x04, 0x11
        /*0026*/ 	.short	(.L_18 - .L_17)
	.align		4
.L_17:
        /*0028*/ 	.word	index@(_ZN5flash16flash_fwd_kernelI23Flash_fwd_kernel_traitsILi192ELi64ELi64ELi4ELb0ELb0EN7cutlass10bfloat16_tE19Flash_kernel_traitsILi192ELi64ELi64ELi4ES3_EELb1ELb0ELb1ELb1ELb0ELb0ELb0ELb1EEEvNS_16Flash_fwd_paramsE)
        /*002c*/ 	.word	0x000000e0


	//----- nvinfo : EIATTR_REGCOUNT
	.align		4
.L_18:
        /*0030*/ 	.byte	0x04, 0x2f
        /*0032*/ 	.short	(.L_20 - .L_19)
	.align		4
.L_19:
        /*0034*/ 	.word	index@(_ZN5flash16flash_fwd_kernelI23Flash_fwd_kernel_traitsILi192ELi64ELi64ELi4ELb0ELb0EN7cutlass10bfloat16_tE19Flash_kernel_traitsILi192ELi64ELi64ELi4ES3_EELb0ELb0ELb1ELb0ELb0ELb0ELb1ELb0EEEvNS_16Flash_fwd_paramsE)
        /*0038*/ 	.word	0x000000fe


	//----- nvinfo : EIATTR_FRAME_SIZE
	.align		4
.L_20:
        /*003c*/ 	.byte	0x04, 0x11
        /*003e*/ 	.short	(.L_22 - .L_21)
	.align		4
.L_21:
        /*0040*/ 	.word	index@(_ZN5flash16flash_fwd_kernelI23Flash_fwd_kernel_traitsILi192ELi64ELi64ELi4ELb0ELb0EN7cutlass10bfloat16_tE19Flash_kernel_traitsILi192ELi64ELi64ELi4ES3_EELb0ELb0ELb1ELb0ELb0ELb0ELb1ELb0EEEvNS_16Flash_fwd_paramsE)
        /*0044*/ 	.word	0x00000000


	//----- nvinfo : EIATTR_REGCOUNT
	.align		4
.L_22:
        /*0048*/ 	.byte	0x04, 0x2f
        /*004a*/ 	.short	(.L_24 - .L_23)
	.align		4
.L_23:
        /*004c*/ 	.word	index@(_ZN5flash16flash_fwd_kernelI23Flash_fwd_kernel_traitsILi192ELi64ELi64ELi4ELb0ELb0EN7cutlass10bfloat16_tE19Flash_kernel_traitsILi192ELi64ELi64ELi4ES3_EELb1ELb0ELb1ELb0ELb0ELb0ELb0ELb1EEEvNS_16Flash_fwd_paramsE)
        /*0050*/ 	.word	0x000000ff


	//----- nvinfo : EIATTR_FRAME_SIZE
	.align		4
.L_24:
        /*0054*/ 	.byte	0x04, 0x11
        /*0056*/ 	.short	(.L_26 - .L_25)
	.align		4
.L_25:
        /*0058*/ 	.word	index@(_ZN5flash16flash_fwd_kernelI23Flash_fwd_kernel_traitsILi192ELi64ELi64ELi4ELb0ELb0EN7cutlass10bfloat16_tE19Flash_kernel_traitsILi192ELi64ELi64ELi4ES3_EELb1ELb0ELb1ELb0ELb0ELb0ELb0ELb1EEEvNS_16Flash_fwd_paramsE)
        /*005c*/ 	.word	0x000000d8


	//----- nvinfo : EIATTR_REGCOUNT
	.align		4
.L_26:
        /*0060*/ 	.byte	0x04, 0x2f
        /*0062*/ 	.short	(.L_28 - .L_27)
	.align		4
.L_27:
        /*0064*/ 	.word	index@(_ZN5flash16flash_fwd_kernelI23Flash_fwd_kernel_traitsILi192ELi64ELi64ELi4ELb0ELb0EN7cutlass10bfloat16_tE19Flash_kernel_traitsILi192ELi64ELi64ELi4ES3_EELb1ELb0ELb1ELb1ELb0ELb0ELb0ELb0EEEvNS_16Flash_fwd_paramsE)
        /*0068*/ 	.word	0x000000fc


	//----- nvinfo : EIATTR_FRAME_SIZE
	.align		4
.L_28:
        /*006c*/ 	.byte	0x04, 0x11
        /*006e*/ 	.short	(.L_30 - .L_29)
	.align		4
.L_29:
        /*0070*/ 	.word	index@(_ZN5flash16flash_fwd_kernelI23Flash_fwd_kernel_traitsILi192ELi64ELi64ELi4ELb0ELb0EN7cutlass10bfloat16_tE19Flash_kernel_traitsILi192ELi64ELi64ELi4ES3_EELb1ELb0ELb1ELb1ELb0ELb0ELb0ELb0EEEvNS_16Flash_fwd_paramsE)
        /*0074*/ 	.word	0x00000000


	//----- nvinfo : EIATTR_REGCOUNT
	.align		4
.L_30:
        /*0078*/ 	.byte	0x04, 0x2f
        /*007a*/ 	.short	(.L_32 - .L_31)
	.align		4
.L_31:
        /*007c*/ 	.word	index@(_ZN5flash16flash_fwd_kernelI23Flash_fwd_kernel_traitsILi192ELi64ELi64ELi4ELb0ELb0EN7cutlass10bfloat16_tE19Flash_kernel_traitsILi192ELi64ELi64ELi4ES3_EELb0ELb0ELb1ELb0ELb0ELb1ELb1ELb0EEEvNS_16Flash_fwd_paramsE)
        /*0080*/ 	.word	0x000000ff


	//----- nvinfo : EIATTR_FRAME_SIZE
	.align		4
.L_32:
        /*0084*/ 	.byte	0x04, 0x11
        /*0086*/ 	.short	(.L_34 - .L_33)
	.align		4
.L_33:
        /*0088*/ 	.word	index@(_ZN5flash16flash_fwd_kernelI23Flash_fwd_kernel_traitsILi192ELi64ELi64ELi4ELb0ELb0EN7cutlass10bfloat16_tE19Flash_kernel_traitsILi192ELi64ELi64ELi4ES3_EELb0ELb0ELb1ELb0ELb0ELb1ELb1ELb0EEEvNS_16Flash_fwd_paramsE)
        /*008c*/ 	.word	0x00000000


	//----- nvinfo : EIATTR_REGCOUNT
	.align		4
.L_34:
        /*0090*/ 	.byte	0x04, 0x2f
        /*0092*/ 	.short	(.L_36 - .L_35)
	.align		4
.L_35:
        /*0094*/ 	.word	index@(_ZN5flash16flash_fwd_kernelI23Flash_fwd_kernel_traitsILi192ELi64ELi64ELi4ELb0ELb0EN7cutlass10bfloat16_tE19Flash_kernel_traitsILi192ELi64ELi64ELi4ES3_EELb1ELb0ELb1ELb0ELb0ELb1ELb0ELb0EEEvNS_16Flash_fwd_paramsE)
        /*0098*/ 	.word	0x000000fc


	//----- nvinfo : EIATTR_FRAME_SIZE
	.align		4
.L_36:
        /*009c*/ 	.byte	0x04, 0x11
        /*009e*/ 	.short	(.L_38 - .L_37)
	.align		4
.L_37:
        /*00a0*/ 	.word	index@(_ZN5flash16flash_fwd_kernelI23Flash_fwd_kernel_traitsILi192ELi64ELi64ELi4ELb0ELb0EN7cutlass10bfloat16_tE19Flash_kernel_traitsILi192ELi64ELi64ELi4ES3_EELb1ELb0ELb1ELb0ELb0ELb1ELb0ELb0EEEvNS_16Flash_fwd_paramsE)
        /*00a4*/ 	.word	0x00000000


	//----- nvinfo : EIATTR_REGCOUNT
	.align		4
.L_38:
        /*00a8*/ 	.byte	0x04, 0x2f
        /*00aa*/ 	.short	(.L_40 - .L_39)
	.align		4
.L_39:
        /*00ac*/ 	.word	index@(_ZN5flash16flash_fwd_kernelI23Flash_fwd_kernel_traitsILi192ELi64ELi64ELi4ELb0ELb0EN7cutlass10bfloat16_tE19Flash_kernel_traitsILi192ELi64ELi64ELi4ES3_EELb0ELb0ELb0ELb1ELb0ELb0ELb1ELb0EEEvNS_16Flash_fwd_paramsE)
        /*00b0*/ 	.word	0x000000fe


	//----- nvinfo : EIATTR_FRAME_SIZE
	.align		4
.L_40:
        /*00b4*/ 	.byte	0x04, 0x11
        /*00b6*/ 	.short	(.L_42 - .L_41)
	.align		4
.L_41:
        /*00b8*/ 	.word	index@(_ZN5flash16flash_fwd_kernelI23Flash_fwd_kernel_traitsILi192ELi64ELi64ELi4ELb0ELb0EN7cutlass10bfloat16_tE19Flash_kernel_traitsILi192ELi64ELi64ELi4ES3_EELb0ELb0ELb0ELb1ELb0ELb0ELb1ELb0EEEvNS_16Flash_fwd_paramsE)
        /*00bc*/ 	.word	0x00000000


	//----- nvinfo : EIATTR_REGCOUNT
	.align		4
.L_42:
        /*00c0*/ 	.byte	0x04, 0x2f
        /*00c2*/ 	.short	(.L_44 - .L_43)
	.align		4
.L_43:
        /*00c4*/ 	.word	index@(_ZN5flash16flash_fwd_kernelI23Flash_fwd_kernel_traitsILi192ELi64ELi64ELi4ELb0ELb0EN7cutlass10bfloat16_tE19Flash_kernel_traitsILi192ELi64ELi64ELi4ES3_EELb1ELb0ELb0ELb1ELb0ELb0ELb0ELb1EEEvNS_16Flash_fwd_paramsE)
        /*00c8*/ 	.word	0x000000ff


	//----- nvinfo : EIATTR_FRAME_SIZE
	.align		4
.L_44:
        /*00cc*/ 	.byte	0x04, 0x11
        /*00ce*/ 	.short	(.L_46 - .L_45)
	.align		4
.L_45:
        /*00d0*/ 	.word	index@(_ZN5flash16flash_fwd_kernelI23Flash_fwd_kernel_traitsILi192ELi64ELi64ELi4ELb0ELb0EN7cutlass10bfloat16_tE19Flash_kernel_traitsILi192ELi64ELi64ELi4ES3_EELb1ELb0ELb0ELb1ELb0ELb0ELb0ELb1EEEvNS_16Flash_fwd_paramsE)
        /*00d4*/ 	.word	0x000000f0


	//----- nvinfo : EIATTR_REGCOUNT
	.align		4
.L_46:
        /*00d8*/ 	.byte	0x04, 0x2f
        /*00da*/ 	.short	(.L_48 - .L_47)
	.align		4
.L_47:
        /*00dc*/ 	.word	index@(_ZN5flash16flash_fwd_kernelI23Flash_fwd_kernel_traitsILi192ELi64ELi64ELi4ELb0ELb0EN7cutlass10bfloat16_tE19Flash_kernel_traitsILi192ELi64ELi64ELi4ES3_EELb0ELb0ELb0ELb0ELb0ELb0ELb1ELb0EEEvNS_16Flash_fwd_paramsE)
        /*00e0*/ 	.word	0x000000ff


	//----- nvinfo : EIATTR_FRAME_SIZE
	.align		4
.L_48:
        /*00e4*/ 	.byte	0x04, 0x11
        /*00e6*/ 	.short	(.L_50 - .L_49)
	.align		4
.L_49:
        /*00e8*/ 	.word	index@(_ZN5flash16flash_fwd_kernelI23Flash_fwd_kernel_traitsILi192ELi64ELi64ELi4ELb0ELb0EN7cutlass10bfloat16_tE19Flash_kernel_traitsILi192ELi64ELi64ELi4ES3_EELb0ELb0ELb0ELb0ELb0ELb0ELb1ELb0EEEvNS_16Flash_fwd_paramsE)
        /*00ec*/ 	.word	0x00000000


	//----- nvinfo : EIATTR_REGCOUNT
	.align		4
.L_50:
        /*00f0*/ 	.byte	0x04, 0x2f
        /*00f2*/ 	.short	(.L_52 - .L_51)
	.align		4
.L_51:
        /*00f4*/ 	.word	index@(_ZN5flash16flash_fwd_kernelI23Flash_fwd_kernel_traitsILi192ELi64ELi64ELi4ELb0ELb0EN7cutlass10bfloat16_tE19Flash_kernel_traitsILi192ELi64ELi64ELi4ES3_EELb1ELb0ELb0ELb0ELb0ELb0ELb0ELb1EEEvNS_16Flash_fwd_paramsE)
        /*00f8*/ 	.word	0x000000ff


	//----- nvinfo : EIATTR_FRAME_SIZE
	.align		4
.L_52:
        /*00fc*/ 	.byte	0x04, 0x11
        /*00fe*/ 	.short	(.L_54 - .L_53)
	.align		4
.L_53:
        /*0100*/ 	.word	index@(_ZN5flash16flash_fwd_kernelI23Flash_fwd_kernel_traitsILi192ELi64ELi64ELi4ELb0ELb0EN7cutlass10bfloat16_tE19Flash_kernel_traitsILi192ELi64ELi64ELi4ES3_EELb1ELb0ELb0ELb0ELb0ELb0ELb0ELb1EEEvNS_16Flash_fwd_paramsE)
        /*0104*/ 	.word	0x00000098


	//----- nvinfo : EIATTR_REGCOUNT
	.align		4
.L_54:
        /*0108*/ 	.byte	0x04, 0x2f
        /*010a*/ 	.short	(.L_56 - .L_55)
	.align		4
.L_55:
        /*010c*/ 	.word	index@(_ZN5flash16flash_fwd_kernelI23Flash_fwd_kernel_traitsILi192ELi64ELi64ELi4ELb0ELb0EN7cutlass10bfloat16_tE19Flash_kernel_traitsILi192ELi64ELi64ELi4ES3_EELb1ELb0ELb0ELb1ELb0ELb0ELb0ELb0EEEvNS_16Flash_fwd_paramsE)
        /*0110*/ 	.word	0x000000f4


	//----- nvinfo : EIATTR_FRAME_SIZE
	.align		4
.L_56:
        /*0114*/ 	.byte	0x04, 0x11
        /*0116*/ 	.short	(.L_58 - .L_57)
	.align		4
.L_57:
        /*0118*/ 	.word	index@(_ZN5flash16flash_fwd_kernelI23Flash_fwd_kernel_traitsILi192ELi64ELi64ELi4ELb0ELb0EN7cutlass10bfloat16_tE19Flash_kernel_traitsILi192ELi64ELi64ELi4ES3_EELb1ELb0ELb0ELb1ELb0ELb0ELb0ELb0EEEvNS_16Flash_fwd_paramsE)
        /*011c*/ 	.word	0x00000000


	//----- nvinfo : EIATTR_REGCOUNT
	.align		4
.L_58:
        /*0120*/ 	.byte	0x04, 0x2f
        /*0122*/ 	.short	(.L_60 - .L_59)
	.align		4
.L_59:
        /*0124*/ 	.word	index@(_ZN5flash16flash_fwd_kernelI23Flash_fwd_kernel_traitsILi192ELi64ELi64ELi4ELb0ELb0EN7cutlass10bfloat16_tE19Flash_kernel_traitsILi192ELi64ELi64ELi4ES3_EELb0ELb0ELb0ELb0ELb0ELb1ELb1ELb0EEEvNS_16Flash_fwd_paramsE)
        /*0128*/ 	.word	0x000000ff


	//----- nvinfo : EIATTR_FRAME_SIZE
	.align		4
.L_60:
        /*012c*/ 	.byte	0x04, 0x11
        /*012e*/ 	.short	(.L_62 - .L_61)
	.align		4
.L_61:
        /*0130*/ 	.word	index@(_ZN5flash16flash_fwd_kernelI23Flash_fwd_kernel_traitsILi192ELi64ELi64ELi4ELb0ELb0EN7cutlass10bfloat16_tE19Flash_kernel_traitsILi192ELi64ELi64ELi4ES3_EELb0ELb0ELb0ELb0ELb0ELb1ELb1ELb0EEEvNS_16Flash_fwd_paramsE)
        /*0134*/ 	.word	0x00000000


	//----- nvinfo : EIATTR_REGCOUNT
	.align		4
.L_62:
        /*0138*/ 	.byte	0x04, 0x2f
        /*013a*/ 	.short	(.L_64 - .L_63)
	.align		4
.L_63:
        /*013c*/ 	.word	index@(_ZN5flash16flash_fwd_kernelI23Flash_fwd_kernel_traitsILi192ELi64ELi64ELi4ELb0ELb0EN7cutlass10bfloat16_tE19Flash_kernel_traitsILi192ELi64ELi64ELi4ES3_EELb1ELb0ELb0ELb0ELb0ELb1ELb0ELb0EEEvNS_16Flash_fwd_paramsE)
        /*0140*/ 	.word	0x000000ec


	//----- nvinfo : EIATTR_FRAME_SIZE
	.align		4
.L_64:
        /*0144*/ 	.byte	0x04, 0x11
        /*0146*/ 	.short	(.L_66 - .L_65)
	.align		4
.L_65:
        /*0148*/ 	.word	index@(_ZN5flash16flash_fwd_kernelI23Flash_fwd_kernel_traitsILi192ELi64ELi64ELi4ELb0ELb0EN7cutlass10bfloat16_tE19Flash_kernel_traitsILi192ELi64ELi64ELi4ES3_EELb1ELb0ELb0ELb0ELb0ELb1ELb0ELb0EEEvNS_16Flash_fwd_paramsE)
        /*014c*/ 	.word	0x00000000


	//----- nvinfo : EIATTR_REGCOUNT
	.align		4
.L_66:
        /*0150*/ 	.byte	0x04, 0x2f
        /*0152*/ 	.short	(.L_68 - .L_67)
	.align		4
.L_67:
        /*0154*/ 	.word	index@(_ZN5flash16flash_fwd_kernelI23Flash_fwd_kernel_traitsILi192ELi64ELi64ELi4ELb0ELb0EN7cutlass10bfloat16_tE19Flash_kernel_traitsILi192ELi64ELi64ELi4ES3_EELb1ELb0ELb1ELb0ELb0ELb0ELb0ELb0EEEvNS_16Flash_fwd_paramsE)
        /*0158*/ 	.word	0x000000fa


	//----- nvinfo : EIATTR_FRAME_SIZE
	.align		4
.L_68:
        /*015c*/ 	.byte	0x04, 0x11
        /*015e*/ 	.short	(.L_70 - .L_69)
	.align		4
.L_69:
        /*0160*/ 	.word	index@(_ZN5flash16flash_fwd_kernelI23Flash_fwd_kernel_traitsILi192ELi64ELi64ELi4ELb0ELb0EN7cutlass10bfloat16_tE19Flash_kernel_traitsILi192ELi64ELi64ELi4ES3_EELb1ELb0ELb1ELb0ELb0ELb0ELb0ELb0EEEvNS_16Flash_fwd_paramsE)
        /*0164*/ 	.word	0x00000000


	//----- nvinfo : EIATTR_REGCOUNT
	.align		4
.L_70:
        /*0168*/ 	.byte	0x04, 0x2f
        /*016a*/ 	.short	(.L_72 - .L_71)
	.align		4
.L_71:
        /*016c*/ 	.word	index@(_ZN5flash16flash_fwd_kernelI23Flash_fwd_kernel_traitsILi192ELi64ELi64ELi4ELb0ELb0EN7cutlass10bfloat16_tE19Flash_kernel_traitsILi192ELi64ELi64ELi4ES3_EELb1ELb0ELb0ELb0ELb0ELb0ELb0ELb0EEEvNS_16Flash_fwd_paramsE)
        /*0170*/ 	.word	0x000000f4


	//----- nvinfo : EIATTR_FRAME_SIZE
	.align		4
.L_72:
        /*0174*/ 	.byte	0x04, 0x11
        /*0176*/ 	.short	(.L_74 - .L_73)
	.align		4
.L_73:
        /*0178*/ 	.word	index@(_ZN5flash16flash_fwd_kernelI23Flash_fwd_kernel_traitsILi192ELi64ELi64ELi4ELb0ELb0EN7cutlass10bfloat16_tE19Flash_kernel_traitsILi192ELi64ELi64ELi4ES3_EELb1ELb0ELb0ELb0ELb0ELb0ELb0ELb0EEEvNS_16Flash_fwd_paramsE)
        /*017c*/ 	.word	0x00000000


	//----- nvinfo : EIATTR_REGCOUNT
	.align		4
.L_74:
        /*0180*/ 	.byte	0x04, 0x2f
        /*0182*/ 	.short	(.L_76 - .L_75)
	.align		4
.L_75:
        /*0184*/ 	.word	index@(_ZN5flash16flash_fwd_kernelI23Flash_fwd_kernel_traitsILi192ELi128ELi64ELi8ELb0ELb0EN7cutlass10bfloat16_tE19Flash_kernel_traitsILi192ELi128ELi64ELi8ES3_EELb0ELb0ELb1ELb1ELb0ELb0ELb1ELb0EEEvNS_16Flash_fwd_paramsE)
        /*0188*/ 	.word	0x000000ff


	//----- nvinfo : EIATTR_FRAME_SIZE
	.align		4
.L_76:
        /*018c*/ 	.byte	0x04, 0x11
        /*018e*/ 	.short	(.L_78 - .L_77)
	.align		4
.L_77:
        /*0190*/ 	.word	index@(_ZN5flash16flash_fwd_kernelI23Flash_fwd_kernel_traitsILi192ELi128ELi64ELi8ELb0ELb0EN7cutlass10bfloat16_tE19Flash_kernel_traitsILi192ELi128ELi64ELi8ES3_EELb0ELb0ELb1ELb1ELb0ELb0ELb1ELb0EEEvNS_16Flash_fwd_paramsE)
        /*0194*/ 	.word	0x00000000


	//----- nvinfo : EIATTR_REGCOUNT
	.align		4
.L_78:
        /*0198*/ 	.byte	0x04, 0x2f
        /*019a*/ 	.short	(.L_80 - .L_79)
	.align		4
.L_79:
        /*019c*/ 	.word	index@(_ZN5flash16flash_fwd_kernelI23Flash_fwd_kernel_traitsILi192ELi128ELi64ELi8ELb0ELb0EN7cutlass10bfloat16_tE19Flash_kernel_traitsILi192ELi128ELi64ELi8ES3_EELb0ELb0ELb1ELb1ELb0ELb0ELb0ELb0EEEvNS_16Flash_fwd_paramsE)
        /*01a0*/ 	.word	0x000000f4


	//----- nvinfo : EIATTR_FRAME_SIZE
	.align		4
.L_80:
        /*01a4*/ 	.byte	0x04, 0x11
        /*01a6*/ 	.short	(.L_82 - .L_81)
	.align		4
.L_81:
        /*01a8*/ 	.word	index@(_ZN5flash16flash_fwd_kernelI23Flash_fwd_kernel_traitsILi192ELi128ELi64ELi8ELb0ELb0EN7cutlass10bfloat16_tE19Flash_kernel_traitsILi192ELi128ELi64ELi8ES3_EELb0ELb0ELb1ELb1ELb0ELb0ELb0ELb0EEEvNS_16Flash_fwd_paramsE)
        /*01ac*/ 	.word	0x00000000


	//----- nvinfo : EIATTR_REGCOUNT
	.align		4
.L_82:
        /*01b0*/ 	.byte	0x04, 0x2f
        /*01b2*/ 	.short	(.L_84 - .L_83)
	.align		4
.L_83:
        /*01b4*/ 	.word	index@(_ZN5flash16flash_fwd_kernelI23Flash_fwd_kernel_traitsILi192ELi128ELi64ELi8ELb0ELb0EN7cutlass10bfloat16_tE19Flash_kernel_traitsILi192ELi128ELi64ELi8ES3_EELb0ELb0ELb1ELb0ELb0ELb0ELb1ELb0EEEvNS_16Flash_fwd_paramsE)
        /*01b8*/ 	.word	0x000000ff


	//----- nvinfo : EIATTR_FRAME_SIZE
	.align		4
.L_84:
        /*01bc*/ 	.byte	0x04, 0x11
        /*01be*/ 	.short	(.L_86 - .L_85)
	.align		4
.L_85:
        /*01c0*/ 	.word	index@(_ZN5flash16flash_fwd_kernelI23Flash_fwd_kernel_traitsILi192ELi128ELi64ELi8ELb0ELb0EN7cutlass10bfloat16_tE19Flash_kernel_traitsILi192ELi128ELi64ELi8ES3_EELb0ELb0ELb1ELb0ELb0ELb0ELb1ELb0EEEvNS_16Flash_fwd_paramsE)
        /*01c4*/ 	.word	0x00000000


	//----- nvinfo : EIATTR_REGCOUNT
	.align		4
.L_86:
        /*01c8*/ 	.byte	0x04, 0x2f
        /*01ca*/ 	.short	(.L_88 - .L_87)
	.align		4
.L_87:
        /*01cc*/ 	.word	index@(_ZN5flash16flash_fwd_kernelI23Flash_fwd_kernel_traitsILi192ELi128ELi64ELi8ELb0ELb0EN7cutlass10bfloat16_tE19Flash_kernel_traitsILi192ELi128ELi64ELi8ES3_EELb0ELb0ELb1ELb0ELb0ELb0ELb0ELb0EEEvNS_16Flash_fwd_paramsE)
        /*01d0*/ 	.word	0x000000f8


	//----- nvinfo : EIATTR_FRAME_SIZE
	.align		4
.L_88:
        /*01d4*/ 	.byte	0x04, 0x11
        /*01d6*/ 	.short	(.L_90 - .L_89)
	.align		4
.L_89:
        /*01d8*/ 	.word	index@(_ZN5flash16flash_fwd_kernelI23Flash_fwd_kernel_traitsILi192ELi128ELi64ELi8ELb0ELb0EN7cutlass10bfloat16_tE19Flash_kernel_traitsILi192ELi128ELi64ELi8ES3_EELb0ELb0ELb1ELb0ELb0ELb0ELb0ELb0EEEvNS_16Flash_fwd_paramsE)
        /*01dc*/ 	.word	0x00000000


	//----- nvinfo : EIATTR_REGCOUNT
	.align		4
.L_90:
        /*01e0*/ 	.byte	0x04, 0x2f
        /*01e2*/ 	.short	(.L_92 - .L_91)
	.align		4
.L_91:
        /*01e4*/ 	.word	index@(_ZN5flash16flash_fwd_kernelI23Flash_fwd_kernel_traitsILi192ELi128ELi64ELi8ELb0ELb0EN7cutlass10bfloat16_tE19Flash_kernel_traitsILi192ELi128ELi64ELi8ES3_EELb0ELb0ELb1ELb0ELb0ELb1ELb1ELb0EEEvNS_16Flash_fwd_paramsE)
        /*01e8*/ 	.word	0x000000ff


	//----- nvinfo : EIATTR_FRAME_SIZE
	.align		4
.L_92:
        /*01ec*/ 	.byte	0x04, 0x11
        /*01ee*/ 	.short	(.L_94 - .L_93)
	.align		4
.L_93:
        /*01f0*/ 	.word	index@(_ZN5flash16flash_fwd_kernelI23Flash_fwd_kernel_traitsILi192ELi128ELi64ELi8ELb0ELb0EN7cutlass10bfloat16_tE19Flash_kernel_traitsILi192ELi128ELi64ELi8ES3_EELb0ELb0ELb1ELb0ELb0ELb1ELb1ELb0EEEvNS_16Flash_fwd_paramsE)
        /*01f4*/ 	.word	0x00000000


	//----- nvinfo : EIATTR_REGCOUNT
	.align		4
.L_94:
        /*01f8*/ 	.byte	0x04, 0x2f
        /*01fa*/ 	.short	(.L_96 - .L_95)
	.align		4
.L_95:
        /*01fc*/ 	.word	index@(_ZN5flash16flash_fwd_kernelI23Flash_fwd_kernel_traitsILi192ELi128ELi64ELi8ELb0ELb0EN7cutlass10bfloat16_tE19Flash_kernel_traitsILi192ELi128ELi64ELi8ES3_EELb0ELb0ELb1ELb0ELb0ELb1ELb0ELb0EEEvNS_16Flash_fwd_paramsE)
        /*0200*/ 	.word	0x000000f2


	//----- nvinfo : EIATTR_FRAME_SIZE
	.align		4
.L_96:
        /*0204*/ 	.byte	0x04, 0x11
        /*0206*/ 	.short	(.L_98 - .L_97)
	.align		4
.L_97:
        /*0208*/ 	.word	index@(_ZN5flash16flash_fwd_kernelI23Flash_fwd_kernel_traitsILi192ELi128ELi64ELi8ELb0ELb0EN7cutlass10bfloat16_tE19Flash_kernel_traitsILi192ELi128ELi64ELi8ES3_EELb0ELb0ELb1ELb0ELb0ELb1ELb0ELb0EEEvNS_16Flash_fwd_paramsE)
        /*020c*/ 	.word	0x00000000


	//----- nvinfo : EIATTR_REGCOUNT
	.align		4
.L_98:
        /*0210*/ 	.byte	0x04, 0x2f
        /*0212*/ 	.short	(.L_100 - .L_99)
	.align		4
.L_99:
        /*0214*/ 	.word	index@(_ZN5flash16flash_fwd_kernelI23Flash_fwd_kernel_traitsILi192ELi128ELi64ELi8ELb0ELb0EN7cutlass10bfloat16_tE19Flash_kernel_traitsILi192ELi128ELi64ELi8ES3_EELb0ELb0ELb0ELb1ELb0ELb0ELb1ELb0EEEvNS_16Flash_fwd_paramsE)
        /*0218*/ 	.word	0x000000fe


	//----- nvinfo : EIATTR_FRAME_SIZE
	.align		4
.L_100:
        /*021c*/ 	.byte	0x04, 0x11
        /*021e*/ 	.short	(.L_102 - .L_101)
	.align		4
.L_101:
        /*0220*/ 	.word	index@(_ZN5flash16flash_fwd_kernelI23Flash_fwd_kernel_traitsILi192ELi128ELi64ELi8ELb0ELb0EN7cutlass10bfloat16_tE19Flash_kernel_traitsILi192ELi128ELi64ELi8ES3_EELb0ELb0ELb0ELb1ELb0ELb0ELb1ELb0EEEvNS_16Flash_fwd_paramsE)
        /*0224*/ 	.word	0x00000000


	//----- nvinfo : EIATTR_REGCOUNT
	.align		4
.L_102:
        /*0228*/ 	.byte	0x04, 0x2f
        /*022a*/ 	.short	(.L_104 - .L_103)
	.align		4
.L_103:
        /*022c*/ 	.word	index@(_ZN5flash16flash_fwd_kernelI23Flash_fwd_kernel_traitsILi192ELi128ELi64ELi8ELb0ELb0EN7cutlass10bfloat16_tE19Flash_kernel_traitsILi192ELi128ELi64ELi8ES3_EELb0ELb0ELb0ELb1ELb0ELb0ELb0ELb0EEEvNS_16Flash_fwd_paramsE)
        /*0230*/ 	.word	0x000000ec


	//----- nvinfo : EIATTR_FRAME_SIZE
	.align		4
.L_104:
        /*0234*/ 	.byte	0x04, 0x11
        /*0236*/ 	.short	(.L_106 - .L_105)
	.align		4
.L_105:
        /*0238*/ 	.word	index@(_ZN5flash16flash_fwd_kernelI23Flash_fwd_kernel_traitsILi192ELi128ELi64ELi8ELb0ELb0EN7cutlass10bfloat16_tE19Flash_kernel_traitsILi192ELi128ELi64ELi8ES3_EELb0ELb0ELb0ELb1ELb0ELb0ELb0ELb0EEEvNS_16Flash_fwd_paramsE)
        /*023c*/ 	.word	0x00000000


	//----- nvinfo : EIATTR_REGCOUNT
	.align		4
.L_106:
        /*0240*/ 	.byte	0x04, 0x2f
        /*0242*/ 	.short	(.L_108 - .L_107)
	.align		4
.L_107:
        /*0244*/ 	.word	index@(_ZN5flash16flash_fwd_kernelI23Flash_fwd_kernel_traitsILi192ELi128ELi64ELi8ELb0ELb0EN7cutlass10bfloat16_tE19Flash_kernel_traitsILi192ELi128ELi64ELi8ES3_EELb0ELb0ELb0ELb0ELb0ELb0ELb1ELb0EEEvNS_16Flash_fwd_paramsE)
        /*0248*/ 	.word	0x000000ff


	//----- nvinfo : EIATTR_FRAME_SIZE
	.align		4
.L_108:
        /*024c*/ 	.byte	0x04, 0x11
        /*024e*/ 	.short	(.L_110 - .L_109)
	.align		4
.L_109:
        /*0250*/ 	.word	index@(_ZN5flash16flash_fwd_kernelI23Flash_fwd_kernel_traitsILi192ELi128ELi64ELi8ELb0ELb0EN7cutlass10bfloat16_tE19Flash_kernel_traitsILi192ELi128ELi64ELi8ES3_EELb0ELb0ELb0ELb0ELb0ELb0ELb1ELb0EEEvNS_16Flash_fwd_paramsE)
        /*0254*/ 	.word	0x00000000


	//----- nvinfo : EIATTR_REGCOUNT
	.align		4
.L_110:
        /*0258*/ 	.byte	0x04, 0x2f
        /*025a*/ 	.short	(.L_112 - .L_111)
	.align		4
.L_111:
        /*025c*/ 	.word	index@(_ZN5flash16flash_fwd_kernelI23Flash_fwd_kernel_traitsILi192ELi128ELi64ELi8ELb0ELb0EN7cutlass10bfloat16_tE19Flash_kernel_traitsILi192ELi128ELi64ELi8ES3_EELb0ELb0ELb0ELb0ELb0ELb0ELb0ELb0EEEvNS_16Flash_fwd_paramsE)
        /*0260*/ 	.word	0x000000ea


	//----- nvinfo : EIATTR_FRAME_SIZE
	.align		4
.L_112:
        /*0264*/ 	.byte	0x04, 0x11
        /*0266*/ 	.short	(.L_114 - .L_113)
	.align		4
.L_113:
        /*0268*/ 	.word	index@(_ZN5flash16flash_fwd_kernelI23Flash_fwd_kernel_traitsILi192ELi128ELi64ELi8ELb0ELb0EN7cutlass10bfloat16_tE19Flash_kernel_traitsILi192ELi128ELi64ELi8ES3_EELb0ELb0ELb0ELb0ELb0ELb0ELb0ELb0EEEvNS_16Flash_fwd_paramsE)
        /*026c*/ 	.word	0x00000000


	//----- nvinfo : EIATTR_REGCOUNT
	.align		4
.L_114:
        /*0270*/ 	.byte	0x04, 0x2f
        /*0272*/ 	.short	(.L_116 - .L_115)
	.align		4
.L_115:
        /*0274*/ 	.word	index@(_ZN5flash16flash_fwd_kernelI23Flash_fwd_kernel_traitsILi192ELi128ELi64ELi8ELb0ELb0EN7cutlass10bfloat16_tE19Flash_kernel_traitsILi192ELi128ELi64ELi8ES3_EELb0ELb0ELb0ELb0ELb0ELb1ELb1ELb0EEEvNS_16Flash_fwd_paramsE)
        /*0278*/ 	.word	0x000000ff


	//----- nvinfo : EIATTR_FRAME_SIZE
	.align		4
.L_116:
        /*027c*/ 	.byte	0x04, 0x11
        /*027e*/ 	.short	(.L_118 - .L_117)
	.align		4
.L_117:
        /*0280*/ 	.word	index@(_ZN5flash16flash_fwd_kernelI23Flash_fwd_kernel_traitsILi192ELi128ELi64ELi8ELb0ELb0EN7cutlass10bfloat16_tE19Flash_kernel_traitsILi192ELi128ELi64ELi8ES3_EELb0ELb0ELb0ELb0ELb0ELb1ELb1ELb0EEEvNS_16Flash_fwd_paramsE)
        /*0284*/ 	.word	0x00000000


	//----- nvinfo : EIATTR_REGCOUNT
	.align		4
.L_118:
        /*0288*/ 	.byte	0x04, 0x2f
        /*028a*/ 	.short	(.L_120 - .L_119)
	.align		4
.L_119:
        /*028c*/ 	.word	index@(_ZN5flash16flash_fwd_kernelI23Flash_fwd_kernel_traitsILi192ELi128ELi64ELi8ELb0ELb0EN7cutlass10bfloat16_tE19Flash_kernel_traitsILi192ELi128ELi64ELi8ES3_EELb0ELb0ELb0ELb0ELb0ELb1ELb0ELb0EEEvNS_16Flash_fwd_paramsE)
        /*0290*/ 	.word	0x000000e3


	//----- nvinfo : EIATTR_FRAME_SIZE
	.align		4
.L_120:
        /*0294*/ 	.byte	0x04, 0x11
        /*0296*/ 	.short	(.L_122 - .L_121)
	.align		4
.L_121:
        /*0298*/ 	.word	index@(_ZN5flash16flash_fwd_kernelI23Flash_fwd_kernel_traitsILi192ELi128ELi64ELi8ELb0ELb0EN7cutlass10bfloat16_tE19Flash_kernel_traitsILi192ELi128ELi64ELi8ES3_EELb0ELb0ELb0ELb0ELb0ELb1ELb0ELb0EEEvNS_16Flash_fwd_paramsE)
        /*029c*/ 	.word	0x00000000


	//----- nvinfo : EIATTR_MIN_STACK_SIZE
	.align		4
.L_122:
        /*02a0*/ 	.byte	0x04, 0x12
        /*02a2*/ 	.short	(.L_124 - .L_123)
	.align		4
.L_123:
        /*02a4*/ 	.word	index@(_ZN5flash16flash_fwd_kernelI23Flash_fwd_kernel_traitsILi192ELi128ELi64ELi8ELb0ELb0EN7cutlass10bfloat16_tE19Flash_kernel_traitsILi192ELi128ELi64ELi8ES3_EELb0ELb0ELb0ELb0ELb0ELb1ELb0ELb0EEEvNS_16Flash_fwd_paramsE)
        /*02a8*/ 	.word	0x00000000


	//----- nvinfo : EIATTR_MIN_STACK_SIZE
	.align		4
.L_124:
        /*02ac*/ 	.byte	0x04, 0x12
        /*02ae*/ 	.short	(.L_126 - .L_125)
	.align		4
.L_125:
        /*02b0*/ 	.word	index@(_ZN5flash16flash_fwd_kernelI23Flash_fwd_kernel_traitsILi192ELi128ELi64ELi8ELb0ELb0EN7cutlass10bfloat16_tE19Flash_kernel_traitsILi192ELi128ELi64ELi8ES3_EELb0ELb0ELb0ELb0ELb0ELb1ELb1ELb0EEEvNS_16Flash_fwd_paramsE)
        /*02b4*/ 	.word	0x00000000


	//----- nvinfo : EIATTR_MIN_STACK_SIZE
	.align		4
.L_126:
        /*02b8*/ 	.byte	0x04, 0x12
        /*02ba*/ 	.short	(.L_128 - .L_127)
	.align		4
.L_127:
        /*02bc*/ 	.word	index@(_ZN5flash16flash_fwd_kernelI23Flash_fwd_kernel_traitsILi192ELi128ELi64ELi8ELb0ELb0EN7cutlass10bfloat16_tE19Flash_kernel_traitsILi192ELi128ELi64ELi8ES3_EELb0ELb0ELb0ELb0ELb0ELb0ELb0ELb0EEEvNS_16Flash_fwd_paramsE)
        /*02c0*/ 	.word	0x00000000


	//----- nvinfo : EIATTR_MIN_STACK_SIZE
	.align		4
.L_128:
        /*02c4*/ 	.byte	0x04, 0x12
        /*02c6*/ 	.short	(.L_130 - .L_129)
	.align		4
.L_129:
        /*02c8*/ 	.word	index@(_ZN5flash16flash_fwd_kernelI23Flash_fwd_kernel_traitsILi192ELi128ELi64ELi8ELb0ELb0EN7cutlass10bfloat16_tE19Flash_kernel_traitsILi192ELi128ELi64ELi8ES3_EELb0ELb0ELb0ELb0ELb0ELb0ELb1ELb0EEEvNS_16Flash_fwd_paramsE)
        /*02cc*/ 	.word	0x00000000


	//----- nvinfo : EIATTR_MIN_STACK_SIZE
	.align		4
.L_130:
        /*02d0*/ 	.byte	0x04, 0x12
        /*02d2*/ 	.short	(.L_132 - .L_131)
	.align		4
.L_131:
        /*02d4*/ 	.word	index@(_ZN5flash16flash_fwd_kernelI23Flash_fwd_kernel_traitsILi192ELi128ELi64ELi8ELb0ELb0EN7cutlass10bfloat16_tE19Flash_kernel_traitsILi192ELi128ELi64ELi8ES3_EELb0ELb0ELb0ELb1ELb0ELb0ELb0ELb0EEEvNS_16Flash_fwd_paramsE)
        /*02d8*/ 	.word	0x00000000


	//----- nvinfo : EIATTR_MIN_STACK_SIZE
	.align		4
.L_132:
        /*02dc*/ 	.byte	0x04, 0x12
        /*02de*/ 	.short	(.L_134 - .L_133)
	.align		4
.L_133:
        /*02e0*/ 	.word	index@(_ZN5flash16flash_fwd_kernelI23Flash_fwd_kernel_traitsILi192ELi128ELi64ELi8ELb0ELb0EN7cutlass10bfloat16_tE19Flash_kernel_traitsILi192ELi128ELi64ELi8ES3_EELb0ELb0ELb0ELb1ELb0ELb0ELb1ELb0EEEvNS_16Flash_fwd_paramsE)
        /*02e4*/ 	.word	0x00000000


	//----- nvinfo : EIATTR_MIN_STACK_SIZE
	.align		4
.L_134:
        /*02e8*/ 	.byte	0x04, 0x12
        /*02ea*/ 	.short	(.L_136 - .L_135)
	.align		4
.L_135:
        /*02ec*/ 	.word	index@(_ZN5flash16flash_fwd_kernelI23Flash_fwd_kernel_traitsILi192ELi128ELi64ELi8ELb0ELb0EN7cutlass10bfloat16_tE19Flash_kernel_traitsILi192ELi128ELi64ELi8ES3_EELb0ELb0ELb1ELb0ELb0ELb1ELb0ELb0EEEvNS_16Flash_fwd_paramsE)
        /*02f0*/ 	.word	0x00000000


	//----- nvinfo : EIATTR_MIN_STACK_SIZE
	.align		4
.L_136:
        /*02f4*/ 	.byte	0x04, 0x12
        /*02f6*/ 	.short	(.L_138 - .L_137)
	.align		4
.L_137:
        /*02f8*/ 	.word	index@(_ZN5flash16flash_fwd_kernelI23Flash_fwd_kernel_traitsILi192ELi128ELi64ELi8ELb0ELb0EN7cutlass10bfloat16_tE19Flash_kernel_traitsILi192ELi128ELi64ELi8ES3_EELb0ELb0ELb1ELb0ELb0ELb1ELb1ELb0EEEvNS_16Flash_fwd_paramsE)
        /*02fc*/ 	.word	0x00000000


	//----- nvinfo : EIATTR_MIN_STACK_SIZE
	.align		4
.L_138:
        /*0300*/ 	.byte	0x04, 0x12
        /*0302*/ 	.short	(.L_140 - .L_139)
	.align		4
.L_139:
        /*0304*/ 	.word	index@(_ZN5flash16flash_fwd_kernelI23Flash_fwd_kernel_traitsILi192ELi128ELi64ELi8ELb0ELb0EN7cutlass10bfloat16_tE19Flash_kernel_traitsILi192ELi128ELi64ELi8ES3_EELb0ELb0ELb1ELb0ELb0ELb0ELb0ELb0EEEvNS_16Flash_fwd_paramsE)
        /*0308*/ 	.word	0x00000000


	//----- nvinfo : EIATTR_MIN_STACK_SIZE
	.align		4
.L_140:
        /*030c*/ 	.byte	0x04, 0x12
        /*030e*/ 	.short	(.L_142 - .L_141)
	.align		4
.L_141:
        /*0310*/ 	.word	index@(_ZN5flash16flash_fwd_kernelI23Flash_fwd_kernel_traitsILi192ELi128ELi64ELi8ELb0ELb0EN7cutlass10bfloat16_tE19Flash_kernel_traitsILi192ELi128ELi64ELi8ES3_EELb0ELb0ELb1ELb0ELb0ELb0ELb1ELb0EEEvNS_16Flash_fwd_paramsE)
        /*0314*/ 	.word	0x00000000


	//----- nvinfo : EIATTR_MIN_STACK_SIZE
	.align		4
.L_142:
        /*0318*/ 	.byte	0x04, 0x12
        /*031a*/ 	.short	(.L_144 - .L_143)
	.align		4
.L_143:
        /*031c*/ 	.word	index@(_ZN5flash16flash_fwd_kernelI23Flash_fwd_kernel_traitsILi192ELi128ELi64ELi8ELb0ELb0EN7cutlass10bfloat16_tE19Flash_kernel_traitsILi192ELi128ELi64ELi8ES3_EELb0ELb0ELb1ELb1ELb0ELb0ELb0ELb0EEEvNS_16Flash_fwd_paramsE)
        /*0320*/ 	.word	0x00000000


	//----- nvinfo : EIATTR_MIN_STACK_SIZE
	.align		4
.L_144:
        /*0324*/ 	.byte	0x04, 0x12
        /*0326*/ 	.short	(.L_146 - .L_145)
	.align		4
.L_145:
        /*0328*/ 	.word	index@(_ZN5flash16flash_fwd_kernelI23Flash_fwd_kernel_traitsILi192ELi128ELi64ELi8ELb0ELb0EN7cutlass10bfloat16_tE19Flash_kernel_traitsILi192ELi128ELi64ELi8ES3_EELb0ELb0ELb1ELb1ELb0ELb0ELb1ELb0EEEvNS_16Flash_fwd_paramsE)
        /*032c*/ 	.word	0x00000000


	//----- nvinfo : EIATTR_MIN_STACK_SIZE
	.align		4
.L_146:
        /*0330*/ 	.byte	0x04, 0x12
        /*0332*/ 	.short	(.L_148 - .L_147)
	.align		4
.L_147:
        /*0334*/ 	.word	index@(_ZN5flash16flash_fwd_kernelI23Flash_fwd_kernel_traitsILi192ELi64ELi64ELi4ELb0ELb0EN7cutlass10bfloat16_tE19Flash_kernel_traitsILi192ELi64ELi64ELi4ES3_EELb1ELb0ELb0ELb0ELb0ELb0ELb0ELb0EEEvNS_16Flash_fwd_paramsE)
        /*0338*/ 	.word	0x00000000


	//----- nvinfo : EIATTR_MIN_STACK_SIZE
	.align		4
.L_148:
        /*033c*/ 	.byte	0x04, 0x12
        /*033e*/ 	.short	(.L_150 - .L_149)
	.align		4
.L_149:
        /*0340*/ 	.word	index@(_ZN5flash16flash_fwd_kernelI23Flash_fwd_kernel_traitsILi192ELi64ELi64ELi4ELb0ELb0EN7cutlass10bfloat16_tE19Flash_kernel_traitsILi192ELi64ELi64ELi4ES3_EELb1ELb0ELb1ELb0ELb0ELb0ELb0ELb0EEEvNS_16Flash_fwd_paramsE)
        /*0344*/ 	.word	0x00000000


	//----- nvinfo : EIATTR_MIN_STACK_SIZE
	.align		4
.L_150:
        /*0348*/ 	.byte	0x04, 0x12
        /*034a*/ 	.short	(.L_152 - .L_151)
	.align		4
.L_151:
        /*034c*/ 	.word	index@(_ZN5flash16flash_fwd_kernelI23Flash_fwd_kernel_traitsILi192ELi64ELi64ELi4ELb0ELb0EN7cutlass10bfloat16_tE19Flash_kernel_traitsILi192ELi64ELi64ELi4ES3_EELb1ELb0ELb0ELb0ELb0ELb1ELb0ELb0EEEvNS_16Flash_fwd_paramsE)
        /*0350*/ 	.word	0x00000000


	//----- nvinfo : EIATTR_MIN_STACK_SIZE
	.align		4
.L_152:
        /*0354*/ 	.byte	0x04, 0x12
        /*0356*/ 	.short	(.L_154 - .L_153)
	.align		4
.L_153:
        /*0358*/ 	.word	index@(_ZN5flash16flash_fwd_kernelI23Flash_fwd_kernel_traitsILi192ELi64ELi64ELi4ELb0ELb0EN7cutlass10bfloat16_tE19Flash_kernel_traitsILi192ELi64ELi64ELi4ES3_EELb0ELb0ELb0ELb0ELb0ELb1ELb1ELb0EEEvNS_16Flash_fwd_paramsE)
        /*035c*/ 	.word	0x00000000


	//----- nvinfo : EIATTR_MIN_STACK_SIZE
	.align		4
.L_154:
        /*0360*/ 	.byte	0x04, 0x12
        /*0362*/ 	.short	(.L_156 - .L_155)
	.align		4
.L_155:
        /*0364*/ 	.word	index@(_ZN5flash16flash_fwd_kernelI23Flash_fwd_kernel_traitsILi192ELi64ELi64ELi4ELb0ELb0EN7cutlass10bfloat16_tE19Flash_kernel_traitsILi192ELi64ELi64ELi4ES3_EELb1ELb0ELb0ELb1ELb0ELb0ELb0ELb0EEEvNS_16Flash_fwd_paramsE)
        /*0368*/ 	.word	0x00000000


	//----- nvinfo : EIATTR_MIN_STACK_SIZE
	.align		4
.L_156:
        /*036c*/ 	.byte	0x04, 0x12
        /*036e*/ 	.short	(.L_158 - .L_157)
	.align		4
.L_157:
        /*0370*/ 	.word	index@(_ZN5flash16flash_fwd_kernelI23Flash_fwd_kernel_traitsILi192ELi64ELi64ELi4ELb0ELb0EN7cutlass10bfloat16_tE19Flash_kernel_traitsILi192ELi64ELi64ELi4ES3_EELb1ELb0ELb0ELb0ELb0ELb0ELb0ELb1EEEvNS_16Flash_fwd_paramsE)
        /*0374*/ 	.word	0x00000098


	//----- nvinfo : EIATTR_MIN_STACK_SIZE
	.align		4
.L_158:
        /*0378*/ 	.byte	0x04, 0x12
        /*037a*/ 	.short	(.L_160 - .L_159)
	.align		4
.L_159:
        /*037c*/ 	.word	index@(_ZN5flash16flash_fwd_kernelI23Flash_fwd_kernel_traitsILi192ELi64ELi64ELi4ELb0ELb0EN7cutlass10bfloat16_tE19Flash_kernel_traitsILi192ELi64ELi64ELi4ES3_EELb0ELb0ELb0ELb0ELb0ELb0ELb1ELb0EEEvNS_16Flash_fwd_paramsE)
        /*0380*/ 	.word	0x00000000


	//----- nvinfo : EIATTR_MIN_STACK_SIZE
	.align		4
.L_160:
        /*0384*/ 	.byte	0x04, 0x12
        /*0386*/ 	.short	(.L_162 - .L_161)
	.align		4
.L_161:
        /*0388*/ 	.word	index@(_ZN5flash16flash_fwd_kernelI23Flash_fwd_kernel_traitsILi192ELi64ELi64ELi4ELb0ELb0EN7cutlass10bfloat16_tE19Flash_kernel_traitsILi192ELi64ELi64ELi4ES3_EELb1ELb0ELb0ELb1ELb0ELb0ELb0ELb1EEEvNS_16Flash_fwd_paramsE)
        /*038c*/ 	.word	0x000000f0


	//----- nvinfo : EIATTR_MIN_STACK_SIZE
	.align		4
.L_162:
        /*0390*/ 	.byte	0x04, 0x12
        /*0392*/ 	.short	(.L_164 - .L_163)
	.align		4
.L_163:
        /*0394*/ 	.word	index@(_ZN5flash16flash_fwd_kernelI23Flash_fwd_kernel_traitsILi192ELi64ELi64ELi4ELb0ELb0EN7cutlass10bfloat16_tE19Flash_kernel_traitsILi192ELi64ELi64ELi4ES3_EELb0ELb0ELb0ELb1ELb0ELb0ELb1ELb0EEEvNS_16Flash_fwd_paramsE)
        /*0398*/ 	.word	0x00000000


	//----- nvinfo : EIATTR_MIN_STACK_SIZE
	.align		4
.L_164:
        /*039c*/ 	.byte	0x04, 0x12
        /*039e*/ 	.short	(.L_166 - .L_165)
	.align		4
.L_165:
        /*03a0*/ 	.word	index@(_ZN5flash16flash_fwd_kernelI23Flash_fwd_kernel_traitsILi192ELi64ELi64ELi4ELb0ELb0EN7cutlass10bfloat16_tE19Flash_kernel_traitsILi192ELi64ELi64ELi4ES3_EELb1ELb0ELb1ELb0ELb0ELb1ELb0ELb0EEEvNS_16Flash_fwd_paramsE)
        /*03a4*/ 	.word	0x00000000


	//----- nvinfo : EIATTR_MIN_STACK_SIZE
	.align		4
.L_166:
        /*03a8*/ 	.byte	0x04, 0x12
        /*03aa*/ 	.short	(.L_168 - .L_167)
	.align		4
.L_167:
        /*03ac*/ 	.word	index@(_ZN5flash16flash_fwd_kernelI23Flash_fwd_kernel_traitsILi192ELi64ELi64ELi4ELb0ELb0EN7cutlass10bfloat16_tE19Flash_kernel_traitsILi192ELi64ELi64ELi4ES3_EELb0ELb0ELb1ELb0ELb0ELb1ELb1ELb0EEEvNS_16Flash_fwd_paramsE)
        /*03b0*/ 	.word	0x00000000


	//----- nvinfo : EIATTR_MIN_STACK_SIZE
	.align		4
.L_168:
        /*03b4*/ 	.byte	0x04, 0x12
        /*03b6*/ 	.short	(.L_170 - .L_169)
	.align		4
.L_169:
        /*03b8*/ 	.word	index@(_ZN5flash16flash_fwd_kernelI23Flash_fwd_kernel_traitsILi192ELi64ELi64ELi4ELb0ELb0EN7cutlass10bfloat16_tE19Flash_kernel_traitsILi192ELi64ELi64ELi4ES3_EELb1ELb0ELb1ELb1ELb0ELb0ELb0ELb0EEEvNS_16Flash_fwd_paramsE)
        /*03bc*/ 	.word	0x00000000


	//----- nvinfo : EIATTR_MIN_STACK_SIZE
	.align		4
.L_170:
        /*03c0*/ 	.byte	0x04, 0x12
        /*03c2*/ 	.short	(.L_172 - .L_171)
	.align		4
.L_171:
        /*03c4*/ 	.word	index@(_ZN5flash16flash_fwd_kernelI23Flash_fwd_kernel_traitsILi192ELi64ELi64ELi4ELb0ELb0EN7cutlass10bfloat16_tE19Flash_kernel_traitsILi192ELi64ELi64ELi4ES3_EELb1ELb0ELb1ELb0ELb0ELb0ELb0ELb1EEEvNS_16Flash_fwd_paramsE)
        /*03c8*/ 	.word	0x000000d8


	//----- nvinfo : EIATTR_MIN_STACK_SIZE
	.align		4
.L_172:
        /*03cc*/ 	.byte	0x04, 0x12
        /*03ce*/ 	.short	(.L_174 - .L_173)
	.align		4
.L_173:
        /*03d0*/ 	.word	index@(_ZN5flash16flash_fwd_kernelI23Flash_fwd_kernel_traitsILi192ELi64ELi64ELi4ELb0ELb0EN7cutlass10bfloat16_tE19Flash_kernel_traitsILi192ELi64ELi64ELi4ES3_EELb0ELb0ELb1ELb0ELb0ELb0ELb1ELb0EEEvNS_16Flash_fwd_paramsE)
        /*03d4*/ 	.word	0x00000000


	//----- nvinfo : EIATTR_MIN_STACK_SIZE
	.align		4
.L_174:
        /*03d8*/ 	.byte	0x04, 0x12
        /*03da*/ 	.short	(.L_176 - .L_175)
	.align		4
.L_175:
        /*03dc*/ 	.word	index@(_ZN5flash16flash_fwd_kernelI23Flash_fwd_kernel_traitsILi192ELi64ELi64ELi4ELb0ELb0EN7cutlass10bfloat16_tE19Flash_kernel_traitsILi192ELi64ELi64ELi4ES3_EELb1ELb0ELb1ELb1ELb0ELb0ELb0ELb1EEEvNS_16Flash_fwd_paramsE)
        /*03e0*/ 	.word	0x000000e0


	//----- nvinfo : EIATTR_MIN_STACK_SIZE
	.align		4
.L_176:
        /*03e4*/ 	.byte	0x04, 0x12
        /*03e6*/ 	.short	(.L_178 - .L_177)
	.align		4
.L_177:
        /*03e8*/ 	.word	index@(_ZN5flash16flash_fwd_kernelI23Flash_fwd_kernel_traitsILi192ELi64ELi64ELi4ELb0ELb0EN7cutlass10bfloat16_tE19Flash_kernel_traitsILi192ELi64ELi64ELi4ES3_EELb0ELb0ELb1ELb1ELb0ELb0ELb1ELb0EEEvNS_16Flash_fwd_paramsE)
        /*03ec*/ 	.word	0x00000000
.L_178:


//--------------------- .nv.info._ZN5flash16flash_fwd_kernelI23Flash_fwd_kernel_traitsILi192ELi128ELi64ELi8ELb0ELb0EN7cutlass10bfloat16_tE19Flash_kernel_traitsILi192ELi128ELi64ELi8ES3_EELb0ELb0ELb0ELb0ELb0ELb1ELb0ELb0EEEvNS_16Flash_fwd_paramsE --------------------------
	.section	.nv.info._ZN5flash16flash_fwd_kernelI23Flash_fwd_kernel_traitsILi192ELi128ELi64ELi8ELb0ELb0EN7cutlass10bfloat16_tE19Flash_kernel_traitsILi192ELi128ELi64ELi8ES3_EELb0ELb0ELb0ELb0ELb0ELb1ELb0ELb0EEEvNS_16Flash_fwd_paramsE,"",@"SHT_CUDA_INFO"
	.sectionflags	@""
	.align	4


	//----- nvinfo : EIATTR_CUDA_API_VERSION
	.align		4
        /*0000*/ 	.byte	0x04, 0x37
        /*0002*/ 	.short	(.L_180 - .L_179)
.L_179:
        /*0004*/ 	.word	0x00000082


	//----- nvinfo : EIATTR_SW2861232_WAR
	.align		4
.L_180:
        /*0008*/ 	.byte	0x01, 0x35
	.zero		2


	//----- nvinfo : EIATTR_PARAM_CBANK
	.align		4
        /*000c*/ 	.byte	0x04, 0x0a
        /*000e*/ 	.short	(.L_182 - .L_181)
	.align		4
.L_181:
        /*0010*/ 	.word	index@(.nv.constant0._ZN5flash16flash_fwd_kernelI23Flash_fwd_kernel_traitsILi192ELi128ELi64ELi8ELb0ELb0EN7cutlass10bfloat16_tE19Flash_kernel_traitsILi192ELi128ELi64ELi8ES3_EELb0ELb0ELb0ELb0ELb0ELb1ELb0ELb0EEEvNS_16Flash_fwd_paramsE)
        /*0014*/ 	.short	0x0160
        /*0016*/ 	.short	0x01d0


	//----- nvinfo : EIATTR_CBANK_PARAM_SIZE
	.align		4
.L_182:
        /*0018*/ 	.byte	0x03, 0x19
        /*001a*/ 	.short	0x01d0


	//----- nvinfo : EIATTR_KPARAM_INFO
	.align		4
        /*001c*/ 	.byte	0x04, 0x17
        /*001e*/ 	.short	(.L_184 - .L_183)
.L_183:
        /*0020*/ 	.word	0x00000000
        /*0024*/ 	.short	0x0000
        /*0026*/ 	.short	0x0000
        /*0028*/ 	.byte	0x00, 0xf0, 0x41, 0x07


	//----- nvinfo : EIATTR_MAXREG_COUNT
	.align		4
.L_184:
        /*002c*/ 	.byte	0x03, 0x1b
        /*002e*/ 	.short	0x00ff


	//----- nvinfo : EIATTR_NUM_BARRIERS
	.align		4
        /*0030*/ 	.byte	0x02, 0x4c
        /*0032*/ 	.byte	0x01
	.zero		1


	//----- nvinfo : EIATTR_MERCURY_ISA_VERSION
	.align		4
        /*0034*/ 	.byte	0x03, 0x5f
        /*0036*/ 	.short	0x0000


	//----- nvinfo : EIATTR_COOP_GROUP_MASK_REGIDS
	.align		4
        /*0038*/ 	.byte	0x04, 0x29
        /*003a*/ 	.short	(.L_186 - .L_185)


	//   ....[0]....
.L_185:
        /*003c*/ 	.word	0xffffffff


	//   ....[1]....
        /*0040*/ 	.word	0xffffffff


	//   ....[2]....
        /*0044*/ 	.word	0xffffffff


	//   ....[3]....
        /*0048*/ 	.word	0xffffffff


	//   ....[4]....
        /*004c*/ 	.word	0xffffffff


	//   ....[5]....
        /*0050*/ 	.word	0xffffffff


	//   ....[6]....
        /*0054*/ 	.word	0xffffffff


	//   ....[7]....
        /*0058*/ 	.word	0xffffffff


	//   ....[8]....
        /*005c*/ 	.word	0xffffffff


	//   ....[9]....
        /*0060*/ 	.word	0xffffffff


	//   ....[10]....
        /*0064*/ 	.word	0xffffffff


	//   ....[11]....
        /*0068*/ 	.word	0xffffffff


	//----- nvinfo : EIATTR_COOP_GROUP_INSTR_OFFSETS
	.align		4
.L_186:
        /*006c*/ 	.byte	0x04, 0x28
        /*006e*/ 	.short	(.L_188 - .L_187)


	//   ....[0]....
.L_187:
        /*0070*/ 	.word	0x000026e0


	//   ....[1]....
        /*0074*/ 	.word	0x00002700


	//   ....[2]....
        /*0078*/ 	.word	0x000027a0


	//   ....[3]....
        /*007c*/ 	.word	0x000027b0


	//   ....[4]....
        /*0080*/ 	.word	0x00004790


	//   ....[5]....
        /*0084*/ 	.word	0x000047b0


	//   ....[6]....
        /*0088*/ 	.word	0x000047e0


	//   ....[7]....
        /*008c*/ 	.word	0x000047f0


	//   ....[8]....
        /*0090*/ 	.word	0x00005eb0


	//   ....[9]....
        /*0094*/ 	.word	0x00005ef0


	//   ....[10]....
        /*0098*/ 	.word	0x00005f30


	//   ....[11]....
        /*009c*/ 	.word	0x00005f50


	//----- nvinfo : EIATTR_EXIT_INSTR_OFFSETS
	.align		4
.L_188:
        /*00a0*/ 	.byte	0x04, 0x1c
        /*00a2*/ 	.short	(.L_190 - .L_189)


	//   ....[0]....
.L_189:
        /*00a4*/ 	.word	0x000002e0


	//   ....[1]....
        /*00a8*/ 	.word	0x00007720


	//   ....[2]....
        /*00ac*/ 	.word	0x00007800


	//   ....[3]....
        /*00b0*/ 	.word	0x00008120


	//   ....[4]....
        /*00b4*/ 	.word	0x000081a0


	//----- nvinfo : EIATTR_CTAIDZ_USED
	.align		4
.L_190:
        /*00b8*/ 	.byte	0x01, 0x04
	.zero		2


	//----- nvinfo : EIATTR_CRS_STACK_SIZE
	.align		4
        /*00bc*/ 	.byte	0x04, 0x1e
        /*00be*/ 	.short	(.L_192 - .L_191)
.L_191:
        /*00c0*/ 	.word	0x00000000
.L_192:


//--------------------- .nv.info._ZN5flash16flash_fwd_kernelI23Flash_fwd_kernel_traitsILi192ELi128ELi64ELi8ELb0ELb0EN7cutlass10bfloat16_tE19Flash_kernel_traitsILi192ELi128ELi64ELi8ES3_EELb0ELb0ELb0ELb0ELb0ELb1ELb1ELb0EEEvNS_16Flash_fwd_paramsE --------------------------
	.section	.nv.info._ZN5flash16flash_fwd_kernelI23Flash_fwd_kernel_traitsILi192ELi128ELi64ELi8ELb0ELb0EN7cutlass10bfloat16_tE19Flash_kernel_traitsILi192ELi128ELi64ELi8ES3_EELb0ELb0ELb0ELb0ELb0ELb1ELb1ELb0EEEvNS_16Flash_fwd_paramsE,"",@"SHT_CUDA_INFO"
	.sectionflags	@""
	.align	4


	//----- nvinfo : EIATTR_CUDA_API_VERSION
	.align		4
        /*0000*/ 	.byte	0x04, 0x37
        /*0002*/ 	.short	(.L_194 - .L_193)
.L_193:
        /*0004*/ 	.word	0x00000082


	//----- nvinfo : EIATTR_SW2861232_WAR
	.align		4
.L_194:
        /*0008*/ 	.byte	0x01, 0x35
	.zero		2


	//----- nvinfo : EIATTR_PARAM_CBANK
	.align		4
        /*000c*/ 	.byte	0x04, 0x0a
        /*000e*/ 	.short	(.L_196 - .L_195)
	.align		4
.L_195:
        /*0010*/ 	.word	index@(.nv.constant0._ZN5flash16flash_fwd_kernelI23Flash_fwd_kernel_traitsILi192ELi128ELi64ELi8ELb0ELb0EN7cutlass10bfloat16_tE19Flash_kernel_traitsILi192ELi128ELi64ELi8ES3_EELb0ELb0ELb0ELb0ELb0ELb1ELb1ELb0EEEvNS_16Flash_fwd_paramsE)
        /*0014*/ 	.short	0x0160
        /*0016*/ 	.short	0x01d0


	//----- nvinfo : EIATTR_CBANK_PARAM_SIZE
	.align		4
.L_196:
        /*0018*/ 	.byte	0x03, 0x19
        /*001a*/ 	.short	0x01d0


	//----- nvinfo : EIATTR_KPARAM_INFO
	.align		4
        /*001c*/ 	.byte	0x04, 0x17
        /*001e*/ 	.short	(.L_198 - .L_197)
.L_197:
        /*0020*/ 	.word	0x00000000
        /*0024*/ 	.short	0x0000
        /*0026*/ 	.short	0x0000
        /*0028*/ 	.byte	0x00, 0xf0, 0x41, 0x07


	//----- nvinfo : EIATTR_MAXREG_COUNT
	.align		4
.L_198:
        /*002c*/ 	.byte	0x03, 0x1b
        /*002e*/ 	.short	0x00ff


	//----- nvinfo : EIATTR_NUM_BARRIERS
	.align		4
        /*0030*/ 	.byte	0x02, 0x4c
        /*0032*/ 	.byte	0x01
	.zero		1


	//----- nvinfo : EIATTR_MERCURY_ISA_VERSION
	.align		4
        /*0034*/ 	.byte	0x03, 0x5f
        /*0036*/ 	.short	0x0000


	//----- nvinfo : EIATTR_COOP_GROUP_MASK_REGIDS
	.align		4
        /*0038*/ 	.byte	0x04, 0x29
        /*003a*/ 	.short	(.L_200 - .L_199)


	//   ....[0]....
.L_199:
        /*003c*/ 	.word	0xffffffff


	//   ....[1]....
        /*0040*/ 	.word	0xffffffff


	//   ....[2]....
        /*0044*/ 	.word	0xffffffff


	//   ....[3]....
        /*0048*/ 	.word	0xffffffff


	//   ....[4]....
        /*004c*/ 	.word	0xffffffff


	//   ....[5]....
        /*0050*/ 	.word	0xffffffff


	//   ....[6]....
        /*0054*/ 	.word	0xffffffff


	//   ....[7]....
        /*0058*/ 	.word	0xffffffff


	//   ....[8]....
        /*005c*/ 	.word	0xffffffff


	//   ....[9]....
        /*0060*/ 	.word	0xffffffff


	//   ....[10]....
        /*0064*/ 	.word	0xffffffff


	//   ....[11]....
        /*0068*/ 	.word	0xffffffff


	//----- nvinfo : EIATTR_COOP_GROUP_INSTR_OFFSETS
	.align		4
.L_200:
        /*006c*/ 	.byte	0x04, 0x28
        /*006e*/ 	.short	(.L_202 - .L_201)


	//   ....[0]....
.L_201:
        /*0070*/ 	.word	0x00002ae0


	//   ....[1]....
        /*0074*/ 	.word	0x00002b00


	//   ....[2]....
        /*0078*/ 	.word	0x00002ba0


	//   ....[3]....
        /*007c*/ 	.word	0x00002bb0


	//   ....[4]....
        /*0080*/ 	.word	0x00004fc0


	//   ....[5]....
        /*0084*/ 	.word	0x00004fd0


	//   ....[6]....
        /*0088*/ 	.word	0x00005020


	//   ....[7]....
        /*008c*/ 	.word	0x00005030


	//   ....[8]....
        /*0090*/ 	.word	0x000066b0


	//   ....[9]....
        /*0094*/ 	.word	0x000066f0


	//   ....[10]....
        /*0098*/ 	.word	0x00006730


	//   ....[11]....
        /*009c*/ 	.word	0x00006750


	//----- nvinfo : EIATTR_EXIT_INSTR_OFFSETS
	.align		4
.L_202:
        /*00a0*/ 	.byte	0x04, 0x1c
        /*00a2*/ 	.short	(.L_204 - .L_203)


	//   ....[0]....
.L_203:
        /*00a4*/ 	.word	0x000002e0


	//   ....[1]....
        /*00a8*/ 	.word	0x00007f30


	//   ....[2]....
        /*00ac*/ 	.word	0x00008010


	//   ....[3]....
        /*00b0*/ 	.word	0x00008930


	//   ....[4]....
        /*00b4*/ 	.word	0x000089b0


	//----- nvinfo : EIATTR_CTAIDZ_USED
	.align		4
.L_204:
        /*00b8*/ 	.byte	0x01, 0x04
	.zero		2


	//----- nvinfo : EIATTR_CRS_STACK_SIZE
	.align		4
        /*00bc*/ 	.byte	0x04, 0x1e
        /*00be*/ 	.short	(.L_206 - .L_205)
.L_205:
        /*00c0*/ 	.word	0x00000000
.L_206:


//--------------------- .nv.info._ZN5flash16flash_fwd_kernelI23Flash_fwd_kernel_traitsILi192ELi128ELi64ELi8ELb0ELb0EN7cutlass10bfloat16_tE19Flash_kernel_traitsILi192ELi128ELi64ELi8ES3_EELb0ELb0ELb0ELb0ELb0ELb0ELb0ELb0EEEvNS_16Flash_fwd_paramsE --------------------------
	.section	.nv.info._ZN5flash16flash_fwd_kernelI23Flash_fwd_kernel_traitsILi192ELi128ELi64ELi8ELb0ELb0EN7cutlass10bfloat16_tE19Flash_kernel_traitsILi192ELi128ELi64ELi8ES3_EELb0ELb0ELb0ELb0ELb0ELb0ELb0ELb0EEEvNS_16Flash_fwd_paramsE,"",@"SHT_CUDA_INFO"
	.sectionflags	@""
	.align	4


	//----- nvinfo : EIATTR_CUDA_API_VERSION
	.align		4
        /*0000*/ 	.byte	0x04, 0x37
        /*0002*/ 	.short	(.L_208 - .L_207)
.L_207:
        /*0004*/ 	.word	0x00000082


	//----- nvinfo : EIATTR_SW2861232_WAR
	.align		4
.L_208:
        /*0008*/ 	.byte	0x01, 0x35
	.zero		2


	//----- nvinfo : EIATTR_PARAM_CBANK
	.align		4
        /*000c*/ 	.byte	0x04, 0x0a
        /*000e*/ 	.short	(.L_210 - .L_209)
	.align		4
.L_209:
        /*0010*/ 	.word	index@(.nv.constant0._ZN5flash16flash_fwd_kernelI23Flash_fwd_kernel_traitsILi192ELi128ELi64ELi8ELb0ELb0EN7cutlass10bfloat16_tE19Flash_kernel_traitsILi192ELi128ELi64ELi8ES3_EELb0ELb0ELb0ELb0ELb0ELb0ELb0ELb0EEEvNS_16Flash_fwd_paramsE)
        /*0014*/ 	.short	0x0160
        /*0016*/ 	.short	0x01d0


	//----- nvinfo : EIATTR_CBANK_PARAM_SIZE
	.align		4
.L_210:
        /*0018*/ 	.byte	0x03, 0x19
        /*001a*/ 	.short	0x01d0


	//----- nvinfo : EIATTR_KPARAM_INFO
	.align		4
        /*001c*/ 	.byte	0x04, 0x17
        /*001e*/ 	.short	(.L_212 - .L_211)
.L_211:
        /*0020*/ 	.word	0x00000000
        /*0024*/ 	.short	0x0000
        /*0026*/ 	.short	0x0000
        /*0028*/ 	.byte	0x00, 0xf0, 0x41, 0x07


	//----- nvinfo : EIATTR_MAXREG_COUNT
	.align		4
.L_212:
        /*002c*/ 	.byte	0x03, 0x1b
        /*002e*/ 	.short	0x00ff


	//----- nvinfo : EIATTR_NUM_BARRIERS
	.align		4
        /*0030*/ 	.byte	0x02, 0x4c
        /*0032*/ 	.byte	0x01
	.zero		1


	//----- nvinfo : EIATTR_MERCURY_ISA_VERSION
	.align		4
        /*0034*/ 	.byte	0x03, 0x5f
        /*0036*/ 	.short	0x0000


	//----- nvinfo : EIATTR_COOP_GROUP_MASK_REGIDS
	.align		4
        /*0038*/ 	.byte	0x04, 0x29
        /*003a*/ 	.short	(.L_214 - .L_213)


	//   ....[0]....
.L_213:
        /*003c*/ 	.word	0xffffffff


	//   ....[1]....
        /*0040*/ 	.word	0xffffffff


	//   ....[2]....
        /*0044*/ 	.word	0xffffffff


	//   ....[3]....
        /*0048*/ 	.word	0xffffffff


	//   ....[4]....
        /*004c*/ 	.word	0xffffffff


	//   ....[5]....
        /*0050*/ 	.word	0xffffffff


	//   ....[6]....
        /*0054*/ 	.word	0xffffffff


	//   ....[7]....
        /*0058*/ 	.word	0xffffffff


	//   ....[8]....
        /*005c*/ 	.word	0xffffffff


	//   ....[9]....
        /*0060*/ 	.word	0xffffffff


	//   ....[10]....
        /*0064*/ 	.word	0xffffffff


	//   ....[11]....
        /*0068*/ 	.word	0xffffffff


	//----- nvinfo : EIATTR_COOP_GROUP_INSTR_OFFSETS
	.align		4
.L_214:
        /*006c*/ 	.byte	0x04, 0x28
        /*006e*/ 	.short	(.L_216 - .L_215)


	//   ....[0]....
.L_215:
        /*0070*/ 	.word	0x00003430


	//   ....[1]....
        /*0074*/ 	.word	0x00003450


	//   ....[2]....
        /*0078*/ 	.word	0x000034f0


	//   ....[3]....
        /*007c*/ 	.word	0x00003500


	//   ....[4]....
        /*0080*/ 	.word	0x000058e0


	//   ....[5]....
        /*0084*/ 	.word	0x00005900


	//   ....[6]....
        /*0088*/ 	.word	0x00005930


	//   ....[7]....
        /*008c*/ 	.word	0x00005940


	//   ....[8]....
        /*0090*/ 	.word	0x00007000


	//   ....[9]....
        /*0094*/ 	.word	0x00007040


	//   ....[10]....
        /*0098*/ 	.word	0x00007080


	//   ....[11]....
        /*009c*/ 	.word	0x000070a0


	//----- nvinfo : EIATTR_EXIT_INSTR_OFFSETS
	.align		4
.L_216:
        /*00a0*/ 	.byte	0x04, 0x1c
        /*00a2*/ 	.short	(.L_218 - .L_217)


	//   ....[0]....
.L_217:
        /*00a4*/ 	.word	0x000002e0


	//   ....[1]....
        /*00a8*/ 	.word	0x00008950


	//   ....[2]....
        /*00ac*/ 	.word	0x00008a40


	//   ....[3]....
        /*00b0*/ 	.word	0x00008a60


	//   ....[4]....
        /*00b4*/ 	.word	0x00009450


	//   ....[5]....
        /*00b8*/ 	.word	0x000094d0


	//----- nvinfo : EIATTR_CTAIDZ_USED
	.align		4
.L_218:
        /*00bc*/ 	.byte	0x01, 0x04
	.zero		2


	//----- nvinfo : EIATTR_CRS_STACK_SIZE
	.align		4
        /*00c0*/ 	.byte	0x04, 0x1e
        /*00c2*/ 	.short	(.L_220 - .L_219)
.L_219:
        /*00c4*/ 	.word	0x00000000
.L_220:


//--------------------- .nv.info._ZN5flash16flash_fwd_kernelI23Flash_fwd_kernel_traitsILi192ELi128ELi64ELi8ELb0ELb0EN7cutlass10bfloat16_tE19Flash_kernel_traitsILi192ELi128ELi64ELi8ES3_EELb0ELb0ELb0ELb0ELb0ELb0ELb1ELb0EEEvNS_16Flash_fwd_paramsE --------------------------
	.section	.nv.info._ZN5flash16flash_fwd_kernelI23Flash_fwd_kernel_traitsILi192ELi128ELi64ELi8ELb0ELb0EN7cutlass10bfloat16_tE19Flash_kernel_traitsILi192ELi128ELi64ELi8ES3_EELb0ELb0ELb0ELb0ELb0ELb0ELb1ELb0EEEvNS_16Flash_fwd_paramsE,"",@"SHT_CUDA_INFO"
	.sectionflags	@""
	.align	4


	//----- nvinfo : EIATTR_CUDA_API_VERSION
	.align		4
        /*0000*/ 	.byte	0x04, 0x37
        /*0002*/ 	.short	(.L_222 - .L_221)
.L_221:
        /*0004*/ 	.word	0x00000082


	//----- nvinfo : EIATTR_SW2861232_WAR
	.align		4
.L_222:
        /*0008*/ 	.byte	0x01, 0x35
	.zero		2


	//----- nvinfo : EIATTR_PARAM_CBANK
	.align		4
        /*000c*/ 	.byte	0x04, 0x0a
        /*000e*/ 	.short	(.L_224 - .L_223)
	.align		4
.L_223:
        /*0010*/ 	.word	index@(.nv.constant0._ZN5flash16flash_fwd_kernelI23Flash_fwd_kernel_traitsILi192ELi128ELi64ELi8ELb0ELb0EN7cutlass10bfloat16_tE19Flash_kernel_traitsILi192ELi128ELi64ELi8ES3_EELb0ELb0ELb0ELb0ELb0ELb0ELb1ELb0EEEvNS_16Flash_fwd_paramsE)
        /*0014*/ 	.short	0x0160
        /*0016*/ 	.short	0x01d0


	//----- nvinfo : EIATTR_CBANK_PARAM_SIZE
	.align		4
.L_224:
        /*0018*/ 	.byte	0x03, 0x19
        /*001a*/ 	.short	0x01d0


	//----- nvinfo : EIATTR_KPARAM_INFO
	.align		4
        /*001c*/ 	.byte	0x04, 0x17
        /*001e*/ 	.short	(.L_226 - .L_225)
.L_225:
        /*0020*/ 	.word	0x00000000
        /*0024*/ 	.short	0x0000
        /*0026*/ 	.short	0x0000
        /*0028*/ 	.byte	0x00, 0xf0, 0x41, 0x07


	//----- nvinfo : EIATTR_MAXREG_COUNT
	.align		4
.L_226:
        /*002c*/ 	.byte	0x03, 0x1b
        /*002e*/ 	.short	0x00ff


	//----- nvinfo : EIATTR_NUM_BARRIERS
	.align		4
        /*0030*/ 	.byte	0x02, 0x4c
        /*0032*/ 	.byte	0x01
	.zero		1


	//----- nvinfo : EIATTR_MERCURY_ISA_VERSION
	.align		4
        /*0034*/ 	.byte	0x03, 0x5f
        /*0036*/ 	.short	0x0000


	//----- nvinfo : EIATTR_COOP_GROUP_MASK_REGIDS
	.align		4
        /*0038*/ 	.byte	0x04, 0x29
        /*003a*/ 	.short	(.L_228 - .L_227)


	//   ....[0]....
.L_227:
        /*003c*/ 	.word	0xffffffff


	//   ....[1]....
        /*0040*/ 	.word	0xffffffff


	//   ....[2]....
        /*0044*/ 	.word	0xffffffff


	//   ....[3]....
        /*0048*/ 	.word	0xffffffff


	//   ....[4]....
        /*004c*/ 	.word	0xffffffff


	//   ....[5]....
        /*0050*/ 	.word	0xffffffff


	//   ....[6]....
        /*0054*/ 	.word	0xffffffff


	//   ....[7]....
        /*0058*/ 	.word	0xffffffff


	//   ....[8]....
        /*005c*/ 	.word	0xffffffff


	//   ....[9]....
        /*0060*/ 	.word	0xffffffff


	//   ....[10]....
        /*0064*/ 	.word	0xffffffff


	//   ....[11]....
        /*0068*/ 	.word	0xffffffff


	//----- nvinfo : EIATTR_COOP_GROUP_INSTR_OFFSETS
	.align		4
.L_228:
        /*006c*/ 	.byte	0x04, 0x28
        /*006e*/ 	.short	(.L_230 - .L_229)


	//   ....[0]....
.L_229:
        /*0070*/ 	.word	0x00003830


	//   ....[1]....
        /*0074*/ 	.word	0x00003850


	//   ....[2]....
        /*0078*/ 	.word	0x000038f0


	//   ....[3]....
        /*007c*/ 	.word	0x00003900


	//   ....[4]....
        /*0080*/ 	.word	0x00006110


	//   ....[5]....
        /*0084*/ 	.word	0x00006120


	//   ....[6]....
        /*0088*/ 	.word	0x00006170


	//   ....[7]....
        /*008c*/ 	.word	0x00006180


	//   ....[8]....
        /*0090*/ 	.word	0x00007800


	//   ....[9]....
        /*0094*/ 	.word	0x00007840


	//   ....[10]....
        /*0098*/ 	.word	0x00007880


	//   ....[11]....
        /*009c*/ 	.word	0x000078a0


	//----- nvinfo : EIATTR_EXIT_INSTR_OFFSETS
	.align		4
.L_230:
        /*00a0*/ 	.byte	0x04, 0x1c
        /*00a2*/ 	.short	(.L_232 - .L_231)


	//   ....[0]....
.L_231:
        /*00a4*/ 	.word	0x000002e0


	//   ....[1]....
        /*00a8*/ 	.word	0x00009150


	//   ....[2]....
        /*00ac*/ 	.word	0x00009240


	//   ....[3]....
        /*00b0*/ 	.word	0x00009260


	//   ....[4]....
        /*00b4*/ 	.word	0x00009c50


	//   ....[5]....
        /*00b8*/ 	.word	0x00009cd0


	//----- nvinfo : EIATTR_CTAIDZ_USED
	.align		4
.L_232:
        /*00bc*/ 	.byte	0x01, 0x04
	.zero		2


	//----- nvinfo : EIATTR_CRS_STACK_SIZE
	.align		4
        /*00c0*/ 	.byte	0x04, 0x1e
        /*00c2*/ 	.short	(.L_234 - .L_233)
.L_233:
        /*00c4*/ 	.word	0x00000000
.L_234:


//--------------------- .nv.info._ZN5flash16flash_fwd_kernelI23Flash_fwd_kernel_traitsILi192ELi128ELi64ELi8ELb0ELb0EN7cutlass10bfloat16_tE19Flash_kernel_traitsILi192ELi128ELi64ELi8ES3_EELb0ELb0ELb0ELb1ELb0ELb0ELb0ELb0EEEvNS_16Flash_fwd_paramsE --------------------------
	.section	.nv.info._ZN5flash16flash_fwd_kernelI23Flash_fwd_kernel_traitsILi192ELi128ELi64ELi8ELb0ELb0EN7cutlass10bfloat16_tE19Flash_kernel_traitsILi192ELi128ELi64ELi8ES3_EELb0ELb0ELb0ELb1ELb0ELb0ELb0ELb0EEEvNS_16Flash_fwd_paramsE,"",@"SHT_CUDA_INFO"
	.sectionflags	@""
	.align	4


	//----- nvinfo : EIATTR_CUDA_API_VERSION
	.align		4
        /*0000*/ 	.byte	0x04, 0x37
        /*0002*/ 	.short	(.L_236 - .L_235)
.L_235:
        /*0004*/ 	.word	0x00000082


	//----- nvinfo : EIATTR_SW2861232_WAR
	.align		4
.L_236:
        /*0008*/ 	.byte	0x01, 0x35
	.zero		2


	//----- nvinfo : EIATTR_PARAM_CBANK
	.align		4
        /*000c*/ 	.byte	0x04, 0x0a
        /*000e*/ 	.short	(.L_238 - .L_237)
	.align		4
.L_237:
        /*0010*/ 	.word	index@(.nv.constant0._ZN5flash16flash_fwd_kernelI23Flash_fwd_kernel_traitsILi192ELi128ELi64ELi8ELb0ELb0EN7cutlass10bfloat16_tE19Flash_kernel_traitsILi192ELi128ELi64ELi8ES3_EELb0ELb0ELb0ELb1ELb0ELb0ELb0ELb0EEEvNS_16Flash_fwd_paramsE)
        /*0014*/ 	.short	0x0160
        /*0016*/ 	.short	0x01d0


	//----- nvinfo : EIATTR_CBANK_PARAM_SIZE
	.align		4
.L_238:
        /*0018*/ 	.byte	0x03, 0x19
        /*001a*/ 	.short	0x01d0


	//----- nvinfo : EIATTR_KPARAM_INFO
	.align		4
        /*001c*/ 	.byte	0x04, 0x17
        /*001e*/ 	.short	(.L_240 - .L_239)
.L_239:
        /*0020*/ 	.word	0x00000000
        /*0024*/ 	.short	0x0000
        /*0026*/ 	.short	0x0000
        /*0028*/ 	.byte	0x00, 0xf0, 0x41, 0x07


	//----- nvinfo : EIATTR_MAXREG_COUNT
	.align		4
.L_240:
        /*002c*/ 	.byte	0x03, 0x1b
        /*002e*/ 	.short	0x00ff


	//----- nvinfo : EIATTR_NUM_BARRIERS
	.align		4
        /*0030*/ 	.byte	0x02, 0x4c
        /*0032*/ 	.byte	0x01
	.zero		1


	//----- nvinfo : EIATTR_MERCURY_ISA_VERSION
	.align		4
        /*0034*/ 	.byte	0x03, 0x5f
        /*0036*/ 	.short	0x0000


	//----- nvinfo : EIATTR_COOP_GROUP_MASK_REGIDS
	.align		4
        /*0038*/ 	.byte	0x04, 0x29
        /*003a*/ 	.short	(.L_242 - .L_241)


	//   ....[0]....
.L_241:
        /*003c*/ 	.word	0xffffffff


	//   ....[1]....
        /*0040*/ 	.word	0xffffffff


	//   ....[2]....
        /*0044*/ 	.word	0xffffffff


	//   ....[3]....
        /*0048*/ 	.word	0xffffffff


	//   ....[4]....
        /*004c*/ 	.word	0xffffffff


	//   ....[5]....
        /*0050*/ 	.word	0xffffffff


	//   ....[6]....
        /*0054*/ 	.word	0xffffffff


	//   ....[7]....
        /*0058*/ 	.word	0xffffffff


	//   ....[8]....
        /*005c*/ 	.word	0xffffffff


	//   ....[9]....
        /*0060*/ 	.word	0xffffffff


	//   ....[10]....
        /*0064*/ 	.word	0xffffffff


	//   ....[11]....
        /*0068*/ 	.word	0xffffffff


	//----- nvinfo : EIATTR_COOP_GROUP_INSTR_OFFSETS
	.align		4
.L_242:
        /*006c*/ 	.byte	0x04, 0x28
        /*006e*/ 	.short	(.L_244 - .L_243)


	//   ....[0]....
.L_243:
        /*0070*/ 	.word	0x00003e90


	//   ....[1]....
        /*0074*/ 	.word	0x00003eb0


	//   ....[2]....
        /*0078*/ 	.word	0x00003f50


	//   ....[3]....
        /*007c*/ 	.word	0x00003f60


	//   ....[4]....
        /*0080*/ 	.word	0x00006a00


	//   ....[5]....
        /*0084*/ 	.word	0x00006a10


	//   ....[6]....
        /*0088*/ 	.word	0x00006a40


	//   ....[7]....
        /*008c*/ 	.word	0x00006a60


	//   ....[8]....
        /*0090*/ 	.word	0x00008130


	//   ....[9]....
        /*0094*/ 	.word	0x00008170


	//   ....[10]....
        /*0098*/ 	.word	0x000081d0


	//   ....[11]....
        /*009c*/ 	.word	0x000081e0


	//----- nvinfo : EIATTR_EXIT_INSTR_OFFSETS
	.align		4
.L_244:
        /*00a0*/ 	.byte	0x04, 0x1c
        /*00a2*/ 	.short	(.L_246 - .L_245)


	//   ....[0]....
.L_245:
        /*00a4*/ 	.word	0x000002e0


	//   ....[1]....
        /*00a8*/ 	.word	0x00009a50


	//   ....[2]....
        /*00ac*/ 	.word	0x00009b50


	//   ....[3]....
        /*00b0*/ 	.word	0x00009b70


	//   ....[4]....
        /*00b4*/ 	.word	0x0000a570


	//   ....[5]....
        /*00b8*/ 	.word	0x0000a5f0


	//----- nvinfo : EIATTR_CTAIDZ_USED
	.align		4
.L_246:
        /*00bc*/ 	.byte	0x01, 0x04
	.zero		2


	//----- nvinfo : EIATTR_CRS_STACK_SIZE
	.align		4
        /*00c0*/ 	.byte	0x04, 0x1e
        /*00c2*/ 	.short	(.L_248 - .L_247)
.L_247:
        /*00c4*/ 	.word	0x00000000
.L_248:


//--------------------- .nv.info._ZN5flash16flash_fwd_kernelI23Flash_fwd_kernel_traitsILi192ELi128ELi64ELi8ELb0ELb0EN7cutlass10bfloat16_tE19Flash_kernel_traitsILi192ELi128ELi64ELi8ES3_EELb0ELb0ELb0ELb1ELb0ELb0ELb1ELb0EEEvNS_16Flash_fwd_paramsE --------------------------
	.section	.nv.info._ZN5flash16flash_fwd_kernelI23Flash_fwd_kernel_traitsILi192ELi128ELi64ELi8ELb0ELb0EN7cutlass10bfloat16_tE19Flash_kernel_traitsILi192ELi128ELi64ELi8ES3_EELb0ELb0ELb0ELb1ELb0ELb0ELb1ELb0EEEvNS_16Flash_fwd_paramsE,"",@"SHT_CUDA_INFO"
	.sectionflags	@""
	.align	4


	//----- nvinfo : EIATTR_CUDA_API_VERSION
	.align		4
        /*0000*/ 	.byte	0x04, 0x37
        /*0002*/ 	.short	(.L_250 - .L_249)
.L_249:
        /*0004*/ 	.word	0x00000082


	//----- nvinfo : EIATTR_SW2861232_WAR
	.align		4
.L_250:
        /*0008*/ 	.byte	0x01, 0x35
	.zero		2


	//----- nvinfo : EIATTR_PARAM_CBANK
	.align		4
        /*000c*/ 	.byte	0x04, 0x0a
        /*000e*/ 	.short	(.L_252 - .L_251)
	.align		4
.L_251:
        /*0010*/ 	.word	index@(.nv.constant0._ZN5flash16flash_fwd_kernelI23Flash_fwd_kernel_traitsILi192ELi128ELi64ELi8ELb0ELb0EN7cutlass10bfloat16_tE19Flash_kernel_traitsILi192ELi128ELi64ELi8ES3_EELb0ELb0ELb0ELb1ELb0ELb0ELb1ELb0EEEvNS_16Flash_fwd_paramsE)
        /*0014*/ 	.short	0x0160
        /*0016*/ 	.short	0x01d0


	//----- nvinfo : EIATTR_CBANK_PARAM_SIZE
	.align		4
.L_252:
        /*0018*/ 	.byte	0x03, 0x19
        /*001a*/ 	.short	0x01d0


	//----- nvinfo : EIATTR_KPARAM_INFO
	.align		4
        /*001c*/ 	.byte	0x04, 0x17
        /*001e*/ 	.short	(.L_254 - .L_253)
.L_253:
        /*0020*/ 	.word	0x00000000
        /*0024*/ 	.short	0x0000
        /*0026*/ 	.short	0x0000
        /*0028*/ 	.byte	0x00, 0xf0, 0x41, 0x07


	//----- nvinfo : EIATTR_MAXREG_COUNT
	.align		4
.L_254:
        /*002c*/ 	.byte	0x03, 0x1b
        /*002e*/ 	.short	0x00ff


	//----- nvinfo : EIATTR_NUM_BARRIERS
	.align		4
        /*0030*/ 	.byte	0x02, 0x4c
        /*0032*/ 	.byte	0x01
	.zero		1


	//----- nvinfo : EIATTR_MERCURY_ISA_VERSION
	.align		4
        /*0034*/ 	.byte	0x03, 0x5f
        /*0036*/ 	.short	0x0000


	//----- nvinfo : EIATTR_COOP_GROUP_MASK_REGIDS
	.align		4
        /*0038*/ 	.byte	0x04, 0x29
        /*003a*/ 	.short	(.L_256 - .L_255)


	//   ....[0]....
.L_255:
        /*003c*/ 	.word	0xffffffff


	//   ....[1]....
        /*0040*/ 	.word	0xffffffff


	//   ....[2]....
        /*0044*/ 	.word	0xffffffff


	//   ....[3]....
        /*0048*/ 	.word	0xffffffff


	//   ....[4]....
        /*004c*/ 	.word	0xffffffff


	//   ....[5]....
        /*0050*/ 	.word	0xffffffff


	//   ....[6]....
        /*0054*/ 	.word	0xffffffff


	//   ....[7]....
        /*0058*/ 	.word	0xffffffff


	//   ....[8]....
        /*005c*/ 	.word	0xffffffff


	//   ....[9]....
        /*0060*/ 	.word	0xffffffff


	//   ....[10]....
        /*0064*/ 	.word	0xffffffff


	//   ....[11]....
        /*0068*/ 	.word	0xffffffff


	//----- nvinfo : EIATTR_COOP_GROUP_INSTR_OFFSETS
	.align		4
.L_256:
        /*006c*/ 	.byte	0x04, 0x28
        /*006e*/ 	.short	(.L_258 - .L_257)


	//   ....[0]....
.L_257:
        /*0070*/ 	.word	0x00004300


	//   ....[1]....
        /*0074*/ 	.word	0x00004320


	//   ....[2]....
        /*0078*/ 	.word	0x000043c0


	//   ....[3]....
        /*007c*/ 	.word	0x000043d0


	//   ....[4]....
        /*0080*/ 	.word	0x00007260


	//   ....[5]....
        /*0084*/ 	.word	0x00007280


	//   ....[6]....
        /*0088*/ 	.word	0x000072a0


	//   ....[7]....
        /*008c*/ 	.word	0x000072c0


	//   ....[8]....
        /*0090*/ 	.word	0x000089a0


	//   ....[9]....
        /*0094*/ 	.word	0x000089e0


	//   ....[10]....
        /*0098*/ 	.word	0x00008a40


	//   ....[11]....
        /*009c*/ 	.word	0x00008a50


	//----- nvinfo : EIATTR_EXIT_INSTR_OFFSETS
	.align		4
.L_258:
        /*00a0*/ 	.byte	0x04, 0x1c
        /*00a2*/ 	.short	(.L_260 - .L_259)


	//   ....[0]....
.L_259:
        /*00a4*/ 	.word	0x000002e0


	//   ....[1]....
        /*00a8*/ 	.word	0x0000a2c0


	//   ....[2]....
        /*00ac*/ 	.word	0x0000a3c0


	//   ....[3]....
        /*00b0*/ 	.word	0x0000a3e0


	//   ....[4]....
        /*00b4*/ 	.word	0x0000ade0


	//   ....[5]....
        /*00b8*/ 	.word	0x0000ae60


	//----- nvinfo : EIATTR_CTAIDZ_USED
	.align		4
.L_260:
        /*00bc*/ 	.byte	0x01, 0x04
	.zero		2


	//----- nvinfo : EIATTR_CRS_STACK_SIZE
	.align		4
        /*00c0*/ 	.byte	0x04, 0x1e
        /*00c2*/ 	.short	(.L_262 - .L_261)
.L_261:
        /*00c4*/ 	.word	0x00000000
.L_262:


//--------------------- .nv.info._ZN5flash16flash_fwd_kernelI23Flash_fwd_kernel_traitsILi192ELi128ELi64ELi8ELb0ELb0EN7cutlass10bfloat16_tE19Flash_kernel_traitsILi192ELi128ELi64ELi8ES3_EELb0ELb0ELb1ELb0ELb0ELb1ELb0ELb0EEEvNS_16Flash_fwd_paramsE --------------------------
	.section	.nv.info._ZN5flash16flash_fwd_kernelI23Flash_fwd_kernel_traitsILi192ELi128ELi64ELi8ELb0ELb0EN7cutlass10bfloat16_tE19Flash_kernel_traitsILi192ELi128ELi64ELi8ES3_EELb0ELb0ELb1ELb0ELb0ELb1ELb0ELb0EEEvNS_16Flash_fwd_paramsE,"",@"SHT_CUDA_INFO"
	.sectionflags	@""
	.align	4


	//----- nvinfo : EIATTR_CUDA_API_VERSION
	.align		4
        /*0000*/ 	.byte	0x04, 0x37
        /*0002*/ 	.short	(.L_264 - .L_263)
.L_263:
        /*0004*/ 	.word	0x00000082


	//----- nvinfo : EIATTR_SW2861232_WAR
	.align		4
.L_264:
        /*0008*/ 	.byte	0x01, 0x35
	.zero		2


	//----- nvinfo : EIATTR_PARAM_CBANK
	.align		4
        /*000c*/ 	.byte	0x04, 0x0a
        /*000e*/ 	.short	(.L_266 - .L_265)
	.align		4
.L_265:
        /*0010*/ 	.word	index@(.nv.constant0._ZN5flash16flash_fwd_kernelI23Flash_fwd_kernel_traitsILi192ELi128ELi64ELi8ELb0ELb0EN7cutlass10bfloat16_tE19Flash_kernel_traitsILi192ELi128ELi64ELi8ES3_EELb0ELb0ELb1ELb0ELb0ELb1ELb0ELb0EEEvNS_16Flash_fwd_paramsE)
        /*0014*/ 	.short	0x0160
        /*0016*/ 	.short	0x01d0


	//----- nvinfo : EIATTR_CBANK_PARAM_SIZE
	.align		4
.L_266:
        /*0018*/ 	.byte	0x03, 0x19
        /*001a*/ 	.short	0x01d0


	//----- nvinfo : EIATTR_KPARAM_INFO
	.align		4
        /*001c*/ 	.byte	0x04, 0x17
        /*001e*/ 	.short	(.L_268 - .L_267)
.L_267:
        /*0020*/ 	.word	0x00000000
        /*0024*/ 	.short	0x0000
        /*0026*/ 	.short	0x0000
        /*0028*/ 	.byte	0x00, 0xf0, 0x41, 0x07


	//----- nvinfo : EIATTR_MAXREG_COUNT
	.align		4
.L_268:
        /*002c*/ 	.byte	0x03, 0x1b
        /*002e*/ 	.short	0x00ff


	//----- nvinfo : EIATTR_NUM_BARRIERS
	.align		4
        /*0030*/ 	.byte	0x02, 0x4c
        /*0032*/ 	.byte	0x01
	.zero		1


	//----- nvinfo : EIATTR_MERCURY_ISA_VERSION
	.align		4
        /*0034*/ 	.byte	0x03, 0x5f
        /*0036*/ 	.short	0x0000


	//----- nvinfo : EIATTR_COOP_GROUP_MASK_REGIDS
	.align		4
        /*0038*/ 	.byte	0x04, 0x29
        /*003a*/ 	.short	(.L_270 - .L_269)


	//   ....[0]....
.L_269:
        /*003c*/ 	.word	0xffffffff


	//   ....[1]....
        /*0040*/ 	.word	0xffffffff


	//   ....[2]....
        /*0044*/ 	.word	0xffffffff


	//   ....[3]....
        /*0048*/ 	.word	0xffffffff


	//   ....[4]....
        /*004c*/ 	.word	0xffffffff


	//   ....[5]....
        /*0050*/ 	.word	0xffffffff


	//   ....[6]....
        /*0054*/ 	.word	0xffffffff


	//   ....[7]....
        /*0058*/ 	.word	0xffffffff


	//   ....[8]....
        /*005c*/ 	.word	0xffffffff


	//   ....[9]....
        /*0060*/ 	.word	0xffffffff


	//   ....[10]....
        /*0064*/ 	.word	0xffffffff


	//   ....[11]....
        /*0068*/ 	.word	0xffffffff


	//   ....[12]....
        /*006c*/ 	.word	0xffffffff


	//   ....[13]....
        /*0070*/ 	.word	0xffffffff


	//   ....[14]....
        /*0074*/ 	.word	0xffffffff


	//   ....[15]....
        /*0078*/ 	.word	0xffffffff


	//   ....[16]....
        /*007c*/ 	.word	0xffffffff


	//   ....[17]....
        /*0080*/ 	.word	0xffffffff


	//   ....[18]....
        /*0084*/ 	.word	0xffffffff


	//   ....[19]....
        /*0088*/ 	.word	0xffffffff


	//----- nvinfo : EIATTR_COOP_GROUP_INSTR_OFFSETS
	.align		4
.L_270:
        /*008c*/ 	.byte	0x04, 0x28
        /*008e*/ 	.short	(.L_272 - .L_271)


	//   ....[0]....
.L_271:
        /*0090*/ 	.word	0x000039c0


	//   ....[1]....
        /*0094*/ 	.word	0x000039e0


	//   ....[2]....
        /*0098*/ 	.word	0x00003a80


	//   ....[3]....
        /*009c*/ 	.word	0x00003a90


	//   ....[4]....
        /*00a0*/ 	.word	0x000061a0


	//   ....[5]....
        /*00a4*/ 	.word	0x000061b0


	//   ....[6]....
        /*00a8*/ 	.word	0x000061e0


	//   ....[7]....
        /*00ac*/ 	.word	0x000061f0


	//   ....[8]....
        /*00b0*/ 	.word	0x00008f10


	//   ....[9]....
        /*00b4*/ 	.word	0x00008ff0


	//   ....[10]....
        /*00b8*/ 	.word	0x00009000


	//   ....[11]....
        /*00bc*/ 	.word	0x00009030


	//   ....[12]....
        /*00c0*/ 	.word	0x0000be50


	//   ....[13]....
        /*00c4*/ 	.word	0x0000be70


	//   ....[14]....
        /*00c8*/ 	.word	0x0000bea0


	//   ....[15]....
        /*00cc*/ 	.word	0x0000beb0


	//   ....[16]....
        /*00d0*/ 	.word	0x0000d5d0


	//   ....[17]....
        /*00d4*/ 	.word	0x0000d610


	//   ....[18]....
        /*00d8*/ 	.word	0x0000d720


	//   ....[19]....
        /*00dc*/ 	.word	0x0000d750


	//----- nvinfo : EIATTR_EXIT_INSTR_OFFSETS
	.align		4
.L_272:
        /*00e0*/ 	.byte	0x04, 0x1c
        /*00e2*/ 	.short	(.L_274 - .L_273)


	//   ....[0]....
.L_273:
        /*00e4*/ 	.word	0x000004d0


	//   ....[1]....
        /*00e8*/ 	.word	0x00000fd0


	//   ....[2]....
        /*00ec*/ 	.word	0x00001050


	//   ....[3]....
        /*00f0*/ 	.word	0x0000ee80


	//   ....[4]....
        /*00f4*/ 	.word	0x0000ef50


	//----- nvinfo : EIATTR_CTAIDZ_USED
	.align		4
.L_274:
        /*00f8*/ 	.byte	0x01, 0x04
	.zero		2


	//----- nvinfo : EIATTR_CRS_STACK_SIZE
	.align		4
        /*00fc*/ 	.byte	0x04, 0x1e
        /*00fe*/ 	.short	(.L_276 - .L_275)
.L_275:
        /*0100*/ 	.word	0x00000000
.L_276:


//--------------------- .nv.info._ZN5flash16flash_fwd_kernelI23Flash_fwd_kernel_traitsILi192ELi128ELi64ELi8ELb0ELb0EN7cutlass10bfloat16_tE19Flash_kernel_traitsILi192ELi128ELi64ELi8ES3_EELb0ELb0ELb1ELb0ELb0ELb1ELb1ELb0EEEvNS_16Flash_fwd_paramsE --------------------------
	.section	.nv.info._ZN5flash16flash_fwd_kernelI23Flash_fwd_kernel_traitsILi192ELi128ELi64ELi8ELb0ELb0EN7cutlass10bfloat16_tE19Flash_kernel_traitsILi192ELi128ELi64ELi8ES3_EELb0ELb0ELb1ELb0ELb0ELb1ELb1ELb0EEEvNS_16Flash_fwd_paramsE,"",@"SHT_CUDA_INFO"
	.sectionflags	@""
	.align	4


	//----- nvinfo : EIATTR_CUDA_API_VERSION
	.align		4
        /*0000*/ 	.byte	0x04, 0x37
        /*0002*/ 	.short	(.L_278 - .L_277)
.L_277:
        /*0004*/ 	.word	0x00000082


	//----- nvinfo : EIATTR_SW2861232_WAR
	.align		4
.L_278:
        /*0008*/ 	.byte	0x01, 0x35
	.zero		2


	//----- nvinfo : EIATTR_PARAM_CBANK
	.align		4
        /*000c*/ 	.byte	0x04, 0x0a
        /*000e*/ 	.short	(.L_280 - .L_279)
	.align		4
.L_279:
        /*0010*/ 	.word	index@(.nv.constant0._ZN5flash16flash_fwd_kernelI23Flash_fwd_kernel_traitsILi192ELi128ELi64ELi8ELb0ELb0EN7cutlass10bfloat16_tE19Flash_kernel_traitsILi192ELi128ELi64ELi8ES3_EELb0ELb0ELb1ELb0ELb0ELb1ELb1ELb0EEEvNS_16Flash_fwd_paramsE)
        /*0014*/ 	.short	0x0160
        /*0016*/ 	.short	0x01d0


	//----- nvinfo : EIATTR_CBANK_PARAM_SIZE
	.align		4
.L_280:
        /*0018*/ 	.byte	0x03, 0x19
        /*001a*/ 	.short	0x01d0


	//----- nvinfo : EIATTR_KPARAM_INFO
	.align		4
        /*001c*/ 	.byte	0x04, 0x17
        /*001e*/ 	.short	(.L_282 - .L_281)
.L_281:
        /*0020*/ 	.word	0x00000000
        /*0024*/ 	.short	0x0000
        /*0026*/ 	.short	0x0000
        /*0028*/ 	.byte	0x00, 0xf0, 0x41, 0x07


	//----- nvinfo : EIATTR_MAXREG_COUNT
	.align		4
.L_282:
        /*002c*/ 	.byte	0x03, 0x1b
        /*002e*/ 	.short	0x00ff


	//----- nvinfo : EIATTR_NUM_BARRIERS
	.align		4
        /*0030*/ 	.byte	0x02, 0x4c
        /*0032*/ 	.byte	0x01
	.zero		1


	//----- nvinfo : EIATTR_MERCURY_ISA_VERSION
	.align		4
        /*0034*/ 	.byte	0x03, 0x5f
        /*0036*/ 	.short	0x0000


	//----- nvinfo : EIATTR_COOP_GROUP_MASK_REGIDS
	.align		4
        /*0038*/ 	.byte	0x04, 0x29
        /*003a*/ 	.short	(.L_284 - .L_283)


	//   ....[0]....
.L_283:
        /*003c*/ 	.word	0xffffffff


	//   ....[1]....
        /*0040*/ 	.word	0xffffffff


	//   ....[2]....
        /*0044*/ 	.word	0xffffffff


	//   ....[3]....
        /*0048*/ 	.word	0xffffffff


	//   ....[4]....
        /*004c*/ 	.word	0xffffffff


	//   ....[5]....
        /*0050*/ 	.word	0xffffffff


	//   ....[6]....
        /*0054*/ 	.word	0xffffffff


	//   ....[7]....
        /*0058*/ 	.word	0xffffffff


	//   ....[8]....
        /*005c*/ 	.word	0xffffffff


	//   ....[9]....
        /*0060*/ 	.word	0xffffffff


	//   ....[10]....
        /*0064*/ 	.word	0xffffffff


	//   ....[11]....
        /*0068*/ 	.word	0xffffffff


	//   ....[12]....
        /*006c*/ 	.word	0xffffffff


	//   ....[13]....
        /*0070*/ 	.word	0xffffffff


	//   ....[14]....
        /*0074*/ 	.word	0xffffffff


	//   ....[15]....
        /*0078*/ 	.word	0xffffffff


	//   ....[16]....
        /*007c*/ 	.word	0xffffffff


	//   ....[17]....
        /*0080*/ 	.word	0xffffffff


	//   ....[18]....
        /*0084*/ 	.word	0xffffffff


	//   ....[19]....
        /*0088*/ 	.word	0xffffffff


	//----- nvinfo : EIATTR_COOP_GROUP_INSTR_OFFSETS
	.align		4
.L_284:
        /*008c*/ 	.byte	0x04, 0x28
        /*008e*/ 	.short	(.L_286 - .L_285)


	//   ....[0]....
.L_285:
        /*0090*/ 	.word	0x00003da0


	//   ....[1]....
        /*0094*/ 	.word	0x00003dc0


	//   ....[2]....
        /*0098*/ 	.word	0x00003e60


	//   ....[3]....
        /*009c*/ 	.word	0x00003e70


	//   ....[4]....
        /*00a0*/ 	.word	0x00006970


	//   ....[5]....
        /*00a4*/ 	.word	0x00006980


	//   ....[6]....
        /*00a8*/ 	.word	0x000069b0


	//   ....[7]....
        /*00ac*/ 	.word	0x000069c0


	//   ....[8]....
        /*00b0*/ 	.word	0x00009ac0


	//   ....[9]....
        /*00b4*/ 	.word	0x00009b90


	//   ....[10]....
        /*00b8*/ 	.word	0x00009ba0


	//   ....[11]....
        /*00bc*/ 	.word	0x00009be0


	//   ....[12]....
        /*00c0*/ 	.word	0x0000ce20


	//   ....[13]....
        /*00c4*/ 	.word	0x0000ce40


	//   ....[14]....
        /*00c8*/ 	.word	0x0000ce80


	//   ....[15]....
        /*00cc*/ 	.word	0x0000ce90


	//   ....[16]....
        /*00d0*/ 	.word	0x0000e5b0


	//   ....[17]....
        /*00d4*/ 	.word	0x0000e5f0


	//   ....[18]....
        /*00d8*/ 	.word	0x0000e700


	//   ....[19]....
        /*00dc*/ 	.word	0x0000e730


	//----- nvinfo : EIATTR_EXIT_INSTR_OFFSETS
	.align		4
.L_286:
        /*00e0*/ 	.byte	0x04, 0x1c
        /*00e2*/ 	.short	(.L_288 - .L_287)


	//   ....[0]....
.L_287:
        /*00e4*/ 	.word	0x000004d0


	//   ....[1]....
        /*00e8*/ 	.word	0x00000fd0


	//   ....[2]....
        /*00ec*/ 	.word	0x00001050


	//   ....[3]....
        /*00f0*/ 	.word	0x0000fe60


	//   ....[4]....
        /*00f4*/ 	.word	0x0000ff30


	//----- nvinfo : EIATTR_CTAIDZ_USED
	.align		4
.L_288:
        /*00f8*/ 	.byte	0x01, 0x04
	.zero		2


	//----- nvinfo : EIATTR_CRS_STACK_SIZE
	.align		4
        /*00fc*/ 	.byte	0x04, 0x1e
        /*00fe*/ 	.short	(.L_290 - .L_289)
.L_289:
        /*0100*/ 	.word	0x00000000
.L_290:


//--------------------- .nv.info._ZN5flash16flash_fwd_kernelI23Flash_fwd_kernel_traitsILi192ELi128ELi64ELi8ELb0ELb0EN7cutlass10bfloat16_tE19Flash_kernel_traitsILi192ELi128ELi64ELi8ES3_EELb0ELb0ELb1ELb0ELb0ELb0ELb0ELb0EEEvNS_16Flash_fwd_paramsE --------------------------
	.section	.nv.info._ZN5flash16flash_fwd_kernelI23Flash_fwd_kernel_traitsILi192ELi128ELi64ELi8ELb0ELb0EN7cutlass10bfloat16_tE19Flash_kernel_traitsILi192ELi128ELi64ELi8ES3_EELb0ELb0ELb1ELb0ELb0ELb0ELb0ELb0EEEvNS_16Flash_fwd_paramsE,"",@"SHT_CUDA_INFO"
	.sectionflags	@""
	.align	4


	//----- nvinfo : EIATTR_CUDA_API_VERSION
	.align		4
        /*0000*/ 	.byte	0x04, 0x37
        /*0002*/ 	.short	(.L_292 - .L_291)
.L_291:
        /*0004*/ 	.word	0x00000082


	//----- nvinfo : EIATTR_SW2861232_WAR
	.align		4
.L_292:
        /*0008*/ 	.byte	0x01, 0x35
	.zero		2


	//----- nvinfo : EIATTR_PARAM_CBANK
	.align		4
        /*000c*/ 	.byte	0x04, 0x0a
        /*000e*/ 	.short	(.L_294 - .L_293)
	.align		4
.L_293:
        /*0010*/ 	.word	index@(.nv.constant0._ZN5flash16flash_fwd_kernelI23Flash_fwd_kernel_traitsILi192ELi128ELi64ELi8ELb0ELb0EN7cutlass10bfloat16_tE19Flash_kernel_traitsILi192ELi128ELi64ELi8ES3_EELb0ELb0ELb1ELb0ELb0ELb0ELb0ELb0EEEvNS_16Flash_fwd_paramsE)
        /*0014*/ 	.short	0x0160
        /*0016*/ 	.short	0x01d0


	//----- nvinfo : EIATTR_CBANK_PARAM_SIZE
	.align		4
.L_294:
        /*0018*/ 	.byte	0x03, 0x19
        /*001a*/ 	.short	0x01d0


	//----- nvinfo : EIATTR_KPARAM_INFO
	.align		4
        /*001c*/ 	.byte	0x04, 0x17
        /*001e*/ 	.short	(.L_296 - .L_295)
.L_295:
        /*0020*/ 	.word	0x00000000
        /*0024*/ 	.short	0x0000
        /*0026*/ 	.short	0x0000
        /*0028*/ 	.byte	0x00, 0xf0, 0x41, 0x07


	//----- nvinfo : EIATTR_MAXREG_COUNT
	.align		4
.L_296:
        /*002c*/ 	.byte	0x03, 0x1b
        /*002e*/ 	.short	0x00ff


	//----- nvinfo : EIATTR_NUM_BARRIERS
	.align		4
        /*0030*/ 	.byte	0x02, 0x4c
        /*0032*/ 	.byte	0x01
	.zero		1


	//----- nvinfo : EIATTR_MERCURY_ISA_VERSION
	.align		4
        /*0034*/ 	.byte	0x03, 0x5f
        /*0036*/ 	.short	0x0000


	//----- nvinfo : EIATTR_COOP_GROUP_MASK_REGIDS
	.align		4
        /*0038*/ 	.byte	0x04, 0x29
        /*003a*/ 	.short	(.L_298 - .L_297)


	//   ....[0]....
.L_297:
        /*003c*/ 	.word	0xffffffff


	//   ....[1]....
        /*0040*/ 	.word	0xffffffff


	//   ....[2]....
        /*0044*/ 	.word	0xffffffff


	//   ....[3]....
        /*0048*/ 	.word	0xffffffff


	//   ....[4]....
        /*004c*/ 	.word	0xffffffff


	//   ....[5]....
        /*0050*/ 	.word	0xffffffff


	//   ....[6]....
        /*0054*/ 	.word	0xffffffff


	//   ....[7]....
        /*0058*/ 	.word	0xffffffff


	//   ....[8]....
        /*005c*/ 	.word	0xffffffff


	//   ....[9]....
        /*0060*/ 	.word	0xffffffff


	//   ....[10]....
        /*0064*/ 	.word	0xffffffff


	//   ....[11]....
        /*0068*/ 	.word	0xffffffff


	//   ....[12]....
        /*006c*/ 	.word	0xffffffff


	//   ....[13]....
        /*0070*/ 	.word	0xffffffff


	//   ....[14]....
        /*0074*/ 	.word	0xffffffff


	//   ....[15]....
        /*0078*/ 	.word	0xffffffff


	//   ....[16]....
        /*007c*/ 	.word	0xffffffff


	//   ....[17]....
        /*0080*/ 	.word	0xffffffff


	//   ....[18]....
        /*0084*/ 	.word	0xffffffff


	//   ....[19]....
        /*0088*/ 	.word	0xffffffff


	//----- nvinfo : EIATTR_COOP_GROUP_INSTR_OFFSETS
	.align		4
.L_298:
        /*008c*/ 	.byte	0x04, 0x28
        /*008e*/ 	.short	(.L_300 - .L_299)


	//   ....[0]....
.L_299:
        /*0090*/ 	.word	0x000043f0


	//   ....[1]....
        /*0094*/ 	.word	0x00004410


	//   ....[2]....
        /*0098*/ 	.word	0x000044b0


	//   ....[3]....
        /*009c*/ 	.word	0x000044c0


	//   ....[4]....
        /*00a0*/ 	.word	0x00006f30


	//   ....[5]....
        /*00a4*/ 	.word	0x00006f40


	//   ....[6]....
        /*00a8*/ 	.word	0x00006f70


	//   ....[7]....
        /*00ac*/ 	.word	0x00006f80


	//   ....[8]....
        /*00b0*/ 	.word	0x0000a020


	//   ....[9]....
        /*00b4*/ 	.word	0x0000a0d0


	//   ....[10]....
        /*00b8*/ 	.word	0x0000a0f0


	//   ....[11]....
        /*00bc*/ 	.word	0x0000a120


	//   ....[12]....
        /*00c0*/ 	.word	0x0000d250


	//   ....[13]....
        /*00c4*/ 	.word	0x0000d270


	//   ....[14]....
        /*00c8*/ 	.word	0x0000d290


	//   ....[15]....
        /*00cc*/ 	.word	0x0000d2b0


	//   ....[16]....
        /*00d0*/ 	.word	0x0000e9e0


	//   ....[17]....
        /*00d4*/ 	.word	0x0000ea20


	//   ....[18]....
        /*00d8*/ 	.word	0x0000eaa0


	//   ....[19]....
        /*00dc*/ 	.word	0x0000eac0


	//----- nvinfo : EIATTR_EXIT_INSTR_OFFSETS
	.align		4
.L_300:
        /*00e0*/ 	.byte	0x04, 0x1c
        /*00e2*/ 	.short	(.L_302 - .L_301)


	//   ....[0]....
.L_301:
        /*00e4*/ 	.word	0x000002d0


	//   ....[1]....
        /*00e8*/ 	.word	0x00000df0


	//   ....[2]....
        /*00ec*/ 	.word	0x00000e70


	//   ....[3]....
        /*00f0*/ 	.word	0x00010390


	//   ....[4]....
        /*00f4*/ 	.word	0x00010480


	//   ....[5]....
        /*00f8*/ 	.word	0x000104a0


	//----- nvinfo : EIATTR_CTAIDZ_USED
	.align		4
.L_302:
        /*00fc*/ 	.byte	0x01, 0x04
	.zero		2


	//----- nvinfo : EIATTR_CRS_STACK_SIZE
	.align		4
        /*0100*/ 	.byte	0x04, 0x1e
        /*0102*/ 	.short	(.L_304 - .L_303)
.L_303:
        /*0104*/ 	.word	0x00000000
.L_304:


//--------------------- .nv.info._ZN5flash16flash_fwd_kernelI23Flash_fwd_kernel_traitsILi192ELi128ELi64ELi8ELb0ELb0EN7cutlass10bfloat16_tE19Flash_kernel_traitsILi192ELi128ELi64ELi8ES3_EELb0ELb0ELb1ELb0ELb0ELb0ELb1ELb0EEEvNS_16Flash_fwd_paramsE --------------------------
	.section	.nv.info._ZN5flash16flash_fwd_kernelI23Flash_fwd_kernel_traitsILi192ELi128ELi64ELi8ELb0ELb0EN7cutlass10bfloat16_tE19Flash_kernel_traitsILi192ELi128ELi64ELi8ES3_EELb0ELb0ELb1ELb0ELb0ELb0ELb1ELb0EEEvNS_16Flash_fwd_paramsE,"",@"SHT_CUDA_INFO"
	.sectionflags	@""
	.align	4


	//----- nvinfo : EIATTR_CUDA_API_VERSION
	.align		4
        /*0000*/ 	.byte	0x04, 0x37
        /*0002*/ 	.short	(.L_306 - .L_305)
.L_305:
        /*0004*/ 	.word	0x00000082


	//----- nvinfo : EIATTR_SW2861232_WAR
	.align		4
.L_306:
        /*0008*/ 	.byte	0x01, 0x35
	.zero		2


	//----- nvinfo : EIATTR_PARAM_CBANK
	.align		4
        /*000c*/ 	.byte	0x04, 0x0a
        /*000e*/ 	.short	(.L_308 - .L_307)
	.align		4
.L_307:
        /*0010*/ 	.word	index@(.nv.constant0._ZN5flash16flash_fwd_kernelI23Flash_fwd_kernel_traitsILi192ELi128ELi64ELi8ELb0ELb0EN7cutlass10bfloat16_tE19Flash_kernel_traitsILi192ELi128ELi64ELi8ES3_EELb0ELb0ELb1ELb0ELb0ELb0ELb1ELb0EEEvNS_16Flash_fwd_paramsE)
        /*0014*/ 	.short	0x0160
        /*0016*/ 	.short	0x01d0


	//----- nvinfo : EIATTR_CBANK_PARAM_SIZE
	.align		4
.L_308:
        /*0018*/ 	.byte	0x03, 0x19
        /*001a*/ 	.short	0x01d0


	//----- nvinfo : EIATTR_KPARAM_INFO
	.align		4
        /*001c*/ 	.byte	0x04, 0x17
        /*001e*/ 	.short	(.L_310 - .L_309)
.L_309:
        /*0020*/ 	.word	0x00000000
        /*0024*/ 	.short	0x0000
        /*0026*/ 	.short	0x0000
        /*0028*/ 	.byte	0x00, 0xf0, 0x41, 0x07


	//----- nvinfo : EIATTR_MAXREG_COUNT
	.align		4
.L_310:
        /*002c*/ 	.byte	0x03, 0x1b
        /*002e*/ 	.short	0x00ff


	//----- nvinfo : EIATTR_NUM_BARRIERS
	.align		4
        /*0030*/ 	.byte	0x02, 0x4c
        /*0032*/ 	.byte	0x01
	.zero		1


	//----- nvinfo : EIATTR_MERCURY_ISA_VERSION
	.align		4
        /*0034*/ 	.byte	0x03, 0x5f
        /*0036*/ 	.short	0x0000


	//----- nvinfo : EIATTR_COOP_GROUP_MASK_REGIDS
	.align		4
        /*0038*/ 	.byte	0x04, 0x29
        /*003a*/ 	.short	(.L_312 - .L_311)


	//   ....[0]....
.L_311:
        /*003c*/ 	.word	0xffffffff


	//   ....[1]....
        /*0040*/ 	.word	0xffffffff


	//   ....[2]....
        /*0044*/ 	.word	0xffffffff


	//   ....[3]....
        /*0048*/ 	.word	0xffffffff


	//   ....[4]....
        /*004c*/ 	.word	0xffffffff


	//   ....[5]....
        /*0050*/ 	.word	0xffffffff


	//   ....[6]....
        /*0054*/ 	.word	0xffffffff


	//   ....[7]....
        /*0058*/ 	.word	0xffffffff


	//   ....[8]....
        /*005c*/ 	.word	0xffffffff


	//   ....[9]....
        /*0060*/ 	.word	0xffffffff


	//   ....[10]....
        /*0064*/ 	.word	0xffffffff


	//   ....[11]....
        /*0068*/ 	.word	0xffffffff


	//   ....[12]....
        /*006c*/ 	.word	0xffffffff


	//   ....[13]....
        /*0070*/ 	.word	0xffffffff


	//   ....[14]....
        /*0074*/ 	.word	0xffffffff


	//   ....[15]....
        /*0078*/ 	.word	0xffffffff


	//   ....[16]....
        /*007c*/ 	.word	0xffffffff


	//   ....[17]....
        /*0080*/ 	.word	0xffffffff


	//   ....[18]....
        /*0084*/ 	.word	0xffffffff


	//   ....[19]....
        /*0088*/ 	.word	0xffffffff


	//----- nvinfo : EIATTR_COOP_GROUP_INSTR_OFFSETS
	.align		4
.L_312:
        /*008c*/ 	.byte	0x04, 0x28
        /*008e*/ 	.short	(.L_314 - .L_313)


	//   ....[0]....
.L_313:
        /*0090*/ 	.word	0x000047f0


	//   ....[1]....
        /*0094*/ 	.word	0x00004810


	//   ....[2]....
        /*0098*/ 	.word	0x000048b0


	//   ....[3]....
        /*009c*/ 	.word	0x000048c0


	//   ....[4]....
        /*00a0*/ 	.word	0x00007730


	//   ....[5]....
        /*00a4*/ 	.word	0x00007740


	//   ....[6]....
        /*00a8*/ 	.word	0x00007770


	//   ....[7]....
        /*00ac*/ 	.word	0x00007780


	//   ....[8]....
        /*00b0*/ 	.word	0x0000ac20


	//   ....[9]....
        /*00b4*/ 	.word	0x0000acb0


	//   ....[10]....
        /*00b8*/ 	.word	0x0000acd0


	//   ....[11]....
        /*00bc*/ 	.word	0x0000acf0


	//   ....[12]....
        /*00c0*/ 	.word	0x0000e250


	//   ....[13]....
        /*00c4*/ 	.word	0x0000e270


	//   ....[14]....
        /*00c8*/ 	.word	0x0000e2b0


	//   ....[15]....
        /*00cc*/ 	.word	0x0000e2c0


	//   ....[16]....
        /*00d0*/ 	.word	0x0000f9f0


	//   ....[17]....
        /*00d4*/ 	.word	0x0000fa30


	//   ....[18]....
        /*00d8*/ 	.word	0x0000fab0


	//   ....[19]....
        /*00dc*/ 	.word	0x0000fad0


	//----- nvinfo : EIATTR_EXIT_INSTR_OFFSETS
	.align		4
.L_314:
        /*00e0*/ 	.byte	0x04, 0x1c
        /*00e2*/ 	.short	(.L_316 - .L_315)


	//   ....[0]....
.L_315:
        /*00e4*/ 	.word	0x000002d0


	//   ....[1]....
        /*00e8*/ 	.word	0x00000df0


	//   ....[2]....
        /*00ec*/ 	.word	0x00000e70


	//   ....[3]....
        /*00f0*/ 	.word	0x000113a0


	//   ....[4]....
        /*00f4*/ 	.word	0x00011490


	//   ....[5]....
        /*00f8*/ 	.word	0x000114b0


	//----- nvinfo : EIATTR_CTAIDZ_USED
	.align		4
.L_316:
        /*00fc*/ 	.byte	0x01, 0x04
	.zero		2


	//----- nvinfo : EIATTR_CRS_STACK_SIZE
	.align		4
        /*0100*/ 	.byte	0x04, 0x1e
        /*0102*/ 	.short	(.L_318 - .L_317)
.L_317:
        /*0104*/ 	.word	0x00000000
.L_318:


//--------------------- .nv.info._ZN5flash16flash_fwd_kernelI23Flash_fwd_kernel_traitsILi192ELi128ELi64ELi8ELb0ELb0EN7cutlass10bfloat16_tE19Flash_kernel_traitsILi192ELi128ELi64ELi8ES3_EELb0ELb0ELb1ELb1ELb0ELb0ELb0ELb0EEEvNS_16Flash_fwd_paramsE --------------------------
	.section	.nv.info._ZN5flash16flash_fwd_kernelI23Flash_fwd_kernel_traitsILi192ELi128ELi64ELi8ELb0ELb0EN7cutlass10bfloat16_tE19Flash_kernel_traitsILi192ELi128ELi64ELi8ES3_EELb0ELb0ELb1ELb1ELb0ELb0ELb0ELb0EEEvNS_16Flash_fwd_paramsE,"",@"SHT_CUDA_INFO"
	.sectionflags	@""
	.align	4


	//----- nvinfo : EIATTR_CUDA_API_VERSION
	.align		4
        /*0000*/ 	.byte	0x04, 0x37
        /*0002*/ 	.short	(.L_320 - .L_319)
.L_319:
        /*0004*/ 	.word	0x00000082


	//----- nvinfo : EIATTR_SW2861232_WAR
	.align		4
.L_320:
        /*0008*/ 	.byte	0x01, 0x35
	.zero		2


	//----- nvinfo : EIATTR_PARAM_CBANK
	.align		4
        /*000c*/ 	.byte	0x04, 0x0a
        /*000e*/ 	.short	(.L_322 - .L_321)
	.align		4
.L_321:
        /*0010*/ 	.word	index@(.nv.constant0._ZN5flash16flash_fwd_kernelI23Flash_fwd_kernel_traitsILi192ELi128ELi64ELi8ELb0ELb0EN7cutlass10bfloat16_tE19Flash_kernel_traitsILi192ELi128ELi64ELi8ES3_EELb0ELb0ELb1ELb1ELb0ELb0ELb0ELb0EEEvNS_16Flash_fwd_paramsE)
        /*0014*/ 	.short	0x0160
        /*0016*/ 	.short	0x01d0


	//----- nvinfo : EIATTR_CBANK_PARAM_SIZE
	.align		4
.L_322:
        /*0018*/ 	.byte	0x03, 0x19
        /*001a*/ 	.short	0x01d0


	//----- nvinfo : EIATTR_KPARAM_INFO
	.align		4
        /*001c*/ 	.byte	0x04, 0x17
        /*001e*/ 	.short	(.L_324 - .L_323)
.L_323:
        /*0020*/ 	.word	0x00000000
        /*0024*/ 	.short	0x0000
        /*0026*/ 	.short	0x0000
        /*0028*/ 	.byte	0x00, 0xf0, 0x41, 0x07


	//----- nvinfo : EIATTR_MAXREG_COUNT
	.align		4
.L_324:
        /*002c*/ 	.byte	0x03, 0x1b
        /*002e*/ 	.short	0x00ff


	//----- nvinfo : EIATTR_NUM_BARRIERS
	.align		4
        /*0030*/ 	.byte	0x02, 0x4c
        /*0032*/ 	.byte	0x01
	.zero		1


	//----- nvinfo : EIATTR_MERCURY_ISA_VERSION
	.align		4
        /*0034*/ 	.byte	0x03, 0x5f
        /*0036*/ 	.short	0x0000


	//----- nvinfo : EIATTR_COOP_GROUP_MASK_REGIDS
	.align		4
        /*0038*/ 	.byte	0x04, 0x29
        /*003a*/ 	.short	(.L_326 - .L_325)


	//   ....[0]....
.L_325:
        /*003c*/ 	.word	0xffffffff


	//   ....[1]....
        /*0040*/ 	.word	0xffffffff


	//   ....[2]....
        /*0044*/ 	.word	0xffffffff


	//   ....[3]....
        /*0048*/ 	.word	0xffffffff


	//   ....[4]....
        /*004c*/ 	.word	0xffffffff


	//   ....[5]....
        /*0050*/ 	.word	0xffffffff


	//   ....[6]....
        /*0054*/ 	.word	0xffffffff


	//   ....[7]....
        /*0058*/ 	.word	0xffffffff


	//   ....[8]....
        /*005c*/ 	.word	0xffffffff


	//   ....[9]....
        /*0060*/ 	.word	0xffffffff


	//   ....[10]....
        /*0064*/ 	.word	0xffffffff


	//   ....[11]....
        /*0068*/ 	.word	0xffffffff


	//   ....[12]....
        /*006c*/ 	.word	0xffffffff


	//   ....[13]....
        /*0070*/ 	.word	0xffffffff


	//   ....[14]....
        /*0074*/ 	.word	0xffffffff


	//   ....[15]....
        /*0078*/ 	.word	0xffffffff


	//   ....[16]....
        /*007c*/ 	.word	0xffffffff


	//   ....[17]....
        /*0080*/ 	.word	0xffffffff


	//   ....[18]....
        /*0084*/ 	.word	0xffffffff


	//   ....[19]....
        /*0088*/ 	.word	0xffffffff


	//----- nvinfo : EIATTR_COOP_GROUP_INSTR_OFFSETS
	.align		4
.L_326:
        /*008c*/ 	.byte	0x04, 0x28
        /*008e*/ 	.short	(.L_328 - .L_327)


	//   ....[0]....
.L_327:
        /*0090*/ 	.word	0x000051c0


	//   ....[1]....
        /*0094*/ 	.word	0x000051e0


	//   ....[2]....
        /*0098*/ 	.word	0x00005280


	//   ....[3]....
        /*009c*/ 	.word	0x00005290


	//   ....[4]....
        /*00a0*/ 	.word	0x000085e0


	//   ....[5]....
        /*00a4*/ 	.word	0x000085f0


	//   ....[6]....
        /*00a8*/ 	.word	0x00008620


	//   ....[7]....
        /*00ac*/ 	.word	0x00008630


	//   ....[8]....
        /*00b0*/ 	.word	0x0000c060


	//   ....[9]....
        /*00b4*/ 	.word	0x0000c070


	//   ....[10]....
        /*00b8*/ 	.word	0x0000c0a0


	//   ....[11]....
        /*00bc*/ 	.word	0x0000c0b0


	//   ....[12]....
        /*00c0*/ 	.word	0x0000f980


	//   ....[13]....
        /*00c4*/ 	.word	0x0000fab0


	//   ....[14]....
        /*00c8*/ 	.word	0x0000fac0


	//   ....[15]....
        /*00cc*/ 	.word	0x0000fb20


	//   ....[16]....
        /*00d0*/ 	.word	0x00011200


	//   ....[17]....
        /*00d4*/ 	.word	0x00011240


	//   ....[18]....
        /*00d8*/ 	.word	0x00011350


	//   ....[19]....
        /*00dc*/ 	.word	0x00011380


	//----- nvinfo : EIATTR_EXIT_INSTR_OFFSETS
	.align		4
.L_328:
        /*00e0*/ 	.byte	0x04, 0x1c
        /*00e2*/ 	.short	(.L_330 - .L_329)


	//   ....[0]....
.L_329:
        /*00e4*/ 	.word	0x000004c0


	//   ....[1]....
        /*00e8*/ 	.word	0x000010b0


	//   ....[2]....
        /*00ec*/ 	.word	0x00001130


	//   ....[3]....
        /*00f0*/ 	.word	0x00012c20


	//   ....[4]....
        /*00f4*/ 	.word	0x00012d10


	//   ....[5]....
        /*00f8*/ 	.word	0x00012d30


	//----- nvinfo : EIATTR_CTAIDZ_USED
	.align		4
.L_330:
        /*00fc*/ 	.byte	0x01, 0x04
	.zero		2


	//----- nvinfo : EIATTR_CRS_STACK_SIZE
	.align		4
        /*0100*/ 	.byte	0x04, 0x1e
        /*0102*/ 	.short	(.L_332 - .L_331)
.L_331:
        /*0104*/ 	.word	0x00000000
.L_332:


//--------------------- .nv.info._ZN5flash16flash_fwd_kernelI23Flash_fwd_kernel_traitsILi192ELi128ELi64ELi8ELb0ELb0EN7cutlass10bfloat16_tE19Flash_kernel_traitsILi192ELi128ELi64ELi8ES3_EELb0ELb0ELb1ELb1ELb0ELb0ELb1ELb0EEEvNS_16Flash_fwd_paramsE --------------------------
	.section	.nv.info._ZN5flash16flash_fwd_kernelI23Flash_fwd_kernel_traitsILi192ELi128ELi64ELi8ELb0ELb0EN7cutlass10bfloat16_tE19Flash_kernel_traitsILi192ELi128ELi64ELi8ES3_EELb0ELb0ELb1ELb1ELb0ELb0ELb1ELb0EEEvNS_16Flash_fwd_paramsE,"",@"SHT_CUDA_INFO"
	.sectionflags	@""
	.align	4


	//----- nvinfo : EIATTR_CUDA_API_VERSION
	.align		4
        /*0000*/ 	.byte	0x04, 0x37
        /*0002*/ 	.short	(.L_334 - .L_333)
.L_333:
        /*0004*/ 	.word	0x00000082


	//----- nvinfo : EIATTR_SW2861232_WAR
	.align		4
.L_334:
        /*0008*/ 	.byte	0x01, 0x35
	.zero		2


	//----- nvinfo : EIATTR_PARAM_CBANK
	.align		4
        /*000c*/ 	.byte	0x04, 0x0a
        /*000e*/ 	.short	(.L_336 - .L_335)
	.align		4
.L_335:
        /*0010*/ 	.word	index@(.nv.constant0._ZN5flash16flash_fwd_kernelI23Flash_fwd_kernel_traitsILi192ELi128ELi64ELi8ELb0ELb0EN7cutlass10bfloat16_tE19Flash_kernel_traitsILi192ELi128ELi64ELi8ES3_EELb0ELb0ELb1ELb1ELb0ELb0ELb1ELb0EEEvNS_16Flash_fwd_paramsE)
        /*0014*/ 	.short	0x0160
        /*0016*/ 	.short	0x01d0


	//----- nvinfo : EIATTR_CBANK_PARAM_SIZE
	.align		4
.L_336:
        /*0018*/ 	.byte	0x03, 0x19
        /*001a*/ 	.short	0x01d0


	//----- nvinfo : EIATTR_KPARAM_INFO
	.align		4
        /*001c*/ 	.byte	0x04, 0x17
        /*001e*/ 	.short	(.L_338 - .L_337)
.L_337:
        /*0020*/ 	.word	0x00000000
        /*0024*/ 	.short	0x0000
        /*0026*/ 	.short	0x0000
        /*0028*/ 	.byte	0x00, 0xf0, 0x41, 0x07


	//----- nvinfo : EIATTR_MAXREG_COUNT
	.align		4
.L_338:
        /*002c*/ 	.byte	0x03, 0x1b
        /*002e*/ 	.short	0x00ff


	//----- nvinfo : EIATTR_NUM_BARRIERS
	.align		4
        /*0030*/ 	.byte	0x02, 0x4c
        /*0032*/ 	.byte	0x01
	.zero		1


	//----- nvinfo : EIATTR_MERCURY_ISA_VERSION
	.align		4
        /*0034*/ 	.byte	0x03, 0x5f
        /*0036*/ 	.short	0x0000


	//----- nvinfo : EIATTR_COOP_GROUP_MASK_REGIDS
	.align		4
        /*0038*/ 	.byte	0x04, 0x29
        /*003a*/ 	.short	(.L_340 - .L_339)


	//   ....[0]....
.L_339:
        /*003c*/ 	.word	0xffffffff


	//   ....[1]....
        /*0040*/ 	.word	0xffffffff


	//   ....[2]....
        /*0044*/ 	.word	0xffffffff


	//   ....[3]....
        /*0048*/ 	.word	0xffffffff


	//   ....[4]....
        /*004c*/ 	.word	0xffffffff


	//   ....[5]....
        /*0050*/ 	.word	0xffffffff


	//   ....[6]....
        /*0054*/ 	.word	0xffffffff


	//   ....[7]....
        /*0058*/ 	.word	0xffffffff


	//   ....[8]....
        /*005c*/ 	.word	0xffffffff


	//   ....[9]....
        /*0060*/ 	.word	0xffffffff


	//   ....[10]....
        /*0064*/ 	.word	0xffffffff


	//   ....[11]....
        /*0068*/ 	.word	0xffffffff


	//   ....[12]....
        /*006c*/ 	.word	0xffffffff


	//   ....[13]....
        /*0070*/ 	.word	0xffffffff


	//   ....[14]....
        /*0074*/ 	.word	0xffffffff


	//   ....[15]....
        /*0078*/ 	.word	0xffffffff


	//   ....[16]....
        /*007c*/ 	.word	0xffffffff


	//   ....[17]....
        /*0080*/ 	.word	0xffffffff


	//   ....[18]....
        /*0084*/ 	.word	0xffffffff


	//   ....[19]....
        /*0088*/ 	.word	0xffffffff


	//----- nvinfo : EIATTR_COOP_GROUP_INSTR_OFFSETS
	.align		4
.L_340:
        /*008c*/ 	.byte	0x04, 0x28
        /*008e*/ 	.short	(.L_342 - .L_341)


	//   ....[0]....
.L_341:
        /*0090*/ 	.word	0x00005680


	//   ....[1]....
        /*0094*/ 	.word	0x000056a0


	//   ....[2]....
        /*0098*/ 	.word	0x00005740


	//   ....[3]....
        /*009c*/ 	.word	0x00005750


	//   ....[4]....
        /*00a0*/ 	.word	0x00008f00


	//   ....[5]....
        /*00a4*/ 	.word	0x00008f10


	//   ....[6]....
        /*00a8*/ 	.word	0x00008f50


	//   ....[7]....
        /*00ac*/ 	.word	0x00008f60


	//   ....[8]....
        /*00b0*/ 	.word	0x0000ce20


	//   ....[9]....
        /*00b4*/ 	.word	0x0000ce30


	//   ....[10]....
        /*00b8*/ 	.word	0x0000ce70


	//   ....[11]....
        /*00bc*/ 	.word	0x0000ce80


	//   ....[12]....
        /*00c0*/ 	.word	0x00010b60


	//   ....[13]....
        /*00c4*/ 	.word	0x00010c90


	//   ....[14]....
        /*00c8*/ 	.word	0x00010ca0


	//   ....[15]....
        /*00cc*/ 	.word	0x00010cc0


	//   ....[16]....
        /*00d0*/ 	.word	0x000123e0


	//   ....[17]....
        /*00d4*/ 	.word	0x00012420


	//   ....[18]....
        /*00d8*/ 	.word	0x00012530


	//   ....[19]....
        /*00dc*/ 	.word	0x00012560


	//----- nvinfo : EIATTR_EXIT_INSTR_OFFSETS
	.align		4
.L_342:
        /*00e0*/ 	.byte	0x04, 0x1c
        /*00e2*/ 	.short	(.L_344 - .L_343)


	//   ....[0]....
.L_343:
        /*00e4*/ 	.word	0x000004c0


	//   ....[1]....
        /*00e8*/ 	.word	0x000010b0


	//   ....[2]....
        /*00ec*/ 	.word	0x00001130


	//   ....[3]....
        /*00f0*/ 	.word	0x00013e00


	//   ....[4]....
        /*00f4*/ 	.word	0x00013ef0


	//   ....[5]....
        /*00f8*/ 	.word	0x00013f10


	//----- nvinfo : EIATTR_CTAIDZ_USED
	.align		4
.L_344:
        /*00fc*/ 	.byte	0x01, 0x04
	.zero		2


	//----- nvinfo : EIATTR_CRS_STACK_SIZE
	.align		4
        /*0100*/ 	.byte	0x04, 0x1e
        /*0102*/ 	.short	(.L_346 - .L_345)
.L_345:
        /*0104*/ 	.word	0x00000000
.L_346:


//--------------------- .nv.info._ZN5flash16flash_fwd_kernelI23Flash_fwd_kernel_traitsILi192ELi64ELi64ELi4ELb0ELb0EN7cutlass10bfloat16_tE19Flash_kernel_traitsILi192ELi64ELi64ELi4ES3_EELb1ELb0ELb0ELb0ELb0ELb0ELb0ELb0EEEvNS_16Flash_fwd_paramsE --------------------------
	.section	.nv.info._ZN5flash16flash_fwd_kernelI23Flash_fwd_kernel_traitsILi192ELi64ELi64ELi4ELb0ELb0EN7cutlass10bfloat16_tE19Flash_kernel_traitsILi192ELi64ELi64ELi4ES3_EELb1ELb0ELb0ELb0ELb0ELb0ELb0ELb0EEEvNS_16Flash_fwd_paramsE,"",@"SHT_CUDA_INFO"
	.sectionflags	@""
	.align	4


	//----- nvinfo : EIATTR_CUDA_API_VERSION
	.align		4
        /*0000*/ 	.byte	0x04, 0x37
        /*0002*/ 	.short	(.L_348 - .L_347)
.L_347:
        /*0004*/ 	.word	0x00000082


	//----- nvinfo : EIATTR_SW2861232_WAR
	.align		4
.L_348:
        /*0008*/ 	.byte	0x01, 0x35
	.zero		2


	//----- nvinfo : EIATTR_PARAM_CBANK
	.align		4
        /*000c*/ 	.byte	0x04, 0x0a
        /*000e*/ 	.short	(.L_350 - .L_349)
	.align		4
.L_349:
        /*0010*/ 	.word	index@(.nv.constant0._ZN5flash16flash_fwd_kernelI23Flash_fwd_kernel_traitsILi192ELi64ELi64ELi4ELb0ELb0EN7cutlass10bfloat16_tE19Flash_kernel_traitsILi192ELi64ELi64ELi4ES3_EELb1ELb0ELb0ELb0ELb0ELb0ELb0ELb0EEEvNS_16Flash_fwd_paramsE)
        /*0014*/ 	.short	0x0160
        /*0016*/ 	.short	0x01d0


	//----- nvinfo : EIATTR_CBANK_PARAM_SIZE
	.align		4
.L_350:
        /*0018*/ 	.byte	0x03, 0x19
        /*001a*/ 	.short	0x01d0


	//----- nvinfo : EIATTR_KPARAM_INFO
	.align		4
        /*001c*/ 	.byte	0x04, 0x17
        /*001e*/ 	.short	(.L_352 - .L_351)
.L_351:
        /*0020*/ 	.word	0x00000000
        /*0024*/ 	.short	0x0000
        /*0026*/ 	.short	0x0000
        /*0028*/ 	.byte	0x00, 0xf0, 0x41, 0x07


	//----- nvinfo : EIATTR_MAXREG_COUNT
	.align		4
.L_352:
        /*002c*/ 	.byte	0x03, 0x1b
        /*002e*/ 	.short	0x00ff


	//----- nvinfo : EIATTR_NUM_BARRIERS
	.align		4
        /*0030*/ 	.byte	0x02, 0x4c
        /*0032*/ 	.byte	0x01
	.zero		1


	//----- nvinfo : EIATTR_MERCURY_ISA_VERSION
	.align		4
        /*0034*/ 	.byte	0x03, 0x5f
        /*0036*/ 	.short	0x0000


	//----- nvinfo : EIATTR_COOP_GROUP_MASK_REGIDS
	.align		4
        /*0038*/ 	.byte	0x04, 0x29
        /*003a*/ 	.short	(.L_354 - .L_353)


	//   ....[0]....
.L_353:
        /*003c*/ 	.word	0xffffffff


	//   ....[1]....
        /*0040*/ 	.word	0xffffffff


	//   ....[2]....
        /*0044*/ 	.word	0xffffffff


	//   ....[3]....
        /*0048*/ 	.word	0xffffffff


	//   ....[4]....
        /*004c*/ 	.word	0xffffffff


	//   ....[5]....
        /*0050*/ 	.word	0xffffffff


	//   ....[6]....
        /*0054*/ 	.word	0xffffffff


	//   ....[7]....
        /*0058*/ 	.word	0xffffffff


	//   ....[8]....
        /*005c*/ 	.word	0xffffffff


	//   ....[9]....
        /*0060*/ 	.word	0xffffffff


	//   ....[10]....
        /*0064*/ 	.word	0xffffffff


	//   ....[11]....
        /*0068*/ 	.word	0xffffffff


	//----- nvinfo : EIATTR_COOP_GROUP_INSTR_OFFSETS
	.align		4
.L_354:
        /*006c*/ 	.byte	0x04, 0x28
        /*006e*/ 	.short	(.L_356 - .L_355)


	//   ....[0]....
.L_355:
        /*0070*/ 	.word	0x00004710


	//   ....[1]....
        /*0074*/ 	.word	0x00004790


	//   ....[2]....
        /*0078*/ 	.word	0x000048a0


	//   ....[3]....
        /*007c*/ 	.word	0x000048d0


	//   ....[4]....
        /*0080*/ 	.word	0x00007af0


	//   ....[5]....
        /*0084*/ 	.word	0x00007b50


	//   ....[6]....
        /*0088*/ 	.word	0x00007b80


	//   ....[7]....
        /*008c*/ 	.word	0x00007b90


	//   ....[8]....
        /*0090*/ 	.word	0x00009b60


	//   ....[9]....
        /*0094*/ 	.word	0x00009ba0


	//   ....[10]....
        /*0098*/ 	.word	0x00009ca0


	//   ....[11]....
        /*009c*/ 	.word	0x00009cd0


	//----- nvinfo : EIATTR_EXIT_INSTR_OFFSETS
	.align		4
.L_356:
        /*00a0*/ 	.byte	0x04, 0x1c
        /*00a2*/ 	.short	(.L_358 - .L_357)


	//   ....[0]....
.L_357:
        /*00a4*/ 	.word	0x000006d0


	//   ....[1]....
        /*00a8*/ 	.word	0x0000b580


	//   ....[2]....
        /*00ac*/ 	.word	0x0000b680


	//   ....[3]....
        /*00b0*/ 	.word	0x0000b6a0


	//   ....[4]....
        /*00b4*/ 	.word	0x0000c120


	//   ....[5]....
        /*00b8*/ 	.word	0x0000c1a0


	//----- nvinfo : EIATTR_CTAIDZ_USED
	.align		4
.L_358:
        /*00bc*/ 	.byte	0x01, 0x04
	.zero		2


	//----- nvinfo : EIATTR_CRS_STACK_SIZE
	.align		4
        /*00c0*/ 	.byte	0x04, 0x1e
        /*00c2*/ 	.short	(.L_360 - .L_359)
.L_359:
        /*00c4*/ 	.word	0x00000000
.L_360:


//--------------------- .nv.info._ZN5flash16flash_fwd_kernelI23Flash_fwd_kernel_traitsILi192ELi64ELi64ELi4ELb0ELb0EN7cutlass10bfloat16_tE19Flash_kernel_traitsILi192ELi64ELi64ELi4ES3_EELb1ELb0ELb1ELb0ELb0ELb0ELb0ELb0EEEvNS_16Flash_fwd_paramsE --------------------------
	.section	.nv.info._ZN5flash16flash_fwd_kernelI23Flash_fwd_kernel_traitsILi192ELi64ELi64ELi4ELb0ELb0EN7cutlass10bfloat16_tE19Flash_kernel_traitsILi192ELi64ELi64ELi4ES3_EELb1ELb0ELb1ELb0ELb0ELb0ELb0ELb0EEEvNS_16Flash_fwd_paramsE,"",@"SHT_CUDA_INFO"
	.sectionflags	@""
	.align	4


	//----- nvinfo : EIATTR_CUDA_API_VERSION
	.align		4
        /*0000*/ 	.byte	0x04, 0x37
        /*0002*/ 	.short	(.L_362 - .L_361)
.L_361:
        /*0004*/ 	.word	0x00000082


	//----- nvinfo : EIATTR_SW2861232_WAR
	.align		4
.L_362:
        /*0008*/ 	.byte	0x01, 0x35
	.zero		2


	//----- nvinfo : EIATTR_PARAM_CBANK
	.align		4
        /*000c*/ 	.byte	0x04, 0x0a
        /*000e*/ 	.short	(.L_364 - .L_363)
	.align		4
.L_363:
        /*0010*/ 	.word	index@(.nv.constant0._ZN5flash16flash_fwd_kernelI23Flash_fwd_kernel_traitsILi192ELi64ELi64ELi4ELb0ELb0EN7cutlass10bfloat16_tE19Flash_kernel_traitsILi192ELi64ELi64ELi4ES3_EELb1ELb0ELb1ELb0ELb0ELb0ELb0ELb0EEEvNS_16Flash_fwd_paramsE)
        /*0014*/ 	.short	0x0160
        /*0016*/ 	.short	0x01d0


	//----- nvinfo : EIATTR_CBANK_PARAM_SIZE
	.align		4
.L_364:
        /*0018*/ 	.byte	0x03, 0x19
        /*001a*/ 	.short	0x01d0


	//----- nvinfo : EIATTR_KPARAM_INFO
	.align		4
        /*001c*/ 	.byte	0x04, 0x17
        /*001e*/ 	.short	(.L_366 - .L_365)
.L_365:
        /*0020*/ 	.word	0x00000000
        /*0024*/ 	.short	0x0000
        /*0026*/ 	.short	0x0000
        /*0028*/ 	.byte	0x00, 0xf0, 0x41, 0x07


	//----- nvinfo : EIATTR_MAXREG_COUNT
	.align		4
.L_366:
        /*002c*/ 	.byte	0x03, 0x1b
        /*002e*/ 	.short	0x00ff


	//----- nvinfo : EIATTR_NUM_BARRIERS
	.align		4
        /*0030*/ 	.byte	0x02, 0x4c
        /*0032*/ 	.byte	0x01
	.zero		1


	//----- nvinfo : EIATTR_MERCURY_ISA_VERSION
	.align		4
        /*0034*/ 	.byte	0x03, 0x5f
        /*0036*/ 	.short	0x0000


	//----- nvinfo : EIATTR_COOP_GROUP_MASK_REGIDS
	.align		4
        /*0038*/ 	.byte	0x04, 0x29
        /*003a*/ 	.short	(.L_368 - .L_367)


	//   ....[0]....
.L_367:
        /*003c*/ 	.word	0xffffffff


	//   ....[1]....
        /*0040*/ 	.word	0xffffffff


	//   ....[2]....
        /*0044*/ 	.word	0xffffffff


	//   ....[3]....
        /*0048*/ 	.word	0xffffffff


	//   ....[4]....
        /*004c*/ 	.word	0xffffffff


	//   ....[5]....
        /*0050*/ 	.word	0xffffffff


	//   ....[6]....
        /*0054*/ 	.word	0xffffffff


	//   ....[7]....
        /*0058*/ 	.word	0xffffffff


	//   ....[8]....
        /*005c*/ 	.word	0xffffffff


	//   ....[9]....
        /*0060*/ 	.word	0xffffffff


	//   ....[10]....
        /*0064*/ 	.word	0xffffffff


	//   ....[11]....
        /*0068*/ 	.word	0xffffffff


	//   ....[12]....
        /*006c*/ 	.word	0xffffffff


	//   ....[13]....
        /*0070*/ 	.word	0xffffffff


	//   ....[14]....
        /*0074*/ 	.word	0xffffffff


	//   ....[15]....
        /*0078*/ 	.word	0xffffffff


	//----- nvinfo : EIATTR_COOP_GROUP_INSTR_OFFSETS
	.align		4
.L_368:
        /*007c*/ 	.byte	0x04, 0x28
        /*007e*/ 	.short	(.L_370 - .L_369)


	//   ....[0]....
.L_369:
        /*0080*/ 	.word	0x00005760


	//   ....[1]....
        /*0084*/ 	.word	0x000057d0


	//   ....[2]....
        /*0088*/ 	.word	0x000058a0


	//   ....[3]....
        /*008c*/ 	.word	0x000058e0


	//   ....[4]....
        /*0090*/ 	.word	0x000090d0


	//   ....[5]....
        /*0094*/ 	.word	0x00009210


	//   ....[6]....
        /*0098*/ 	.word	0x00009240


	//   ....[7]....
        /*009c*/ 	.word	0x000092d0


	//   ....[8]....
        /*00a0*/ 	.word	0x0000d320


	//   ....[9]....
        /*00a4*/ 	.word	0x0000d3f0


	//   ....[10]....
        /*00a8*/ 	.word	0x0000d420


	//   ....[11]....
        /*00ac*/ 	.word	0x0000d430


	//   ....[12]....
        /*00b0*/ 	.word	0x0000f460


	//   ....[13]....
        /*00b4*/ 	.word	0x0000f4a0


	//   ....[14]....
        /*00b8*/ 	.word	0x0000f5d0


	//   ....[15]....
        /*00bc*/ 	.word	0x0000f610


	//----- nvinfo : EIATTR_EXIT_INSTR_OFFSETS
	.align		4
.L_370:
        /*00c0*/ 	.byte	0x04, 0x1c
        /*00c2*/ 	.short	(.L_372 - .L_371)


	//   ....[0]....
.L_371:
        /*00c4*/ 	.word	0x000006d0


	//   ....[1]....
        /*00c8*/ 	.word	0x000012b0


	//   ....[2]....
        /*00cc*/ 	.word	0x00001330


	//   ....[3]....
        /*00d0*/ 	.word	0x00010eb0


	//   ....[4]....
        /*00d4*/ 	.word	0x00010fb0


	//   ....[5]....
        /*00d8*/ 	.word	0x00010fd0


	//----- nvinfo : EIATTR_CTAIDZ_USED
	.align		4
.L_372:
        /*00dc*/ 	.byte	0x01, 0x04
	.zero		2


	//----- nvinfo : EIATTR_CRS_STACK_SIZE
	.align		4
        /*00e0*/ 	.byte	0x04, 0x1e
        /*00e2*/ 	.short	(.L_374 - .L_373)
.L_373:
        /*00e4*/ 	.word	0x00000000
.L_374:


//--------------------- .nv.info._ZN5flash16flash_fwd_kernelI23Flash_fwd_kernel_traitsILi192ELi64ELi64ELi4ELb0ELb0EN7cutlass10bfloat16_tE19Flash_kernel_traitsILi192ELi64ELi64ELi4ES3_EELb1ELb0ELb0ELb0ELb0ELb1ELb0ELb0EEEvNS_16Flash_fwd_paramsE --------------------------
	.section	.nv.info._ZN5flash16flash_fwd_kernelI23Flash_fwd_kernel_traitsILi192ELi64ELi64ELi4ELb0ELb0EN7cutlass10bfloat16_tE19Flash_kernel_traitsILi192ELi64ELi64ELi4ES3_EELb1ELb0ELb0ELb0ELb0ELb1ELb0ELb0EEEvNS_16Flash_fwd_paramsE,"",@"SHT_CUDA_INFO"
	.sectionflags	@""
	.align	4


	//----- nvinfo : EIATTR_CUDA_API_VERSION
	.align		4
        /*0000*/ 	.byte	0x04, 0x37
        /*0002*/ 	.short	(.L_376 - .L_375)
.L_375:
        /*0004*/ 	.word	0x00000082


	//----- nvinfo : EIATTR_SW2861232_WAR
	.align		4
.L_376:
        /*0008*/ 	.byte	0x01, 0x35
	.zero		2


	//----- nvinfo : EIATTR_PARAM_CBANK
	.align		4
        /*000c*/ 	.byte	0x04, 0x0a
        /*000e*/ 	.short	(.L_378 - .L_377)
	.align		4
.L_377:
        /*0010*/ 	.word	index@(.nv.constant0._ZN5flash16flash_fwd_kernelI23Flash_fwd_kernel_traitsILi192ELi64ELi64ELi4ELb0ELb0EN7cutlass10bfloat16_tE19Flash_kernel_traitsILi192ELi64ELi64ELi4ES3_EELb1ELb0ELb0ELb0ELb0ELb1ELb0ELb0EEEvNS_16Flash_fwd_paramsE)
        /*0014*/ 	.short	0x0160
        /*0016*/ 	.short	0x01d0


	//----- nvinfo : EIATTR_CBANK_PARAM_SIZE
	.align		4
.L_378:
        /*0018*/ 	.byte	0x03, 0x19
        /*001a*/ 	.short	0x01d0


	//----- nvinfo : EIATTR_KPARAM_INFO
	.align		4
        /*001c*/ 	.byte	0x04, 0x17
        /*001e*/ 	.short	(.L_380 - .L_379)
.L_379:
        /*0020*/ 	.word	0x00000000
        /*0024*/ 	.short	0x0000
        /*0026*/ 	.short	0x0000
        /*0028*/ 	.byte	0x00, 0xf0, 0x41, 0x07


	//----- nvinfo : EIATTR_MAXREG_COUNT
	.align		4
.L_380:
        /*002c*/ 	.byte	0x03, 0x1b
        /*002e*/ 	.short	0x00ff


	//----- nvinfo : EIATTR_NUM_BARRIERS
	.align		4
        /*0030*/ 	.byte	0x02, 0x4c
        /*0032*/ 	.byte	0x01
	.zero		1


	//----- nvinfo : EIATTR_MERCURY_ISA_VERSION
	.align		4
        /*0034*/ 	.byte	0x03, 0x5f
        /*0036*/ 	.short	0x0000


	//----- nvinfo : EIATTR_INT_WARP_WIDE_INSTR_OFFSETS
	.align		4
        /*0038*/ 	.byte	0x04, 0x31
        /*003a*/ 	.short	(.L_382 - .L_381)


	//   ....[0]....
.L_381:
        /*003c*/ 	.word	0x00001820


	//----- nvinfo : EIATTR_COOP_GROUP_MASK_REGIDS
	.align		4
.L_382:
        /*0040*/ 	.byte	0x04, 0x29
        /*0042*/ 	.short	(.L_384 - .L_383)


	//   ....[0]....
.L_383:
        /*0044*/ 	.word	0xffffffff


	//   ....[1]....
        /*0048*/ 	.word	0xffffffff


	//   ....[2]....
        /*004c*/ 	.word	0xffffffff


	//   ....[3]....
        /*0050*/ 	.word	0xffffffff


	//   ....[4]....
        /*0054*/ 	.word	0xffffffff


	//   ....[5]....
        /*0058*/ 	.word	0xffffffff


	//   ....[6]....
        /*005c*/ 	.word	0xffffffff


	//   ....[7]....
        /*0060*/ 	.word	0xffffffff


	//   ....[8]....
        /*0064*/ 	.word	0xffffffff


	//   ....[9]....
        /*0068*/ 	.word	0xffffffff


	//   ....[10]....
        /*006c*/ 	.word	0xffffffff


	//   ....[11]....
        /*0070*/ 	.word	0xffffffff


	//----- nvinfo : EIATTR_COOP_GROUP_INSTR_OFFSETS
	.align		4
.L_384:
        /*0074*/ 	.byte	0x04, 0x28
        /*0076*/ 	.short	(.L_386 - .L_385)


	//   ....[0]....
.L_385:
        /*0078*/ 	.word	0x00003200


	//   ....[1]....
        /*007c*/ 	.word	0x00003280


	//   ....[2]....
        /*0080*/ 	.word	0x00003340


	//   ....[3]....
        /*0084*/ 	.word	0x000033c0


	//   ....[4]....
        /*0088*/ 	.word	0x00005d40


	//   ....[5]....
        /*008c*/ 	.word	0x00005d80


	//   ....[6]....
        /*0090*/ 	.word	0x00005dc0


	//   ....[7]....
        /*0094*/ 	.word	0x00005dd0


	//   ....[8]....
        /*0098*/ 	.word	0x00007d90


	//   ....[9]....
        /*009c*/ 	.word	0x00007dd0


	//   ....[10]....
        /*00a0*/ 	.word	0x00007ed0


	//   ....[11]....
        /*00a4*/ 	.word	0x00007f00


	//----- nvinfo : EIATTR_EXIT_INSTR_OFFSETS
	.align		4
.L_386:
        /*00a8*/ 	.byte	0x04, 0x1c
        /*00aa*/ 	.short	(.L_388 - .L_387)


	//   ....[0]....
.L_387:
        /*00ac*/ 	.word	0x000006d0


	//   ....[1]....
        /*00b0*/ 	.word	0x000096a0


	//   ....[2]....
        /*00b4*/ 	.word	0x00009770


	//   ....[3]....
        /*00b8*/ 	.word	0x0000a110


	//   ....[4]....
        /*00bc*/ 	.word	0x0000a190


	//----- nvinfo : EIATTR_CTAIDZ_USED
	.align		4
.L_388:
        /*00c0*/ 	.byte	0x01, 0x04
	.zero		2


	//----- nvinfo : EIATTR_CRS_STACK_SIZE
	.align		4
        /*00c4*/ 	.byte	0x04, 0x1e
        /*00c6*/ 	.short	(.L_390 - .L_389)
.L_389:
        /*00c8*/ 	.word	0x00000000
.L_390:


//--------------------- .nv.info._ZN5flash16flash_fwd_kernelI23Flash_fwd_kernel_traitsILi192ELi64ELi64ELi4ELb0ELb0EN7cutlass10bfloat16_tE19Flash_kernel_traitsILi192ELi64ELi64ELi4ES3_EELb0ELb0ELb0ELb0ELb0ELb1ELb1ELb0EEEvNS_16Flash_fwd_paramsE --------------------------
	.section	.nv.info._ZN5flash16flash_fwd_kernelI23Flash_fwd_kernel_traitsILi192ELi64ELi64ELi4ELb0ELb0EN7cutlass10bfloat16_tE19Flash_kernel_traitsILi192ELi64ELi64ELi4ES3_EELb0ELb0ELb0ELb0ELb0ELb1ELb1ELb0EEEvNS_16Flash_fwd_paramsE,"",@"SHT_CUDA_INFO"
	.sectionflags	@""
	.align	4


	//----- nvinfo : EIATTR_CUDA_API_VERSION
	.align		4
        /*0000*/ 	.byte	0x04, 0x37
        /*0002*/ 	.short	(.L_392 - .L_391)
.L_391:
        /*0004*/ 	.word	0x00000082


	//----- nvinfo : EIATTR_SW2861232_WAR
	.align		4
.L_392:
        /*0008*/ 	.byte	0x01, 0x35
	.zero		2


	//----- nvinfo : EIATTR_PARAM_CBANK
	.align		4
        /*000c*/ 	.byte	0x04, 0x0a
        /*000e*/ 	.short	(.L_394 - .L_393)
	.align		4
.L_393:
        /*0010*/ 	.word	index@(.nv.constant0._ZN5flash16flash_fwd_kernelI23Flash_fwd_kernel_traitsILi192ELi64ELi64ELi4ELb0ELb0EN7cutlass10bfloat16_tE19Flash_kernel_traitsILi192ELi64ELi64ELi4ES3_EELb0ELb0ELb0ELb0ELb0ELb1ELb1ELb0EEEvNS_16Flash_fwd_paramsE)
        /*0014*/ 	.short	0x0160
        /*0016*/ 	.short	0x01d0


	//----- nvinfo : EIATTR_CBANK_PARAM_SIZE
	.align		4
.L_394:
        /*0018*/ 	.byte	0x03, 0x19
        /*001a*/ 	.short	0x01d0


	//----- nvinfo : EIATTR_KPARAM_INFO
	.align		4
        /*001c*/ 	.byte	0x04, 0x17
        /*001e*/ 	.short	(.L_396 - .L_395)
.L_395:
        /*0020*/ 	.word	0x00000000
        /*0024*/ 	.short	0x0000
        /*0026*/ 	.short	0x0000
        /*0028*/ 	.byte	0x00, 0xf0, 0x41, 0x07


	//----- nvinfo : EIATTR_MAXREG_COUNT
	.align		4
.L_396:
        /*002c*/ 	.byte	0x03, 0x1b
        /*002e*/ 	.short	0x00ff


	//----- nvinfo : EIATTR_NUM_BARRIERS
	.align		4
        /*0030*/ 	.byte	0x02, 0x4c
        /*0032*/ 	.byte	0x01
	.zero		1


	//----- nvinfo : EIATTR_MERCURY_ISA_VERSION
	.align		4
        /*0034*/ 	.byte	0x03, 0x5f
        /*0036*/ 	.short	0x0000


	//----- nvinfo : EIATTR_COOP_GROUP_MASK_REGIDS
	.align		4
        /*0038*/ 	.byte	0x04, 0x29
        /*003a*/ 	.short	(.L_398 - .L_397)


	//   ....[0]....
.L_397:
        /*003c*/ 	.word	0xffffffff


	//   ....[1]....
        /*0040*/ 	.word	0xffffffff


	//   ....[2]....
        /*0044*/ 	.word	0xffffffff


	//   ....[3]....
        /*0048*/ 	.word	0xffffffff


	//   ....[4]....
        /*004c*/ 	.word	0xffffffff


	//   ....[5]....
        /*0050*/ 	.word	0xffffffff


	//   ....[6]....
        /*0054*/ 	.word	0xffffffff


	//   ....[7]....
        /*0058*/ 	.word	0xffffffff


	//   ....[8]....
        /*005c*/ 	.word	0xffffffff


	//   ....[9]....
        /*0060*/ 	.word	0xffffffff


	//   ....[10]....
        /*0064*/ 	.word	0xffffffff


	//   ....[11]....
        /*0068*/ 	.word	0xffffffff


	//----- nvinfo : EIATTR_COOP_GROUP_INSTR_OFFSETS
	.align		4
.L_398:
        /*006c*/ 	.byte	0x04, 0x28
        /*006e*/ 	.short	(.L_400 - .L_399)


	//   ....[0]....
.L_399:
        /*0070*/ 	.word	0x00002e80


	//   ....[1]....
        /*0074*/ 	.word	0x00002ea0


	//   ....[2]....
        /*0078*/ 	.word	0x00002f40


	//   ....[3]....
        /*007c*/ 	.word	0x00002f50


	//   ....[4]....
        /*0080*/ 	.word	0x000054d0


	//   ....[5]....
        /*0084*/ 	.word	0x000054e0


	//   ....[6]....
        /*0088*/ 	.word	0x00005530


	//   ....[7]....
        /*008c*/ 	.word	0x00005540


	//   ....[8]....
        /*0090*/ 	.word	0x00006bc0


	//   ....[9]....
        /*0094*/ 	.word	0x00006c00


	//   ....[10]....
        /*0098*/ 	.word	0x00006c40


	//   ....[11]....
        /*009c*/ 	.word	0x00006c60


	//----- nvinfo : EIATTR_EXIT_INSTR_OFFSETS
	.align		4
.L_400:
        /*00a0*/ 	.byte	0x04, 0x1c
        /*00a2*/ 	.short	(.L_402 - .L_401)


	//   ....[0]....
.L_401:
        /*00a4*/ 	.word	0x000002e0


	//   ....[1]....
        /*00a8*/ 	.word	0x00008440


	//   ....[2]....
        /*00ac*/ 	.word	0x00008520


	//   ....[3]....
        /*00b0*/ 	.word	0x00008e50


	//   ....[4]....
        /*00b4*/ 	.word	0x00008ed0


	//----- nvinfo : EIATTR_CTAIDZ_USED
	.align		4
.L_402:
        /*00b8*/ 	.byte	0x01, 0x04
	.zero		2


	//----- nvinfo : EIATTR_CRS_STACK_SIZE
	.align		4
        /*00bc*/ 	.byte	0x04, 0x1e
        /*00be*/ 	.short	(.L_404 - .L_403)
.L_403:
        /*00c0*/ 	.word	0x00000000
.L_404:


//--------------------- .nv.info._ZN5flash16flash_fwd_kernelI23Flash_fwd_kernel_traitsILi192ELi64ELi64ELi4ELb0ELb0EN7cutlass10bfloat16_tE19Flash_kernel_traitsILi192ELi64ELi64ELi4ES3_EELb1ELb0ELb0ELb1ELb0ELb0ELb0ELb0EEEvNS_16Flash_fwd_paramsE --------------------------
	.section	.nv.info._ZN5flash16flash_fwd_kernelI23Flash_fwd_kernel_traitsILi192ELi64ELi64ELi4ELb0ELb0EN7cutlass10bfloat16_tE19Flash_kernel_traitsILi192ELi64ELi64ELi4ES3_EELb1ELb0ELb0ELb1ELb0ELb0ELb0ELb0EEEvNS_16Flash_fwd_paramsE,"",@"SHT_CUDA_INFO"
	.sectionflags	@""
	.align	4


	//----- nvinfo : EIATTR_CUDA_API_VERSION
	.align		4
        /*0000*/ 	.byte	0x04, 0x37
        /*0002*/ 	.short	(.L_406 - .L_405)
.L_405:
        /*0004*/ 	.word	0x00000082


	//----- nvinfo : EIATTR_SW2861232_WAR
	.align		4
.L_406:
        /*0008*/ 	.byte	0x01, 0x35
	.zero		2


	//----- nvinfo : EIATTR_PARAM_CBANK
	.align		4
        /*000c*/ 	.byte	0x04, 0x0a
        /*000e*/ 	.short	(.L_408 - .L_407)
	.align		4
.L_407:
        /*0010*/ 	.word	index@(.nv.constant0._ZN5flash16flash_fwd_kernelI23Flash_fwd_kernel_traitsILi192ELi64ELi64ELi4ELb0ELb0EN7cutlass10bfloat16_tE19Flash_kernel_traitsILi192ELi64ELi64ELi4ES3_EELb1ELb0ELb0ELb1ELb0ELb0ELb0ELb0EEEvNS_16Flash_fwd_paramsE)
        /*0014*/ 	.short	0x0160
        /*0016*/ 	.short	0x01d0


	//----- nvinfo : EIATTR_CBANK_PARAM_SIZE
	.align		4
.L_408:
        /*0018*/ 	.byte	0x03, 0x19
        /*001a*/ 	.short	0x01d0


	//----- nvinfo : EIATTR_KPARAM_INFO
	.align		4
        /*001c*/ 	.byte	0x04, 0x17
        /*001e*/ 	.short	(.L_410 - .L_409)
.L_409:
        /*0020*/ 	.word	0x00000000
        /*0024*/ 	.short	0x0000
        /*0026*/ 	.short	0x0000
        /*0028*/ 	.byte	0x00, 0xf0, 0x41, 0x07


	//----- nvinfo : EIATTR_MAXREG_COUNT
	.align		4
.L_410:
        /*002c*/ 	.byte	0x03, 0x1b
        /*002e*/ 	.short	0x00ff


	//----- nvinfo : EIATTR_NUM_BARRIERS
	.align		4
        /*0030*/ 	.byte	0x02, 0x4c
        /*0032*/ 	.byte	0x01
	.zero		1


	//----- nvinfo : EIATTR_MERCURY_ISA_VERSION
	.align		4
        /*0034*/ 	.byte	0x03, 0x5f
        /*0036*/ 	.short	0x0000


	//----- nvinfo : EIATTR_COOP_GROUP_MASK_REGIDS
	.align		4
        /*0038*/ 	.byte	0x04, 0x29
        /*003a*/ 	.short	(.L_412 - .L_411)


	//   ....[0]....
.L_411:
        /*003c*/ 	.word	0xffffffff


	//   ....[1]....
        /*0040*/ 	.word	0xffffffff


	//   ....[2]....
        /*0044*/ 	.word	0xffffffff


	//   ....[3]....
        /*0048*/ 	.word	0xffffffff


	//   ....[4]....
        /*004c*/ 	.word	0xffffffff


	//   ....[5]....
        /*0050*/ 	.word	0xffffffff


	//   ....[6]....
        /*0054*/ 	.word	0xffffffff


	//   ....[7]....
        /*0058*/ 	.word	0xffffffff


	//   ....[8]....
        /*005c*/ 	.word	0xffffffff


	//   ....[9]....
        /*0060*/ 	.word	0xffffffff


	//   ....[10]....
        /*0064*/ 	.word	0xffffffff


	//   ....[11]....
        /*0068*/ 	.word	0xffffffff


	//----- nvinfo : EIATTR_COOP_GROUP_INSTR_OFFSETS
	.align		4
.L_412:
        /*006c*/ 	.byte	0x04, 0x28
        /*006e*/ 	.short	(.L_414 - .L_413)


	//   ....[0]....
.L_413:
        /*0070*/ 	.word	0x00005180


	//   ....[1]....
        /*0074*/ 	.word	0x000051c0


	//   ....[2]....
        /*0078*/ 	.word	0x000052f0


	//   ....[3]....
        /*007c*/ 	.word	0x00005310


	//   ....[4]....
        /*0080*/ 	.word	0x00008c30


	//   ....[5]....
        /*0084*/ 	.word	0x00008d20


	//   ....[6]....
        /*0088*/ 	.word	0x00008d30


	//   ....[7]....
        /*008c*/ 	.word	0x00008dd0


	//   ....[8]....
        /*0090*/ 	.word	0x0000acd0


	//   ....[9]....
        /*0094*/ 	.word	0x0000ad10


	//   ....[10]....
        /*0098*/ 	.word	0x0000ae10


	//   ....[11]....
        /*009c*/ 	.word	0x0000ae40


	//----- nvinfo : EIATTR_EXIT_INSTR_OFFSETS
	.align		4
.L_414:
        /*00a0*/ 	.byte	0x04, 0x1c
        /*00a2*/ 	.short	(.L_416 - .L_415)


	//   ....[0]....
.L_415:
        /*00a4*/ 	.word	0x000006d0


	//   ....[1]....
        /*00a8*/ 	.word	0x0000c720


	//   ....[2]....
        /*00ac*/ 	.word	0x0000c820


	//   ....[3]....
        /*00b0*/ 	.word	0x0000c840


	//   ....[4]....
        /*00b4*/ 	.word	0x0000d2d0


	//   ....[5]....
        /*00b8*/ 	.word	0x0000d350


	//----- nvinfo : EIATTR_CTAIDZ_USED
	.align		4
.L_416:
        /*00bc*/ 	.byte	0x01, 0x04
	.zero		2


	//----- nvinfo : EIATTR_CRS_STACK_SIZE
	.align		4
        /*00c0*/ 	.byte	0x04, 0x1e
        /*00c2*/ 	.short	(.L_418 - .L_417)
.L_417:
        /*00c4*/ 	.word	0x00000000
.L_418:


//--------------------- .nv.info._ZN5flash16flash_fwd_kernelI23Flash_fwd_kernel_traitsILi192ELi64ELi64ELi4ELb0ELb0EN7cutlass10bfloat16_tE19Flash_kernel_traitsILi192ELi64ELi64ELi4ES3_EELb1ELb0ELb0ELb0ELb0ELb0ELb0ELb1EEEvNS_16Flash_fwd_paramsE --------------------------
	.section	.nv.info._ZN5flash16flash_fwd_kernelI23Flash_fwd_kernel_traitsILi192ELi64ELi64ELi4ELb0ELb0EN7cutlass10bfloat16_tE19Flash_kernel_traitsILi192ELi64ELi64ELi4ES3_EELb1ELb0ELb0ELb0ELb0ELb0ELb0ELb1EEEvNS_16Flash_fwd_paramsE,"",@"SHT_CUDA_INFO"
	.sectionflags	@""
	.align	4


	//----- nvinfo : EIATTR_CUDA_API_VERSION
	.align		4
        /*0000*/ 	.byte	0x04, 0x37
        /*0002*/ 	.short	(.L_420 - .L_419)
.L_419:
        /*0004*/ 	.word	0x00000082


	//----- nvinfo : EIATTR_SW2861232_WAR
	.align		4
.L_420:
        /*0008*/ 	.byte	0x01, 0x35
	.zero		2


	//----- nvinfo : EIATTR_PARAM_CBANK
	.align		4
        /*000c*/ 	.byte	0x04, 0x0a
        /*000e*/ 	.short	(.L_422 - .L_421)
	.align		4
.L_421:
        /*0010*/ 	.word	index@(.nv.constant0._ZN5flash16flash_fwd_kernelI23Flash_fwd_kernel_traitsILi192ELi64ELi64ELi4ELb0ELb0EN7cutlass10bfloat16_tE19Flash_kernel_traitsILi192ELi64ELi64ELi4ES3_EELb1ELb0ELb0ELb0ELb0ELb0ELb0ELb1EEEvNS_16Flash_fwd_paramsE)
        /*0014*/ 	.short	0x0160
        /*0016*/ 	.short	0x01d0


	//----- nvinfo : EIATTR_CBANK_PARAM_SIZE
	.align		4
.L_422:
        /*0018*/ 	.byte	0x03, 0x19
        /*001a*/ 	.short	0x01d0


	//----- nvinfo : EIATTR_KPARAM_INFO
	.align		4
        /*001c*/ 	.byte	0x04, 0x17
        /*001e*/ 	.short	(.L_424 - .L_423)
.L_423:
        /*0020*/ 	.word	0x00000000
        /*0024*/ 	.short	0x0000
        /*0026*/ 	.short	0x0000
        /*0028*/ 	.byte	0x00, 0xf0, 0x41, 0x07


	//----- nvinfo : EIATTR_MAXREG_COUNT
	.align		4
.L_424:
        /*002c*/ 	.byte	0x03, 0x1b
        /*002e*/ 	.short	0x00ff


	//----- nvinfo : EIATTR_NUM_BARRIERS
	.align		4
        /*0030*/ 	.byte	0x02, 0x4c
        /*0032*/ 	.byte	0x01
	.zero		1


	//----- nvinfo : EIATTR_ANNOTATIONS
	.align		4
        /*0034*/ 	.byte	0x04, 0x55
        /*0036*/ 	.short	(.L_426 - .L_425)


	//   ....[0]....
.L_425:
        /*0038*/ 	.word	0x00000001
        /*003c*/ 	.byte	0x30, 0x03, 0x00, 0x00, 0x01, 0x00, 0x00, 0x00, 0x60, 0x03, 0x00, 0x00, 0x01, 0x00, 0x00, 0x00
        /* <DEDUP_REMOVED lines=34> */
        /*026c*/ 	.byte	0x70, 0xde, 0x00, 0x00, 0x01, 0x00, 0x00, 0x00, 0xe0, 0xe0, 0x00, 0x00


	//----- nvinfo : EIATTR_MERCURY_ISA_VERSION
	.align		4
.L_426:
        /*0278*/ 	.byte	0x03, 0x5f
        /*027a*/ 	.short	0x0000


	//----- nvinfo : EIATTR_COOP_GROUP_MASK_REGIDS
	.align		4
        /*027c*/ 	.byte	0x04, 0x29
        /*027e*/ 	.short	(.L_428 - .L_427)


	//   ....[0]....
.L_427:
        /*0280*/ 	.word	0xffffffff


	//   ....[1]....
        /*0284*/ 	.word	0xffffffff


	//   ....[2]....
        /*0288*/ 	.word	0xffffffff


	//   ....[3]....
        /*028c*/ 	.word	0xffffffff


	//   ....[4]....
        /*0290*/ 	.word	0xffffffff


	//   ....[5]....
        /*0294*/ 	.word	0xffffffff


	//   ....[6]....
        /*0298*/ 	.word	0xffffffff


	//   ....[7]....
        /*029c*/ 	.word	0xffffffff


	//   ....[8]....
        /*02a0*/ 	.word	0xffffffff


	//   ....[9]....
        /*02a4*/ 	.word	0xffffffff


	//   ....[10]....
        /*02a8*/ 	.word	0xffffffff


	//   ....[11]....
        /*02ac*/ 	.word	0xffffffff


	//----- nvinfo : EIATTR_COOP_GROUP_INSTR_OFFSETS
	.align		4
.L_428:
        /*02b0*/ 	.byte	0x04, 0x28
        /*02b2*/ 	.short	(.L_430 - .L_429)


	//   ....[0]....
.L_429:
        /*02b4*/ 	.word	0x00004570


	//   ....[1]....
        /*02b8*/ 	.word	0x000045a0


	//   ....[2]....
        /*02bc*/ 	.word	0x00004680


	//   ....[3]....
        /*02c0*/ 	.word	0x000046b0


	//   ....[4]....
        /*02c4*/ 	.word	0x000092a0


	//   ....[5]....
        /*02c8*/ 	.word	0x00009320


	//   ....[6]....
        /*02cc*/ 	.word	0x00009350


	//   ....[7]....
        /*02d0*/ 	.word	0x00009370


	//   ....[8]....
        /*02d4*/ 	.word	0x0000c3c0


	//   ....[9]....
        /*02d8*/ 	.word	0x0000c3d0


	//   ....[10]....
        /*02dc*/ 	.word	0x0000c410


	//   ....[11]....
        /*02e0*/ 	.word	0x0000c430


	//----- nvinfo : EIATTR_EXIT_INSTR_OFFSETS
	.align		4
.L_430:
        /*02e4*/ 	.byte	0x04, 0x1c
        /*02e6*/ 	.short	(.L_432 - .L_431)


	//   ....[0]....
.L_431:
        /*02e8*/ 	.word	0x00000480


	//   ....[1]....
        /*02ec*/ 	.word	0x0000dd30


	//   ....[2]....
        /*02f0*/ 	.word	0x0000de30


	//   ....[3]....
        /*02f4*/ 	.word	0x0000de50


	//   ....[4]....
        /*02f8*/ 	.word	0x0000e890


	//   ....[5]....
        /*02fc*/ 	.word	0x0000e910


	//----- nvinfo : EIATTR_CTAIDZ_USED
	.align		4
.L_432:
        /*0300*/ 	.byte	0x01, 0x04
	.zero		2


	//----- nvinfo : EIATTR_CRS_STACK_SIZE
	.align		4
        /*0304*/ 	.byte	0x04, 0x1e
        /*0306*/ 	.short	(.L_434 - .L_433)
.L_433:
        /*0308*/ 	.word	0x00000000
.L_434:


//--------------------- .nv.info._ZN5flash16flash_fwd_kernelI23Flash_fwd_kernel_traitsILi192ELi64ELi64ELi4ELb0ELb0EN7cutlass10bfloat16_tE19Flash_kernel_traitsILi192ELi64ELi64ELi4ES3_EELb0ELb0ELb0ELb0ELb0ELb0ELb1ELb0EEEvNS_16Flash_fwd_paramsE --------------------------
	.section	.nv.info._ZN5flash16flash_fwd_kernelI23Flash_fwd_kernel_traitsILi192ELi64ELi64ELi4ELb0ELb0EN7cutlass10bfloat16_tE19Flash_kernel_traitsILi192ELi64ELi64ELi4ES3_EELb0ELb0ELb0ELb0ELb0ELb0ELb1ELb0EEEvNS_16Flash_fwd_paramsE,"",@"SHT_CUDA_INFO"
	.sectionflags	@""
	.align	4


	//----- nvinfo : EIATTR_CUDA_API_VERSION
	.align		4
        /*0000*/ 	.byte	0x04, 0x37
        /*0002*/ 	.short	(.L_436 - .L_435)
.L_435:
        /*0004*/ 	.word	0x00000082


	//----- nvinfo : EIATTR_SW2861232_WAR
	.align		4
.L_436:
        /*0008*/ 	.byte	0x01, 0x35
	.zero		2


	//----- nvinfo : EIATTR_PARAM_CBANK
	.align		4
        /*000c*/ 	.byte	0x04, 0x0a
        /*000e*/ 	.short	(.L_438 - .L_437)
	.align		4
.L_437:
        /*0010*/ 	.word	index@(.nv.constant0._ZN5flash16flash_fwd_kernelI23Flash_fwd_kernel_traitsILi192ELi64ELi64ELi4ELb0ELb0EN7cutlass10bfloat16_tE19Flash_kernel_traitsILi192ELi64ELi64ELi4ES3_EELb0ELb0ELb0ELb0ELb0ELb0ELb1ELb0EEEvNS_16Flash_fwd_paramsE)
        /*0014*/ 	.short	0x0160
        /*0016*/ 	.short	0x01d0


	//----- nvinfo : EIATTR_CBANK_PARAM_SIZE
	.align		4
.L_438:
        /*0018*/ 	.byte	0x03, 0x19
        /*001a*/ 	.short	0x01d0


	//----- nvinfo : EIATTR_KPARAM_INFO
	.align		4
        /*001c*/ 	.byte	0x04, 0x17
        /*001e*/ 	.short	(.L_440 - .L_439)
.L_439:
        /*0020*/ 	.word	0x00000000
        /*0024*/ 	.short	0x0000
        /*0026*/ 	.short	0x0000
        /*0028*/ 	.byte	0x00, 0xf0, 0x41, 0x07


	//----- nvinfo : EIATTR_MAXREG_COUNT
	.align		4
.L_440:
        /*002c*/ 	.byte	0x03, 0x1b
        /*002e*/ 	.short	0x00ff


	//----- nvinfo : EIATTR_NUM_BARRIERS
	.align		4
        /*0030*/ 	.byte	0x02, 0x4c
        /*0032*/ 	.byte	0x01
	.zero		1


	//----- nvinfo : EIATTR_MERCURY_ISA_VERSION
	.align		4
        /*0034*/ 	.byte	0x03, 0x5f
        /*0036*/ 	.short	0x0000


	//----- nvinfo : EIATTR_COOP_GROUP_MASK_REGIDS
	.align		4
        /*0038*/ 	.byte	0x04, 0x29
        /*003a*/ 	.short	(.L_442 - .L_441)


	//   ....[0]....
.L_441:
        /*003c*/ 	.word	0xffffffff


	//   ....[1]....
        /*0040*/ 	.word	0xffffffff


	//   ....[2]....
        /*0044*/ 	.word	0xffffffff


	//   ....[3]....
        /*0048*/ 	.word	0xffffffff


	//   ....[4]....
        /*004c*/ 	.word	0xffffffff


	//   ....[5]....
        /*0050*/ 	.word	0xffffffff


	//   ....[6]....
        /*0054*/ 	.word	0xffffffff


	//   ....[7]....
        /*0058*/ 	.word	0xffffffff


	//   ....[8]....
        /*005c*/ 	.word	0xffffffff


	//   ....[9]....
        /*0060*/ 	.word	0xffffffff


	//   ....[10]....
        /*0064*/ 	.word	0xffffffff


	//   ....[11]....
        /*0068*/ 	.word	0xffffffff


	//----- nvinfo : EIATTR_COOP_GROUP_INSTR_OFFSETS
	.align		4
.L_442:
        /*006c*/ 	.byte	0x04, 0x28
        /*006e*/ 	.short	(.L_444 - .L_443)


	//   ....[0]....
.L_443:
        /*0070*/ 	.word	0x000043a0


	//   ....[1]....
        /*0074*/ 	.word	0x000043c0


	//   ....[2]....
        /*0078*/ 	.word	0x00004460


	//   ....[3]....
        /*007c*/ 	.word	0x00004470


	//   ....[4]....
        /*0080*/ 	.word	0x00007260


	//   ....[5]....
        /*0084*/ 	.word	0x00007270


	//   ....[6]....
        /*0088*/ 	.word	0x000072a0


	//   ....[7]....
        /*008c*/ 	.word	0x000072c0


	//   ....[8]....
        /*0090*/ 	.word	0x00008950


	//   ....[9]....
        /*0094*/ 	.word	0x00008990


	//   ....[10]....
        /*0098*/ 	.word	0x000089e0


	//   ....[11]....
        /*009c*/ 	.word	0x00008a00


	//----- nvinfo : EIATTR_EXIT_INSTR_OFFSETS
	.align		4
.L_444:
        /*00a0*/ 	.byte	0x04, 0x1c
        /*00a2*/ 	.short	(.L_446 - .L_445)


	//   ....[0]....
.L_445:
        /*00a4*/ 	.word	0x000002e0


	//   ....[1]....
        /*00a8*/ 	.word	0x0000a2e0


	//   ....[2]....
        /*00ac*/ 	.word	0x0000a3d0


	//   ....[3]....
        /*00b0*/ 	.word	0x0000a3f0


	//   ....[4]....
        /*00b4*/ 	.word	0x0000adf0


	//   ....[5]....
        /*00b8*/ 	.word	0x0000ae70


	//----- nvinfo : EIATTR_CTAIDZ_USED
	.align		4
.L_446:
        /*00bc*/ 	.byte	0x01, 0x04
	.zero		2


	//----- nvinfo : EIATTR_CRS_STACK_SIZE
	.align		4
        /*00c0*/ 	.byte	0x04, 0x1e
        /*00c2*/ 	.short	(.L_448 - .L_447)
.L_447:
        /*00c4*/ 	.word	0x00000000
.L_448:


//--------------------- .nv.info._ZN5flash16flash_fwd_kernelI23Flash_fwd_kernel_traitsILi192ELi64ELi64ELi4ELb0ELb0EN7cutlass10bfloat16_tE19Flash_kernel_traitsILi192ELi64ELi64ELi4ES3_EELb1ELb0ELb0ELb1ELb0ELb0ELb0ELb1EEEvNS_16Flash_fwd_paramsE --------------------------
	.section	.nv.info._ZN5flash16flash_fwd_kernelI23Flash_fwd_kernel_traitsILi192ELi64ELi64ELi4ELb0ELb0EN7cutlass10bfloat16_tE19Flash_kernel_traitsILi192ELi64ELi64ELi4ES3_EELb1ELb0ELb0ELb1ELb0ELb0ELb0ELb1EEEvNS_16Flash_fwd_paramsE,"",@"SHT_CUDA_INFO"
	.sectionflags	@""
	.align	4


	//----- nvinfo : EIATTR_CUDA_API_VERSION
	.align		4
        /*0000*/ 	.byte	0x04, 0x37
        /*0002*/ 	.short	(.L_450 - .L_449)
.L_449:
        /*0004*/ 	.word	0x00000082


	//----- nvinfo : EIATTR_SW2861232_WAR
	.align		4
.L_450:
        /*0008*/ 	.byte	0x01, 0x35
	.zero		2


	//----- nvinfo : EIATTR_PARAM_CBANK
	.align		4
        /*000c*/ 	.byte	0x04, 0x0a
        /*000e*/ 	.short	(.L_452 - .L_451)
	.align		4
.L_451:
        /*0010*/ 	.word	index@(.nv.constant0._ZN5flash16flash_fwd_kernelI23Flash_fwd_kernel_traitsILi192ELi64ELi64ELi4ELb0ELb0EN7cutlass10bfloat16_tE19Flash_kernel_traitsILi192ELi64ELi64ELi4ES3_EELb1ELb0ELb0ELb1ELb0ELb0ELb0ELb1EEEvNS_16Flash_fwd_paramsE)
        /*0014*/ 	.short	0x0160
        /*0016*/ 	.short	0x01d0


	//----- nvinfo : EIATTR_CBANK_PARAM_SIZE
	.align		4
.L_452:
        /*0018*/ 	.byte	0x03, 0x19
        /*001a*/ 	.short	0x01d0


	//----- nvinfo : EIATTR_KPARAM_INFO
	.align		4
        /*001c*/ 	.byte	0x04, 0x17
        /*001e*/ 	.short	(.L_454 - .L_453)
.L_453:
        /*0020*/ 	.word	0x00000000
        /*0024*/ 	.short	0x0000
        /*0026*/ 	.short	0x0000
        /*0028*/ 	.byte	0x00, 0xf0, 0x41, 0x07


	//----- nvinfo : EIATTR_MAXREG_COUNT
	.align		4
.L_454:
        /*002c*/ 	.byte	0x03, 0x1b
        /*002e*/ 	.short	0x00ff


	//----- nvinfo : EIATTR_NUM_BARRIERS
	.align		4
        /*0030*/ 	.byte	0x02, 0x4c
        /*0032*/ 	.byte	0x01
	.zero		1


	//----- nvinfo : EIATTR_ANNOTATIONS
	.align		4
        /*0034*/ 	.byte	0x04, 0x55
        /*0036*/ 	.short	(.L_456 - .L_455)


	//   ....[0]....
.L_455:
        /* <DEDUP_REMOVED lines=56> */
        /*03ac*/ 	.byte	0x20, 0xf3, 0x00, 0x00


	//----- nvinfo : EIATTR_MERCURY_ISA_VERSION
	.align		4
.L_456:
        /*03b0*/ 	.byte	0x03, 0x5f
        /*03b2*/ 	.short	0x0000


	//----- nvinfo : EIATTR_COOP_GROUP_MASK_REGIDS
	.align		4
        /*03b4*/ 	.byte	0x04, 0x29
        /*03b6*/ 	.short	(.L_458 - .L_457)


	//   ....[0]....
.L_457:
        /*03b8*/ 	.word	0xffffffff


	//   ....[1]....
        /*03bc*/ 	.word	0xffffffff


	//   ....[2]....
        /*03c0*/ 	.word	0xffffffff


	//   ....[3]....
        /*03c4*/ 	.word	0xffffffff


	//   ....[4]....
        /*03c8*/ 	.word	0xffffffff


	//   ....[5]....
        /*03cc*/ 	.word	0xffffffff


	//   ....[6]....
        /*03d0*/ 	.word	0xffffffff


	//   ....[7]....
        /*03d4*/ 	.word	0xffffffff


	//   ....[8]....
        /*03d8*/ 	.word	0xffffffff


	//   ....[9]....
        /*03dc*/ 	.word	0xffffffff


	//   ....[10]....
        /*03e0*/ 	.word	0xffffffff


	//   ....[11]....
        /*03e4*/ 	.word	0xffffffff


	//----- nvinfo : EIATTR_COOP_GROUP_INSTR_OFFSETS
	.align		4
.L_458:
        /*03e8*/ 	.byte	0x04, 0x28
        /*03ea*/ 	.short	(.L_460 - .L_459)


	//   ....[0]....
.L_459:
        /*03ec*/ 	.word	0x000054b0


	//   ....[1]....
        /*03f0*/ 	.word	0x000054d0


	//   ....[2]....
        /*03f4*/ 	.word	0x00005560


	//   ....[3]....
        /*03f8*/ 	.word	0x00005580


	//   ....[4]....
        /*03fc*/ 	.word	0x0000ab90


	//   ....[5]....
        /*0400*/ 	.word	0x0000ac30


	//   ....[6]....
        /*0404*/ 	.word	0x0000ade0


	//   ....[7]....
        /*0408*/ 	.word	0x0000b0f0


	//   ....[8]....
        /*040c*/ 	.word	0x0000de70


	//   ....[9]....
        /*0410*/ 	.word	0x0000deb0


	//   ....[10]....
        /*0414*/ 	.word	0x0000dfc0


	//   ....[11]....
        /*0418*/ 	.word	0x0000dff0


	//----- nvinfo : EIATTR_EXIT_INSTR_OFFSETS
	.align		4
.L_460:
        /*041c*/ 	.byte	0x04, 0x1c
        /*041e*/ 	.short	(.L_462 - .L_461)


	//   ....[0]....
.L_461:
        /*0420*/ 	.word	0x000006a0


	//   ....[1]....
        /*0424*/ 	.word	0x0000f840


	//   ....[2]....
        /*0428*/ 	.word	0x0000f940


	//   ....[3]....
        /*042c*/ 	.word	0x0000f960


	//   ....[4]....
        /*0430*/ 	.word	0x000103f0


	//   ....[5]....
        /*0434*/ 	.word	0x00010470


	//----- nvinfo : EIATTR_CTAIDZ_USED
	.align		4
.L_462:
        /*0438*/ 	.byte	0x01, 0x04
	.zero		2


	//----- nvinfo : EIATTR_CRS_STACK_SIZE
	.align		4
        /*043c*/ 	.byte	0x04, 0x1e
        /*043e*/ 	.short	(.L_464 - .L_463)
.L_463:
        /*0440*/ 	.word	0x00000000
.L_464:


//--------------------- .nv.info._ZN5flash16flash_fwd_kernelI23Flash_fwd_kernel_traitsILi192ELi64ELi64ELi4ELb0ELb0EN7cutlass10bfloat16_tE19Flash_kernel_traitsILi192ELi64ELi64ELi4ES3_EELb0ELb0ELb0ELb1ELb0ELb0ELb1ELb0EEEvNS_16Flash_fwd_paramsE --------------------------
	.section	.nv.info._ZN5flash16flash_fwd_kernelI23Flash_fwd_kernel_traitsILi192ELi64ELi64ELi4ELb0ELb0EN7cutlass10bfloat16_tE19Flash_kernel_traitsILi192ELi64ELi64ELi4ES3_EELb0ELb0ELb0ELb1ELb0ELb0ELb1ELb0EEEvNS_16Flash_fwd_paramsE,"",@"SHT_CUDA_INFO"
	.sectionflags	@""
	.align	4


	//----- nvinfo : EIATTR_CUDA_API_VERSION
	.align		4
        /*0000*/ 	.byte	0x04, 0x37
        /*0002*/ 	.short	(.L_466 - .L_465)
.L_465:
        /*0004*/ 	.word	0x00000082


	//----- nvinfo : EIATTR_SW2861232_WAR
	.align		4
.L_466:
        /*0008*/ 	.byte	0x01, 0x35
	.zero		2


	//----- nvinfo : EIATTR_PARAM_CBANK
	.align		4
        /*000c*/ 	.byte	0x04, 0x0a
        /*000e*/ 	.short	(.L_468 - .L_467)
	.align		4
.L_467:
        /*0010*/ 	.word	index@(.nv.constant0._ZN5flash16flash_fwd_kernelI23Flash_fwd_kernel_traitsILi192ELi64ELi64ELi4ELb0ELb0EN7cutlass10bfloat16_tE19Flash_kernel_traitsILi192ELi64ELi64ELi4ES3_EELb0ELb0ELb0ELb1ELb0ELb0ELb1ELb0EEEvNS_16Flash_fwd_paramsE)
        /*0014*/ 	.short	0x0160
        /*0016*/ 	.short	0x01d0


	//----- nvinfo : EIATTR_CBANK_PARAM_SIZE
	.align		4
.L_468:
        /*0018*/ 	.byte	0x03, 0x19
        /*001a*/ 	.short	0x01d0


	//----- nvinfo : EIATTR_KPARAM_INFO
	.align		4
        /*001c*/ 	.byte	0x04, 0x17
        /*001e*/ 	.short	(.L_470 - .L_469)
.L_469:
        /*0020*/ 	.word	0x00000000
        /*0024*/ 	.short	0x0000
        /*0026*/ 	.short	0x0000
        /*0028*/ 	.byte	0x00, 0xf0, 0x41, 0x07


	//----- nvinfo : EIATTR_MAXREG_COUNT
	.align		4
.L_470:
        /*002c*/ 	.byte	0x03, 0x1b
        /*002e*/ 	.short	0x00ff


	//----- nvinfo : EIATTR_NUM_BARRIERS
	.align		4
        /*0030*/ 	.byte	0x02, 0x4c
        /*0032*/ 	.byte	0x01
	.zero		1


	//----- nvinfo : EIATTR_MERCURY_ISA_VERSION
	.align		4
        /*0034*/ 	.byte	0x03, 0x5f
        /*0036*/ 	.short	0x0000


	//----- nvinfo : EIATTR_COOP_GROUP_MASK_REGIDS
	.align		4
        /*0038*/ 	.byte	0x04, 0x29
        /*003a*/ 	.short	(.L_472 - .L_471)


	//   ....[0]....
.L_471:
        /*003c*/ 	.word	0xffffffff


	//   ....[1]....
        /*0040*/ 	.word	0xffffffff


	//   ....[2]....
        /*0044*/ 	.word	0xffffffff


	//   ....[3]....
        /*0048*/ 	.word	0xffffffff


	//   ....[4]....
        /*004c*/ 	.word	0xffffffff


	//   ....[5]....
        /*0050*/ 	.word	0xffffffff


	//   ....[6]....
        /*0054*/ 	.word	0xffffffff


	//   ....[7]....
        /*0058*/ 	.word	0xffffffff


	//   ....[8]....
        /*005c*/ 	.word	0xffffffff


	//   ....[9]....
        /*0060*/ 	.word	0xffffffff


	//   ....[10]....
        /*0064*/ 	.word	0xffffffff


	//   ....[11]....
        /*0068*/ 	.word	0xffffffff


	//----- nvinfo : EIATTR_COOP_GROUP_INSTR_OFFSETS
	.align		4
.L_472:
        /*006c*/ 	.byte	0x04, 0x28
        /*006e*/ 	.short	(.L_474 - .L_473)


	//   ....[0]....
.L_473:
        /*0070*/ 	.word	0x00004e70


	//   ....[1]....
        /*0074*/ 	.word	0x00004e90


	//   ....[2]....
        /*0078*/ 	.word	0x00004f30


	//   ....[3]....
        /*007c*/ 	.word	0x00004f40


	//   ....[4]....
        /*0080*/ 	.word	0x000083b0


	//   ....[5]....
        /*0084*/ 	.word	0x000083d0


	//   ....[6]....
        /*0088*/ 	.word	0x000083f0


	//   ....[7]....
        /*008c*/ 	.word	0x00008410


	//   ....[8]....
        /*0090*/ 	.word	0x00009af0


	//   ....[9]....
        /*0094*/ 	.word	0x00009b30


	//   ....[10]....
        /*0098*/ 	.word	0x00009bc0


	//   ....[11]....
        /*009c*/ 	.word	0x00009be0


	//----- nvinfo : EIATTR_EXIT_INSTR_OFFSETS
	.align		4
.L_474:
        /*00a0*/ 	.byte	0x04, 0x1c
        /*00a2*/ 	.short	(.L_476 - .L_475)


	//   ....[0]....
.L_475:
        /*00a4*/ 	.word	0x000002e0


	//   ....[1]....
        /*00a8*/ 	.word	0x0000b4b0


	//   ....[2]....
        /*00ac*/ 	.word	0x0000b5b0


	//   ....[3]....
        /*00b0*/ 	.word	0x0000b5d0


	//   ....[4]....
        /*00b4*/ 	.word	0x0000bfe0


	//   ....[5]....
        /*00b8*/ 	.word	0x0000c060


	//----- nvinfo : EIATTR_CTAIDZ_USED
	.align		4
.L_476:
        /*00bc*/ 	.byte	0x01, 0x04
	.zero		2


	//----- nvinfo : EIATTR_CRS_STACK_SIZE
	.align		4
        /*00c0*/ 	.byte	0x04, 0x1e
        /*00c2*/ 	.short	(.L_478 - .L_477)
.L_477:
        /*00c4*/ 	.word	0x00000000
.L_478:


//--------------------- .nv.info._ZN5flash16flash_fwd_kernelI23Flash_fwd_kernel_traitsILi192ELi64ELi64ELi4ELb0ELb0EN7cutlass10bfloat16_tE19Flash_kernel_traitsILi192ELi64ELi64ELi4ES3_EELb1ELb0ELb1ELb0ELb0ELb1ELb0ELb0EEEvNS_16Flash_fwd_paramsE --------------------------
	.section	.nv.info._ZN5flash16flash_fwd_kernelI23Flash_fwd_kernel_traitsILi192ELi64ELi64ELi4ELb0ELb0EN7cutlass10bfloat16_tE19Flash_kernel_traitsILi192ELi64ELi64ELi4ES3_EELb1ELb0ELb1ELb0ELb0ELb1ELb0ELb0EEEvNS_16Flash_fwd_paramsE,"",@"SHT_CUDA_INFO"
	.sectionflags	@""
	.align	4


	//----- nvinfo : EIATTR_CUDA_API_VERSION
	.align		4
        /*0000*/ 	.byte	0x04, 0x37
        /*0002*/ 	.short	(.L_480 - .L_479)
.L_479:
        /*0004*/ 	.word	0x00000082


	//----- nvinfo : EIATTR_SW2861232_WAR
	.align		4
.L_480:
        /*0008*/ 	.byte	0x01, 0x35
	.zero		2


	//----- nvinfo : EIATTR_PARAM_CBANK
	.align		4
        /*000c*/ 	.byte	0x04, 0x0a
        /*000e*/ 	.short	(.L_482 - .L_481)
	.align		4
.L_481:
        /*0010*/ 	.word	index@(.nv.constant0._ZN5flash16flash_fwd_kernelI23Flash_fwd_kernel_traitsILi192ELi64ELi64ELi4ELb0ELb0EN7cutlass10bfloat16_tE19Flash_kernel_traitsILi192ELi64ELi64ELi4ES3_EELb1ELb0ELb1ELb0ELb0ELb1ELb0ELb0EEEvNS_16Flash_fwd_paramsE)
        /*0014*/ 	.short	0x0160
        /*0016*/ 	.short	0x01d0


	//----- nvinfo : EIATTR_CBANK_PARAM_SIZE
	.align		4
.L_482:
        /*0018*/ 	.byte	0x03, 0x19
        /*001a*/ 	.short	0x01d0


	//----- nvinfo : EIATTR_KPARAM_INFO
	.align		4
        /*001c*/ 	.byte	0x04, 0x17
        /*001e*/ 	.short	(.L_484 - .L_483)
.L_483:
        /*0020*/ 	.word	0x00000000
        /*0024*/ 	.short	0x0000
        /*0026*/ 	.short	0x0000
        /*0028*/ 	.byte	0x00, 0xf0, 0x41, 0x07


	//----- nvinfo : EIATTR_MAXREG_COUNT
	.align		4
.L_484:
        /*002c*/ 	.byte	0x03, 0x1b
        /*002e*/ 	.short	0x00ff


	//----- nvinfo : EIATTR_NUM_BARRIERS
	.align		4
        /*0030*/ 	.byte	0x02, 0x4c
        /*0032*/ 	.byte	0x01
	.zero		1


	//----- nvinfo : EIATTR_MERCURY_ISA_VERSION
	.align		4
        /*0034*/ 	.byte	0x03, 0x5f
        /*0036*/ 	.short	0x0000


	//----- nvinfo : EIATTR_COOP_GROUP_MASK_REGIDS
	.align		4
        /*0038*/ 	.byte	0x04, 0x29
        /*003a*/ 	.short	(.L_486 - .L_485)


	//   ....[0]....
.L_485:
        /*003c*/ 	.word	0xffffffff


	//   ....[1]....
        /*0040*/ 	.word	0xffffffff


	//   ....[2]....
        /*0044*/ 	.word	0xffffffff


	//   ....[3]....
        /*0048*/ 	.word	0xffffffff


	//   ....[4]....
        /*004c*/ 	.word	0xffffffff


	//   ....[5]....
        /*0050*/ 	.word	0xffffffff


	//   ....[6]....
        /*0054*/ 	.word	0xffffffff


	//   ....[7]....
        /*0058*/ 	.word	0xffffffff


	//   ....[8]....
        /*005c*/ 	.word	0xffffffff


	//   ....[9]....
        /*0060*/ 	.word	0xffffffff


	//   ....[10]....
        /*0064*/ 	.word	0xffffffff


	//   ....[11]....
        /*0068*/ 	.word	0xffffffff


	//   ....[12]....
        /*006c*/ 	.word	0xffffffff


	//   ....[13]....
        /*0070*/ 	.word	0xffffffff


	//   ....[14]....
        /*0074*/ 	.word	0xffffffff


	//   ....[15]....
        /*0078*/ 	.word	0xffffffff


	//----- nvinfo : EIATTR_COOP_GROUP_INSTR_OFFSETS
	.align		4
.L_486:
        /*007c*/ 	.byte	0x04, 0x28
        /*007e*/ 	.short	(.L_488 - .L_487)


	//   ....[0]....
.L_487:
        /*0080*/ 	.word	0x00004180


	//   ....[1]....
        /*0084*/ 	.word	0x000041a0


	//   ....[2]....
        /*0088*/ 	.word	0x00004280


	//   ....[3]....
        /*008c*/ 	.word	0x00004320


	//   ....[4]....
        /*0090*/ 	.word	0x00007380


	//   ....[5]....
        /*0094*/ 	.word	0x000073b0


	//   ....[6]....
        /*0098*/ 	.word	0x000073e0


	//   ....[7]....
        /*009c*/ 	.word	0x00007430


	//   ....[8]....
        /*00a0*/ 	.word	0x0000ac90


	//   ....[9]....
        /*00a4*/ 	.word	0x0000ad50


	//   ....[10]....
        /*00a8*/ 	.word	0x0000ad80


	//   ....[11]....
        /*00ac*/ 	.word	0x0000ad90


	//   ....[12]....
        /*00b0*/ 	.word	0x0000cdb0


	//   ....[13]....
        /*00b4*/ 	.word	0x0000cdf0


	//   ....[14]....
        /*00b8*/ 	.word	0x0000cf20


	//   ....[15]....
        /*00bc*/ 	.word	0x0000cf60


	//----- nvinfo : EIATTR_EXIT_INSTR_OFFSETS
	.align		4
.L_488:
        /*00c0*/ 	.byte	0x04, 0x1c
        /*00c2*/ 	.short	(.L_490 - .L_489)


	//   ....[0]....
.L_489:
        /*00c4*/ 	.word	0x000006d0


	//   ....[1]....
        /*00c8*/ 	.word	0x000011e0


	//   ....[2]....
        /*00cc*/ 	.word	0x00001260


	//   ....[3]....
        /*00d0*/ 	.word	0x0000e690


	//   ....[4]....
        /*00d4*/ 	.word	0x0000e760


	//----- nvinfo : EIATTR_CTAIDZ_USED
	.align		4
.L_490:
        /*00d8*/ 	.byte	0x01, 0x04
	.zero		2


	//----- nvinfo : EIATTR_CRS_STACK_SIZE
	.align		4
        /*00dc*/ 	.byte	0x04, 0x1e
        /*00de*/ 	.short	(.L_492 - .L_491)
.L_491:
        /*00e0*/ 	.word	0x00000000
.L_492:


//--------------------- .nv.info._ZN5flash16flash_fwd_kernelI23Flash_fwd_kernel_traitsILi192ELi64ELi64ELi4ELb0ELb0EN7cutlass10bfloat16_tE19Flash_kernel_traitsILi192ELi64ELi64ELi4ES3_EELb0ELb0ELb1ELb0ELb0ELb1ELb1ELb0EEEvNS_16Flash_fwd_paramsE --------------------------
	.section	.nv.info._ZN5flash16flash_fwd_kernelI23Flash_fwd_kernel_traitsILi192ELi64ELi64ELi4ELb0ELb0EN7cutlass10bfloat16_tE19Flash_kernel_traitsILi192ELi64ELi64ELi4ES3_EELb0ELb0ELb1ELb0ELb0ELb1ELb1ELb0EEEvNS_16Flash_fwd_paramsE,"",@"SHT_CUDA_INFO"
	.sectionflags	@""
	.align	4


	//----- nvinfo : EIATTR_CUDA_API_VERSION
	.align		4
        /*0000*/ 	.byte	0x04, 0x37
        /*0002*/ 	.short	(.L_494 - .L_493)
.L_493:
        /*0004*/ 	.word	0x00000082


	//----- nvinfo : EIATTR_SW2861232_WAR
	.align		4
.L_494:
        /*0008*/ 	.byte	0x01, 0x35
	.zero		2


	//----- nvinfo : EIATTR_PARAM_CBANK
	.align		4
        /*000c*/ 	.byte	0x04, 0x0a
        /*000e*/ 	.short	(.L_496 - .L_495)
	.align		4
.L_495:
        /*0010*/ 	.word	index@(.nv.constant0._ZN5flash16flash_fwd_kernelI23Flash_fwd_kernel_traitsILi192ELi64ELi64ELi4ELb0ELb0EN7cutlass10bfloat16_tE19Flash_kernel_traitsILi192ELi64ELi64ELi4ES3_EELb0ELb0ELb1ELb0ELb0ELb1ELb1ELb0EEEvNS_16Flash_fwd_paramsE)
        /*0014*/ 	.short	0x0160
        /*0016*/ 	.short	0x01d0


	//----- nvinfo : EIATTR_CBANK_PARAM_SIZE
	.align		4
.L_496:
        /*0018*/ 	.byte	0x03, 0x19
        /*001a*/ 	.short	0x01d0


	//----- nvinfo : EIATTR_KPARAM_INFO
	.align		4
        /*001c*/ 	.byte	0x04, 0x17
        /*001e*/ 	.short	(.L_498 - .L_497)
.L_497:
        /*0020*/ 	.word	0x00000000
        /*0024*/ 	.short	0x0000
        /*0026*/ 	.short	0x0000
        /*0028*/ 	.byte	0x00, 0xf0, 0x41, 0x07


	//----- nvinfo : EIATTR_MAXREG_COUNT
	.align		4
.L_498:
        /*002c*/ 	.byte	0x03, 0x1b
        /*002e*/ 	.short	0x00ff


	//----- nvinfo : EIATTR_NUM_BARRIERS
	.align		4
        /*0030*/ 	.byte	0x02, 0x4c
        /*0032*/ 	.byte	0x01
	.zero		1


	//----- nvinfo : EIATTR_MERCURY_ISA_VERSION
	.align		4
        /*0034*/ 	.byte	0x03, 0x5f
        /*0036*/ 	.short	0x0000


	//----- nvinfo : EIATTR_INT_WARP_WIDE_INSTR_OFFSETS
	.align		4
        /*0038*/ 	.byte	0x04, 0x31
        /*003a*/ 	.short	(.L_500 - .L_499)


	//   ....[0]....
.L_499:
        /*003c*/ 	.word	0x00001e10


	//   ....[1]....
        /*0040*/ 	.word	0x00002120


	//----- nvinfo : EIATTR_COOP_GROUP_MASK_REGIDS
	.align		4
.L_500:
        /*0044*/ 	.byte	0x04, 0x29
        /*0046*/ 	.short	(.L_502 - .L_501)


	//   ....[0]....
.L_501:
        /*0048*/ 	.word	0xffffffff


	//   ....[1]....
        /*004c*/ 	.word	0xffffffff


	//   ....[2]....
        /*0050*/ 	.word	0xffffffff


	//   ....[3]....
        /*0054*/ 	.word	0xffffffff


	//   ....[4]....
        /*0058*/ 	.word	0xffffffff


	//   ....[5]....
        /*005c*/ 	.word	0xffffffff


	//   ....[6]....
        /*0060*/ 	.word	0xffffffff


	//   ....[7]....
        /*0064*/ 	.word	0xffffffff


	//   ....[8]....
        /*0068*/ 	.word	0xffffffff


	//   ....[9]....
        /*006c*/ 	.word	0xffffffff


	//   ....[10]....
        /*0070*/ 	.word	0xffffffff


	//   ....[11]....
        /*0074*/ 	.word	0xffffffff


	//   ....[12]....
        /*0078*/ 	.word	0xffffffff


	//   ....[13]....
        /*007c*/ 	.word	0xffffffff


	//   ....[14]....
        /*0080*/ 	.word	0xffffffff


	//   ....[15]....
        /*0084*/ 	.word	0xffffffff


	//----- nvinfo : EIATTR_COOP_GROUP_INSTR_OFFSETS
	.align		4
.L_502:
        /*0088*/ 	.byte	0x04, 0x28
        /*008a*/ 	.short	(.L_504 - .L_503)


	//   ....[0]....
.L_503:
        /*008c*/ 	.word	0x00004200


	//   ....[1]....
        /*0090*/ 	.word	0x00004220


	//   ....[2]....
        /*0094*/ 	.word	0x000042c0


	//   ....[3]....
        /*0098*/ 	.word	0x000042d0


	//   ....[4]....
        /*009c*/ 	.word	0x00006f20


	//   ....[5]....
        /*00a0*/ 	.word	0x00006f30


	//   ....[6]....
        /*00a4*/ 	.word	0x00006f60


	//   ....[7]....
        /*00a8*/ 	.word	0x00006f70


	//   ....[8]....
        /*00ac*/ 	.word	0x0000a300


	//   ....[9]....
        /*00b0*/ 	.word	0x0000a320


	//   ....[10]....
        /*00b4*/ 	.word	0x0000a360


	//   ....[11]....
        /*00b8*/ 	.word	0x0000a370


	//   ....[12]....
        /*00bc*/ 	.word	0x0000ba90


	//   ....[13]....
        /*00c0*/ 	.word	0x0000bad0


	//   ....[14]....
        /*00c4*/ 	.word	0x0000bbe0


	//   ....[15]....
        /*00c8*/ 	.word	0x0000bc10


	//----- nvinfo : EIATTR_EXIT_INSTR_OFFSETS
	.align		4
.L_504:
        /*00cc*/ 	.byte	0x04, 0x1c
        /*00ce*/ 	.short	(.L_506 - .L_505)


	//   ....[0]....
.L_505:
        /*00d0*/ 	.word	0x000004d0


	//   ....[1]....
        /*00d4*/ 	.word	0x00000fd0


	//   ....[2]....
        /*00d8*/ 	.word	0x00001050


	//   ....[3]....
        /*00dc*/ 	.word	0x0000d340


	//   ....[4]....
        /*00e0*/ 	.word	0x0000d410


	//----- nvinfo : EIATTR_CTAIDZ_USED
	.align		4
.L_506:
        /*00e4*/ 	.byte	0x01, 0x04
	.zero		2


	//----- nvinfo : EIATTR_CRS_STACK_SIZE
	.align		4
        /*00e8*/ 	.byte	0x04, 0x1e
        /*00ea*/ 	.short	(.L_508 - .L_507)
.L_507:
        /*00ec*/ 	.word	0x00000000
.L_508:


//--------------------- .nv.info._ZN5flash16flash_fwd_kernelI23Flash_fwd_kernel_traitsILi192ELi64ELi64ELi4ELb0ELb0EN7cutlass10bfloat16_tE19Flash_kernel_traitsILi192ELi64ELi64ELi4ES3_EELb1ELb0ELb1ELb1ELb0ELb0ELb0ELb0EEEvNS_16Flash_fwd_paramsE --------------------------
	.section	.nv.info._ZN5flash16flash_fwd_kernelI23Flash_fwd_kernel_traitsILi192ELi64ELi64ELi4ELb0ELb0EN7cutlass10bfloat16_tE19Flash_kernel_traitsILi192ELi64ELi64ELi4ES3_EELb1ELb0ELb1ELb1ELb0ELb0ELb0ELb0EEEvNS_16Flash_fwd_paramsE,"",@"SHT_CUDA_INFO"
	.sectionflags	@""
	.align	4


	//----- nvinfo : EIATTR_CUDA_API_VERSION
	.align		4
        /*0000*/ 	.byte	0x04, 0x37
        /*0002*/ 	.short	(.L_510 - .L_509)
.L_509:
        /*0004*/ 	.word	0x00000082


	//----- nvinfo : EIATTR_SW2861232_WAR
	.align		4
.L_510:
        /*0008*/ 	.byte	0x01, 0x35
	.zero		2


	//----- nvinfo : EIATTR_PARAM_CBANK
	.align		4
        /*000c*/ 	.byte	0x04, 0x0a
        /*000e*/ 	.short	(.L_512 - .L_511)
	.align		4
.L_511:
        /*0010*/ 	.word	index@(.nv.constant0._ZN5flash16flash_fwd_kernelI23Flash_fwd_kernel_traitsILi192ELi64ELi64ELi4ELb0ELb0EN7cutlass10bfloat16_tE19Flash_kernel_traitsILi192ELi64ELi64ELi4ES3_EELb1ELb0ELb1ELb1ELb0ELb0ELb0ELb0EEEvNS_16Flash_fwd_paramsE)
        /*0014*/ 	.short	0x0160
        /*0016*/ 	.short	0x01d0


	//----- nvinfo : EIATTR_CBANK_PARAM_SIZE
	.align		4
.L_512:
        /*0018*/ 	.byte	0x03, 0x19
        /*001a*/ 	.short	0x01d0


	//----- nvinfo : EIATTR_KPARAM_INFO
	.align		4
        /*001c*/ 	.byte	0x04, 0x17
        /*001e*/ 	.short	(.L_514 - .L_513)
.L_513:
        /*0020*/ 	.word	0x00000000
        /*0024*/ 	.short	0x0000
        /*0026*/ 	.short	0x0000
        /*0028*/ 	.byte	0x00, 0xf0, 0x41, 0x07


	//----- nvinfo : EIATTR_MAXREG_COUNT
	.align		4
.L_514:
        /*002c*/ 	.byte	0x03, 0x1b
        /*002e*/ 	.short	0x00ff


	//----- nvinfo : EIATTR_NUM_BARRIERS
	.align		4
        /*0030*/ 	.byte	0x02, 0x4c
        /*0032*/ 	.byte	0x01
	.zero		1


	//----- nvinfo : EIATTR_MERCURY_ISA_VERSION
	.align		4
        /*0034*/ 	.byte	0x03, 0x5f
        /*0036*/ 	.short	0x0000


	//----- nvinfo : EIATTR_COOP_GROUP_MASK_REGIDS
	.align		4
        /*0038*/ 	.byte	0x04, 0x29
        /*003a*/ 	.short	(.L_516 - .L_515)


	//   ....[0]....
.L_515:
        /*003c*/ 	.word	0xffffffff


	//   ....[1]....
        /*0040*/ 	.word	0xffffffff


	//   ....[2]....
        /*0044*/ 	.word	0xffffffff


	//   ....[3]....
        /*0048*/ 	.word	0xffffffff


	//   ....[4]....
        /*004c*/ 	.word	0xffffffff


	//   ....[5]....
        /*0050*/ 	.word	0xffffffff


	//   ....[6]....
        /*0054*/ 	.word	0xffffffff


	//   ....[7]....
        /*0058*/ 	.word	0xffffffff


	//   ....[8]....
        /*005c*/ 	.word	0xffffffff


	//   ....[9]....
        /*0060*/ 	.word	0xffffffff


	//   ....[10]....
        /*0064*/ 	.word	0xffffffff


	//   ....[11]....
        /*0068*/ 	.word	0xffffffff


	//   ....[12]....
        /*006c*/ 	.word	0xffffffff


	//   ....[13]....
        /*0070*/ 	.word	0xffffffff


	//   ....[14]....
        /*0074*/ 	.word	0xffffffff


	//   ....[15]....
        /*0078*/ 	.word	0xffffffff


	//----- nvinfo : EIATTR_COOP_GROUP_INSTR_OFFSETS
	.align		4
.L_516:
        /*007c*/ 	.byte	0x04, 0x28
        /*007e*/ 	.short	(.L_518 - .L_517)


	//   ....[0]....
.L_517:
        /*0080*/ 	.word	0x00006160


	//   ....[1]....
        /*0084*/ 	.word	0x000061c0


	//   ....[2]....
        /*0088*/ 	.word	0x00006250


	//   ....[3]....
        /*008c*/ 	.word	0x00006300


	//   ....[4]....
        /*0090*/ 	.word	0x0000a490


	//   ....[5]....
        /*0094*/ 	.word	0x0000a4c0


	//   ....[6]....
        /*0098*/ 	.word	0x0000a550


	//   ....[7]....
        /*009c*/ 	.word	0x0000a570


	//   ....[8]....
        /*00a0*/ 	.word	0x0000ee20


	//   ....[9]....
        /*00a4*/ 	.word	0x0000eed0


	//   ....[10]....
        /*00a8*/ 	.word	0x0000eef0


	//   ....[11]....
        /*00ac*/ 	.word	0x0000ef10


	//   ....[12]....
        /*00b0*/ 	.word	0x00010f40


	//   ....[13]....
        /*00b4*/ 	.word	0x00010f80


	//   ....[14]....
        /*00b8*/ 	.word	0x000110b0


	//   ....[15]....
        /*00bc*/ 	.word	0x000110f0


	//----- nvinfo : EIATTR_EXIT_INSTR_OFFSETS
	.align		4
.L_518:
        /*00c0*/ 	.byte	0x04, 0x1c
        /*00c2*/ 	.short	(.L_520 - .L_519)


	//   ....[0]....
.L_519:
        /*00c4*/ 	.word	0x000006d0


	//   ....[1]....
        /*00c8*/ 	.word	0x000012b0


	//   ....[2]....
        /*00cc*/ 	.word	0x00001330


	//   ....[3]....
        /*00d0*/ 	.word	0x00012990


	//   ....[4]....
        /*00d4*/ 	.word	0x00012a90


	//   ....[5]....
        /*00d8*/ 	.word	0x00012ab0


	//----- nvinfo : EIATTR_CTAIDZ_USED
	.align		4
.L_520:
        /*00dc*/ 	.byte	0x01, 0x04
	.zero		2


	//----- nvinfo : EIATTR_CRS_STACK_SIZE
	.align		4
        /*00e0*/ 	.byte	0x04, 0x1e
        /*00e2*/ 	.short	(.L_522 - .L_521)
.L_521:
        /*00e4*/ 	.word	0x00000000
.L_522:


//--------------------- .nv.info._ZN5flash16flash_fwd_kernelI23Flash_fwd_kernel_traitsILi192ELi64ELi64ELi4ELb0ELb0EN7cutlass10bfloat16_tE19Flash_kernel_traitsILi192ELi64ELi64ELi4ES3_EELb1ELb0ELb1ELb0ELb0ELb0ELb0ELb1EEEvNS_16Flash_fwd_paramsE --------------------------
	.section	.nv.info._ZN5flash16flash_fwd_kernelI23Flash_fwd_kernel_traitsILi192ELi64ELi64ELi4ELb0ELb0EN7cutlass10bfloat16_tE19Flash_kernel_traitsILi192ELi64ELi64ELi4ES3_EELb1ELb0ELb1ELb0ELb0ELb0ELb0ELb1EEEvNS_16Flash_fwd_paramsE,"",@"SHT_CUDA_INFO"
	.sectionflags	@""
	.align	4


	//----- nvinfo : EIATTR_CUDA_API_VERSION
	.align		4
        /*0000*/ 	.byte	0x04, 0x37
        /*0002*/ 	.short	(.L_524 - .L_523)
.L_523:
        /*0004*/ 	.word	0x00000082


	//----- nvinfo : EIATTR_SW2861232_WAR
	.align		4
.L_524:
        /*0008*/ 	.byte	0x01, 0x35
	.zero		2


	//----- nvinfo : EIATTR_PARAM_CBANK
	.align		4
        /*000c*/ 	.byte	0x04, 0x0a
        /*000e*/ 	.short	(.L_526 - .L_525)
	.align		4
.L_525:
        /*0010*/ 	.word	index@(.nv.constant0._ZN5flash16flash_fwd_kernelI23Flash_fwd_kernel_traitsILi192ELi64ELi64ELi4ELb0ELb0EN7cutlass10bfloat16_tE19Flash_kernel_traitsILi192ELi64ELi64ELi4ES3_EELb1ELb0ELb1ELb0ELb0ELb0ELb0ELb1EEEvNS_16Flash_fwd_paramsE)
        /*0014*/ 	.short	0x0160
        /*0016*/ 	.short	0x01d0


	//----- nvinfo : EIATTR_CBANK_PARAM_SIZE
	.align		4
.L_526:
        /*0018*/ 	.byte	0x03, 0x19
        /*001a*/ 	.short	0x01d0


	//----- nvinfo : EIATTR_KPARAM_INFO
	.align		4
        /*001c*/ 	.byte	0x04, 0x17
        /*001e*/ 	.short	(.L_528 - .L_527)
.L_527:
        /*0020*/ 	.word	0x00000000
        /*0024*/ 	.short	0x0000
        /*0026*/ 	.short	0x0000
        /*0028*/ 	.byte	0x00, 0xf0, 0x41, 0x07


	//----- nvinfo : EIATTR_MAXREG_COUNT
	.align		4
.L_528:
        /*002c*/ 	.byte	0x03, 0x1b
        /*002e*/ 	.short	0x00ff


	//----- nvinfo : EIATTR_NUM_BARRIERS
	.align		4
        /*0030*/ 	.byte	0x02, 0x4c
        /*0032*/ 	.byte	0x01
	.zero		1


	//----- nvinfo : EIATTR_ANNOTATIONS
	.align		4
        /*0034*/ 	.byte	0x04, 0x55
        /*0036*/ 	.short	(.L_530 - .L_529)


	//   ....[0]....
.L_529:
        /* <DEDUP_REMOVED lines=79> */


	//----- nvinfo : EIATTR_MERCURY_ISA_VERSION
	.align		4
.L_530:
        /*0518*/ 	.byte	0x03, 0x5f
        /*051a*/ 	.short	0x0000


	//----- nvinfo : EIATTR_COOP_GROUP_MASK_REGIDS
	.align		4
        /*051c*/ 	.byte	0x04, 0x29
        /*051e*/ 	.short	(.L_532 - .L_531)


	//   ....[0]....
.L_531:
        /*0520*/ 	.word	0xffffffff


	//   ....[1]....
        /*0524*/ 	.word	0xffffffff


	//   ....[2]....
        /*0528*/ 	.word	0xffffffff


	//   ....[3]....
        /*052c*/ 	.word	0xffffffff


	//   ....[4]....
        /*0530*/ 	.word	0xffffffff


	//   ....[5]....
        /*0534*/ 	.word	0xffffffff


	//   ....[6]....
        /*0538*/ 	.word	0xffffffff


	//   ....[7]....
        /*053c*/ 	.word	0xffffffff


	//   ....[8]....
        /*0540*/ 	.word	0xffffffff


	//   ....[9]....
        /*0544*/ 	.word	0xffffffff


	//   ....[10]....
        /*0548*/ 	.word	0xffffffff


	//   ....[11]....
        /*054c*/ 	.word	0xffffffff


	//   ....[12]....
        /*0550*/ 	.word	0xffffffff


	//   ....[13]....
        /*0554*/ 	.word	0xffffffff


	//   ....[14]....
        /*0558*/ 	.word	0xffffffff


	//   ....[15]....
        /*055c*/ 	.word	0xffffffff


	//----- nvinfo : EIATTR_COOP_GROUP_INSTR_OFFSETS
	.align		4
.L_532:
        /*0560*/ 	.byte	0x04, 0x28
        /*0562*/ 	.short	(.L_534 - .L_533)


	//   ....[0]....
.L_533:
        /*0564*/ 	.word	0x000059f0


	//   ....[1]....
        /*0568*/ 	.word	0x00005a00


	//   ....[2]....
        /*056c*/ 	.word	0x00005a60


	//   ....[3]....
        /*0570*/ 	.word	0x00005a90


	//   ....[4]....
        /*0574*/ 	.word	0x0000af20


	//   ....[5]....
        /*0578*/ 	.word	0x0000afa0


	//   ....[6]....
        /*057c*/ 	.word	0x0000afb0


	//   ....[7]....
        /*0580*/ 	.word	0x0000b070


	//   ....[8]....
        /*0584*/ 	.word	0x000112c0


	//   ....[9]....
        /*0588*/ 	.word	0x000112e0


	//   ....[10]....
        /*058c*/ 	.word	0x00011300


	//   ....[11]....
        /*0590*/ 	.word	0x00011320


	//   ....[12]....
        /*0594*/ 	.word	0x000149f0


	//   ....[13]....
        /*0598*/ 	.word	0x00014a00


	//   ....[14]....
        /*059c*/ 	.word	0x00014a20


	//   ....[15]....
        /*05a0*/ 	.word	0x00014a40


	//----- nvinfo : EIATTR_EXIT_INSTR_OFFSETS
	.align		4
.L_534:
        /*05a4*/ 	.byte	0x04, 0x1c
        /*05a6*/ 	.short	(.L_536 - .L_535)


	//   ....[0]....
.L_535:
        /*05a8*/ 	.word	0x000006a0


	//   ....[1]....
        /*05ac*/ 	.word	0x000012a0


	//   ....[2]....
        /*05b0*/ 	.word	0x00001320


	//   ....[3]....
        /*05b4*/ 	.word	0x000160a0


	//   ....[4]....
        /*05b8*/ 	.word	0x000161a0


	//   ....[5]....
        /*05bc*/ 	.word	0x000161c0


	//----- nvinfo : EIATTR_CTAIDZ_USED
	.align		4
.L_536:
        /*05c0*/ 	.byte	0x01, 0x04
	.zero		2


	//----- nvinfo : EIATTR_CRS_STACK_SIZE
	.align		4
        /*05c4*/ 	.byte	0x04, 0x1e
        /*05c6*/ 	.short	(.L_538 - .L_537)
.L_537:
        /*05c8*/ 	.word	0x00000000
.L_538:


//--------------------- .nv.info._ZN5flash16flash_fwd_kernelI23Flash_fwd_kernel_traitsILi192ELi64ELi64ELi4ELb0ELb0EN7cutlass10bfloat16_tE19Flash_kernel_traitsILi192ELi64ELi64ELi4ES3_EELb0ELb0ELb1ELb0ELb0ELb0ELb1ELb0EEEvNS_16Flash_fwd_paramsE --------------------------
	.section	.nv.info._ZN5flash16flash_fwd_kernelI23Flash_fwd_kernel_traitsILi192ELi64ELi64ELi4ELb0ELb0EN7cutlass10bfloat16_tE19Flash_kernel_traitsILi192ELi64ELi64ELi4ES3_EELb0ELb0ELb1ELb0ELb0ELb0ELb1ELb0EEEvNS_16Flash_fwd_paramsE,"",@"SHT_CUDA_INFO"
	.sectionflags	@""
	.align	4


	//----- nvinfo : EIATTR_CUDA_API_VERSION
	.align		4
        /*0000*/ 	.byte	0x04, 0x37
        /*0002*/ 	.short	(.L_540 - .L_539)
.L_539:
        /*0004*/ 	.word	0x00000082


	//----- nvinfo : EIATTR_SW2861232_WAR
	.align		4
.L_540:
        /*0008*/ 	.byte	0x01, 0x35
	.zero		2


	//----- nvinfo : EIATTR_PARAM_CBANK
	.align		4
        /*000c*/ 	.byte	0x04, 0x0a
        /*000e*/ 	.short	(.L_542 - .L_541)
	.align		4
.L_541:
        /*0010*/ 	.word	index@(.nv.constant0._ZN5flash16flash_fwd_kernelI23Flash_fwd_kernel_traitsILi192ELi64ELi64ELi4ELb0ELb0EN7cutlass10bfloat16_tE19Flash_kernel_traitsILi192ELi64ELi64ELi4ES3_EELb0ELb0ELb1ELb0ELb0ELb0ELb1ELb0EEEvNS_16Flash_fwd_paramsE)
        /*0014*/ 	.short	0x0160
        /*0016*/ 	.short	0x01d0


	//----- nvinfo : EIATTR_CBANK_PARAM_SIZE
	.align		4
.L_542:
        /*0018*/ 	.byte	0x03, 0x19
        /*001a*/ 	.short	0x01d0


	//----- nvinfo : EIATTR_KPARAM_INFO
	.align		4
        /*001c*/ 	.byte	0x04, 0x17
        /*001e*/ 	.short	(.L_544 - .L_543)
.L_543:
        /*0020*/ 	.word	0x00000000
        /*0024*/ 	.short	0x0000
        /*0026*/ 	.short	0x0000
        /*0028*/ 	.byte	0x00, 0xf0, 0x41, 0x07


	//----- nvinfo : EIATTR_MAXREG_COUNT
	.align		4
.L_544:
        /*002c*/ 	.byte	0x03, 0x1b
        /*002e*/ 	.short	0x00ff


	//----- nvinfo : EIATTR_NUM_BARRIERS
	.align		4
        /*0030*/ 	.byte	0x02, 0x4c
        /*0032*/ 	.byte	0x01
	.zero		1


	//----- nvinfo : EIATTR_MERCURY_ISA_VERSION
	.align		4
        /*0034*/ 	.byte	0x03, 0x5f
        /*0036*/ 	.short	0x0000


	//----- nvinfo : EIATTR_COOP_GROUP_MASK_REGIDS
	.align		4
        /*0038*/ 	.byte	0x04, 0x29
        /*003a*/ 	.short	(.L_546 - .L_545)


	//   ....[0]....
.L_545:
        /*003c*/ 	.word	0xffffffff


	//   ....[1]....
        /*0040*/ 	.word	0xffffffff


	//   ....[2]....
        /*0044*/ 	.word	0xffffffff


	//   ....[3]....
        /*0048*/ 	.word	0xffffffff


	//   ....[4]....
        /*004c*/ 	.word	0xffffffff


	//   ....[5]....
        /*0050*/ 	.word	0xffffffff


	//   ....[6]....
        /*0054*/ 	.word	0xffffffff


	//   ....[7]....
        /*0058*/ 	.word	0xffffffff


	//   ....[8]....
        /*005c*/ 	.word	0xffffffff


	//   ....[9]....
        /*0060*/ 	.word	0xffffffff


	//   ....[10]....
        /*0064*/ 	.word	0xffffffff


	//   ....[11]....
        /*0068*/ 	.word	0xffffffff


	//   ....[12]....
        /*006c*/ 	.word	0xffffffff


	//   ....[13]....
        /*0070*/ 	.word	0xffffffff


	//   ....[14]....
        /*0074*/ 	.word	0xffffffff


	//   ....[15]....
        /*0078*/ 	.word	0xffffffff


	//----- nvinfo : EIATTR_COOP_GROUP_INSTR_OFFSETS
	.align		4
.L_546:
        /*007c*/ 	.byte	0x04, 0x28
        /*007e*/ 	.short	(.L_548 - .L_547)


	//   ....[0]....
.L_547:
        /*0080*/ 	.word	0x000057a0


	//   ....[1]....
        /*0084*/ 	.word	0x000057c0


	//   ....[2]....
        /*0088*/ 	.word	0x00005860


	//   ....[3]....
        /*008c*/ 	.word	0x00005870


	//   ....[4]....
        /*0090*/ 	.word	0x00008cb0


	//   ....[5]....
        /*0094*/ 	.word	0x00008d00


	//   ....[6]....
        /*0098*/ 	.word	0x00008d20


	//   ....[7]....
        /*009c*/ 	.word	0x00008d40


	//   ....[8]....
        /*00a0*/ 	.word	0x0000c930


	//   ....[9]....
        /*00a4*/ 	.word	0x0000c950


	//   ....[10]....
        /*00a8*/ 	.word	0x0000c990


	//   ....[11]....
        /*00ac*/ 	.word	0x0000c9a0


	//   ....[12]....
        /*00b0*/ 	.word	0x0000e0c0


	//   ....[13]....
        /*00b4*/ 	.word	0x0000e100


	//   ....[14]....
        /*00b8*/ 	.word	0x0000e200


	//   ....[15]....
        /*00bc*/ 	.word	0x0000e230


	//----- nvinfo : EIATTR_EXIT_INSTR_OFFSETS
	.align		4
.L_548:
        /*00c0*/ 	.byte	0x04, 0x1c
        /*00c2*/ 	.short	(.L_550 - .L_549)


	//   ....[0]....
.L_549:
        /*00c4*/ 	.word	0x000004d0


	//   ....[1]....
        /*00c8*/ 	.word	0x000010b0


	//   ....[2]....
        /*00cc*/ 	.word	0x00001130


	//   ....[3]....
        /*00d0*/ 	.word	0x0000faf0


	//   ....[4]....
        /*00d4*/ 	.word	0x0000fbf0


	//   ....[5]....
        /*00d8*/ 	.word	0x0000fc10


	//----- nvinfo : EIATTR_CTAIDZ_USED
	.align		4
.L_550:
        /*00dc*/ 	.byte	0x01, 0x04
	.zero		2


	//----- nvinfo : EIATTR_CRS_STACK_SIZE
	.align		4
        /*00e0*/ 	.byte	0x04, 0x1e
        /*00e2*/ 	.short	(.L_552 - .L_551)
.L_551:
        /*00e4*/ 	.word	0x00000000
.L_552:


//--------------------- .nv.info._ZN5flash16flash_fwd_kernelI23Flash_fwd_kernel_traitsILi192ELi64ELi64ELi4ELb0ELb0EN7cutlass10bfloat16_tE19Flash_kernel_traitsILi192ELi64ELi64ELi4ES3_EELb1ELb0ELb1ELb1ELb0ELb0ELb0ELb1EEEvNS_16Flash_fwd_paramsE --------------------------
	.section	.nv.info._ZN5flash16flash_fwd_kernelI23Flash_fwd_kernel_traitsILi192ELi64ELi64ELi4ELb0ELb0EN7cutlass10bfloat16_tE19Flash_kernel_traitsILi192ELi64ELi64ELi4ES3_EELb1ELb0ELb1ELb1ELb0ELb0ELb0ELb1EEEvNS_16Flash_fwd_paramsE,"",@"SHT_CUDA_INFO"
	.sectionflags	@""
	.align	4


	//----- nvinfo : EIATTR_CUDA_API_VERSION
	.align		4
        /*0000*/ 	.byte	0x04, 0x37
        /*0002*/ 	.short	(.L_554 - .L_553)
.L_553:
        /*0004*/ 	.word	0x00000082


	//----- nvinfo : EIATTR_SW2861232_WAR
	.align		4
.L_554:
        /*0008*/ 	.byte	0x01, 0x35
	.zero		2


	//----- nvinfo : EIATTR_PARAM_CBANK
	.align		4
        /*000c*/ 	.byte	0x04, 0x0a
        /*000e*/ 	.short	(.L_556 - .L_555)
	.align		4
.L_555:
        /*0010*/ 	.word	index@(.nv.constant0._ZN5flash16flash_fwd_kernelI23Flash_fwd_kernel_traitsILi192ELi64ELi64ELi4ELb0ELb0EN7cutlass10bfloat16_tE19Flash_kernel_traitsILi192ELi64ELi64ELi4ES3_EELb1ELb0ELb1ELb1ELb0ELb0ELb0ELb1EEEvNS_16Flash_fwd_paramsE)
        /*0014*/ 	.short	0x0160
        /*0016*/ 	.short	0x01d0


	//----- nvinfo : EIATTR_CBANK_PARAM_SIZE
	.align		4
.L_556:
        /*0018*/ 	.byte	0x03, 0x19
        /*001a*/ 	.short	0x01d0


	//----- nvinfo : EIATTR_KPARAM_INFO
	.align		4
        /*001c*/ 	.byte	0x04, 0x17
        /*001e*/ 	.short	(.L_558 - .L_557)
.L_557:
        /*0020*/ 	.word	0x00000000
        /*0024*/ 	.short	0x0000
        /*0026*/ 	.short	0x0000
        /*0028*/ 	.byte	0x00, 0xf0, 0x41, 0x07


	//----- nvinfo : EIATTR_MAXREG_COUNT
	.align		4
.L_558:
        /*002c*/ 	.byte	0x03, 0x1b
        /*002e*/ 	.short	0x00ff


	//----- nvinfo : EIATTR_NUM_BARRIERS
	.align		4
        /*0030*/ 	.byte	0x02, 0x4c
        /*0032*/ 	.byte	0x01
	.zero		1


	//----- nvinfo : EIATTR_ANNOTATIONS
	.align		4
        /*0034*/ 	.byte	0x04, 0x55
        /*0036*/ 	.short	(.L_560 - .L_559)


	//   ....[0]....
.L_559:
        /* <DEDUP_REMOVED lines=72> */


	//----- nvinfo : EIATTR_MERCURY_ISA_VERSION
	.align		4
.L_560:
        /*04a0*/ 	.byte	0x03, 0x5f
        /*04a2*/ 	.short	0x0000


	//----- nvinfo : EIATTR_COOP_GROUP_MASK_REGIDS
	.align		4
        /*04a4*/ 	.byte	0x04, 0x29
        /*04a6*/ 	.short	(.L_562 - .L_561)


	//   ....[0]....
.L_561:
        /*04a8*/ 	.word	0xffffffff


	//   ....[1]....
        /*04ac*/ 	.word	0xffffffff


	//   ....[2]....
        /*04b0*/ 	.word	0xffffffff


	//   ....[3]....
        /*04b4*/ 	.word	0xffffffff


	//   ....[4]....
        /*04b8*/ 	.word	0xffffffff


	//   ....[5]....
        /*04bc*/ 	.word	0xffffffff


	//   ....[6]....
        /*04c0*/ 	.word	0xffffffff


	//   ....[7]....
        /*04c4*/ 	.word	0xffffffff


	//   ....[8]....
        /*04c8*/ 	.word	0xffffffff


	//   ....[9]....
        /*04cc*/ 	.word	0xffffffff


	//   ....[10]....
        /*04d0*/ 	.word	0xffffffff


	//   ....[11]....
        /*04d4*/ 	.word	0xffffffff


	//   ....[12]....
        /*04d8*/ 	.word	0xffffffff


	//   ....[13]....
        /*04dc*/ 	.word	0xffffffff


	//   ....[14]....
        /*04e0*/ 	.word	0xffffffff


	//   ....[15]....
        /*04e4*/ 	.word	0xffffffff


	//----- nvinfo : EIATTR_COOP_GROUP_INSTR_OFFSETS
	.align		4
.L_562:
        /*04e8*/ 	.byte	0x04, 0x28
        /*04ea*/ 	.short	(.L_564 - .L_563)


	//   ....[0]....
.L_563:
        /*04ec*/ 	.word	0x00006470


	//   ....[1]....
        /*04f0*/ 	.word	0x00006480


	//   ....[2]....
        /*04f4*/ 	.word	0x00006510


	//   ....[3]....
        /*04f8*/ 	.word	0x00006530


	//   ....[4]....
        /*04fc*/ 	.word	0x0000c2b0


	//   ....[5]....
        /*0500*/ 	.word	0x0000c330


	//   ....[6]....
        /*0504*/ 	.word	0x0000c340


	//   ....[7]....
        /*0508*/ 	.word	0x0000c3f0


	//   ....[8]....
        /*050c*/ 	.word	0x00012740


	//   ....[9]....
        /*0510*/ 	.word	0x00012820


	//   ....[10]....
        /*0514*/ 	.word	0x00012840


	//   ....[11]....
        /*0518*/ 	.word	0x000128d0


	//   ....[12]....
        /*051c*/ 	.word	0x00015e80


	//   ....[13]....
        /*0520*/ 	.word	0x00015e90


	//   ....[14]....
        /*0524*/ 	.word	0x00015eb0


	//   ....[15]....
        /*0528*/ 	.word	0x00015ed0


	//----- nvinfo : EIATTR_EXIT_INSTR_OFFSETS
	.align		4
.L_564:
        /*052c*/ 	.byte	0x04, 0x1c
        /*052e*/ 	.short	(.L_566 - .L_565)


	//   ....[0]....
.L_565:
        /*0530*/ 	.word	0x000006a0


	//   ....[1]....
        /*0534*/ 	.word	0x000012a0


	//   ....[2]....
        /*0538*/ 	.word	0x00001320


	//   ....[3]....
        /*053c*/ 	.word	0x00017530


	//   ....[4]....
        /*0540*/ 	.word	0x00017630


	//   ....[5]....
        /*0544*/ 	.word	0x00017650


	//----- nvinfo : EIATTR_CTAIDZ_USED
	.align		4
.L_566:
        /*0548*/ 	.byte	0x01, 0x04
	.zero		2


	//----- nvinfo : EIATTR_CRS_STACK_SIZE
	.align		4
        /*054c*/ 	.byte	0x04, 0x1e
        /*054e*/ 	.short	(.L_568 - .L_567)
.L_567:
        /*0550*/ 	.word	0x00000000
.L_568:


//--------------------- .nv.info._ZN5flash16flash_fwd_kernelI23Flash_fwd_kernel_traitsILi192ELi64ELi64ELi4ELb0ELb0EN7cutlass10bfloat16_tE19Flash_kernel_traitsILi192ELi64ELi64ELi4ES3_EELb0ELb0ELb1ELb1ELb0ELb0ELb1ELb0EEEvNS_16Flash_fwd_paramsE --------------------------
	.section	.nv.info._ZN5flash16flash_fwd_kernelI23Flash_fwd_kernel_traitsILi192ELi64ELi64ELi4ELb0ELb0EN7cutlass10bfloat16_tE19Flash_kernel_traitsILi192ELi64ELi64ELi4ES3_EELb0ELb0ELb1ELb1ELb0ELb0ELb1ELb0EEEvNS_16Flash_fwd_paramsE,"",@"SHT_CUDA_INFO"
	.sectionflags	@""
	.align	4


	//----- nvinfo : EIATTR_CUDA_API_VERSION
	.align		4
        /*0000*/ 	.byte	0x04, 0x37
        /*0002*/ 	.short	(.L_570 - .L_569)
.L_569:
        /*0004*/ 	.word	0x00000082


	//----- nvinfo : EIATTR_SW2861232_WAR
	.align		4
.L_570:
        /*0008*/ 	.byte	0x01, 0x35
	.zero		2


	//----- nvinfo : EIATTR_PARAM_CBANK
	.align		4
        /*000c*/ 	.byte	0x04, 0x0a
        /*000e*/ 	.short	(.L_572 - .L_571)
	.align		4
.L_571:
        /*0010*/ 	.word	index@(.nv.constant0._ZN5flash16flash_fwd_kernelI23Flash_fwd_kernel_traitsILi192ELi64ELi64ELi4ELb0ELb0EN7cutlass10bfloat16_tE19Flash_kernel_traitsILi192ELi64ELi64ELi4ES3_EELb0ELb0ELb1ELb1ELb0ELb0ELb1ELb0EEEvNS_16Flash_fwd_paramsE)
        /*0014*/ 	.short	0x0160
        /*0016*/ 	.short	0x01d0


	//----- nvinfo : EIATTR_CBANK_PARAM_SIZE
	.align		4
.L_572:
        /*0018*/ 	.byte	0x03, 0x19
        /*001a*/ 	.short	0x01d0


	//----- nvinfo : EIATTR_KPARAM_INFO
	.align		4
        /*001c*/ 	.byte	0x04, 0x17
        /*001e*/ 	.short	(.L_574 - .L_573)
.L_573:
        /*0020*/ 	.word	0x00000000
        /*0024*/ 	.short	0x0000
        /*0026*/ 	.short	0x0000
        /*0028*/ 	.byte	0x00, 0xf0, 0x41, 0x07


	//----- nvinfo : EIATTR_MAXREG_COUNT
	.align		4
.L_574:
        /*002c*/ 	.byte	0x03, 0x1b
        /*002e*/ 	.short	0x00ff


	//----- nvinfo : EIATTR_NUM_BARRIERS
	.align		4
        /*0030*/ 	.byte	0x02, 0x4c
        /*0032*/ 	.byte	0x01
	.zero		1


	//----- nvinfo : EIATTR_MERCURY_ISA_VERSION
	.align		4
        /*0034*/ 	.byte	0x03, 0x5f
        /*0036*/ 	.short	0x0000


	//----- nvinfo : EIATTR_COOP_GROUP_MASK_REGIDS
	.align		4
        /*0038*/ 	.byte	0x04, 0x29
        /*003a*/ 	.short	(.L_576 - .L_575)


	//   ....[0]....
.L_575:
        /*003c*/ 	.word	0xffffffff


	//   ....[1]....
        /*0040*/ 	.word	0xffffffff


	//   ....[2]....
        /*0044*/ 	.word	0xffffffff


	//   ....[3]....
        /*0048*/ 	.word	0xffffffff


	//   ....[4]....
        /*004c*/ 	.word	0xffffffff


	//   ....[5]....
        /*0050*/ 	.word	0xffffffff


	//   ....[6]....
        /*0054*/ 	.word	0xffffffff


	//   ....[7]....
        /*0058*/ 	.word	0xffffffff


	//   ....[8]....
        /*005c*/ 	.word	0xffffffff


	//   ....[9]....
        /*0060*/ 	.word	0xffffffff


	//   ....[10]....
        /*0064*/ 	.word	0xffffffff


	//   ....[11]....
        /*0068*/ 	.word	0xffffffff


	//   ....[12]....
        /*006c*/ 	.word	0xffffffff


	//   ....[13]....
        /*0070*/ 	.word	0xffffffff


	//   ....[14]....
        /*0074*/ 	.word	0xffffffff


	//   ....[15]....
        /*0078*/ 	.word	0xffffffff


	//----- nvinfo : EIATTR_COOP_GROUP_INSTR_OFFSETS
	.align		4
.L_576:
        /*007c*/ 	.byte	0x04, 0x28
        /*007e*/ 	.short	(.L_578 - .L_577)


	//   ....[0]....
.L_577:
        /*0080*/ 	.word	0x00006280


	//   ....[1]....
        /*0084*/ 	.word	0x000062a0


	//   ....[2]....
        /*0088*/ 	.word	0x00006340


	//   ....[3]....
        /*008c*/ 	.word	0x00006350


	//   ....[4]....
        /*0090*/ 	.word	0x0000a100


	//   ....[5]....
        /*0094*/ 	.word	0x0000a110


	//   ....[6]....
        /*0098*/ 	.word	0x0000a140


	//   ....[7]....
        /*009c*/ 	.word	0x0000a150


	//   ....[8]....
        /*00a0*/ 	.word	0x0000e430


	//   ....[9]....
        /*00a4*/ 	.word	0x0000e560


	//   ....[10]....
        /*00a8*/ 	.word	0x0000e570


	//   ....[11]....
        /*00ac*/ 	.word	0x0000e590


	//   ....[12]....
        /*00b0*/ 	.word	0x0000fcb0


	//   ....[13]....
        /*00b4*/ 	.word	0x0000fcf0


	//   ....[14]....
        /*00b8*/ 	.word	0x0000fdf0


	//   ....[15]....
        /*00bc*/ 	.word	0x0000fe20


	//----- nvinfo : EIATTR_EXIT_INSTR_OFFSETS
	.align		4
.L_578:
        /*00c0*/ 	.byte	0x04, 0x1c
        /*00c2*/ 	.short	(.L_580 - .L_579)


	//   ....[0]....
.L_579:
        /*00c4*/ 	.word	0x000004d0


	//   ....[1]....
        /*00c8*/ 	.word	0x000010b0


	//   ....[2]....
        /*00cc*/ 	.word	0x00001130


	//   ....[3]....
        /*00d0*/ 	.word	0x000116e0


	//   ....[4]....
        /*00d4*/ 	.word	0x000117e0


	//   ....[5]....
        /*00d8*/ 	.word	0x00011800


	//----- nvinfo : EIATTR_CTAIDZ_USED
	.align		4
.L_580:
        /*00dc*/ 	.byte	0x01, 0x04
	.zero		2


	//----- nvinfo : EIATTR_CRS_STACK_SIZE
	.align		4
        /*00e0*/ 	.byte	0x04, 0x1e
        /*00e2*/ 	.short	(.L_582 - .L_581)
.L_581:
        /*00e4*/ 	.word	0x00000000
.L_582:


//--------------------- .nv.callgraph             --------------------------
	.section	.nv.callgraph,"",@"SHT_CUDA_CALLGRAPH"
	.align	4
	.sectionentsize	8
	.align		4
        /*0000*/ 	.word	0x00000000
	.align		4
        /*0004*/ 	.word	0xffffffff
	.align		4
        /*0008*/ 	.word	0x00000000
	.align		4
        /*000c*/ 	.word	0xfffffffe
	.align		4
        /*0010*/ 	.word	0x00000000
	.align		4
        /*0014*/ 	.word	0xfffffffd
	.align		4
        /*0018*/ 	.word	0x00000000
	.align		4
        /*001c*/ 	.word	0xfffffffc


//--------------------- .nv.rel.action            --------------------------
	.section	.nv.rel.action,"",@"SHT_CUDA_RELOCINFO"
	.align	8
	.sectionentsize	8
        /*0000*/ 	.byte	0x73, 0x00, 0x00, 0x00, 0x00, 0x00, 0x00, 0x00, 0x00, 0x00, 0x00, 0x11, 0x25, 0x00, 0x05, 0x36


//--------------------- .nv.constant4             --------------------------
	.section	.nv.constant4,"a",@progbits
	.align	8
	.align		8
.nv.constant4:
        /*0000*/ 	.dword	_ZN66_INTERNAL_9144f5bb_30_flash_fwd_hdim192_bf16_sm80_cu_a6473388_29144cuda3std3__45__cpo5beginE
	.align		8
        /*0008*/ 	.dword	_ZN66_INTERNAL_9144f5bb_30_flash_fwd_hdim192_bf16_sm80_cu_a6473388_29144cuda3std3__45__cpo3endE
	.align		8
        /*0010*/ 	.dword	_ZN66_INTERNAL_9144f5bb_30_flash_fwd_hdim192_bf16_sm80_cu_a6473388_29144cuda3std3__45__cpo6cbeginE
	.align		8
        /*0018*/ 	.dword	_ZN66_INTERNAL_9144f5bb_30_flash_fwd_hdim192_bf16_sm80_cu_a6473388_29144cuda3std3__45__cpo4cendE
	.align		8
        /*0020*/ 	.dword	_ZN66_INTERNAL_9144f5bb_30_flash_fwd_hdim192_bf16_sm80_cu_a6473388_29144cuda3std3__468_GLOBAL__N__9144f5bb_30_flash_fwd_hdim192_bf16_sm80_cu_a6473388_29146ignoreE
	.align		8
        /*0028*/ 	.dword	_ZN66_INTERNAL_9144f5bb_30_flash_fwd_hdim192_bf16_sm80_cu_a6473388_29144cuda3std3__419piecewise_constructE
	.align		8
        /*0030*/ 	.dword	_ZN66_INTERNAL_9144f5bb_30_flash_fwd_hdim192_bf16_sm80_cu_a6473388_29144cuda3std3__48in_placeE
	.align		8
        /*0038*/ 	.dword	_ZN66_INTERNAL_9144f5bb_30_flash_fwd_hdim192_bf16_sm80_cu_a6473388_29144cuda3std6ranges3__45__cpo4swapE
	.align		8
        /*0040*/ 	.dword	_ZN66_INTERNAL_9144f5bb_30_flash_fwd_hdim192_bf16_sm80_cu_a6473388_29144cuda3std6ranges3__45__cpo9iter_moveE
	.align		8
        /*0048*/ 	.dword	_ZN66_INTERNAL_9144f5bb_30_flash_fwd_hdim192_bf16_sm80_cu_a6473388_29144cute7productE
	.align		8
        /*0050*/ 	.dword	_ZN66_INTERNAL_9144f5bb_30_flash_fwd_hdim192_bf16_sm80_cu_a6473388_29144cute1_E


//--------------------- .nv.constant0._ZN5flash16flash_fwd_kernelI23Flash_fwd_kernel_traitsILi192ELi128ELi64ELi8ELb0ELb0EN7cutlass10bfloat16_tE19Flash_kernel_traitsILi192ELi128ELi64ELi8ES3_EELb0ELb0ELb0ELb0ELb0ELb1ELb0ELb0EEEvNS_16Flash_fwd_paramsE --------------------------
	.section	.nv.constant0._ZN5flash16flash_fwd_kernelI23Flash_fwd_kernel_traitsILi192ELi128ELi64ELi8ELb0ELb0EN7cutlass10bfloat16_tE19Flash_kernel_traitsILi192ELi128ELi64ELi8ES3_EELb0ELb0ELb0ELb0ELb0ELb1ELb0ELb0EEEvNS_16Flash_fwd_paramsE,"a",@progbits
	.sectionflags	@""
	.align	4
.nv.constant0._ZN5flash16flash_fwd_kernelI23Flash_fwd_kernel_traitsILi192ELi128ELi64ELi8ELb0ELb0EN7cutlass10bfloat16_tE19Flash_kernel_traitsILi192ELi128ELi64ELi8ES3_EELb0ELb0ELb0ELb0ELb0ELb1ELb0ELb0EEEvNS_16Flash_fwd_paramsE:
	.zero		816


//--------------------- .nv.constant0._ZN5flash16flash_fwd_kernelI23Flash_fwd_kernel_traitsILi192ELi128ELi64ELi8ELb0ELb0EN7cutlass10bfloat16_tE19Flash_kernel_traitsILi192ELi128ELi64ELi8ES3_EELb0ELb0ELb0ELb0ELb0ELb1ELb1ELb0EEEvNS_16Flash_fwd_paramsE --------------------------
	.section	.nv.constant0._ZN5flash16flash_fwd_kernelI23Flash_fwd_kernel_traitsILi192ELi128ELi64ELi8ELb0ELb0EN7cutlass10bfloat16_tE19Flash_kernel_traitsILi192ELi128ELi64ELi8ES3_EELb0ELb0ELb0ELb0ELb0ELb1ELb1ELb0EEEvNS_16Flash_fwd_paramsE,"a",@progbits
	.sectionflags	@""
	.align	4
.nv.constant0._ZN5flash16flash_fwd_kernelI23Flash_fwd_kernel_traitsILi192ELi128ELi64ELi8ELb0ELb0EN7cutlass10bfloat16_tE19Flash_kernel_traitsILi192ELi128ELi64ELi8ES3_EELb0ELb0ELb0ELb0ELb0ELb1ELb1ELb0EEEvNS_16Flash_fwd_paramsE:
	.zero		816


//--------------------- .nv.constant0._ZN5flash16flash_fwd_kernelI23Flash_fwd_kernel_traitsILi192ELi128ELi64ELi8ELb0ELb0EN7cutlass10bfloat16_tE19Flash_kernel_traitsILi192ELi128ELi64ELi8ES3_EELb0ELb0ELb0ELb0ELb0ELb0ELb0ELb0EEEvNS_16Flash_fwd_paramsE --------------------------
	.section	.nv.constant0._ZN5flash16flash_fwd_kernelI23Flash_fwd_kernel_traitsILi192ELi128ELi64ELi8ELb0ELb0EN7cutlass10bfloat16_tE19Flash_kernel_traitsILi192ELi128ELi64ELi8ES3_EELb0ELb0ELb0ELb0ELb0ELb0ELb0ELb0EEEvNS_16Flash_fwd_paramsE,"a",@progbits
	.sectionflags	@""
	.align	4
.nv.constant0._ZN5flash16flash_fwd_kernelI23Flash_fwd_kernel_traitsILi192ELi128ELi64ELi8ELb0ELb0EN7cutlass10bfloat16_tE19Flash_kernel_traitsILi192ELi128ELi64ELi8ES3_EELb0ELb0ELb0ELb0ELb0ELb0ELb0ELb0EEEvNS_16Flash_fwd_paramsE:
	.zero		816


//--------------------- .nv.constant0._ZN5flash16flash_fwd_kernelI23Flash_fwd_kernel_traitsILi192ELi128ELi64ELi8ELb0ELb0EN7cutlass10bfloat16_tE19Flash_kernel_traitsILi192ELi128ELi64ELi8ES3_EELb0ELb0ELb0ELb0ELb0ELb0ELb1ELb0EEEvNS_16Flash_fwd_paramsE --------------------------
	.section	.nv.constant0._ZN5flash16flash_fwd_kernelI23Flash_fwd_kernel_traitsILi192ELi128ELi64ELi8ELb0ELb0EN7cutlass10bfloat16_tE19Flash_kernel_traitsILi192ELi128ELi64ELi8ES3_EELb0ELb0ELb0ELb0ELb0ELb0ELb1ELb0EEEvNS_16Flash_fwd_paramsE,"a",@progbits
	.sectionflags	@""
	.align	4
.nv.constant0._ZN5flash16flash_fwd_kernelI23Flash_fwd_kernel_traitsILi192ELi128ELi64ELi8ELb0ELb0EN7cutlass10bfloat16_tE19Flash_kernel_traitsILi192ELi128ELi64ELi8ES3_EELb0ELb0ELb0ELb0ELb0ELb0ELb1ELb0EEEvNS_16Flash_fwd_paramsE:
	.zero		816


//--------------------- .nv.constant0._ZN5flash16flash_fwd_kernelI23Flash_fwd_kernel_traitsILi192ELi128ELi64ELi8ELb0ELb0EN7cutlass10bfloat16_tE19Flash_kernel_traitsILi192ELi128ELi64ELi8ES3_EELb0ELb0ELb0ELb1ELb0ELb0ELb0ELb0EEEvNS_16Flash_fwd_paramsE --------------------------
	.section	.nv.constant0._ZN5flash16flash_fwd_kernelI23Flash_fwd_kernel_traitsILi192ELi128ELi64ELi8ELb0ELb0EN7cutlass10bfloat16_tE19Flash_kernel_traitsILi192ELi128ELi64ELi8ES3_EELb0ELb0ELb0ELb1ELb0ELb0ELb0ELb0EEEvNS_16Flash_fwd_paramsE,"a",@progbits
	.sectionflags	@""
	.align	4
.nv.constant0._ZN5flash16flash_fwd_kernelI23Flash_fwd_kernel_traitsILi192ELi128ELi64ELi8ELb0ELb0EN7cutlass10bfloat16_tE19Flash_kernel_traitsILi192ELi128ELi64ELi8ES3_EELb0ELb0ELb0ELb1ELb0ELb0ELb0ELb0EEEvNS_16Flash_fwd_paramsE:
	.zero		816


//--------------------- .nv.constant0._ZN5flash16flash_fwd_kernelI23Flash_fwd_kernel_traitsILi192ELi128ELi64ELi8ELb0ELb0EN7cutlass10bfloat16_tE19Flash_kernel_traitsILi192ELi128ELi64ELi8ES3_EELb0ELb0ELb0ELb1ELb0ELb0ELb1ELb0EEEvNS_16Flash_fwd_paramsE --------------------------
	.section	.nv.constant0._ZN5flash16flash_fwd_kernelI23Flash_fwd_kernel_traitsILi192ELi128ELi64ELi8ELb0ELb0EN7cutlass10bfloat16_tE19Flash_kernel_traitsILi192ELi128ELi64ELi8ES3_EELb0ELb0ELb0ELb1ELb0ELb0ELb1ELb0EEEvNS_16Flash_fwd_paramsE,"a",@progbits
	.sectionflags	@""
	.align	4
.nv.constant0._ZN5flash16flash_fwd_kernelI23Flash_fwd_kernel_traitsILi192ELi128ELi64ELi8ELb0ELb0EN7cutlass10bfloat16_tE19Flash_kernel_traitsILi192ELi128ELi64ELi8ES3_EELb0ELb0ELb0ELb1ELb0ELb0ELb1ELb0EEEvNS_16Flash_fwd_paramsE:
	.zero		816


//--------------------- .nv.constant0._ZN5flash16flash_fwd_kernelI23Flash_fwd_kernel_traitsILi192ELi128ELi64ELi8ELb0ELb0EN7cutlass10bfloat16_tE19Flash_kernel_traitsILi192ELi128ELi64ELi8ES3_EELb0ELb0ELb1ELb0ELb0ELb1ELb0ELb0EEEvNS_16Flash_fwd_paramsE --------------------------
	.section	.nv.constant0._ZN5flash16flash_fwd_kernelI23Flash_fwd_kernel_traitsILi192ELi128ELi64ELi8ELb0ELb0EN7cutlass10bfloat16_tE19Flash_kernel_traitsILi192ELi128ELi64ELi8ES3_EELb0ELb0ELb1ELb0ELb0ELb1ELb0ELb0EEEvNS_16Flash_fwd_paramsE,"a",@progbits
	.sectionflags	@""
	.align	4
.nv.constant0._ZN5flash16flash_fwd_kernelI23Flash_fwd_kernel_traitsILi192ELi128ELi64ELi8ELb0ELb0EN7cutlass10bfloat16_tE19Flash_kernel_traitsILi192ELi128ELi64ELi8ES3_EELb0ELb0ELb1ELb0ELb0ELb1ELb0ELb0EEEvNS_16Flash_fwd_paramsE:
	.zero		816


//--------------------- .nv.constant0._ZN5flash16flash_fwd_kernelI23Flash_fwd_kernel_traitsILi192ELi128ELi64ELi8ELb0ELb0EN7cutlass10bfloat16_tE19Flash_kernel_traitsILi192ELi128ELi64ELi8ES3_EELb0ELb0ELb1ELb0ELb0ELb1ELb1ELb0EEEvNS_16Flash_fwd_paramsE --------------------------
	.section	.nv.constant0._ZN5flash16flash_fwd_kernelI23Flash_fwd_kernel_traitsILi192ELi128ELi64ELi8ELb0ELb0EN7cutlass10bfloat16_tE19Flash_kernel_traitsILi192ELi128ELi64ELi8ES3_EELb0ELb0ELb1ELb0ELb0ELb1ELb1ELb0EEEvNS_16Flash_fwd_paramsE,"a",@progbits
	.sectionflags	@""
	.align	4
.nv.constant0._ZN5flash16flash_fwd_kernelI23Flash_fwd_kernel_traitsILi192ELi128ELi64ELi8ELb0ELb0EN7cutlass10bfloat16_tE19Flash_kernel_traitsILi192ELi128ELi64ELi8ES3_EELb0ELb0ELb1ELb0ELb0ELb1ELb1ELb0EEEvNS_16Flash_fwd_paramsE:
	.zero		816


//--------------------- .nv.constant0._ZN5flash16flash_fwd_kernelI23Flash_fwd_kernel_traitsILi192ELi128ELi64ELi8ELb0ELb0EN7cutlass10bfloat16_tE19Flash_kernel_traitsILi192ELi128ELi64ELi8ES3_EELb0ELb0ELb1ELb0ELb0ELb0ELb0ELb0EEEvNS_16Flash_fwd_paramsE --------------------------
	.section	.nv.constant0._ZN5flash16flash_fwd_kernelI23Flash_fwd_kernel_traitsILi192ELi128ELi64ELi8ELb0ELb0EN7cutlass10bfloat16_tE19Flash_kernel_traitsILi192ELi128ELi64ELi8ES3_EELb0ELb0ELb1ELb0ELb0ELb0ELb0ELb0EEEvNS_16Flash_fwd_paramsE,"a",@progbits
	.sectionflags	@""
	.align	4
.nv.constant0._ZN5flash16flash_fwd_kernelI23Flash_fwd_kernel_traitsILi192ELi128ELi64ELi8ELb0ELb0EN7cutlass10bfloat16_tE19Flash_kernel_traitsILi192ELi128ELi64ELi8ES3_EELb0ELb0ELb1ELb0ELb0ELb0ELb0ELb0EEEvNS_16Flash_fwd_paramsE:
	.zero		816


//--------------------- .nv.constant0._ZN5flash16flash_fwd_kernelI23Flash_fwd_kernel_traitsILi192ELi128ELi64ELi8ELb0ELb0EN7cutlass10bfloat16_tE19Flash_kernel_traitsILi192ELi128ELi64ELi8ES3_EELb0ELb0ELb1ELb0ELb0ELb0ELb1ELb0EEEvNS_16Flash_fwd_paramsE --------------------------
	.section	.nv.constant0._ZN5flash16flash_fwd_kernelI23Flash_fwd_kernel_traitsILi192ELi128ELi64ELi8ELb0ELb0EN7cutlass10bfloat16_tE19Flash_kernel_traitsILi192ELi128ELi64ELi8ES3_EELb0ELb0ELb1ELb0ELb0ELb0ELb1ELb0EEEvNS_16Flash_fwd_paramsE,"a",@progbits
	.sectionflags	@""
	.align	4
.nv.constant0._ZN5flash16flash_fwd_kernelI23Flash_fwd_kernel_traitsILi192ELi128ELi64ELi8ELb0ELb0EN7cutlass10bfloat16_tE19Flash_kernel_traitsILi192ELi128ELi64ELi8ES3_EELb0ELb0ELb1ELb0ELb0ELb0ELb1ELb0EEEvNS_16Flash_fwd_paramsE:
	.zero		816


//--------------------- .nv.constant0._ZN5flash16flash_fwd_kernelI23Flash_fwd_kernel_traitsILi192ELi128ELi64ELi8ELb0ELb0EN7cutlass10bfloat16_tE19Flash_kernel_traitsILi192ELi128ELi64ELi8ES3_EELb0ELb0ELb1ELb1ELb0ELb0ELb0ELb0EEEvNS_16Flash_fwd_paramsE --------------------------
	.section	.nv.constant0._ZN5flash16flash_fwd_kernelI23Flash_fwd_kernel_traitsILi192ELi128ELi64ELi8ELb0ELb0EN7cutlass10bfloat16_tE19Flash_kernel_traitsILi192ELi128ELi64ELi8ES3_EELb0ELb0ELb1ELb1ELb0ELb0ELb0ELb0EEEvNS_16Flash_fwd_paramsE,"a",@progbits
	.sectionflags	@""
	.align	4
.nv.constant0._ZN5flash16flash_fwd_kernelI23Flash_fwd_kernel_traitsILi192ELi128ELi64ELi8ELb0ELb0EN7cutlass10bfloat16_tE19Flash_kernel_traitsILi192ELi128ELi64ELi8ES3_EELb0ELb0ELb1ELb1ELb0ELb0ELb0ELb0EEEvNS_16Flash_fwd_paramsE:
	.zero		816


//--------------------- .nv.constant0._ZN5flash16flash_fwd_kernelI23Flash_fwd_kernel_traitsILi192ELi128ELi64ELi8ELb0ELb0EN7cutlass10bfloat16_tE19Flash_kernel_traitsILi192ELi128ELi64ELi8ES3_EELb0ELb0ELb1ELb1ELb0ELb0ELb1ELb0EEEvNS_16Flash_fwd_paramsE --------------------------
	.section	.nv.constant0._ZN5flash16flash_fwd_kernelI23Flash_fwd_kernel_traitsILi192ELi128ELi64ELi8ELb0ELb0EN7cutlass10bfloat16_tE19Flash_kernel_traitsILi192ELi128ELi64ELi8ES3_EELb0ELb0ELb1ELb1ELb0ELb0ELb1ELb0EEEvNS_16Flash_fwd_paramsE,"a",@progbits
	.sectionflags	@""
	.align	4
.nv.constant0._ZN5flash16flash_fwd_kernelI23Flash_fwd_kernel_traitsILi192ELi128ELi64ELi8ELb0ELb0EN7cutlass10bfloat16_tE19Flash_kernel_traitsILi192ELi128ELi64ELi8ES3_EELb0ELb0ELb1ELb1ELb0ELb0ELb1ELb0EEEvNS_16Flash_fwd_paramsE:
	.zero		816


//--------------------- .nv.constant0._ZN5flash16flash_fwd_kernelI23Flash_fwd_kernel_traitsILi192ELi64ELi64ELi4ELb0ELb0EN7cutlass10bfloat16_tE19Flash_kernel_traitsILi192ELi64ELi64ELi4ES3_EELb1ELb0ELb0ELb0ELb0ELb0ELb0ELb0EEEvNS_16Flash_fwd_paramsE --------------------------
	.section	.nv.constant0._ZN5flash16flash_fwd_kernelI23Flash_fwd_kernel_traitsILi192ELi64ELi64ELi4ELb0ELb0EN7cutlass10bfloat16_tE19Flash_kernel_traitsILi192ELi64ELi64ELi4ES3_EELb1ELb0ELb0ELb0ELb0ELb0ELb0ELb0EEEvNS_16Flash_fwd_paramsE,"a",@progbits
	.sectionflags	@""
	.align	4
.nv.constant0._ZN5flash16flash_fwd_kernelI23Flash_fwd_kernel_traitsILi192ELi64ELi64ELi4ELb0ELb0EN7cutlass10bfloat16_tE19Flash_kernel_traitsILi192ELi64ELi64ELi4ES3_EELb1ELb0ELb0ELb0ELb0ELb0ELb0ELb0EEEvNS_16Flash_fwd_paramsE:
	.zero		816


//--------------------- .nv.constant0._ZN5flash16flash_fwd_kernelI23Flash_fwd_kernel_traitsILi192ELi64ELi64ELi4ELb0ELb0EN7cutlass10bfloat16_tE19Flash_kernel_traitsILi192ELi64ELi64ELi4ES3_EELb1ELb0ELb1ELb0ELb0ELb0ELb0ELb0EEEvNS_16Flash_fwd_paramsE --------------------------
	.section	.nv.constant0._ZN5flash16flash_fwd_kernelI23Flash_fwd_kernel_traitsILi192ELi64ELi64ELi4ELb0ELb0EN7cutlass10bfloat16_tE19Flash_kernel_traitsILi192ELi64ELi64ELi4ES3_EELb1ELb0ELb1ELb0ELb0ELb0ELb0ELb0EEEvNS_16Flash_fwd_paramsE,"a",@progbits
	.sectionflags	@""
	.align	4
.nv.constant0._ZN5flash16flash_fwd_kernelI23Flash_fwd_kernel_traitsILi192ELi64ELi64ELi4ELb0ELb0EN7cutlass10bfloat16_tE19Flash_kernel_traitsILi192ELi64ELi64ELi4ES3_EELb1ELb0ELb1ELb0ELb0ELb0ELb0ELb0EEEvNS_16Flash_fwd_paramsE:
	.zero		816


//--------------------- .nv.constant0._ZN5flash16flash_fwd_kernelI23Flash_fwd_kernel_traitsILi192ELi64ELi64ELi4ELb0ELb0EN7cutlass10bfloat16_tE19Flash_kernel_traitsILi192ELi64ELi64ELi4ES3_EELb1ELb0ELb0ELb0ELb0ELb1ELb0ELb0EEEvNS_16Flash_fwd_paramsE --------------------------
	.section	.nv.constant0._ZN5flash16flash_fwd_kernelI23Flash_fwd_kernel_traitsILi192ELi64ELi64ELi4ELb0ELb0EN7cutlass10bfloat16_tE19Flash_kernel_traitsILi192ELi64ELi64ELi4ES3_EELb1ELb0ELb0ELb0ELb0ELb1ELb0ELb0EEEvNS_16Flash_fwd_paramsE,"a",@progbits
	.sectionflags	@""
	.align	4
.nv.constant0._ZN5flash16flash_fwd_kernelI23Flash_fwd_kernel_traitsILi192ELi64ELi64ELi4ELb0ELb0EN7cutlass10bfloat16_tE19Flash_kernel_traitsILi192ELi64ELi64ELi4ES3_EELb1ELb0ELb0ELb0ELb0ELb1ELb0ELb0EEEvNS_16Flash_fwd_paramsE:
	.zero		816


//--------------------- .nv.constant0._ZN5flash16flash_fwd_kernelI23Flash_fwd_kernel_traitsILi192ELi64ELi64ELi4ELb0ELb0EN7cutlass10bfloat16_tE19Flash_kernel_traitsILi192ELi64ELi64ELi4ES3_EELb0ELb0ELb0ELb0ELb0ELb1ELb1ELb0EEEvNS_16Flash_fwd_paramsE --------------------------
	.section	.nv.constant0._ZN5flash16flash_fwd_kernelI23Flash_fwd_kernel_traitsILi192ELi64ELi64ELi4ELb0ELb0EN7cutlass10bfloat16_tE19Flash_kernel_traitsILi192ELi64ELi64ELi4ES3_EELb0ELb0ELb0ELb0ELb0ELb1ELb1ELb0EEEvNS_16Flash_fwd_paramsE,"a",@progbits
	.sectionflags	@""
	.align	4
.nv.constant0._ZN5flash16flash_fwd_kernelI23Flash_fwd_kernel_traitsILi192ELi64ELi64ELi4ELb0ELb0EN7cutlass10bfloat16_tE19Flash_kernel_traitsILi192ELi64ELi64ELi4ES3_EELb0ELb0ELb0ELb0ELb0ELb1ELb1ELb0EEEvNS_16Flash_fwd_paramsE:
	.zero		816


//--------------------- .nv.constant0._ZN5flash16flash_fwd_kernelI23Flash_fwd_kernel_traitsILi192ELi64ELi64ELi4ELb0ELb0EN7cutlass10bfloat16_tE19Flash_kernel_traitsILi192ELi64ELi64ELi4ES3_EELb1ELb0ELb0ELb1ELb0ELb0ELb0ELb0EEEvNS_16Flash_fwd_paramsE --------------------------
	.section	.nv.constant0._ZN5flash16flash_fwd_kernelI23Flash_fwd_kernel_traitsILi192ELi64ELi64ELi4ELb0ELb0EN7cutlass10bfloat16_tE19Flash_kernel_traitsILi192ELi64ELi64ELi4ES3_EELb1ELb0ELb0ELb1ELb0ELb0ELb0ELb0EEEvNS_16Flash_fwd_paramsE,"a",@progbits
	.sectionflags	@""
	.align	4
.nv.constant0._ZN5flash16flash_fwd_kernelI23Flash_fwd_kernel_traitsILi192ELi64ELi64ELi4ELb0ELb0EN7cutlass10bfloat16_tE19Flash_kernel_traitsILi192ELi64ELi64ELi4ES3_EELb1ELb0ELb0ELb1ELb0ELb0ELb0ELb0EEEvNS_16Flash_fwd_paramsE:
	.zero		816


//--------------------- .nv.constant0._ZN5flash16flash_fwd_kernelI23Flash_fwd_kernel_traitsILi192ELi64ELi64ELi4ELb0ELb0EN7cutlass10bfloat16_tE19Flash_kernel_traitsILi192ELi64ELi64ELi4ES3_EELb1ELb0ELb0ELb0ELb0ELb0ELb0ELb1EEEvNS_16Flash_fwd_paramsE --------------------------
	.section	.nv.constant0._ZN5flash16flash_fwd_kernelI23Flash_fwd_kernel_traitsILi192ELi64ELi64ELi4ELb0ELb0EN7cutlass10bfloat16_tE19Flash_kernel_traitsILi192ELi64ELi64ELi4ES3_EELb1ELb0ELb0ELb0ELb0ELb0ELb0ELb1EEEvNS_16Flash_fwd_paramsE,"a",@progbits
	.sectionflags	@""
	.align	4
.nv.constant0._ZN5flash16flash_fwd_kernelI23Flash_fwd_kernel_traitsILi192ELi64ELi64ELi4ELb0ELb0EN7cutlass10bfloat16_tE19Flash_kernel_traitsILi192ELi64ELi64ELi4ES3_EELb1ELb0ELb0ELb0ELb0ELb0ELb0ELb1EEEvNS_16Flash_fwd_paramsE:
	.zero		816


//--------------------- .nv.constant0._ZN5flash16flash_fwd_kernelI23Flash_fwd_kernel_traitsILi192ELi64ELi64ELi4ELb0ELb0EN7cutlass10bfloat16_tE19Flash_kernel_traitsILi192ELi64ELi64ELi4ES3_EELb0ELb0ELb0ELb0ELb0ELb0ELb1ELb0EEEvNS_16Flash_fwd_paramsE --------------------------
	.section	.nv.constant0._ZN5flash16flash_fwd_kernelI23Flash_fwd_kernel_traitsILi192ELi64ELi64ELi4ELb0ELb0EN7cutlass10bfloat16_tE19Flash_kernel_traitsILi192ELi64ELi64ELi4ES3_EELb0ELb0ELb0ELb0ELb0ELb0ELb1ELb0EEEvNS_16Flash_fwd_paramsE,"a",@progbits
	.sectionflags	@""
	.align	4
.nv.constant0._ZN5flash16flash_fwd_kernelI23Flash_fwd_kernel_traitsILi192ELi64ELi64ELi4ELb0ELb0EN7cutlass10bfloat16_tE19Flash_kernel_traitsILi192ELi64ELi64ELi4ES3_EELb0ELb0ELb0ELb0ELb0ELb0ELb1ELb0EEEvNS_16Flash_fwd_paramsE:
	.zero		816


//--------------------- .nv.constant0._ZN5flash16flash_fwd_kernelI23Flash_fwd_kernel_traitsILi192ELi64ELi64ELi4ELb0ELb0EN7cutlass10bfloat16_tE19Flash_kernel_traitsILi192ELi64ELi64ELi4ES3_EELb1ELb0ELb0ELb1ELb0ELb0ELb0ELb1EEEvNS_16Flash_fwd_paramsE --------------------------
	.section	.nv.constant0._ZN5flash16flash_fwd_kernelI23Flash_fwd_kernel_traitsILi192ELi64ELi64ELi4ELb0ELb0EN7cutlass10bfloat16_tE19Flash_kernel_traitsILi192ELi64ELi64ELi4ES3_EELb1ELb0ELb0ELb1ELb0ELb0ELb0ELb1EEEvNS_16Flash_fwd_paramsE,"a",@progbits
	.sectionflags	@""
	.align	4
.nv.constant0._ZN5flash16flash_fwd_kernelI23Flash_fwd_kernel_traitsILi192ELi64ELi64ELi4ELb0ELb0EN7cutlass10bfloat16_tE19Flash_kernel_traitsILi192ELi64ELi64ELi4ES3_EELb1ELb0ELb0ELb1ELb0ELb0ELb0ELb1EEEvNS_16Flash_fwd_paramsE:
	.zero		816


//--------------------- .nv.constant0._ZN5flash16flash_fwd_kernelI23Flash_fwd_kernel_traitsILi192ELi64ELi64ELi4ELb0ELb0EN7cutlass10bfloat16_tE19Flash_kernel_traitsILi192ELi64ELi64ELi4ES3_EELb0ELb0ELb0ELb1ELb0ELb0ELb1ELb0EEEvNS_16Flash_fwd_paramsE --------------------------
	.section	.nv.constant0._ZN5flash16flash_fwd_kernelI23Flash_fwd_kernel_traitsILi192ELi64ELi64ELi4ELb0ELb0EN7cutlass10bfloat16_tE19Flash_kernel_traitsILi192ELi64ELi64ELi4ES3_EELb0ELb0ELb0ELb1ELb0ELb0ELb1ELb0EEEvNS_16Flash_fwd_paramsE,"a",@progbits
	.sectionflags	@""
	.align	4
.nv.constant0._ZN5flash16flash_fwd_kernelI23Flash_fwd_kernel_traitsILi192ELi64ELi64ELi4ELb0ELb0EN7cutlass10bfloat16_tE19Flash_kernel_traitsILi192ELi64ELi64ELi4ES3_EELb0ELb0ELb0ELb1ELb0ELb0ELb1ELb0EEEvNS_16Flash_fwd_paramsE:
	.zero		816


//--------------------- .nv.constant0._ZN5flash16flash_fwd_kernelI23Flash_fwd_kernel_traitsILi192ELi64ELi64ELi4ELb0ELb0EN7cutlass10bfloat16_tE19Flash_kernel_traitsILi192ELi64ELi64ELi4ES3_EELb1ELb0ELb1ELb0ELb0ELb1ELb0ELb0EEEvNS_16Flash_fwd_paramsE --------------------------
	.section	.nv.constant0._ZN5flash16flash_fwd_kernelI23Flash_fwd_kernel_traitsILi192ELi64ELi64ELi4ELb0ELb0EN7cutlass10bfloat16_tE19Flash_kernel_traitsILi192ELi64ELi64ELi4ES3_EELb1ELb0ELb1ELb0ELb0ELb1ELb0ELb0EEEvNS_16Flash_fwd_paramsE,"a",@progbits
	.sectionflags	@""
	.align	4
.nv.constant0._ZN5flash16flash_fwd_kernelI23Flash_fwd_kernel_traitsILi192ELi64ELi64ELi4ELb0ELb0EN7cutlass10bfloat16_tE19Flash_kernel_traitsILi192ELi64ELi64ELi4ES3_EELb1ELb0ELb1ELb0ELb0ELb1ELb0ELb0EEEvNS_16Flash_fwd_paramsE:
	.zero		816


//--------------------- .nv.constant0._ZN5flash16flash_fwd_kernelI23Flash_fwd_kernel_traitsILi192ELi64ELi64ELi4ELb0ELb0EN7cutlass10bfloat16_tE19Flash_kernel_traitsILi192ELi64ELi64ELi4ES3_EELb0ELb0ELb1ELb0ELb0ELb1ELb1ELb0EEEvNS_16Flash_fwd_paramsE --------------------------
	.section	.nv.constant0._ZN5flash16flash_fwd_kernelI23Flash_fwd_kernel_traitsILi192ELi64ELi64ELi4ELb0ELb0EN7cutlass10bfloat16_tE19Flash_kernel_traitsILi192ELi64ELi64ELi4ES3_EELb0ELb0ELb1ELb0ELb0ELb1ELb1ELb0EEEvNS_16Flash_fwd_paramsE,"a",@progbits
	.sectionflags	@""
	.align	4
.nv.constant0._ZN5flash16flash_fwd_kernelI23Flash_fwd_kernel_traitsILi192ELi64ELi64ELi4ELb0ELb0EN7cutlass10bfloat16_tE19Flash_kernel_traitsILi192ELi64ELi64ELi4ES3_EELb0ELb0ELb1ELb0ELb0ELb1ELb1ELb0EEEvNS_16Flash_fwd_paramsE:
	.zero		816


//--------------------- .nv.constant0._ZN5flash16flash_fwd_kernelI23Flash_fwd_kernel_traitsILi192ELi64ELi64ELi4ELb0ELb0EN7cutlass10bfloat16_tE19Flash_kernel_traitsILi192ELi64ELi64ELi4ES3_EELb1ELb0ELb1ELb1ELb0ELb0ELb0ELb0EEEvNS_16Flash_fwd_paramsE --------------------------
	.section	.nv.constant0._ZN5flash16flash_fwd_kernelI23Flash_fwd_kernel_traitsILi192ELi64ELi64ELi4ELb0ELb0EN7cutlass10bfloat16_tE19Flash_kernel_traitsILi192ELi64ELi64ELi4ES3_EELb1ELb0ELb1ELb1ELb0ELb0ELb0ELb0EEEvNS_16Flash_fwd_paramsE,"a",@progbits
	.sectionflags	@""
	.align	4
.nv.constant0._ZN5flash16flash_fwd_kernelI23Flash_fwd_kernel_traitsILi192ELi64ELi64ELi4ELb0ELb0EN7cutlass10bfloat16_tE19Flash_kernel_traitsILi192ELi64ELi64ELi4ES3_EELb1ELb0ELb1ELb1ELb0ELb0ELb0ELb0EEEvNS_16Flash_fwd_paramsE:
	.zero		816


//--------------------- .nv.constant0._ZN5flash16flash_fwd_kernelI23Flash_fwd_kernel_traitsILi192ELi64ELi64ELi4ELb0ELb0EN7cutlass10bfloat16_tE19Flash_kernel_traitsILi192ELi64ELi64ELi4ES3_EELb1ELb0ELb1ELb0ELb0ELb0ELb0ELb1EEEvNS_16Flash_fwd_paramsE --------------------------
	.section	.nv.constant0._ZN5flash16flash_fwd_kernelI23Flash_fwd_kernel_traitsILi192ELi64ELi64ELi4ELb0ELb0EN7cutlass10bfloat16_tE19Flash_kernel_traitsILi192ELi64ELi64ELi4ES3_EELb1ELb0ELb1ELb0ELb0ELb0ELb0ELb1EEEvNS_16Flash_fwd_paramsE,"a",@progbits
	.sectionflags	@""
	.align	4
.nv.constant0._ZN5flash16flash_fwd_kernelI23Flash_fwd_kernel_traitsILi192ELi64ELi64ELi4ELb0ELb0EN7cutlass10bfloat16_tE19Flash_kernel_traitsILi192ELi64ELi64ELi4ES3_EELb1ELb0ELb1ELb0ELb0ELb0ELb0ELb1EEEvNS_16Flash_fwd_paramsE:
	.zero		816


//--------------------- .nv.constant0._ZN5flash16flash_fwd_kernelI23Flash_fwd_kernel_traitsILi192ELi64ELi64ELi4ELb0ELb0EN7cutlass10bfloat16_tE19Flash_kernel_traitsILi192ELi64ELi64ELi4ES3_EELb0ELb0ELb1ELb0ELb0ELb0ELb1ELb0EEEvNS_16Flash_fwd_paramsE --------------------------
	.section	.nv.constant0._ZN5flash16flash_fwd_kernelI23Flash_fwd_kernel_traitsILi192ELi64ELi64ELi4ELb0ELb0EN7cutlass10bfloat16_tE19Flash_kernel_traitsILi192ELi64ELi64ELi4ES3_EELb0ELb0ELb1ELb0ELb0ELb0ELb1ELb0EEEvNS_16Flash_fwd_paramsE,"a",@progbits
	.sectionflags	@""
	.align	4
.nv.constant0._ZN5flash16flash_fwd_kernelI23Flash_fwd_kernel_traitsILi192ELi64ELi64ELi4ELb0ELb0EN7cutlass10bfloat16_tE19Flash_kernel_traitsILi192ELi64ELi64ELi4ES3_EELb0ELb0ELb1ELb0ELb0ELb0ELb1ELb0EEEvNS_16Flash_fwd_paramsE:
	.zero		816


//--------------------- .nv.constant0._ZN5flash16flash_fwd_kernelI23Flash_fwd_kernel_traitsILi192ELi64ELi64ELi4ELb0ELb0EN7cutlass10bfloat16_tE19Flash_kernel_traitsILi192ELi64ELi64ELi4ES3_EELb1ELb0ELb1ELb1ELb0ELb0ELb0ELb1EEEvNS_16Flash_fwd_paramsE --------------------------
	.section	.nv.constant0._ZN5flash16flash_fwd_kernelI23Flash_fwd_kernel_traitsILi192ELi64ELi64ELi4ELb0ELb0EN7cutlass10bfloat16_tE19Flash_kernel_traitsILi192ELi64ELi64ELi4ES3_EELb1ELb0ELb1ELb1ELb0ELb0ELb0ELb1EEEvNS_16Flash_fwd_paramsE,"a",@progbits
	.sectionflags	@""
	.align	4
.nv.constant0._ZN5flash16flash_fwd_kernelI23Flash_fwd_kernel_traitsILi192ELi64ELi64ELi4ELb0ELb0EN7cutlass10bfloat16_tE19Flash_kernel_traitsILi192ELi64ELi64ELi4ES3_EELb1ELb0ELb1ELb1ELb0ELb0ELb0ELb1EEEvNS_16Flash_fwd_paramsE:
	.zero		816


//--------------------- .nv.constant0._ZN5flash16flash_fwd_kernelI23Flash_fwd_kernel_traitsILi192ELi64ELi64ELi4ELb0ELb0EN7cutlass10bfloat16_tE19Flash_kernel_traitsILi192ELi64ELi64ELi4ES3_EELb0ELb0ELb1ELb1ELb0ELb0ELb1ELb0EEEvNS_16Flash_fwd_paramsE --------------------------
	.section	.nv.constant0._ZN5flash16flash_fwd_kernelI23Flash_fwd_kernel_traitsILi192ELi64ELi64ELi4ELb0ELb0EN7cutlass10bfloat16_tE19Flash_kernel_traitsILi192ELi64ELi64ELi4ES3_EELb0ELb0ELb1ELb1ELb0ELb0ELb1ELb0EEEvNS_16Flash_fwd_paramsE,"a",@progbits
	.sectionflags	@""
	.align	4
.nv.constant0._ZN5flash16flash_fwd_kernelI23Flash_fwd_kernel_traitsILi192ELi64ELi64ELi4ELb0ELb0EN7cutlass10bfloat16_tE19Flash_kernel_traitsILi192ELi64ELi64ELi4ES3_EELb0ELb0ELb1ELb1ELb0ELb0ELb1ELb0EEEvNS_16Flash_fwd_paramsE:
	.zero		816


//--------------------- .text._ZN5flash16flash_fwd_kernelI23Flash_fwd_kernel_traitsILi192ELi128ELi64ELi8ELb0ELb0EN7cutlass10bfloat16_tE19Flash_kernel_traitsILi192ELi128ELi64ELi8ES3_EELb0ELb0ELb0ELb0ELb0ELb1ELb0ELb0EEEvNS_16Flash_fwd_paramsE --------------------------
	.section	.text._ZN5flash16flash_fwd_kernelI23Flash_fwd_kernel_traitsILi192ELi128ELi64ELi8ELb0ELb0EN7cutlass10bfloat16_tE19Flash_kernel_traitsILi192ELi128ELi64ELi8ES3_EELb0ELb0ELb0ELb0ELb0ELb1ELb0ELb0EEEvNS_16Flash_fwd_paramsE,"ax",@progbits
	.sectioninfo	@"SHI_REGISTERS=227"
	.align	128
        .global         _ZN5flash16flash_fwd_kernelI23Flash_fwd_kernel_traitsILi192ELi128ELi64ELi8ELb0ELb0EN7cutlass10bfloat16_tE19Flash_kernel_traitsILi192ELi128ELi64ELi8ES3_EELb0ELb0ELb0ELb0ELb0ELb1ELb0ELb0EEEvNS_16Flash_fwd_paramsE
        .type           _ZN5flash16flash_fwd_kernelI23Flash_fwd_kernel_traitsILi192ELi128ELi64ELi8ELb0ELb0EN7cutlass10bfloat16_tE19Flash_kernel_traitsILi192ELi128ELi64ELi8ES3_EELb0ELb0ELb0ELb0ELb0ELb1ELb0ELb0EEEvNS_16Flash_fwd_paramsE,@function
        .size           _ZN5flash16flash_fwd_kernelI23Flash_fwd_kernel_traitsILi192ELi128ELi64ELi8ELb0ELb0EN7cutlass10bfloat16_tE19Flash_kernel_traitsILi192ELi128ELi64ELi8ES3_EELb0ELb0ELb0ELb0ELb0ELb1ELb0ELb0EEEvNS_16Flash_fwd_paramsE,(.L_x_1274 - _ZN5flash16flash_fwd_kernelI23Flash_fwd_kernel_traitsILi192ELi128ELi64ELi8ELb0ELb0EN7cutlass10bfloat16_tE19Flash_kernel_traitsILi192ELi128ELi64ELi8ES3_EELb0ELb0ELb0ELb0ELb0ELb1ELb0ELb0EEEvNS_16Flash_fwd_paramsE)
        .other          _ZN5flash16flash_fwd_kernelI23Flash_fwd_kernel_traitsILi192ELi128ELi64ELi8ELb0ELb0EN7cutlass10bfloat16_tE19Flash_kernel_traitsILi192ELi128ELi64ELi8ES3_EELb0ELb0ELb0ELb0ELb0ELb1ELb0ELb0EEEvNS_16Flash_fwd_paramsE,@"STO_CUDA_ENTRY STV_DEFAULT"
_ZN5flash16flash_fwd_kernelI23Flash_fwd_kernel_traitsILi192ELi128ELi64ELi8ELb0ELb0EN7cutlass10bfloat16_tE19Flash_kernel_traitsILi192ELi128ELi64ELi8ES3_EELb0ELb0ELb0ELb0ELb0ELb1ELb0ELb0EEEvNS_16Flash_fwd_paramsE:
.text._ZN5flash16flash_fwd_kernelI23Flash_fwd_kernel_traitsILi192ELi128ELi64ELi8ELb0ELb0EN7cutlass10bfloat16_tE19Flash_kernel_traitsILi192ELi128ELi64ELi8ES3_EELb0ELb0ELb0ELb0ELb0ELb1ELb0ELb0EEEvNS_16Flash_fwd_paramsE:
[----:B------:R-:W-:Y:S02]  /*0000*/  MOV R1, c[0x0][0x28] ;  /* 0x00000a0000017a02 */ /* 0x000fe40000000f00 */
[----:B------:R-:W1:Y:S01]  /*0010*/  LDC.U8 R2, c[0x0][0x312] ;  /* 0x0000c480ff027b82 */ /* 0x000e620000000000 */
[----:B------:R-:W2:Y:S01]  /*0020*/  S2R R0, SR_CTAID.Y ;  /* 0x0000000000007919 */ /* 0x000ea20000002600 */
[----:B------:R-:W-:Y:S01]  /*0030*/  ISETP.NE.U32.AND P2, PT, RZ, c[0x0][0x240], PT ;  /* 0x00009000ff007a0c */ /* 0x000fe20003f45070 */
[----:B------:R-:W-:Y:S01]  /*0040*/  IMAD.MOV.U32 R3, RZ, RZ, 0x4 ;  /* 0x00000004ff037424 */ /* 0x000fe200078e00ff */
[----:B------:R-:W-:Y:S01]  /*0050*/  ISETP.EQ.U32.AND P1, PT, RZ, c[0x0][0x248], PT ;  /* 0x00009200ff007a0c */ /* 0x000fe20003f22070 */
[----:B------:R-:W-:Y:S01]  /*0060*/  IMAD.MOV.U32 R203, RZ, RZ, -0x1 ;  /* 0xffffffffffcb7424 */ /* 0x000fe200078e00ff */
[----:B------:R-:W-:Y:S01]  /*0070*/  ISETP.NE.AND.EX P2, PT, RZ, c[0x0][0x244], PT, P2 ;  /* 0x00009100ff007a0c */ /* 0x000fe20003f45320 */
[----:B------:R-:W-:Y:S01]  /*0080*/  ULDC.64 UR6, c[0x0][0x118] ;  /* 0x0000460000067ab9 */ /* 0x000fe20000000a00 */
[----:B------:R-:W-:Y:S01]  /*0090*/  IMAD.MOV.U32 R13, RZ, RZ, -0x1 ;  /* 0xffffffffff0d7424 */ /* 0x000fe200078e00ff */
[----:B------:R-:W-:-:S04]  /*00a0*/  ISETP.NE.U32.AND P0, PT, RZ, c[0x0][0x250], PT ;  /* 0x00009400ff007a0c */ /* 0x000fc80003f05070 */
[----:B------:R-:W-:Y:S02]  /*00b0*/  ISETP.NE.AND.EX P0, PT, RZ, c[0x0][0x254], PT, P0 ;  /* 0x00009500ff007a0c */ /* 0x000fe40003f05300 */
[----:B-1----:R-:W-:Y:S01]  /*00c0*/  ISETP.NE.AND P3, PT, R2, RZ, PT ;  /* 0x000000ff0200720c */ /* 0x002fe20003f65270 */
[----:B--2---:R-:W-:-:S03]  /*00d0*/  IMAD.WIDE R14, R0, R3, c[0x0][0x240] ;  /* 0x00009000000e7625 */ /* 0x004fc600078e0203 */
[----:B------:R-:W-:Y:S01]  /*00e0*/  ISETP.EQ.OR.EX P1, PT, RZ, c[0x0][0x24c], !P3, P1 ;  /* 0x00009300ff007a0c */ /* 0x000fe20005f22710 */
[CC--:B------:R-:W-:Y:S01]  /*00f0*/  IMAD.WIDE R8, R0.reuse, R3.reuse, c[0x0][0x248] ;  /* 0x0000920000087625 */ /* 0x0c0fe200078e0203 */
[----:B------:R-:W2:Y:S04]  /*0100*/  @P2 LDG.E R203, [R14.64] ;  /* 0x000000060ecb2981 */ /* 0x000ea8000c1e1900 */
[----:B------:R-:W2:Y:S01]  /*0110*/  @P2 LDG.E R206, [R14.64+0x4] ;  /* 0x000004060ece2981 */ /* 0x000ea2000c1e1900 */
[----:B------:R-:W-:Y:S02]  /*0120*/  IMAD.MOV.U32 R4, RZ, RZ, RZ ;  /* 0x000000ffff047224 */ /* 0x000fe400078e00ff */
[----:B------:R-:W-:-:S04]  /*0130*/  @P0 IMAD.WIDE R10, R0, R3, c[0x0][0x250] ;  /* 0x00009400000a0625 */ /* 0x000fc800078e0203 */
[----:B------:R1:W5:Y:S04]  /*0140*/  @!P1 LDG.E R13, [R8.64] ;  /* 0x00000006080d9981 */ /* 0x000368000c1e1900 */
[----:B------:R1:W5:Y:S01]  /*0150*/  @P0 LDG.E R4, [R10.64] ;  /* 0x000000060a040981 */ /* 0x000362000c1e1900 */
[----:B------:R-:W-:-:S03]  /*0160*/  ISETP.NE.U32.AND P0, PT, RZ, c[0x0][0x248], PT ;  /* 0x00009200ff007a0c */ /* 0x000fc60003f05070 */
[----:B------:R-:W3:Y:S04]  /*0170*/  S2R R217, SR_CTAID.X ;  /* 0x0000000000d97919 */ /* 0x000ee80000002500 */
[----:B------:R-:W4:Y:S04]  /*0180*/  S2R R18, SR_CTAID.Z ;  /* 0x0000000000127919 */ /* 0x000f280000002700 */
[----:B------:R-:W1:Y:S01]  /*0190*/  S2R R6, SR_TID.X ;  /* 0x0000000000067919 */ /* 0x000e620000002100 */
[----:B------:R-:W-:Y:S01]  /*01a0*/  ISETP.NE.AND.EX P0, PT, RZ, c[0x0][0x24c], PT, P0 ;  /* 0x00009300ff007a0c */ /* 0x000fe20003f05300 */
[----:B--2---:R-:W-:-:S02]  /*01b0*/  @P2 IMAD.IADD R206, R206, 0x1, -R203 ;  /* 0x00000001cece2824 */ /* 0x004fc400078e0acb */
[----:B------:R-:W-:-:S10]  /*01c0*/  @!P2 IMAD.MOV.U32 R206, RZ, RZ, c[0x0][0x214] ;  /* 0x00008500ffcea624 */ /* 0x000fd400078e00ff */
[----:B------:R-:W-:Y:S05]  /*01d0*/  @!P0 BRA `(.L_x_0) ;  /* 0x0000004000008947 */ /* 0x000fea0003800000 */
[----:B-1-34-:R-:W2:Y:S02]  /*01e0*/  @P3 LDG.E R2, [R8.64+0x4] ;  /* 0x0000040608023981 */ /* 0x01aea4000c1e1900 */
[----:B--2--5:R-:W-:-:S06]  /*01f0*/  @P3 IADD3 R2, R2, -R13, RZ ;  /* 0x8000000d02023210 */ /* 0x024fcc0007ffe0ff */
[----:B------:R1:W5:Y:S01]  /*0200*/  @!P3 LDG.E R2, [R8.64] ;  /* 0x000000060802b981 */ /* 0x000362000c1e1900 */
[----:B------:R-:W-:Y:S05]  /*0210*/  BRA `(.L_x_1) ;  /* 0x0000001000007947 */ /* 0x000fea0003800000 */
.L_x_0:
[----:B-1-34-:R-:W-:Y:S02]  /*0220*/  MOV R2, c[0x0][0x218] ;  /* 0x0000860000027a02 */ /* 0x01afe40000000f00 */
.L_x_1:
[----:B------:R-:W-:-:S04]  /*0230*/  ISETP.NE.U32.AND P2, PT, RZ, c[0x0][0x258], PT ;  /* 0x00009600ff007a0c */ /* 0x000fc80003f45070 */
[----:B------:R-:W-:-:S13]  /*0240*/  ISETP.NE.AND.EX P2, PT, RZ, c[0x0][0x25c], PT, P2 ;  /* 0x00009700ff007a0c */ /* 0x000fda0003f45320 */
[----:B-1----:R-:W-:-:S05]  /*0250*/  @P2 IMAD.WIDE R8, R0, R3, c[0x0][0x258] ;  /* 0x0000960000082625 */ /* 0x002fca00078e0203 */
[----:B------:R-:W2:Y:S01]  /*0260*/  @P2 LDG.E R7, [R8.64] ;  /* 0x0000000608072981 */ /* 0x000ea2000c1e1900 */
[----:B------:R-:W-:Y:S01]  /*0270*/  IMAD.SHL.U32 R5, R217, 0x80, RZ ;  /* 0x00000080d9057824 */ /* 0x000fe200078e00ff */
[----:B------:R-:W-:-:S04]  /*0280*/  @!P2 ISETP.NE.U32.AND P1, PT, RZ, c[0x0][0x268], PT ;  /* 0x00009a00ff00aa0c */ /* 0x000fc80003f25070 */
[----:B------:R-:W-:Y:S02]  /*0290*/  ISETP.GT.AND P0, PT, R206, R5, PT ;  /* 0x00000005ce00720c */ /* 0x000fe40003f04270 */
[----:B------:R-:W-:-:S04]  /*02a0*/  @!P2 ISETP.NE.AND.EX P1, PT, RZ, c[0x0][0x26c], PT, P1 ;  /* 0x00009b00ff00aa0c */ /* 0x000fc80003f25310 */
[----:B------:R-:W-:Y:S01]  /*02b0*/  @!P2 SEL R3, RZ, c[0x0][0x21c], !P1 ;  /* 0x00008700ff03aa07 */ /* 0x000fe20004800000 */
[----:B--2--5:R-:W-:-:S03]  /*02c0*/  @P2 IMAD.IADD R86, R7, 0x1, -R4 ;  /* 0x0000000107562824 */ /* 0x024fc600078e0a04 */
[----:B------:R-:W-:-:S03]  /*02d0*/  @!P2 IADD3 R86, R3, R2, -R4 ;  /* 0x000000020356a210 */ /* 0x000fc60007ffe804 */
[----:B------:R-:W-:Y:S05]  /*02e0*/  @!P0 EXIT ;  /* 0x000000000000894d */ /* 0x000fea0003800000 */
[C---:B------:R-:W-:Y:S02]  /*02f0*/  ISETP.GE.AND P0, PT, R86.reuse, 0x1, PT ;  /* 0x000000015600780c */ /* 0x040fe40003f06270 */
[----:B------:R-:W-:-:S04]  /*0300*/  IADD3 R3, R86, 0x3f, RZ ;  /* 0x0000003f56037810 */ /* 0x000fc80007ffe0ff */
[----:B------:R-:W-:-:S04]  /*0310*/  SHF.R.S32.HI R2, RZ, 0x1f, R3 ;  /* 0x0000001fff027819 */ /* 0x000fc80000011403 */
[----:B------:R-:W-:-:S03]  /*0320*/  LEA.HI R2, R2, R3, RZ, 0x6 ;  /* 0x0000000302027211 */ /* 0x000fc600078f30ff */
[----:B------:R-:W-:Y:S05]  /*0330*/  @!P0 BRA `(.L_x_2) ;  /* 0x000074d000008947 */ /* 0x000fea0003800000 */
[----:B------:R-:W-:Y:S02]  /*0340*/  ISETP.NE.AND P1, PT, R203, -0x1, PT ;  /* 0xffffffffcb00780c */ /* 0x000fe40003f25270 */
[----:B------:R-:W-:-:S11]  /*0350*/  ISETP.NE.AND P0, PT, R13, -0x1, PT ;  /* 0xffffffff0d00780c */ /* 0x000fd60003f05270 */
[----:B------:R-:W-:Y:S01]  /*0360*/  @!P1 SHF.R.S32.HI R7, RZ, 0x1f, R0 ;  /* 0x0000001fff079819 */ /* 0x000fe20000011400 */
[----:B------:R-:W-:Y:S01]  /*0370*/  @P1 IMAD.WIDE.U32 R8, R203, c[0x0][0x190], RZ ;  /* 0x00006400cb081a25 */ /* 0x000fe200078e00ff */
[----:B------:R-:W-:-:S03]  /*0380*/  @P0 IADD3 R3, R4, R13, RZ ;  /* 0x0000000d04030210 */ /* 0x000fc60007ffe0ff */
[----:B------:R-:W-:Y:S01]  /*0390*/  @!P1 IMAD R7, R7, c[0x0][0x178], RZ ;  /* 0x00005e0007079a24 */ /* 0x000fe200078e02ff */
[----:B------:R-:W-:Y:S01]  /*03a0*/  @P1 MOV R12, R8 ;  /* 0x00000008000c1202 */ /* 0x000fe20000000f00 */
[----:B------:R-:W-:Y:S02]  /*03b0*/  @P1 IMAD R11, R203, c[0x0][0x194], R9 ;  /* 0x00006500cb0b1a24 */ /* 0x000fe400078e0209 */
[----:B------:R-:W-:-:S04]  /*03c0*/  @!P1 IMAD.WIDE.U32 R14, R0, c[0x0][0x178], RZ ;  /* 0x00005e00000e9a25 */ /* 0x000fc800078e00ff */
[----:B------:R-:W-:Y:S01]  /*03d0*/  @!P1 IMAD R7, R0, c[0x0][0x17c], R7 ;  /* 0x00005f0000079a24 */ /* 0x000fe200078e0207 */
[----:B------:R-:W-:Y:S01]  /*03e0*/  @!P1 MOV R12, R14 ;  /* 0x0000000e000c9202 */ /* 0x000fe20000000f00 */
[----:B------:R-:W-:-:S03]  /*03f0*/  @P0 IMAD.WIDE.U32 R8, R3, c[0x0][0x198], RZ ;  /* 0x0000660003080a25 */ /* 0x000fc600078e00ff */
[----:B------:R-:W-:Y:S01]  /*0400*/  @!P1 IADD3 R11, R15, R7, RZ ;  /* 0x000000070f0b9210 */ /* 0x000fe20007ffe0ff */
[----:B------:R-:W-:Y:S01]  /*0410*/  @P0 IMAD R3, R3, c[0x0][0x19c], R9 ;  /* 0x0000670003030a24 */ /* 0x000fe200078e0209 */
[----:B------:R-:W-:Y:S05]  /*0420*/  @P0 BRA `(.L_x_3) ;  /* 0x000000a000000947 */ /* 0x000fea0003800000 */
[----:B------:R-:W-:Y:S01]  /*0430*/  SHF.R.S32.HI R7, RZ, 0x1f, R4 ;  /* 0x0000001fff077819 */ /* 0x000fe20000011404 */
[----:B------:R-:W-:Y:S01]  /*0440*/  IMAD.WIDE.U32 R8, R4, c[0x0][0x198], RZ ;  /* 0x0000660004087a25 */ /* 0x000fe200078e00ff */
[----:B------:R-:W-:-:S03]  /*0450*/  SHF.R.S32.HI R3, RZ, 0x1f, R0 ;  /* 0x0000001fff037819 */ /* 0x000fc60000011400 */
[----:B------:R-:W-:Y:S02]  /*0460*/  IMAD R7, R7, c[0x0][0x198], RZ ;  /* 0x0000660007077a24 */ /* 0x000fe400078e02ff */
[----:B------:R-:W-:Y:S02]  /*0470*/  IMAD R3, R3, c[0x0][0x180], RZ ;  /* 0x0000600003037a24 */ /* 0x000fe400078e02ff */
[----:B------:R-:W-:Y:S02]  /*0480*/  IMAD R7, R4, c[0x0][0x19c], R7 ;  /* 0x0000670004077a24 */ /* 0x000fe400078e0207 */
[----:B------:R-:W-:-:S03]  /*0490*/  IMAD R3, R0, c[0x0][0x184], R3 ;  /* 0x0000610000037a24 */ /* 0x000fc600078e0203 */
[----:B------:R-:W-:-:S05]  /*04a0*/  IADD3 R9, R9, R7, RZ ;  /* 0x0000000709097210 */ /* 0x000fca0007ffe0ff */
[----:B------:R-:W-:-:S05]  /*04b0*/  IMAD.WIDE.U32 R8, R0, c[0x0][0x180], R8 ;  /* 0x0000600000087a25 */ /* 0x000fca00078e0008 */
[----:B------:R-:W-:Y:S02]  /*04c0*/  IADD3 R3, R9, R3, RZ ;  /* 0x0000000309037210 */ /* 0x000fe40007ffe0ff */
.L_x_3:
[----:B------:R-:W-:Y:S01]  /*04d0*/  IABS R10, c[0x0][0x1c8] ;  /* 0x00007200000a7a13 */ /* 0x000fe20000000000 */
[----:B------:R-:W-:Y:S02]  /*04e0*/  IMAD.MOV.U32 R14, RZ, RZ, RZ ;  /* 0x000000ffff0e7224 */ /* 0x000fe400078e00ff */
[----:B------:R-:W-:Y:S01]  /*04f0*/  @P0 IMAD.IADD R13, R4, 0x1, R13 ;  /* 0x00000001040d0824 */ /* 0x000fe200078e020d */
[----:B------:R-:W1:Y:S03]  /*0500*/  I2F.RP R16, R10 ;  /* 0x0000000a00107306 */ /* 0x000e660000209400 */
[----:B------:R-:W-:-:S05]  /*0510*/  @P0 IMAD.WIDE.U32 R22, R13, c[0x0][0x1a0], RZ ;  /* 0x000068000d160a25 */ /* 0x000fca00078e00ff */
[----:B-1----:R-:W1:Y:S02]  /*0520*/  MUFU.RCP R15, R16 ;  /* 0x00000010000f7308 */ /* 0x002e640000001000 */
[----:B-1----:R-:W-:-:S06]  /*0530*/  IADD3 R15, R15, 0xffffffe, RZ ;  /* 0x0ffffffe0f0f7810 */ /* 0x002fcc0007ffe0ff */
[----:B------:R-:W1:Y:S02]  /*0540*/  F2I.FTZ.U32.TRUNC.NTZ R15, R15 ;  /* 0x0000000f000f7305 */ /* 0x000e64000021f000 */
[----:B-1----:R-:W-:-:S04]  /*0550*/  IMAD.MOV R7, RZ, RZ, -R15 ;  /* 0x000000ffff077224 */ /* 0x002fc800078e0a0f */
[----:B------:R-:W-:Y:S01]  /*0560*/  IMAD R9, R7, R10, RZ ;  /* 0x0000000a07097224 */ /* 0x000fe200078e02ff */
[----:B------:R-:W-:-:S03]  /*0570*/  IABS R7, R18 ;  /* 0x0000001200077213 */ /* 0x000fc60000000000 */
[----:B------:R-:W-:-:S04]  /*0580*/  IMAD.HI.U32 R14, R15, R9, R14 ;  /* 0x000000090f0e7227 */ /* 0x000fc800078e000e */
[----:B------:R-:W-:-:S04]  /*0590*/  IMAD.MOV.U32 R9, RZ, RZ, R7 ;  /* 0x000000ffff097224 */ /* 0x000fc800078e0007 */
[----:B------:R-:W-:-:S04]  /*05a0*/  IMAD.HI.U32 R208, R14, R9, RZ ;  /* 0x000000090ed07227 */ /* 0x000fc800078e00ff */
[----:B------:R-:W-:Y:S01]  /*05b0*/  @P0 IMAD R14, R13, c[0x0][0x1a4], R23 ;  /* 0x000069000d0e0a24 */ /* 0x000fe200078e0217 */
[----:B------:R-:W-:-:S05]  /*05c0*/  IADD3 R7, -R208, RZ, RZ ;  /* 0x000000ffd0077210 */ /* 0x000fca0007ffe1ff */
[----:B------:R-:W-:-:S05]  /*05d0*/  IMAD R7, R10, R7, R9 ;  /* 0x000000070a077224 */ /* 0x000fca00078e0209 */
[----:B------:R-:W-:-:S13]  /*05e0*/  ISETP.GT.U32.AND P2, PT, R10, R7, PT ;  /* 0x000000070a00720c */ /* 0x000fda0003f44070 */
[----:B------:R-:W-:Y:S01]  /*05f0*/  @!P2 IMAD.IADD R7, R7, 0x1, -R10 ;  /* 0x000000010707a824 */ /* 0x000fe200078e0a0a */
[----:B------:R-:W-:Y:S02]  /*0600*/  @!P2 IADD3 R208, R208, 0x1, RZ ;  /* 0x00000001d0d0a810 */ /* 0x000fe40007ffe0ff */
[----:B------:R-:W-:Y:S02]  /*0610*/  ISETP.NE.AND P2, PT, RZ, c[0x0][0x1c8], PT ;  /* 0x00007200ff007a0c */ /* 0x000fe40003f45270 */
[----:B------:R-:W-:Y:S02]  /*0620*/  ISETP.GE.U32.AND P3, PT, R7, R10, PT ;  /* 0x0000000a0700720c */ /* 0x000fe40003f66070 */
[----:B------:R-:W-:-:S04]  /*0630*/  LOP3.LUT R7, R18, c[0x0][0x1c8], RZ, 0x3c, !PT ;  /* 0x0000720012077a12 */ /* 0x000fc800078e3cff */
[----:B------:R-:W-:Y:S02]  /*0640*/  ISETP.GE.AND P1, PT, R7, RZ, PT ;  /* 0x000000ff0700720c */ /* 0x000fe40003f26270 */
[----:B------:R-:W-:-:S05]  /*0650*/  SHF.R.S32.HI R7, RZ, 0x1f, R18 ;  /* 0x0000001fff077819 */ /* 0x000fca0000011412 */
[----:B------:R-:W-:-:S06]  /*0660*/  @P3 IADD3 R208, R208, 0x1, RZ ;  /* 0x00000001d0d03810 */ /* 0x000fcc0007ffe0ff */
[----:B------:R-:W-:Y:S02]  /*0670*/  @!P1 IADD3 R208, -R208, RZ, RZ ;  /* 0x000000ffd0d09210 */ /* 0x000fe40007ffe1ff */
[----:B------:R-:W-:Y:S01]  /*0680*/  @!P2 LOP3.LUT R208, RZ, c[0x0][0x1c8], RZ, 0x33, !PT ;  /* 0x00007200ffd0aa12 */ /* 0x000fe200078e33ff */
        /* <DEDUP_REMOVED lines=11> */
.L_x_4:
[----:B------:R-:W-:Y:S01]  /*0740*/  SHF.R.S32.HI R9, RZ, 0x1f, R6 ;  /* 0x0000001fff097819 */ /* 0x000fe20000011406 */
[----:B------:R-:W-:Y:S01]  /*0750*/  IMAD.IADD R200, R206, 0x1, -R5 ;  /* 0x00000001cec87824 */ /* 0x000fe200078e0a05 */
[----:B------:R-:W-:Y:S01]  /*0760*/  LEA.HI.SX32 R85, R2, 0xffffffff, 0x1a ;  /* 0xffffffff02557811 */ /* 0x000fe200078fd2ff */
[----:B------:R-:W-:Y:S01]  /*0770*/  IMAD R7, R7, c[0x0][0x1a8], RZ ;  /* 0x00006a0007077a24 */ /* 0x000fe200078e02ff */
[CC--:B------:R-:W-:Y:S01]  /*0780*/  LEA.HI R20, R9.reuse, R6.reuse, RZ, 0x3 ;  /* 0x0000000609147211 */ /* 0x0c0fe200078f18ff */
[----:B------:R-:W-:Y:S01]  /*0790*/  IMAD.MOV.U32 R201, RZ, RZ, 0x6 ;  /* 0x00000006ffc97424 */ /* 0x000fe200078e00ff */
[----:B------:R-:W-:Y:S01]  /*07a0*/  LEA.HI R15, R9, R6, RZ, 0x6 ;  /* 0x00000006090f7211 */ /* 0x000fe200078f30ff */
[----:B------:R-:W-:Y:S01]  /*07b0*/  IMAD R16, R18, c[0x0][0x1ac], R7 ;  /* 0x00006b0012107a24 */ /* 0x000fe200078e0207 */
[----:B------:R-:W-:Y:S02]  /*07c0*/  LOP3.LUT R13, R20, 0xfffffff8, RZ, 0xc0, !PT ;  /* 0xfffffff8140d7812 */ /* 0x000fe400078ec0ff */
[----:B------:R-:W-:Y:S01]  /*07d0*/  SHF.R.S32.HI R20, RZ, 0x3, R20 ;  /* 0x00000003ff147819 */ /* 0x000fe20000011414 */
[----:B------:R-:W-:Y:S01]  /*07e0*/  IMAD.SHL.U32 R15, R15, 0x8, RZ ;  /* 0x000000080f0f7824 */ /* 0x000fe200078e00ff */
[----:B------:R-:W-:Y:S01]  /*07f0*/  SHF.R.S32.HI R199, RZ, 0x1f, R208 ;  /* 0x0000001fffc77819 */ /* 0x000fe200000114d0 */
[----:B------:R-:W-:Y:S01]  /*0800*/  IMAD.IADD R0, R6, 0x1, -R13 ;  /* 0x0000000106007824 */ /* 0x000fe200078e0a0d */
[----:B------:R-:W-:-:S02]  /*0810*/  IADD3 R5, R20, 0x20, RZ ;  /* 0x0000002014057810 */ /* 0x000fc40007ffe0ff */
[--C-:B------:R-:W-:Y:S01]  /*0820*/  SHF.R.S32.HI R21, RZ, 0x1f, R20.reuse ;  /* 0x0000001fff157819 */ /* 0x100fe20000011414 */
[----:B------:R-:W-:Y:S01]  /*0830*/  IMAD.SHL.U32 R214, R0, 0x8, RZ ;  /* 0x0000000800d67824 */ /* 0x000fe200078e00ff */
[----:B------:R-:W-:Y:S01]  /*0840*/  ISETP.GE.AND P2, PT, R5, R200, PT ;  /* 0x000000c80500720c */ /* 0x000fe20003f46270 */
[----:B------:R-:W-:Y:S01]  /*0850*/  IMAD R213, R199, c[0x0][0x1b0], RZ ;  /* 0x00006c00c7d57a24 */ /* 0x000fe200078e02ff */
[----:B------:R-:W-:Y:S01]  /*0860*/  IADD3 R207, R20, 0x40, RZ ;  /* 0x0000004014cf7810 */ /* 0x000fe20007ffe0ff */
[----:B------:R-:W-:Y:S01]  /*0870*/  IMAD.WIDE R216, R217, 0x80, R20 ;  /* 0x00000080d9d87825 */ /* 0x000fe200078e0214 */
[----:B------:R-:W-:Y:S02]  /*0880*/  IADD3 R12, P0, R214, R12, RZ ;  /* 0x0000000cd60c7210 */ /* 0x000fe40007f1e0ff */
[----:B------:R-:W-:Y:S01]  /*0890*/  SHF.R.S32.HI R215, RZ, 0x1f, R214 ;  /* 0x0000001fffd77819 */ /* 0x000fe200000114d6 */
[----:B------:R-:W-:Y:S01]  /*08a0*/  IMAD R213, R208, c[0x0][0x1b4], R213 ;  /* 0x00006d00d0d57a24 */ /* 0x000fe200078e02d5 */
[-C--:B------:R-:W-:Y:S01]  /*08b0*/  ISETP.GE.AND P1, PT, R207, R200.reuse, PT ;  /* 0x000000c8cf00720c */ /* 0x080fe20003f26270 */
[----:B------:R-:W-:Y:S01]  /*08c0*/  IMAD R199, R199, c[0x0][0x1b8], RZ ;  /* 0x00006e00c7c77a24 */ /* 0x000fe200078e02ff */
[C---:B------:R-:W-:Y:S01]  /*08d0*/  IADD3 R205, R20.reuse, 0x60, RZ ;  /* 0x0000006014cd7810 */ /* 0x040fe20007ffe0ff */
[----:B------:R-:W-:Y:S01]  /*08e0*/  IMAD.X R13, R215, 0x1, R11, P0 ;  /* 0x00000001d70d7824 */ /* 0x000fe200000e060b */
[CC--:B------:R-:W-:Y:S01]  /*08f0*/  ISETP.GE.AND P3, PT, R20.reuse, R200.reuse, PT ;  /* 0x000000c81400720c */ /* 0x0c0fe20003f66270 */
[----:B------:R-:W-:Y:S01]  /*0900*/  IMAD.SHL.U32 R11, R20, 0x40, RZ ;  /* 0x00000040140b7824 */ /* 0x000fe200078e00ff */
[----:B------:R-:W-:Y:S01]  /*0910*/  @!P2 IADD3 R26, P4, R216, 0x20, RZ ;  /* 0x00000020d81aa810 */ /* 0x000fe20007f9e0ff */
[----:B------:R-:W-:Y:S01]  /*0920*/  IMAD.WIDE.U32 R18, R18, c[0x0][0x1a8], R12 ;  /* 0x00006a0012127a25 */ /* 0x000fe200078e000c */
[----:B------:R-:W-:-:S02]  /*0930*/  ISETP.GE.AND P0, PT, R205, R200, PT ;  /* 0x000000c8cd00720c */ /* 0x000fc40003f06270 */
[----:B------:R-:W-:Y:S01]  /*0940*/  LOP3.LUT R11, R11, 0x1c0, RZ, 0xc0, !PT ;  /* 0x000001c00b0b7812 */ /* 0x000fe200078ec0ff */
[----:B------:R-:W-:Y:S01]  /*0950*/  IMAD.IADD R17, R19, 0x1, R16 ;  /* 0x0000000113117824 */ /* 0x000fe200078e0210 */
[----:B------:R-:W-:Y:S01]  /*0960*/  LEA.HI R197, R9, R6, RZ, 0x4 ;  /* 0x0000000609c57211 */ /* 0x000fe200078f20ff */
[----:B------:R-:W-:Y:S01]  /*0970*/  @!P2 IMAD.MOV.U32 R12, RZ, RZ, R18 ;  /* 0x000000ffff0ca224 */ /* 0x000fe200078e0012 */
[----:B------:R-:W-:Y:S01]  /*0980*/  LOP3.LUT R7, R11, 0x38, R214, 0xf8, !PT ;  /* 0x000000380b077812 */ /* 0x000fe200078ef8d6 */
[----:B------:R-:W-:Y:S01]  /*0990*/  @!P2 IMAD.MOV.U32 R13, RZ, RZ, R17 ;  /* 0x000000ffff0da224 */ /* 0x000fe200078e0011 */
[----:B------:R-:W-:Y:S01]  /*09a0*/  SHF.R.U32.HI R204, RZ, 0x3, R11 ;  /* 0x00000003ffcc7819 */ /* 0x000fe2000001160b */
[----:B------:R-:W-:Y:S01]  /*09b0*/  @!P2 IMAD.X R11, RZ, RZ, R217, P4 ;  /* 0x000000ffff0ba224 */ /* 0x000fe200020e06d9 */
[----:B------:R-:W-:Y:S01]  /*09c0*/  @!P1 IADD3 R24, P4, R216, 0x40, RZ ;  /* 0x00000040d8189810 */ /* 0x000fe20007f9e0ff */
[----:B------:R-:W-:Y:S01]  /*09d0*/  @!P3 IMAD.MOV.U32 R16, RZ, RZ, R18 ;  /* 0x000000ffff10b224 */ /* 0x000fe200078e0012 */
[----:B------:R-:W-:Y:S01]  /*09e0*/  LOP3.LUT R204, R7, R204, RZ, 0x3c, !PT ;  /* 0x000000cc07cc7212 */ /* 0x000fe200078e3cff */
[----:B------:R-:W-:-:S02]  /*09f0*/  @!P2 IMAD R11, R11, c[0x0][0x190], RZ ;  /* 0x000064000b0baa24 */ /* 0x000fc400078e02ff */
[----:B------:R-:W-:Y:S01]  /*0a00*/  @!P1 IMAD.X R7, RZ, RZ, R217, P4 ;  /* 0x000000ffff079224 */ /* 0x000fe200020e06d9 */
[----:B------:R-:W-:Y:S01]  /*0a10*/  LOP3.LUT R204, R204, 0xfffffe00, R15, 0xf8, !PT ;  /* 0xfffffe00cccc7812 */ /* 0x000fe200078ef80f */
[C---:B------:R-:W-:Y:S02]  /*0a20*/  @!P2 IMAD R4, R26.reuse, c[0x0][0x194], R11 ;  /* 0x000065001a04aa24 */ /* 0x040fe400078e020b */
[----:B------:R-:W-:Y:S01]  /*0a30*/  @!P2 IMAD.WIDE.U32 R26, R26, c[0x0][0x190], R12 ;  /* 0x000064001a1aaa25 */ /* 0x000fe200078e000c */
[----:B------:R-:W-:-:S03]  /*0a40*/  @!P0 IADD3 R12, P4, R216, 0x60, RZ ;  /* 0x00000060d80c8810 */ /* 0x000fc60007f9e0ff */
[----:B------:R-:W-:Y:S01]  /*0a50*/  @!P3 IMAD R11, R217, c[0x0][0x190], RZ ;  /* 0x00006400d90bba24 */ /* 0x000fe200078e02ff */
[----:B------:R-:W-:Y:S01]  /*0a60*/  @!P2 LEA R30, P6, R26, c[0x0][0x160], 0x1 ;  /* 0x000058001a1eaa11 */ /* 0x000fe200078c08ff */
[----:B------:R-:W-:Y:S02]  /*0a70*/  @!P0 IMAD.X R13, RZ, RZ, R217, P4 ;  /* 0x000000ffff0d8224 */ /* 0x000fe400020e06d9 */
[--C-:B------:R-:W-:Y:S02]  /*0a80*/  @!P1 IMAD.MOV.U32 R29, RZ, RZ, R17.reuse ;  /* 0x000000ffff1d9224 */ /* 0x100fe400078e0011 */
[----:B------:R-:W-:Y:S02]  /*0a90*/  @!P0 IMAD.MOV.U32 R19, RZ, RZ, R17 ;  /* 0x000000ffff138224 */ /* 0x000fe400078e0011 */
[----:B------:R-:W-:Y:S02]  /*0aa0*/  @!P1 IMAD R7, R7, c[0x0][0x190], RZ ;  /* 0x0000640007079a24 */ /* 0x000fe400078e02ff */
[----:B------:R-:W-:-:S02]  /*0ab0*/  @!P1 IMAD.MOV.U32 R28, RZ, RZ, R18 ;  /* 0x000000ffff1c9224 */ /* 0x000fc400078e0012 */
[C---:B------:R-:W-:Y:S02]  /*0ac0*/  @!P3 IMAD R11, R216.reuse, c[0x0][0x194], R11 ;  /* 0x00006500d80bba24 */ /* 0x040fe400078e020b */
[----:B------:R-:W-:-:S04]  /*0ad0*/  @!P3 IMAD.WIDE.U32 R16, R216, c[0x0][0x190], R16 ;  /* 0x00006400d810ba25 */ /* 0x000fc800078e0010 */
[----:B------:R-:W-:Y:S02]  /*0ae0*/  @!P0 IMAD R13, R13, c[0x0][0x190], RZ ;  /* 0x000064000d0d8a24 */ /* 0x000fe400078e02ff */
[C---:B------:R-:W-:Y:S02]  /*0af0*/  @!P1 IMAD R7, R24.reuse, c[0x0][0x194], R7 ;  /* 0x0000650018079a24 */ /* 0x040fe400078e0207 */
[----:B------:R-:W-:Y:S01]  /*0b00*/  @!P1 IMAD.WIDE.U32 R24, R24, c[0x0][0x190], R28 ;  /* 0x0000640018189a25 */ /* 0x000fe200078e001c */
[----:B------:R-:W-:-:S03]  /*0b10*/  @!P3 LEA R28, P4, R16, c[0x0][0x160], 0x1 ;  /* 0x00005800101cba11 */ /* 0x000fc600078808ff */
[----:B------:R-:W-:Y:S02]  /*0b20*/  @!P3 IMAD.IADD R11, R17, 0x1, R11 ;  /* 0x00000001110bb824 */ /* 0x000fe400078e020b */
[C---:B------:R-:W-:Y:S02]  /*0b30*/  @!P0 IMAD R10, R12.reuse, c[0x0][0x194], R13 ;  /* 0x000065000c0a8a24 */ /* 0x040fe400078e020d */
[----:B------:R-:W-:Y:S01]  /*0b40*/  @!P0 IMAD.WIDE.U32 R12, R12, c[0x0][0x190], R18 ;  /* 0x000064000c0c8a25 */ /* 0x000fe200078e0012 */
[----:B------:R-:W-:Y:S02]  /*0b50*/  @!P3 LEA.HI.X R29, R16, c[0x0][0x164], R11, 0x1, P4 ;  /* 0x00005900101dba11 */ /* 0x000fe400020f0c0b */
[----:B------:R-:W-:Y:S01]  /*0b60*/  @!P1 LEA R18, P5, R24, c[0x0][0x160], 0x1 ;  /* 0x0000580018129a11 */ /* 0x000fe200078a08ff */
[----:B------:R-:W-:Y:S01]  /*0b70*/  @!P2 IMAD.IADD R4, R27, 0x1, R4 ;  /* 0x000000011b04a824 */ /* 0x000fe200078e0204 */
[----:B------:R-:W-:Y:S01]  /*0b80*/  @!P0 LEA R16, P4, R12, c[0x0][0x160], 0x1 ;  /* 0x000058000c108a11 */ /* 0x000fe200078808ff */
[----:B------:R-:W-:-:S02]  /*0b90*/  @!P0 IMAD.IADD R10, R13, 0x1, R10 ;  /* 0x000000010d0a8824 */ /* 0x000fc400078e020a */
[----:B------:R-:W-:Y:S01]  /*0ba0*/  IMAD.SHL.U32 R204, R204, 0x2, RZ ;  /* 0x00000002cccc7824 */ /* 0x000fe200078e00ff */
[----:B------:R-:W-:Y:S01]  /*0bb0*/  @!P2 LEA.HI.X R31, R26, c[0x0][0x164], R4, 0x1, P6 ;  /* 0x000059001a1faa11 */ /* 0x000fe200030f0c04 */
[----:B------:R-:W-:Y:S01]  /*0bc0*/  IMAD R11, R21, c[0x0][0x198], RZ ;  /* 0x00006600150b7a24 */ /* 0x000fe200078e02ff */
[----:B------:R-:W-:Y:S01]  /*0bd0*/  @!P0 LEA.HI.X R17, R12, c[0x0][0x164], R10, 0x1, P4 ;  /* 0x000059000c118a11 */ /* 0x000fe200020f0c0a */
[C---:B------:R-:W-:Y:S01]  /*0be0*/  IMAD.WIDE.U32 R12, R20.reuse, c[0x0][0x198], R214 ;  /* 0x00006600140c7a25 */ /* 0x040fe200078e00d6 */
[----:B------:R-:W-:Y:S01]  /*0bf0*/  @!PT LDS RZ, [RZ] ;  /* 0x00000000fffff984 */ /* 0x000fe20000000800 */
[----:B------:R-:W-:Y:S01]  /*0c00*/  @!PT LDS RZ, [RZ] ;  /* 0x00000000fffff984 */ /* 0x000fe20000000800 */
[----:B------:R-:W-:Y:S01]  /*0c10*/  @!PT LDS RZ, [RZ] ;  /* 0x00000000fffff984 */ /* 0x000fe20000000800 */
[----:B------:R1:W-:Y:S03]  /*0c20*/  @!P3 LDGSTS.E.BYPASS.LTC128B.128 [R204], [R28.64] ;  /* 0x000000001cccbfae */ /* 0x0003e6000b901d46 */
[----:B------:R-:W-:Y:S01]  /*0c30*/  @!P1 IMAD.IADD R7, R25, 0x1, R7 ;  /* 0x0000000119079824 */ /* 0x000fe200078e0207 */
[----:B------:R1:W-:Y:S01]  /*0c40*/  @!P3 LDGSTS.E.BYPASS.LTC128B.128 [R204+0x4000], [R28.64+0x80] ;  /* 0x040000801cccbfae */ /* 0x0003e2000b901d46 */
[----:B------:R-:W-:Y:S01]  /*0c50*/  IMAD R10, R20, c[0x0][0x19c], R11 ;  /* 0x00006700140a7a24 */ /* 0x000fe200078e020b */
[----:B------:R-:W-:Y:S01]  /*0c60*/  SHF.R.S32.HI R11, RZ, 0x1f, R85 ;  /* 0x0000001fff0b7819 */ /* 0x000fe20000011455 */
[----:B------:R-:W-:Y:S01]  /*0c70*/  IMAD.MOV.U32 R4, RZ, RZ, c[0x0][0x198] ;  /* 0x00006600ff047624 */ /* 0x000fe200078e00ff */
[----:B------:R1:W-:Y:S01]  /*0c80*/  @!P3 LDGSTS.E.BYPASS.LTC128B.128 [R204+0x8000], [R28.64+0x100] ;  /* 0x080001001cccbfae */ /* 0x0003e2000b901d46 */
[----:B------:R-:W-:Y:S01]  /*0c90*/  @!P1 LEA.HI.X R19, R24, c[0x0][0x164], R7, 0x1, P5 ;  /* 0x0000590018139a11 */ /* 0x000fe200028f0c07 */
[----:B------:R-:W-:-:S02]  /*0ca0*/  IMAD R7, R85, -0x40, R86 ;  /* 0xffffffc055077824 */ /* 0x000fc400078e0256 */
[----:B------:R1:W-:Y:S01]  /*0cb0*/  @!P2 LDGSTS.E.BYPASS.LTC128B.128 [R204+0x1000], [R30.64] ;  /* 0x010000001eccafae */ /* 0x0003e2000b901d46 */
[----:B------:R-:W-:Y:S01]  /*0cc0*/  SHF.L.U64.HI R201, R4, R201, c[0x0][0x19c] ;  /* 0x0000670004c97619 */ /* 0x000fe200000102c9 */
[C---:B------:R-:W-:Y:S01]  /*0cd0*/  IMAD.WIDE.U32 R26, R20.reuse, c[0x0][0x1a0], R214 ;  /* 0x00006800141a7a25 */ /* 0x040fe200078e00d6 */
[-C--:B------:R-:W-:Y:S01]  /*0ce0*/  ISETP.GE.AND P6, PT, R20, R7.reuse, PT ;  /* 0x000000071400720c */ /* 0x080fe20003fc6270 */
[----:B------:R1:W-:Y:S01]  /*0cf0*/  @!P2 LDGSTS.E.BYPASS.LTC128B.128 [R204+0x5000], [R30.64+0x80] ;  /* 0x050000801eccafae */ /* 0x0003e2000b901d46 */
[CC--:B------:R-:W-:Y:S01]  /*0d00*/  ISETP.GE.AND P5, PT, R5.reuse, R7.reuse, PT ;  /* 0x000000070500720c */ /* 0x0c0fe20003fa6270 */
[----:B------:R-:W-:Y:S01]  /*0d10*/  IMAD.SHL.U32 R202, R4, 0x40, RZ ;  /* 0x0000004004ca7824 */ /* 0x000fe200078e00ff */
[-C--:B------:R-:W-:Y:S01]  /*0d20*/  ISETP.GE.AND P3, PT, R5, R7.reuse, PT ;  /* 0x000000070500720c */ /* 0x080fe20003f66270 */
[----:B------:R1:W-:Y:S01]  /*0d30*/  @!P2 LDGSTS.E.BYPASS.LTC128B.128 [R204+0x9000], [R30.64+0x100] ;  /* 0x090001001eccafae */ /* 0x0003e2000b901d46 */
[----:B------:R-:W-:Y:S01]  /*0d40*/  IADD3 R210, P2, R8, R12, RZ ;  /* 0x0000000c08d27210 */ /* 0x000fe20007f5e0ff */
[----:B------:R-:W-:Y:S01]  /*0d50*/  IMAD R5, R21, c[0x0][0x1a0], RZ ;  /* 0x0000680015057a24 */ /* 0x000fe200078e02ff */
[----:B------:R-:W-:Y:S01]  /*0d60*/  ISETP.GE.AND P4, PT, R20, R7, PT ;  /* 0x000000071400720c */ /* 0x000fe20003f86270 */
[----:B------:R-:W-:Y:S01]  /*0d70*/  IMAD R8, R201, R85, RZ ;  /* 0x00000055c9087224 */ /* 0x000fe200078e02ff */
[----:B------:R-:W-:Y:S01]  /*0d80*/  IADD3.X R211, R3, R13, R10, P2, !PT ;  /* 0x0000000d03d37210 */ /* 0x000fe200017fe40a */
[----:B------:R-:W-:Y:S01]  /*0d90*/  IMAD.MOV.U32 R3, RZ, RZ, 0x5 ;  /* 0x00000005ff037424 */ /* 0x000fe200078e00ff */
[----:B------:R-:W-:Y:S01]  /*0da0*/  IADD3 R22, P2, R22, R26, RZ ;  /* 0x0000001a16167210 */ /* 0x000fe20007f5e0ff */
[----:B------:R-:W-:Y:S01]  /*0db0*/  IMAD R5, R20, c[0x0][0x1a4], R5 ;  /* 0x0000690014057a24 */ /* 0x000fe200078e0205 */
[----:B------:R2:W-:Y:S01]  /*0dc0*/  @!P1 LDGSTS.E.BYPASS.LTC128B.128 [R204+0x2000], [R18.64] ;  /* 0x0200000012cc9fae */ /* 0x0005e2000b901d46 */
[----:B------:R-:W-:Y:S01]  /*0dd0*/  IMAD.WIDE.U32 R210, R208, c[0x0][0x1b0], R210 ;  /* 0x00006c00d0d27a25 */ /* 0x000fe200078e00d2 */
[----:B------:R-:W-:-:S02]  /*0de0*/  SHF.L.U64.HI R3, R4, R3, c[0x0][0x19c] ;  /* 0x0000670004037619 */ /* 0x000fc40000010203 */
[----:B------:R-:W-:Y:S01]  /*0df0*/  IADD3.X R23, R14, R27, R5, P2, !PT ;  /* 0x0000001b0e177210 */ /* 0x000fe200017fe405 */
[----:B------:R-:W-:Y:S01]  /*0e00*/  IMAD.IADD R213, R211, 0x1, R213 ;  /* 0x00000001d3d57824 */ /* 0x000fe200078e02d5 */
[----:B------:R2:W-:Y:S01]  /*0e10*/  @!P1 LDGSTS.E.BYPASS.LTC128B.128 [R204+0x6000], [R18.64+0x80] ;  /* 0x0600008012cc9fae */ /* 0x0005e2000b901d46 */
[----:B------:R-:W-:Y:S01]  /*0e20*/  IMAD.MOV.U32 R212, RZ, RZ, R210 ;  /* 0x000000ffffd47224 */ /* 0x000fe200078e00d2 */
[----:B------:R-:W-:Y:S01]  /*0e30*/  LOP3.LUT R7, R197, 0xfffffff0, RZ, 0xc0, !PT ;  /* 0xfffffff0c5077812 */ /* 0x000fe200078ec0ff */
[-C--:B------:R-:W-:Y:S01]  /*0e40*/  IMAD R8, R11, R202.reuse, R8 ;  /* 0x000000ca0b087224 */ /* 0x080fe200078e0208 */
[----:B------:R2:W-:Y:S01]  /*0e50*/  @!P1 LDGSTS.E.BYPASS.LTC128B.128 [R204+0xa000], [R18.64+0x100] ;  /* 0x0a00010012cc9fae */ /* 0x0005e2000b901d46 */
[----:B------:R-:W-:Y:S01]  /*0e60*/  IMAD.WIDE.U32 R24, R85, R202, R212 ;  /* 0x000000ca55187225 */ /* 0x000fe200078e00d4 */
[----:B------:R-:W-:Y:S02]  /*0e70*/  SHF.R.S32.HI R12, RZ, 0x4, R197 ;  /* 0x00000004ff0c7819 */ /* 0x000fe400000114c5 */
[----:B------:R3:W-:Y:S01]  /*0e80*/  @!P0 LDGSTS.E.BYPASS.LTC128B.128 [R204+0x3000], [R16.64] ;  /* 0x0300000010cc8fae */ /* 0x0007e2000b901d46 */
[----:B------:R-:W-:Y:S01]  /*0e90*/  IMAD.IADD R8, R25, 0x1, R8 ;  /* 0x0000000119087824 */ /* 0x000fe200078e0208 */
[----:B------:R-:W-:Y:S01]  /*0ea0*/  @!P6 LEA R14, P2, R24, c[0x0][0x168], 0x1 ;  /* 0x00005a00180eea11 */ /* 0x000fe200078408ff */
[----:B------:R-:W-:Y:S01]  /*0eb0*/  IMAD.SHL.U32 R4, R4, 0x20, RZ ;  /* 0x0000002004047824 */ /* 0x000fe200078e00ff */
[----:B------:R3:W-:Y:S01]  /*0ec0*/  @!P0 LDGSTS.E.BYPASS.LTC128B.128 [R204+0x7000], [R16.64+0x80] ;  /* 0x0700008010cc8fae */ /* 0x0007e2000b901d46 */
[----:B------:R-:W-:Y:S01]  /*0ed0*/  IMAD.IADD R10, R6, 0x1, -R7 ;  /* 0x00000001060a7824 */ /* 0x000fe200078e0a07 */
[----:B------:R-:W-:Y:S01]  /*0ee0*/  @!P6 LEA.HI.X R15, R24, c[0x0][0x16c], R8, 0x1, P2 ;  /* 0x00005b00180fea11 */ /* 0x000fe200010f0c08 */
[----:B------:R-:W-:Y:S01]  /*0ef0*/  IMAD R199, R208, c[0x0][0x1bc], R199 ;  /* 0x00006f00d0c77a24 */ /* 0x000fe200078e02c7 */
[----:B------:R-:W-:Y:S01]  /*0f00*/  @!P5 IADD3 R13, P2, R4, R24, RZ ;  /* 0x00000018040dd210 */ /* 0x000fe20007f5e0ff */
[----:B------:R3:W-:Y:S01]  /*0f10*/  @!P0 LDGSTS.E.BYPASS.LTC128B.128 [R204+0xb000], [R16.64+0x100] ;  /* 0x0b00010010cc8fae */ /* 0x0007e2000b901d46 */
[----:B------:R-:W-:Y:S01]  /*0f20*/  SHF.R.S32.HI R7, RZ, 0x1f, R10 ;  /* 0x0000001fff077819 */ /* 0x000fe2000001140a */
[----:B------:R-:W-:Y:S01]  /*0f30*/  IMAD.WIDE.U32 R208, R208, c[0x0][0x1b8], R22 ;  /* 0x00006e00d0d07a25 */ /* 0x000fe200078e0016 */
[----:B------:R-:W-:Y:S01]  /*0f40*/  LEA.HI R197, R197, R12, RZ, 0x1 ;  /* 0x0000000cc5c57211 */ /* 0x000fe200078f08ff */
[----:B------:R4:W-:Y:S01]  /*0f50*/  @!P6 LDGSTS.E.BYPASS.LTC128B.128 [R204+0xc000], [R14.64] ;  /* 0x0c0000000eccefae */ /* 0x0009e2000b901d46 */
[----:B------:R-:W-:Y:S01]  /*0f60*/  LEA.HI R7, R7, R10, RZ, 0x3 ;  /* 0x0000000a07077211 */ /* 0x000fe200078f18ff */
[----:B------:R-:W-:Y:S01]  /*0f70*/  @!P5 IMAD.X R8, R3, 0x1, R8, P2 ;  /* 0x000000010308d824 */ /* 0x000fe200010e0608 */
[----:B------:R-:W-:Y:S01]  /*0f80*/  @!P5 LEA R24, P2, R13, c[0x0][0x168], 0x1 ;  /* 0x00005a000d18da11 */ /* 0x000fe200078408ff */
[----:B------:R4:W-:Y:S01]  /*0f90*/  @!P6 LDGSTS.E.BYPASS.LTC128B.128 [R204+0xe000], [R14.64+0x80] ;  /* 0x0e0000800eccefae */ /* 0x0009e2000b901d46 */
[----:B------:R-:W-:Y:S01]  /*0fa0*/  LOP3.LUT R5, R7, 0xfffffff8, RZ, 0xc0, !PT ;  /* 0xfffffff807057812 */ /* 0x000fe200078ec0ff */
[----:B------:R-:W-:Y:S01]  /*0fb0*/  IMAD.IADD R199, R209, 0x1, R199 ;  /* 0x00000001d1c77824 */ /* 0x000fe200078e02c7 */
[----:B------:R-:W-:Y:S01]  /*0fc0*/  @!P5 LEA.HI.X R25, R13, c[0x0][0x16c], R8, 0x1, P2 ;  /* 0x00005b000d19da11 */ /* 0x000fe200010f0c08 */
[----:B------:R4:W-:Y:S01]  /*0fd0*/  @!P6 LDGSTS.E.BYPASS.LTC128B.128 [R204+0x10000], [R14.64+0x100] ;  /* 0x100001000eccefae */ /* 0x0009e2000b901d46 */
[----:B------:R-:W-:Y:S01]  /*0fe0*/  IMAD R8, R11, c[0x0][0x1a0], RZ ;  /* 0x000068000b087a24 */ /* 0x000fe200078e02ff */
[----:B------:R-:W-:Y:S01]  /*0ff0*/  LOP3.LUT R197, R197, 0xfffffffe, RZ, 0xc0, !PT ;  /* 0xfffffffec5c57812 */ /* 0x000fe200078ec0ff */
[C---:B--2---:R-:W-:Y:S01]  /*1000*/  IMAD.WIDE.U32 R18, R85.reuse, c[0x0][0x1a0], RZ ;  /* 0x0000680055127a25 */ /* 0x044fe200078e00ff */
[----:B------:R2:W-:Y:S03]  /*1010*/  @!P5 LDGSTS.E.BYPASS.LTC128B.128 [R204+0xd000], [R24.64] ;  /* 0x0d00000018ccdfae */ /* 0x0005e6000b901d46 */
[----:B------:R-:W-:Y:S01]  /*1020*/  IMAD R13, R85, c[0x0][0x1a4], R8 ;  /* 0x00006900550d7a24 */ /* 0x000fe200078e0208 */
[----:B------:R2:W-:Y:S01]  /*1030*/  @!P5 LDGSTS.E.BYPASS.LTC128B.128 [R204+0xf000], [R24.64+0x80] ;  /* 0x0f00008018ccdfae */ /* 0x0005e2000b901d46 */
[----:B------:R-:W-:Y:S01]  /*1040*/  IMAD.IADD R5, R10, 0x1, -R5 ;  /* 0x000000010a057824 */ /* 0x000fe200078e0a05 */
[----:B------:R-:W-:Y:S01]  /*1050*/  LEA R8, P0, R18, R208, 0x6 ;  /* 0x000000d012087211 */ /* 0x000fe200078030ff */
[----:B------:R-:W-:Y:S01]  /*1060*/  IMAD.IADD R197, R12, 0x1, -R197 ;  /* 0x000000010cc57824 */ /* 0x000fe200078e0ac5 */
[----:B------:R2:W-:Y:S01]  /*1070*/  @!P5 LDGSTS.E.BYPASS.LTC128B.128 [R204+0x11000], [R24.64+0x100] ;  /* 0x1100010018ccdfae */ /* 0x0005e2000b901d46 */
[----:B------:R-:W-:-:S02]  /*1080*/  IMAD.IADD R10, R19, 0x1, R13 ;  /* 0x00000001130a7824 */ /* 0x000fc400078e020d */
[----:B------:R-:W-:Y:S01]  /*1090*/  IMAD.SHL.U32 R12, R0, 0x40, RZ ;  /* 0x00000040000c7824 */ /* 0x000fe200078e00ff */
[----:B------:R-:W0:Y:S01]  /*10a0*/  LDGDEPBAR ;  /* 0x00000000000079af */ /* 0x000e220000000000 */
[----:B------:R-:W-:Y:S01]  /*10b0*/  IMAD.SHL.U32 R84, R5, 0x40, RZ ;  /* 0x0000004005547824 */ /* 0x000fe200078e00ff */
[----:B------:R-:W-:Y:S01]  /*10c0*/  LEA.HI.X R19, R18, R199, R10, 0x6, P0 ;  /* 0x000000c712137211 */ /* 0x000fe200000f340a */
[----:B------:R-:W-:Y:S01]  /*10d0*/  IMAD.SHL.U32 R21, R20, 0x8, RZ ;  /* 0x0000000814157824 */ /* 0x000fe200078e00ff */
[----:B------:R-:W-:Y:S01]  /*10e0*/  LOP3.LUT R12, R12, 0x1c0, RZ, 0xc0, !PT ;  /* 0x000001c00c0c7812 */ /* 0x000fe200078ec0ff */
[----:B------:R-:W-:Y:S01]  /*10f0*/  IMAD.SHL.U32 R11, R197, 0x8, RZ ;  /* 0x00000008c50b7824 */ /* 0x000fe200078e00ff */
[----:B------:R-:W-:Y:S01]  /*1100*/  LOP3.LUT R84, R84, 0x1c0, RZ, 0xc0, !PT ;  /* 0x000001c054547812 */ /* 0x000fe200078ec0ff */
[----:B------:R-:W-:Y:S01]  /*1110*/  @!P3 IMAD.MOV.U32 R10, RZ, RZ, c[0x0][0x1a0] ;  /* 0x00006800ff0ab624 */ /* 0x000fe200078e00ff */
[----:B------:R-:W-:Y:S01]  /*1120*/  LOP3.LUT R13, R12, 0x8, R21, 0xf8, !PT ;  /* 0x000000080c0d7812 */ /* 0x000fe200078ef815 */
[----:B------:R-:W-:Y:S01]  /*1130*/  IMAD.SHL.U32 R87, R7, 0x40, RZ ;  /* 0x0000004007577824 */ /* 0x000fe200078e00ff */
[----:B------:R-:W-:-:S02]  /*1140*/  LOP3.LUT R11, R84, 0x8, R11, 0xf8, !PT ;  /* 0x00000008540b7812 */ /* 0x000fc400078ef80b */
[----:B----4-:R-:W-:Y:S01]  /*1150*/  LEA.HI R14, R9, R6, RZ, 0x5 ;  /* 0x00000006090e7211 */ /* 0x010fe200078f28ff */
[----:B------:R-:W-:Y:S01]  /*1160*/  @!P3 IMAD.MOV.U32 R9, RZ, RZ, c[0x0][0x1a4] ;  /* 0x00006900ff09b624 */ /* 0x000fe200078e00ff */
[----:B------:R-:W-:Y:S01]  /*1170*/  SHF.R.U32.HI R12, RZ, 0x3, R12 ;  /* 0x00000003ff0c7819 */ /* 0x000fe2000001160c */
[----:B------:R-:W-:Y:S01]  /*1180*/  IMAD.SHL.U32 R6, R6, 0x2, RZ ;  /* 0x0000000206067824 */ /* 0x000fe200078e00ff */
[----:B------:R-:W-:Y:S02]  /*1190*/  SHF.R.U32.HI R84, RZ, 0x3, R84 ;  /* 0x00000003ff547819 */ /* 0x000fe40000011654 */
[----:B------:R-:W-:Y:S02]  /*11a0*/  @!P3 LEA R7, P0, R10, R8, 0x5 ;  /* 0x000000080a07b211 */ /* 0x000fe400078028ff */
[----:B------:R-:W-:Y:S02]  /*11b0*/  SHF.R.S32.HI R14, RZ, 0x5, R14 ;  /* 0x00000005ff0e7819 */ /* 0x000fe4000001140e */
[----:B------:R-:W-:Y:S01]  /*11c0*/  LOP3.LUT R87, R87, 0xfffffe00, RZ, 0xc0, !PT ;  /* 0xfffffe0057577812 */ /* 0x000fe200078ec0ff */
[----:B------:R-:W-:-:S04]  /*11d0*/  DEPBAR.LE SB0, 0x0 ;  /* 0x000080000000791a */ /* 0x000fc80000000000 */
[----:B------:R-:W-:Y:S01]  /*11e0*/  BAR.SYNC.DEFER_BLOCKING 0x0 ;  /* 0x0000000000007b1d */ /* 0x000fe20000010000 */
[----:B---3--:R-:W-:Y:S02]  /*11f0*/  @!P4 LEA R16, P1, R8, c[0x0][0x170], 0x1 ;  /* 0x00005c000810ca11 */ /* 0x008fe400078208ff */
[----:B------:R-:W-:Y:S02]  /*1200*/  LOP3.LUT R12, R13, R12, RZ, 0x3c, !PT ;  /* 0x0000000c0d0c7212 */ /* 0x000fe400078e3cff */
[----:B------:R-:W-:Y:S02]  /*1210*/  LOP3.LUT R84, R11, R84, RZ, 0x3c, !PT ;  /* 0x000000540b547212 */ /* 0x000fe400078e3cff */
[----:B------:R-:W-:Y:S01]  /*1220*/  @!P3 LEA.HI.X R10, R10, R19, R9, 0x5, P0 ;  /* 0x000000130a0ab211 */ /* 0x000fe200000f2c09 */
[----:B------:R-:W-:Y:S01]  /*1230*/  IMAD R9, R14, 0x400, R87 ;  /* 0x000004000e097824 */ /* 0x000fe200078e0257 */
[----:B------:R-:W-:Y:S01]  /*1240*/  @!P3 LEA R20, P0, R7, c[0x0][0x170], 0x1 ;  /* 0x00005c000714ba11 */ /* 0x000fe200078008ff */
[----:B------:R-:W-:Y:S01]  /*1250*/  IMAD R197, R197, 0x200, R12 ;  /* 0x00000200c5c57824 */ /* 0x000fe200078e020c */
[----:B------:R-:W-:Y:S01]  /*1260*/  @!P4 LEA.HI.X R17, R8, c[0x0][0x174], R19, 0x1, P1 ;  /* 0x00005d000811ca11 */ /* 0x000fe200008f0c13 */
[----:B------:R-:W-:Y:S01]  /*1270*/  IMAD.IADD R198, R84, 0x1, R9 ;  /* 0x0000000154c67824 */ /* 0x000fe200078e0209 */
[----:B------:R-:W-:Y:S01]  /*1280*/  @!P3 LEA.HI.X R21, R7, c[0x0][0x174], R10, 0x1, P0 ;  /* 0x00005d000715ba11 */ /* 0x000fe200000f0c0a */
[----:B------:R-:W-:Y:S01]  /*1290*/  IMAD.SHL.U32 R197, R197, 0x2, RZ ;  /* 0x00000002c5c57824 */ /* 0x000fe200078e00ff */
[----:B------:R-:W-:Y:S01]  /*12a0*/  LOP3.LUT R6, R6, 0x6, RZ, 0xc0, !PT ;  /* 0x0000000606067812 */ /* 0x000fe200078ec0ff */
[----:B------:R-:W-:-:S02]  /*12b0*/  IMAD.SHL.U32 R198, R198, 0x2, RZ ;  /* 0x00000002c6c67824 */ /* 0x000fc400078e00ff */
[----:B------:R-:W-:Y:S01]  /*12c0*/  IMAD.MOV.U32 R7, RZ, RZ, 0x10 ;  /* 0x00000010ff077424 */ /* 0x000fe200078e00ff */
[----:B------:R-:W-:Y:S01]  /*12d0*/  IADD3 R195, R197, 0xc020, RZ ;  /* 0x0000c020c5c37810 */ /* 0x000fe20007ffe0ff */
[----:B------:R-:W-:Y:S02]  /*12e0*/  IMAD R85, R85, 0x40, R6 ;  /* 0x0000004055557824 */ /* 0x000fe400078e0206 */
[----:B------:R-:W-:Y:S01]  /*12f0*/  R2P PR, R5, 0x6 ;  /* 0x0000000605007804 */ /* 0x000fe20000000000 */
[----:B------:R-:W-:Y:S01]  /*1300*/  IMAD.MOV.U32 R5, RZ, RZ, 0x20 ;  /* 0x00000020ff057424 */ /* 0x000fe200078e00ff */
[----:B------:R-:W-:Y:S03]  /*1310*/  @P4 STS.128 [R204+0x12000], RZ ;  /* 0x012000ffcc004388 */ /* 0x000fe60000000c00 */
[----:B------:R-:W-:Y:S01]  /*1320*/  SEL R7, R7, 0xfffffff0, !P1 ;  /* 0xfffffff007077807 */ /* 0x000fe20004800000 */
[----:B------:R-:W-:Y:S01]  /*1330*/  @P4 STS.128 [R204+0x14000], RZ ;  /* 0x014000ffcc004388 */ /* 0x000fe20000000c00 */
[----:B------:R-:W-:-:S02]  /*1340*/  SEL R5, R5, 0xffffffe0, !P2 ;  /* 0xffffffe005057807 */ /* 0x000fc40005000000 */
[----:B------:R-:W-:Y:S01]  /*1350*/  R2P PR, R0, 0x6 ;  /* 0x0000000600007804 */ /* 0x000fe20000000000 */
[----:B------:R-:W-:Y:S01]  /*1360*/  @P4 STS.128 [R204+0x16000], RZ ;  /* 0x016000ffcc004388 */ /* 0x000fe20000000c00 */
[----:B------:R-:W-:Y:S01]  /*1370*/  IADD3 R0, R197, 0xc000, RZ ;  /* 0x0000c000c5007810 */ /* 0x000fe20007ffe0ff */
[--C-:B------:R-:W-:Y:S02]  /*1380*/  IMAD R196, R7, 0x2, R198.reuse ;  /* 0x0000000207c47824 */ /* 0x100fe400078e02c6 */
[----:B------:R-:W-:Y:S01]  /*1390*/  @!PT LDS RZ, [RZ] ;  /* 0x00000000fffff984 */ /* 0x000fe20000000800 */
[----:B------:R-:W-:Y:S01]  /*13a0*/  @!PT LDS RZ, [RZ] ;  /* 0x00000000fffff984 */ /* 0x000fe20000000800 */
[----:B------:R-:W-:Y:S01]  /*13b0*/  @!PT LDS RZ, [RZ] ;  /* 0x00000000fffff984 */ /* 0x000fe20000000800 */
[----:B------:R3:W-:Y:S01]  /*13c0*/  @!P4 LDGSTS.E.BYPASS.LTC128B.128 [R204+0x12000], [R16.64] ;  /* 0x1200000010cccfae */ /* 0x0007e2000b901d46 */
[C---:B------:R-:W-:Y:S02]  /*13d0*/  IMAD R194, R5.reuse, 0x2, R198 ;  /* 0x0000000205c27824 */ /* 0x040fe400078e02c6 */
[----:B------:R-:W-:Y:S01]  /*13e0*/  IMAD R193, R5, 0x2, R196 ;  /* 0x0000000205c17824 */ /* 0x000fe200078e02c4 */
[----:B------:R3:W-:Y:S04]  /*13f0*/  @!P4 LDGSTS.E.BYPASS.LTC128B.128 [R204+0x14000], [R16.64+0x80] ;  /* 0x1400008010cccfae */ /* 0x0007e8000b901d46 */
[----:B------:R3:W-:Y:S01]  /*1400*/  @!P4 LDGSTS.E.BYPASS.LTC128B.128 [R204+0x16000], [R16.64+0x100] ;  /* 0x1600010010cccfae */ /* 0x0007e2000b901d46 */
[----:B------:R-:W-:Y:S01]  /*1410*/  @P1 IADD3 R195, R0, -0x20, RZ ;  /* 0xffffffe000c31810 */ /* 0x000fe20007ffe0ff */
[----:B------:R-:W-:-:S02]  /*1420*/  IMAD.MOV.U32 R0, RZ, RZ, 0x40 ;  /* 0x00000040ff007424 */ /* 0x000fc400078e00ff */
[----:B------:R-:W-:Y:S01]  /*1430*/  @P3 STS.128 [R204+0x13000], RZ ;  /* 0x013000ffcc003388 */ /* 0x000fe20000000c00 */
[----:B------:R-:W-:Y:S02]  /*1440*/  IADD3 R187, R195, 0x800, RZ ;  /* 0x00000800c3bb7810 */ /* 0x000fe40007ffe0ff */
[----:B------:R-:W-:Y:S01]  /*1450*/  SEL R0, R0, 0xffffffc0, !P2 ;  /* 0xffffffc000007807 */ /* 0x000fe20005000000 */
[----:B------:R-:W-:Y:S01]  /*1460*/  @P3 STS.128 [R204+0x15000], RZ ;  /* 0x015000ffcc003388 */ /* 0x000fe20000000c00 */
[----:B------:R-:W-:Y:S02]  /*1470*/  ISETP.GE.AND P2, PT, R85, R86, PT ;  /* 0x000000565500720c */ /* 0x000fe40003f46270 */
[----:B------:R-:W-:Y:S01]  /*1480*/  IADD3 R186, R195, 0x1000, RZ ;  /* 0x00001000c3ba7810 */ /* 0x000fe20007ffe0ff */
[----:B------:R-:W-:Y:S01]  /*1490*/  @P3 STS.128 [R204+0x17000], RZ ;  /* 0x017000ffcc003388 */ /* 0x000fe20000000c00 */
[----:B------:R-:W-:Y:S01]  /*14a0*/  IMAD.IADD R191, R197, 0x1, R0 ;  /* 0x00000001c5bf7824 */ /* 0x000fe200078e0200 */
[----:B------:R-:W-:Y:S01]  /*14b0*/  IADD3 R185, R195, 0x1800, RZ ;  /* 0x00001800c3b97810 */ /* 0x000fe20007ffe0ff */
[----:B------:R-:W-:Y:S01]  /*14c0*/  IMAD.IADD R184, R0, 0x1, R195 ;  /* 0x0000000100b87824 */ /* 0x000fe200078e02c3 */
[----:B------:R-:W-:Y:S01]  /*14d0*/  @!PT LDS RZ, [RZ] ;  /* 0x00000000fffff984 */ /* 0x000fe20000000800 */
[----:B------:R-:W-:Y:S01]  /*14e0*/  @!PT LDS RZ, [RZ] ;  /* 0x00000000fffff984 */ /* 0x000fe20000000800 */
[----:B------:R-:W-:Y:S01]  /*14f0*/  @!PT LDS RZ, [RZ] ;  /* 0x00000000fffff984 */ /* 0x000fe20000000800 */
[----:B------:R4:W-:Y:S01]  /*1500*/  @!P3 LDGSTS.E.BYPASS.LTC128B.128 [R204+0x13000], [R20.64] ;  /* 0x1300000014ccbfae */ /* 0x0009e2000b901d46 */
[----:B------:R-:W-:Y:S01]  /*1510*/  IMAD.IADD R0, R87, 0x1, R84 ;  /* 0x0000000157007824 */ /* 0x000fe200078e0254 */
[----:B------:R-:W-:-:S02]  /*1520*/  IADD3 R183, R195, 0x2000, RZ ;  /* 0x00002000c3b77810 */ /* 0x000fc40007ffe0ff */
[----:B------:R4:W-:Y:S01]  /*1530*/  @!P3 LDGSTS.E.BYPASS.LTC128B.128 [R204+0x15000], [R20.64+0x80] ;  /* 0x1500008014ccbfae */ /* 0x0009e2000b901d46 */
[C---:B------:R-:W-:Y:S02]  /*1540*/  IADD3 R182, R195.reuse, 0x2800, RZ ;  /* 0x00002800c3b67810 */ /* 0x040fe40007ffe0ff */
[C---:B------:R-:W-:Y:S01]  /*1550*/  IADD3 R181, R195.reuse, 0x3000, RZ ;  /* 0x00003000c3b57810 */ /* 0x040fe20007ffe0ff */
[----:B------:R4:W-:Y:S01]  /*1560*/  @!P3 LDGSTS.E.BYPASS.LTC128B.128 [R204+0x17000], [R20.64+0x100] ;  /* 0x1700010014ccbfae */ /* 0x0009e2000b901d46 */
[C---:B------:R-:W-:Y:S02]  /*1570*/  IADD3 R180, R195.reuse, 0x3800, RZ ;  /* 0x00003800c3b47810 */ /* 0x040fe40007ffe0ff */
[C---:B------:R-:W-:Y:S01]  /*1580*/  IADD3 R179, R195.reuse, 0x4000, RZ ;  /* 0x00004000c3b37810 */ /* 0x040fe20007ffe0ff */
[----:B------:R-:W-:Y:S01]  /*1590*/  LDSM.16.M88.4 R68, [R198] ;  /* 0x00000000c644783b */ /* 0x000fe20000000200 */
[C---:B------:R-:W-:Y:S02]  /*15a0*/  IADD3 R178, R195.reuse, 0x4800, RZ ;  /* 0x00004800c3b27810 */ /* 0x040fe40007ffe0ff */
[C---:B------:R-:W-:Y:S01]  /*15b0*/  IADD3 R177, R195.reuse, 0x5000, RZ ;  /* 0x00005000c3b17810 */ /* 0x040fe20007ffe0ff */
[----:B---3--:R-:W4:Y:S01]  /*15c0*/  LDSM.16.M88.4 R16, [R197+0xc800] ;  /* 0x00c80000c510783b */ /* 0x008f220000000200 */
[----:B------:R-:W-:-:S03]  /*15d0*/  IADD3 R176, R195, 0x5800, RZ ;  /* 0x00005800c3b07810 */ /* 0x000fc60007ffe0ff */
[----:B------:R-:W3:Y:S04]  /*15e0*/  LDSM.16.M88.4 R40, [R197+0xc000] ;  /* 0x00c00000c528783b */ /* 0x000ee80000000200 */
[----:B------:R-:W-:Y:S04]  /*15f0*/  LDSM.16.M88.4 R36, [R196] ;  /* 0x00000000c424783b */ /* 0x000fe80000000200 */
[----:B--2---:R-:W2:Y:S04]  /*1600*/  LDSM.16.M88.4 R24, [R195+0x800] ;  /* 0x00080000c318783b */ /* 0x004ea80000000200 */
[----:B------:R-:W5:Y:S04]  /*1610*/  LDSM.16.M88.4 R8, [R197+0xd000] ;  /* 0x00d00000c508783b */ /* 0x000f680000000200 */
[----:B------:R-:W2:Y:S04]  /*1620*/  LDSM.16.M88.4 R60, [R197+0xd800] ;  /* 0x00d80000c53c783b */ /* 0x000ea80000000200 */
[----:B------:R-:W2:Y:S04]  /*1630*/  LDSM.16.M88.4 R56, [R195] ;  /* 0x00000000c338783b */ /* 0x000ea80000000200 */
[----:B------:R-:W2:Y:S04]  /*1640*/  LDSM.16.M88.4 R52, [R195+0x1000] ;  /* 0x00100000c334783b */ /* 0x000ea80000000200 */
[----:B------:R-:W2:Y:S04]  /*1650*/  LDSM.16.M88.4 R48, [R195+0x1800] ;  /* 0x00180000c330783b */ /* 0x000ea80000000200 */
[----:B-1----:R-:W-:Y:S01]  /*1660*/  LDSM.16.M88.4 R28, [R194] ;  /* 0x00000000c21c783b */ /* 0x002fe20000000200 */
[C---:B----4-:R-:W-:Y:S03]  /*1670*/  HMMA.16816.F32.BF16 R20, R68.reuse, R16, RZ ;  /* 0x000000104414723c */ /* 0x050fe600000418ff */
[----:B------:R-:W1:Y:S04]  /*1680*/  LDSM.16.M88.4 R32, [R191+0xc000] ;  /* 0x00c00000bf20783b */ /* 0x000e680000000200 */
[----:B------:R-:W-:Y:S01]  /*1690*/  LDSM.16.M88.4 R80, [R191+0xd000] ;  /* 0x00d00000bf50783b */ /* 0x000fe20000000200 */
[C---:B------:R-:W-:Y:S03]  /*16a0*/  HMMA.16816.F32.BF16 R16, R68.reuse, R18, RZ ;  /* 0x000000124410723c */ /* 0x040fe600000418ff */
[----:B------:R-:W-:Y:S04]  /*16b0*/  LDSM.16.M88.4 R76, [R191+0xd800] ;  /* 0x00d80000bf4c783b */ /* 0x000fe80000000200 */
[----:B------:R-:W-:Y:S01]  /*16c0*/  LDSM.16.M88.4 R64, [R193] ;  /* 0x00000000c140783b */ /* 0x000fe20000000200 */
[C---:B---3--:R-:W-:Y:S03]  /*16d0*/  HMMA.16816.F32.BF16 R44, R68.reuse, R40, RZ ;  /* 0x00000028442c723c */ /* 0x048fe600000418ff */
[----:B------:R-:W0:Y:S05]  /*16e0*/  LDGDEPBAR ;  /* 0x00000000000079af */ /* 0x000e2a0000000000 */
[----:B------:R-:W-:Y:S08]  /*16f0*/  HMMA.16816.F32.BF16 R40, R68, R42, RZ ;  /* 0x0000002a4428723c */ /* 0x000ff000000418ff */
[C---:B--2---:R-:W-:Y:S08]  /*1700*/  HMMA.16816.F32.BF16 R20, R36.reuse, R24, R20 ;  /* 0x000000182414723c */ /* 0x044ff00000041814 */
[----:B------:R-:W-:Y:S01]  /*1710*/  HMMA.16816.F32.BF16 R16, R36, R26, R16 ;  /* 0x0000001a2410723c */ /* 0x000fe20000041810 */
[----:B------:R-:W2:Y:S07]  /*1720*/  LDSM.16.M88.4 R24, [R191+0xc800] ;  /* 0x00c80000bf18783b */ /* 0x000eae0000000200 */
[C---:B-----5:R-:W-:Y:S08]  /*1730*/  HMMA.16816.F32.BF16 R12, R68.reuse, R8, RZ ;  /* 0x00000008440c723c */ /* 0x060ff000000418ff */
[C---:B------:R-:W-:Y:S08]  /*1740*/  HMMA.16816.F32.BF16 R8, R68.reuse, R10, RZ ;  /* 0x0000000a4408723c */ /* 0x040ff000000418ff */
[C---:B------:R-:W-:Y:S08]  /*1750*/  HMMA.16816.F32.BF16 R72, R68.reuse, R60, RZ ;  /* 0x0000003c4448723c */ /* 0x040ff000000418ff */
[----:B------:R-:W-:Y:S01]  /*1760*/  HMMA.16816.F32.BF16 R68, R68, R62, RZ ;  /* 0x0000003e4444723c */ /* 0x000fe200000418ff */
[----:B------:R-:W3:Y:S07]  /*1770*/  LDSM.16.M88.4 R60, [R184] ;  /* 0x00000000b83c783b */ /* 0x000eee0000000200 */
[C---:B------:R-:W-:Y:S08]  /*1780*/  HMMA.16816.F32.BF16 R44, R36.reuse, R56, R44 ;  /* 0x00000038242c723c */ /* 0x040ff0000004182c */
[C---:B------:R-:W-:Y:S01]  /*1790*/  HMMA.16816.F32.BF16 R40, R36.reuse, R58, R40 ;  /* 0x0000003a2428723c */ /* 0x040fe20000041828 */
[----:B------:R-:W4:Y:S07]  /*17a0*/  LDSM.16.M88.4 R56, [R184+0x800] ;  /* 0x00080000b838783b */ /* 0x000f2e0000000200 */
[C---:B------:R-:W-:Y:S08]  /*17b0*/  HMMA.16816.F32.BF16 R12, R36.reuse, R52, R12 ;  /* 0x00000034240c723c */ /* 0x040ff0000004180c */
[C---:B------:R-:W-:Y:S01]  /*17c0*/  HMMA.16816.F32.BF16 R8, R36.reuse, R54, R8 ;  /* 0x000000362408723c */ /* 0x040fe20000041808 */
[----:B------:R-:W5:Y:S07]  /*17d0*/  LDSM.16.M88.4 R52, [R184+0x1000] ;  /* 0x00100000b834783b */ /* 0x000f6e0000000200 */
[C---:B------:R-:W-:Y:S08]  /*17e0*/  HMMA.16816.F32.BF16 R72, R36.reuse, R48, R72 ;  /* 0x000000302448723c */ /* 0x040ff00000041848 */
[----:B------:R-:W-:Y:S01]  /*17f0*/  HMMA.16816.F32.BF16 R68, R36, R50, R68 ;  /* 0x000000322444723c */ /* 0x000fe20000041844 */
[----:B------:R-:W3:Y:S04]  /*1800*/  LDSM.16.M88.4 R48, [R184+0x1800] ;  /* 0x00180000b830783b */ /* 0x000ee80000000200 */
[----:B------:R-:W-:Y:S03]  /*1810*/  LDSM.16.M88.4 R36, [R198+0x4000] ;  /* 0x00400000c624783b */ /* 0x000fe60000000200 */
[C---:B-1----:R-:W-:Y:S08]  /*1820*/  HMMA.16816.F32.BF16 R44, R28.reuse, R32, R44 ;  /* 0x000000201c2c723c */ /* 0x042ff0000004182c */
[C---:B------:R-:W-:Y:S01]  /*1830*/  HMMA.16816.F32.BF16 R40, R28.reuse, R34, R40 ;  /* 0x000000221c28723c */ /* 0x040fe20000041828 */
[----:B------:R-:W1:Y:S07]  /*1840*/  LDSM.16.M88.4 R32, [R197+0xe000] ;  /* 0x00e00000c520783b */ /* 0x000e6e0000000200 */
[C---:B--2---:R-:W-:Y:S08]  /*1850*/  HMMA.16816.F32.BF16 R20, R28.reuse, R24, R20 ;  /* 0x000000181c14723c */ /* 0x044ff00000041814 */
[C---:B------:R-:W-:Y:S01]  /*1860*/  HMMA.16816.F32.BF16 R16, R28.reuse, R26, R16 ;  /* 0x0000001a1c10723c */ /* 0x040fe20000041810 */
[----:B------:R-:W-:Y:S07]  /*1870*/  LDSM.16.M88.4 R24, [R197+0xf800] ;  /* 0x00f80000c518783b */ /* 0x000fee0000000200 */
[C---:B------:R-:W-:Y:S08]  /*1880*/  HMMA.16816.F32.BF16 R12, R28.reuse, R80, R12 ;  /* 0x000000501c0c723c */ /* 0x040ff0000004180c */
[C---:B------:R-:W-:Y:S08]  /*1890*/  HMMA.16816.F32.BF16 R8, R28.reuse, R82, R8 ;  /* 0x000000521c08723c */ /* 0x040ff00000041808 */
[C---:B------:R-:W-:Y:S08]  /*18a0*/  HMMA.16816.F32.BF16 R72, R28.reuse, R76, R72 ;  /* 0x0000004c1c48723c */ /* 0x040ff00000041848 */
[----:B------:R-:W-:Y:S01]  /*18b0*/  HMMA.16816.F32.BF16 R68, R28, R78, R68 ;  /* 0x0000004e1c44723c */ /* 0x000fe20000041844 */
[----:B------:R-:W-:Y:S04]  /*18c0*/  LDSM.16.M88.4 R28, [R197+0xf000] ;  /* 0x00f00000c51c783b */ /* 0x000fe80000000200 */
[----:B------:R-:W-:Y:S03]  /*18d0*/  LDSM.16.M88.4 R76, [R196+0x4000] ;  /* 0x00400000c44c783b */ /* 0x000fe60000000200 */
[C---:B---3--:R-:W-:Y:S08]  /*18e0*/  HMMA.16816.F32.BF16 R44, R64.reuse, R60, R44 ;  /* 0x0000003c402c723c */ /* 0x048ff0000004182c */
[C---:B------:R-:W-:Y:S01]  /*18f0*/  HMMA.16816.F32.BF16 R40, R64.reuse, R62, R40 ;  /* 0x0000003e4028723c */ /* 0x040fe20000041828 */
[----:B------:R-:W2:Y:S07]  /*1900*/  LDSM.16.M88.4 R60, [R197+0xe800] ;  /* 0x00e80000c53c783b */ /* 0x000eae0000000200 */
[C---:B----4-:R-:W-:Y:S01]  /*1910*/  HMMA.16816.F32.BF16 R80, R64.reuse, R56, R20 ;  /* 0x000000384050723c */ /* 0x050fe20000041814 */
[----:B------:R-:W3:Y:S07]  /*1920*/  LDSM.16.M88.4 R20, [R195+0x2000] ;  /* 0x00200000c314783b */ /* 0x000eee0000000200 */
[C---:B------:R-:W-:Y:S08]  /*1930*/  HMMA.16816.F32.BF16 R16, R64.reuse, R58, R16 ;  /* 0x0000003a4010723c */ /* 0x040ff00000041810 */
[C---:B-----5:R-:W-:Y:S08]  /*1940*/  HMMA.16816.F32.BF16 R12, R64.reuse, R52, R12 ;  /* 0x00000034400c723c */ /* 0x060ff0000004180c */
[C---:B------:R-:W-:Y:S01]  /*1950*/  HMMA.16816.F32.BF16 R8, R64.reuse, R54, R8 ;  /* 0x000000364008723c */ /* 0x040fe20000041808 */
[----:B------:R-:W4:Y:S07]  /*1960*/  LDSM.16.M88.4 R52, [R195+0x2800] ;  /* 0x00280000c334783b */ /* 0x000f2e0000000200 */
[C---:B------:R-:W-:Y:S08]  /*1970*/  HMMA.16816.F32.BF16 R72, R64.reuse, R48, R72 ;  /* 0x000000304048723c */ /* 0x040ff00000041848 */
[----:B------:R-:W-:Y:S01]  /*1980*/  HMMA.16816.F32.BF16 R68, R64, R50, R68 ;  /* 0x000000324044723c */ /* 0x000fe20000041844 */
[----:B------:R-:W5:Y:S04]  /*1990*/  LDSM.16.M88.4 R48, [R195+0x3000] ;  /* 0x00300000c330783b */ /* 0x000f680000000200 */
[----:B------:R-:W-:Y:S03]  /*19a0*/  LDSM.16.M88.4 R64, [R195+0x3800] ;  /* 0x00380000c340783b */ /* 0x000fe60000000200 */
[C---:B-1----:R-:W-:Y:S08]  /*19b0*/  HMMA.16816.F32.BF16 R44, R36.reuse, R32, R44 ;  /* 0x00000020242c723c */ /* 0x042ff0000004182c */
[C---:B------:R-:W-:Y:S01]  /*19c0*/  HMMA.16816.F32.BF16 R56, R36.reuse, R34, R40 ;  /* 0x000000222438723c */ /* 0x040fe20000041828 */
[----:B------:R-:W-:Y:S04]  /*19d0*/  LDSM.16.M88.4 R40, [R194+0x4000] ;  /* 0x00400000c228783b */ /* 0x000fe80000000200 */
[----:B------:R-:W1:Y:S03]  /*19e0*/  LDSM.16.M88.4 R32, [R191+0xe000] ;  /* 0x00e00000bf20783b */ /* 0x000e660000000200 */
[C---:B--2---:R-:W-:Y:S08]  /*19f0*/  HMMA.16816.F32.BF16 R80, R36.reuse, R60, R80 ;  /* 0x0000003c2450723c */ /* 0x044ff00000041850 */
[C---:B------:R-:W-:Y:S01]  /*1a00*/  HMMA.16816.F32.BF16 R16, R36.reuse, R62, R16 ;  /* 0x0000003e2410723c */ /* 0x040fe20000041810 */
[----:B------:R-:W-:Y:S07]  /*1a10*/  LDSM.16.M88.4 R60, [R198+0x8000] ;  /* 0x00800000c63c783b */ /* 0x000fee0000000200 */
[C---:B------:R-:W-:Y:S08]  /*1a20*/  HMMA.16816.F32.BF16 R12, R36.reuse, R28, R12 ;  /* 0x0000001c240c723c */ /* 0x040ff0000004180c */
[C---:B------:R-:W-:Y:S01]  /*1a30*/  HMMA.16816.F32.BF16 R8, R36.reuse, R30, R8 ;  /* 0x0000001e2408723c */ /* 0x040fe20000041808 */
[----:B------:R-:W-:Y:S07]  /*1a40*/  LDSM.16.M88.4 R28, [R191+0xf800] ;  /* 0x00f80000bf1c783b */ /* 0x000fee0000000200 */
[C---:B------:R-:W-:Y:S08]  /*1a50*/  HMMA.16816.F32.BF16 R72, R36.reuse, R24, R72 ;  /* 0x000000182448723c */ /* 0x040ff00000041848 */
[----:B------:R-:W-:Y:S01]  /*1a60*/  HMMA.16816.F32.BF16 R68, R36, R26, R68 ;  /* 0x0000001a2444723c */ /* 0x000fe20000041844 */
[----:B------:R-:W2:Y:S04]  /*1a70*/  LDSM.16.M88.4 R24, [R191+0xe800] ;  /* 0x00e80000bf18783b */ /* 0x000ea80000000200 */
[----:B------:R-:W-:Y:S03]  /*1a80*/  LDSM.16.M88.4 R36, [R184+0x2000] ;  /* 0x00200000b824783b */ /* 0x000fe60000000200 */
[C---:B---3--:R-:W-:Y:S08]  /*1a90*/  HMMA.16816.F32.BF16 R44, R76.reuse, R20, R44 ;  /* 0x000000144c2c723c */ /* 0x048ff0000004182c */
[C---:B------:R-:W-:Y:S01]  /*1aa0*/  HMMA.16816.F32.BF16 R56, R76.reuse, R22, R56 ;  /* 0x000000164c38723c */ /* 0x040fe20000041838 */
[----:B------:R-:W3:Y:S07]  /*1ab0*/  LDSM.16.M88.4 R20, [R191+0xf000] ;  /* 0x00f00000bf14783b */ /* 0x000eee0000000200 */
[C---:B----4-:R-:W-:Y:S08]  /*1ac0*/  HMMA.16816.F32.BF16 R80, R76.reuse, R52, R80 ;  /* 0x000000344c50723c */ /* 0x050ff00000041850 */
[C---:B------:R-:W-:Y:S01]  /*1ad0*/  HMMA.16816.F32.BF16 R16, R76.reuse, R54, R16 ;  /* 0x000000364c10723c */ /* 0x040fe20000041810 */
[----:B------:R-:W-:Y:S07]  /*1ae0*/  LDSM.16.M88.4 R52, [R184+0x3000] ;  /* 0x00300000b834783b */ /* 0x000fee0000000200 */
[C---:B-----5:R-:W-:Y:S08]  /*1af0*/  HMMA.16816.F32.BF16 R12, R76.reuse, R48, R12 ;  /* 0x000000304c0c723c */ /* 0x060ff0000004180c */
[----:B------:R-:W-:Y:S01]  /*1b00*/  HMMA.16816.F32.BF16 R8, R76, R50, R8 ;  /* 0x000000324c08723c */ /* 0x000fe20000041808 */
[----:B------:R-:W4:Y:S07]  /*1b10*/  LDSM.16.M88.4 R48, [R193+0x4000] ;  /* 0x00400000c130783b */ /* 0x000f2e0000000200 */
[C---:B-1----:R-:W-:Y:S08]  /*1b20*/  HMMA.16816.F32.BF16 R44, R40.reuse, R32, R44 ;  /* 0x00000020282c723c */ /* 0x042ff0000004182c */
[----:B------:R-:W-:Y:S01]  /*1b30*/  HMMA.16816.F32.BF16 R56, R40, R34, R56 ;  /* 0x000000222838723c */ /* 0x000fe20000041838 */
[----:B------:R-:W1:Y:S07]  /*1b40*/  LDSM.16.M88.4 R32, [R184+0x2800] ;  /* 0x00280000b820783b */ /* 0x000e6e0000000200 */
[C---:B------:R-:W-:Y:S08]  /*1b50*/  HMMA.16816.F32.BF16 R72, R76.reuse, R64, R72 ;  /* 0x000000404c48723c */ /* 0x040ff00000041848 */
[----:B------:R-:W-:Y:S08]  /*1b60*/  HMMA.16816.F32.BF16 R68, R76, R66, R68 ;  /* 0x000000424c44723c */ /* 0x000ff00000041844 */
[C---:B--2---:R-:W-:Y:S08]  /*1b70*/  HMMA.16816.F32.BF16 R80, R40.reuse, R24, R80 ;  /* 0x000000182850723c */ /* 0x044ff00000041850 */
[C---:B------:R-:W-:Y:S01]  /*1b80*/  HMMA.16816.F32.BF16 R16, R40.reuse, R26, R16 ;  /* 0x0000001a2810723c */ /* 0x040fe20000041810 */
[----:B------:R-:W2:Y:S07]  /*1b90*/  LDSM.16.M88.4 R24, [R184+0x3800] ;  /* 0x00380000b818783b */ /* 0x000eae0000000200 */
[C---:B---3--:R-:W-:Y:S08]  /*1ba0*/  HMMA.16816.F32.BF16 R12, R40.reuse, R20, R12 ;  /* 0x00000014280c723c */ /* 0x048ff0000004180c */
[C---:B------:R-:W-:Y:S01]  /*1bb0*/  HMMA.16816.F32.BF16 R64, R40.reuse, R22, R8 ;  /* 0x000000162840723c */ /* 0x040fe20000041808 */
[----:B------:R-:W3:Y:S04]  /*1bc0*/  LDSM.16.M88.4 R20, [R197+0x10000] ;  /* 0x01000000c514783b */ /* 0x000ee80000000200 */
[----:B------:R-:W5:Y:S03]  /*1bd0*/  LDSM.16.M88.4 R8, [R197+0x10800] ;  /* 0x01080000c508783b */ /* 0x000f660000000200 */
[C---:B------:R-:W-:Y:S01]  /*1be0*/  HMMA.16816.F32.BF16 R76, R40.reuse, R28, R72 ;  /* 0x0000001c284c723c */ /* 0x040fe20000041848 */
[----:B------:R-:W2:Y:S07]  /*1bf0*/  LDSM.16.M88.4 R72, [R197+0x11000] ;  /* 0x01100000c548783b */ /* 0x000eae0000000200 */
[----:B------:R-:W-:Y:S01]  /*1c00*/  HMMA.16816.F32.BF16 R68, R40, R30, R68 ;  /* 0x0000001e2844723c */ /* 0x000fe20000041844 */
[----:B------:R-:W2:Y:S04]  /*1c10*/  LDSM.16.M88.4 R40, [R197+0x11800] ;  /* 0x01180000c528783b */ /* 0x000ea80000000200 */
[----:B------:R-:W-:Y:S03]  /*1c20*/  LDSM.16.M88.4 R28, [R195+0x4800] ;  /* 0x00480000c31c783b */ /* 0x000fe60000000200 */
[C---:B----4-:R-:W-:Y:S08]  /*1c30*/  HMMA.16816.F32.BF16 R44, R48.reuse, R36, R44 ;  /* 0x00000024302c723c */ /* 0x050ff0000004182c */
[C---:B------:R-:W-:Y:S01]  /*1c40*/  HMMA.16816.F32.BF16 R56, R48.reuse, R38, R56 ;  /* 0x000000263038723c */ /* 0x040fe20000041838 */
[----:B------:R-:W-:Y:S07]  /*1c50*/  LDSM.16.M88.4 R36, [R196+0x8000] ;  /* 0x00800000c424783b */ /* 0x000fee0000000200 */
[C---:B-1----:R-:W-:Y:S08]  /*1c60*/  HMMA.16816.F32.BF16 R80, R48.reuse, R32, R80 ;  /* 0x000000203050723c */ /* 0x042ff00000041850 */
[C---:B------:R-:W-:Y:S01]  /*1c70*/  HMMA.16816.F32.BF16 R16, R48.reuse, R34, R16 ;  /* 0x000000223010723c */ /* 0x040fe20000041810 */
[----:B------:R-:W1:Y:S07]  /*1c80*/  LDSM.16.M88.4 R32, [R195+0x4000] ;  /* 0x00400000c320783b */ /* 0x000e6e0000000200 */
[C---:B------:R-:W-:Y:S08]  /*1c90*/  HMMA.16816.F32.BF16 R12, R48.reuse, R52, R12 ;  /* 0x00000034300c723c */ /* 0x040ff0000004180c */
[C---:B------:R-:W-:Y:S01]  /*1ca0*/  HMMA.16816.F32.BF16 R64, R48.reuse, R54, R64 ;  /* 0x000000363040723c */ /* 0x040fe20000041840 */
[----:B------:R-:W4:Y:S07]  /*1cb0*/  LDSM.16.M88.4 R52, [R195+0x5000] ;  /* 0x00500000c334783b */ /* 0x000f2e0000000200 */
[C---:B--2---:R-:W-:Y:S08]  /*1cc0*/  HMMA.16816.F32.BF16 R76, R48.reuse, R24, R76 ;  /* 0x00000018304c723c */ /* 0x044ff0000004184c */
[----:B------:R-:W-:Y:S01]  /*1cd0*/  HMMA.16816.F32.BF16 R68, R48, R26, R68 ;  /* 0x0000001a3044723c */ /* 0x000fe20000041844 */
[----:B------:R-:W2:Y:S04]  /*1ce0*/  LDSM.16.M88.4 R24, [R195+0x5800] ;  /* 0x00580000c318783b */ /* 0x000ea80000000200 */
[----:B------:R-:W-:Y:S03]  /*1cf0*/  LDSM.16.M88.4 R48, [R184+0x4000] ;  /* 0x00400000b830783b */ /* 0x000fe60000000200 */
[C---:B---3--:R-:W-:Y:S08]  /*1d00*/  HMMA.16816.F32.BF16 R44, R60.reuse, R20, R44 ;  /* 0x000000143c2c723c */ /* 0x048ff0000004182c */
[C---:B------:R-:W-:Y:S08]  /*1d10*/  HMMA.16816.F32.BF16 R56, R60.reuse, R22, R56 ;  /* 0x000000163c38723c */ /* 0x040ff00000041838 */
[C---:B-----5:R-:W-:Y:S08]  /*1d20*/  HMMA.16816.F32.BF16 R80, R60.reuse, R8, R80 ;  /* 0x000000083c50723c */ /* 0x060ff00000041850 */
[C---:B------:R-:W-:Y:S01]  /*1d30*/  HMMA.16816.F32.BF16 R16, R60.reuse, R10, R16 ;  /* 0x0000000a3c10723c */ /* 0x040fe20000041810 */
[----:B------:R-:W-:Y:S07]  /*1d40*/  LDSM.16.M88.4 R8, [R191+0x10000] ;  /* 0x01000000bf08783b */ /* 0x000fee0000000200 */
[C---:B------:R-:W-:Y:S01]  /*1d50*/  HMMA.16816.F32.BF16 R20, R60.reuse, R72, R12 ;  /* 0x000000483c14723c */ /* 0x040fe2000004180c */
[----:B------:R-:W3:Y:S07]  /*1d60*/  LDSM.16.M88.4 R12, [R194+0x8000] ;  /* 0x00800000c20c783b */ /* 0x000eee0000000200 */
[C---:B------:R-:W-:Y:S08]  /*1d70*/  HMMA.16816.F32.BF16 R64, R60.reuse, R74, R64 ;  /* 0x0000004a3c40723c */ /* 0x040ff00000041840 */
[C---:B------:R-:W-:Y:S08]  /*1d80*/  HMMA.16816.F32.BF16 R76, R60.reuse, R40, R76 ;  /* 0x000000283c4c723c */ /* 0x040ff0000004184c */
[----:B------:R-:W-:Y:S01]  /*1d90*/  HMMA.16816.F32.BF16 R68, R60, R42, R68 ;  /* 0x0000002a3c44723c */ /* 0x000fe20000041844 */
[----:B------:R-:W-:Y:S07]  /*1da0*/  LDSM.16.M88.4 R40, [R191+0x11800] ;  /* 0x01180000bf28783b */ /* 0x000fee0000000200 */
[C---:B-1----:R-:W-:Y:S08]  /*1db0*/  HMMA.16816.F32.BF16 R44, R36.reuse, R32, R44 ;  /* 0x00000020242c723c */ /* 0x042ff0000004182c */
[C---:B------:R-:W-:Y:S01]  /*1dc0*/  HMMA.16816.F32.BF16 R56, R36.reuse, R34, R56 ;  /* 0x000000222438723c */ /* 0x040fe20000041838 */
[----:B------:R-:W1:Y:S07]  /*1dd0*/  LDSM.16.M88.4 R32, [R191+0x10800] ;  /* 0x01080000bf20783b */ /* 0x000e6e0000000200 */
[C---:B------:R-:W-:Y:S08]  /*1de0*/  HMMA.16816.F32.BF16 R80, R36.reuse, R28, R80 ;  /* 0x0000001c2450723c */ /* 0x040ff00000041850 */
[C---:B------:R-:W-:Y:S01]  /*1df0*/  HMMA.16816.F32.BF16 R16, R36.reuse, R30, R16 ;  /* 0x0000001e2410723c */ /* 0x040fe20000041810 */
[----:B------:R-:W5:Y:S07]  /*1e00*/  LDSM.16.M88.4 R28, [R191+0x11000] ;  /* 0x01100000bf1c783b */ /* 0x000f6e0000000200 */
[C---:B----4-:R-:W-:Y:S08]  /*1e10*/  HMMA.16816.F32.BF16 R20, R36.reuse, R52, R20 ;  /* 0x000000342414723c */ /* 0x050ff00000041814 */
[C---:B------:R-:W-:Y:S01]  /*1e20*/  HMMA.16816.F32.BF16 R64, R36.reuse, R54, R64 ;  /* 0x000000362440723c */ /* 0x040fe20000041840 */
[----:B------:R-:W4:Y:S07]  /*1e30*/  LDSM.16.M88.4 R52, [R193+0x8000] ;  /* 0x00800000c134783b */ /* 0x000f2e0000000200 */
[C---:B--2---:R-:W-:Y:S08]  /*1e40*/  HMMA.16816.F32.BF16 R76, R36.reuse, R24, R76 ;  /* 0x00000018244c723c */ /* 0x044ff0000004184c */
[----:B------:R-:W-:Y:S01]  /*1e50*/  HMMA.16816.F32.BF16 R68, R36, R26, R68 ;  /* 0x0000001a2444723c */ /* 0x000fe20000041844 */
[----:B------:R-:W2:Y:S07]  /*1e60*/  LDSM.16.M88.4 R24, [R184+0x4800] ;  /* 0x00480000b818783b */ /* 0x000eae0000000200 */
[C---:B---3--:R-:W-:Y:S08]  /*1e70*/  HMMA.16816.F32.BF16 R44, R12.reuse, R8, R44 ;  /* 0x000000080c2c723c */ /* 0x048ff0000004182c */
[C---:B------:R-:W-:Y:S01]  /*1e80*/  HMMA.16816.F32.BF16 R56, R12.reuse, R10, R56 ;  /* 0x0000000a0c38723c */ /* 0x040fe20000041838 */
[----:B------:R-:W3:Y:S07]  /*1e90*/  LDSM.16.M88.4 R8, [R184+0x5000] ;  /* 0x00500000b808783b */ /* 0x000eee0000000200 */
[C---:B-1----:R-:W-:Y:S07]  /*1ea0*/  HMMA.16816.F32.BF16 R80, R12.reuse, R32, R80 ;  /* 0x000000200c50723c */ /* 0x042fee0000041850 */
[----:B------:R-:W-:Y:S01]  /*1eb0*/  IADD3 R33, R85, 0x1, RZ ;  /* 0x0000000155217810 */ /* 0x000fe20007ffe0ff */
[----:B------:R-:W-:Y:S03]  /*1ec0*/  HMMA.16816.F32.BF16 R16, R12, R34, R16 ;  /* 0x000000220c10723c */ /* 0x000fe60000041810 */
[----:B------:R-:W-:-:S05]  /*1ed0*/  ISETP.GE.AND P1, PT, R33, R86, PT ;  /* 0x000000562100720c */ /* 0x000fca0003f26270 */
[C---:B-----5:R-:W-:Y:S07]  /*1ee0*/  HMMA.16816.F32.BF16 R20, R12.reuse, R28, R20 ;  /* 0x0000001c0c14723c */ /* 0x060fee0000041814 */
[----:B------:R-:W-:Y:S01]  /*1ef0*/  IADD3 R29, R85, 0x9, RZ ;  /* 0x00000009551d7810 */ /* 0x000fe20007ffe0ff */
[----:B------:R-:W-:Y:S03]  /*1f00*/  HMMA.16816.F32.BF16 R64, R12, R30, R64 ;  /* 0x0000001e0c40723c */ /* 0x000fe60000041840 */
[----:B------:R-:W-:-:S02]  /*1f10*/  ISETP.GE.AND P6, PT, R29, R86, PT ;  /* 0x000000561d00720c */ /* 0x000fc40003fc6270 */
[C---:B------:R-:W-:Y:S02]  /*1f20*/  IADD3 R29, R85.reuse, 0x18, RZ ;  /* 0x00000018551d7810 */ /* 0x040fe40007ffe0ff */
[----:B------:R-:W-:Y:S01]  /*1f30*/  IADD3 R31, R85, 0x8, RZ ;  /* 0x00000008551f7810 */ /* 0x000fe20007ffe0ff */
[----:B------:R-:W-:Y:S01]  /*1f40*/  HMMA.16816.F32.BF16 R76, R12, R40, R76 ;  /* 0x000000280c4c723c */ /* 0x000fe2000004184c */
[-C--:B------:R-:W-:Y:S02]  /*1f50*/  ISETP.GE.AND P3, PT, R29, R86.reuse, PT ;  /* 0x000000561d00720c */ /* 0x080fe40003f66270 */
[----:B------:R-:W-:Y:S02]  /*1f60*/  ISETP.GE.AND P0, PT, R31, R86, PT ;  /* 0x000000561f00720c */ /* 0x000fe40003f06270 */
[----:B------:R-:W-:-:S03]  /*1f70*/  IADD3 R29, R85, 0x31, RZ ;  /* 0x00000031551d7810 */ /* 0x000fc60007ffe0ff */
[----:B------:R-:W-:Y:S01]  /*1f80*/  HMMA.16816.F32.BF16 R68, R12, R42, R68 ;  /* 0x0000002a0c44723c */ /* 0x000fe20000041844 */
[----:B------:R-:W1:Y:S01]  /*1f90*/  LDSM.16.M88.4 R12, [R184+0x5800] ;  /* 0x00580000b80c783b */ /* 0x000e620000000200 */
[----:B------:R-:W-:-:S06]  /*1fa0*/  DEPBAR.LE SB0, 0x0 ;  /* 0x000080000000791a */ /* 0x000fcc0000000000 */
[C---:B----4-:R-:W-:Y:S08]  /*1fb0*/  HMMA.16816.F32.BF16 R44, R52.reuse, R48, R44 ;  /* 0x00000030342c723c */ /* 0x050ff0000004182c */
[C---:B------:R-:W-:Y:S08]  /*1fc0*/  HMMA.16816.F32.BF16 R56, R52.reuse, R50, R56 ;  /* 0x000000323438723c */ /* 0x040ff00000041838 */
[C---:B--2---:R-:W-:Y:S07]  /*1fd0*/  HMMA.16816.F32.BF16 R80, R52.reuse, R24, R80 ;  /* 0x000000183450723c */ /* 0x044fee0000041850 */
[----:B------:R-:W-:Y:S01]  /*1fe0*/  IADD3 R25, R85, 0x10, RZ ;  /* 0x0000001055197810 */ /* 0x000fe20007ffe0ff */
[----:B---3--:R-:W-:Y:S01]  /*1ff0*/  HMMA.16816.F32.BF16 R20, R52, R8, R20 ;  /* 0x000000083414723c */ /* 0x008fe20000041814 */
[----:B------:R-:W-:-:S02]  /*2000*/  FSEL R46, R46, -INF , !P2 ;  /* 0xff8000002e2e7808 */ /* 0x000fc40005000000 */
[-C--:B------:R-:W-:Y:S02]  /*2010*/  ISETP.GE.AND P5, PT, R25, R86.reuse, PT ;  /* 0x000000561900720c */ /* 0x080fe40003fa6270 */
[C---:B------:R-:W-:Y:S02]  /*2020*/  IADD3 R25, R85.reuse, 0x11, RZ ;  /* 0x0000001155197810 */ /* 0x040fe40007ffe0ff */
[----:B------:R-:W-:Y:S01]  /*2030*/  IADD3 R9, R85, 0x21, RZ ;  /* 0x0000002155097810 */ /* 0x000fe20007ffe0ff */
[----:B------:R-:W-:Y:S01]  /*2040*/  HMMA.16816.F32.BF16 R16, R52, R26, R16 ;  /* 0x0000001a3410723c */ /* 0x000fe20000041810 */
[----:B------:R-:W-:Y:S02]  /*2050*/  ISETP.GE.AND P4, PT, R25, R86, PT ;  /* 0x000000561900720c */ /* 0x000fe40003f86270 */
[----:B------:R-:W-:Y:S02]  /*2060*/  FSEL R25, R44, -INF , !P2 ;  /* 0xff8000002c197808 */ /* 0x000fe40005000000 */
[----:B------:R-:W-:-:S02]  /*2070*/  FSEL R47, R47, -INF , !P1 ;  /* 0xff8000002f2f7808 */ /* 0x000fc40004800000 */
[----:B------:R-:W-:Y:S01]  /*2080*/  IADD3 R27, R85, 0x19, RZ ;  /* 0x00000019551b7810 */ /* 0x000fe20007ffe0ff */
[C---:B------:R-:W-:Y:S01]  /*2090*/  HMMA.16816.F32.BF16 R64, R52.reuse, R10, R64 ;  /* 0x0000000a3440723c */ /* 0x040fe20000041840 */
[----:B------:R-:W-:Y:S02]  /*20a0*/  FSEL R45, R45, -INF , !P1 ;  /* 0xff8000002d2d7808 */ /* 0x000fe40004800000 */
[-C--:B------:R-:W-:Y:S02]  /*20b0*/  ISETP.GE.AND P2, PT, R27, R86.reuse, PT ;  /* 0x000000561b00720c */ /* 0x080fe40003f46270 */
[----:B------:R-:W-:Y:S02]  /*20c0*/  IADD3 R27, R85, 0x20, RZ ;  /* 0x00000020551b7810 */ /* 0x000fe40007ffe0ff */
[----:B------:R-:W-:Y:S01]  /*20d0*/  FSEL R58, R58, -INF , !P0 ;  /* 0xff8000003a3a7808 */ /* 0x000fe20004000000 */
[----:B-1----:R-:W-:Y:S01]  /*20e0*/  HMMA.16816.F32.BF16 R76, R52, R12, R76 ;  /* 0x0000000c344c723c */ /* 0x002fe2000004184c */
[----:B------:R-:W-:-:S02]  /*20f0*/  ISETP.GE.AND P1, PT, R27, R86, PT ;  /* 0x000000561b00720c */ /* 0x000fc40003f26270 */
[----:B------:R-:W-:Y:S02]  /*2100*/  FSEL R27, R56, -INF , !P0 ;  /* 0xff800000381b7808 */ /* 0x000fe40004000000 */
[----:B------:R-:W-:Y:S02]  /*2110*/  IADD3 R11, R85, 0x28, RZ ;  /* 0x00000028550b7810 */ /* 0x000fe40007ffe0ff */
[----:B------:R-:W-:Y:S01]  /*2120*/  ISETP.GE.AND P0, PT, R9, R86, PT ;  /* 0x000000560900720c */ /* 0x000fe20003f06270 */
[----:B------:R-:W-:Y:S01]  /*2130*/  HMMA.16816.F32.BF16 R68, R52, R14, R68 ;  /* 0x0000000e3444723c */ /* 0x000fe20000041844 */
[----:B------:R-:W-:Y:S02]  /*2140*/  IADD3 R9, R85, 0x29, RZ ;  /* 0x0000002955097810 */ /* 0x000fe40007ffe0ff */
[----:B------:R-:W-:Y:S02]  /*2150*/  FSEL R6, R59, -INF , !P6 ;  /* 0xff8000003b067808 */ /* 0x000fe40007000000 */
[----:B------:R-:W-:-:S02]  /*2160*/  FSEL R57, R57, -INF , !P6 ;  /* 0xff80000039397808 */ /* 0x000fc40007000000 */
[-C--:B------:R-:W-:Y:S02]  /*2170*/  ISETP.GE.AND P6, PT, R11, R86.reuse, PT ;  /* 0x000000560b00720c */ /* 0x080fe40003fc6270 */
[----:B------:R-:W-:Y:S02]  /*2180*/  FSEL R10, R82, -INF , !P5 ;  /* 0xff800000520a7808 */ /* 0x000fe40006800000 */
[----:B------:R-:W-:Y:S02]  /*2190*/  FSEL R11, R80, -INF , !P5 ;  /* 0xff800000500b7808 */ /* 0x000fe40006800000 */
[----:B------:R-:W-:Y:S02]  /*21a0*/  ISETP.GE.AND P5, PT, R9, R86, PT ;  /* 0x000000560900720c */ /* 0x000fe40003fa6270 */
[----:B------:R-:W-:Y:S02]  /*21b0*/  IADD3 R9, R85, 0x30, RZ ;  /* 0x0000003055097810 */ /* 0x000fe40007ffe0ff */
[----:B------:R-:W-:-:S02]  /*21c0*/  FSEL R172, R23, -INF , !P0 ;  /* 0xff80000017ac7808 */ /* 0x000fc40004000000 */
[----:B------:R-:W-:Y:S02]  /*21d0*/  FSEL R159, R21, -INF , !P0 ;  /* 0xff800000159f7808 */ /* 0x000fe40004000000 */
[----:B------:R-:W-:Y:S02]  /*21e0*/  ISETP.GE.AND P0, PT, R86, 0x41, PT ;  /* 0x000000415600780c */ /* 0x000fe40003f06270 */
[----:B------:R-:W-:Y:S02]  /*21f0*/  FSEL R12, R83, -INF , !P4 ;  /* 0xff800000530c7808 */ /* 0x000fe40006000000 */
[----:B------:R-:W-:Y:S02]  /*2200*/  FSEL R13, R81, -INF , !P4 ;  /* 0xff800000510d7808 */ /* 0x000fe40006000000 */
[----:B------:R-:W-:Y:S02]  /*2210*/  ISETP.GE.AND P4, PT, R9, R86, PT ;  /* 0x000000560900720c */ /* 0x000fe40003f86270 */
[----:B------:R-:W-:-:S02]  /*2220*/  FSEL R18, R18, -INF , !P3 ;  /* 0xff80000012127808 */ /* 0x000fc40005800000 */
[----:B------:R-:W-:Y:S02]  /*2230*/  FSEL R9, R16, -INF , !P3 ;  /* 0xff80000010097808 */ /* 0x000fe40005800000 */
[----:B------:R-:W-:Y:S02]  /*2240*/  ISETP.GE.AND P3, PT, R29, R86, PT ;  /* 0x000000561d00720c */ /* 0x000fe40003f66270 */
[C---:B------:R-:W-:Y:S02]  /*2250*/  IADD3 R29, R85.reuse, 0x38, RZ ;  /* 0x00000038551d7810 */ /* 0x040fe40007ffe0ff */
[----:B------:R-:W-:Y:S02]  /*2260*/  IADD3 R85, R85, 0x39, RZ ;  /* 0x0000003955557810 */ /* 0x000fe40007ffe0ff */
[----:B------:R-:W-:Y:S02]  /*2270*/  FSEL R8, R19, -INF , !P2 ;  /* 0xff80000013087808 */ /* 0x000fe40005000000 */
[----:B------:R-:W-:-:S02]  /*2280*/  FSEL R17, R17, -INF , !P2 ;  /* 0xff80000011117808 */ /* 0x000fc40005000000 */
[----:B------:R-:W-:Y:S02]  /*2290*/  FSEL R162, R22, -INF , !P1 ;  /* 0xff80000016a27808 */ /* 0x000fe40004800000 */
[----:B------:R-:W-:Y:S02]  /*22a0*/  FSEL R165, R20, -INF , !P1 ;  /* 0xff80000014a57808 */ /* 0x000fe40004800000 */
[-C--:B------:R-:W-:Y:S02]  /*22b0*/  ISETP.GE.AND P2, PT, R29, R86.reuse, PT ;  /* 0x000000561d00720c */ /* 0x080fe40003f46270 */
[----:B------:R-:W-:Y:S02]  /*22c0*/  ISETP.GE.AND P1, PT, R85, R86, PT ;  /* 0x000000565500720c */ /* 0x000fe40003f26270 */
[----:B------:R-:W-:Y:S02]  /*22d0*/  FSEL R164, R66, -INF , !P6 ;  /* 0xff80000042a47808 */ /* 0x000fe40007000000 */
[----:B------:R-:W-:-:S02]  /*22e0*/  FSEL R157, R64, -INF , !P6 ;  /* 0xff800000409d7808 */ /* 0x000fc40007000000 */
[----:B------:R-:W-:Y:S02]  /*22f0*/  FSEL R170, R67, -INF , !P5 ;  /* 0xff80000043aa7808 */ /* 0x000fe40006800000 */
[----:B------:R-:W-:Y:S02]  /*2300*/  FSEL R163, R65, -INF , !P5 ;  /* 0xff80000041a37808 */ /* 0x000fe40006800000 */
[----:B------:R-:W-:Y:S02]  /*2310*/  FSEL R166, R78, -INF , !P4 ;  /* 0xff8000004ea67808 */ /* 0x000fe40006000000 */
[----:B------:R-:W-:Y:S02]  /*2320*/  FSEL R169, R76, -INF , !P4 ;  /* 0xff8000004ca97808 */ /* 0x000fe40006000000 */
[----:B------:R-:W-:Y:S02]  /*2330*/  FSEL R142, R79, -INF , !P3 ;  /* 0xff8000004f8e7808 */ /* 0x000fe40005800000 */
[----:B------:R-:W-:-:S02]  /*2340*/  FSEL R167, R77, -INF , !P3 ;  /* 0xff8000004da77808 */ /* 0x000fc40005800000 */
[----:B------:R-:W-:Y:S02]  /*2350*/  FSEL R140, R70, -INF , !P2 ;  /* 0xff800000468c7808 */ /* 0x000fe40005000000 */
[----:B------:R-:W-:Y:S02]  /*2360*/  FSEL R143, R68, -INF , !P2 ;  /* 0xff800000448f7808 */ /* 0x000fe40005000000 */
[----:B------:R-:W-:Y:S02]  /*2370*/  FSEL R160, R71, -INF , !P1 ;  /* 0xff80000047a07808 */ /* 0x000fe40004800000 */
[----:B------:R-:W-:Y:S01]  /*2380*/  FSEL R141, R69, -INF , !P1 ;  /* 0xff800000458d7808 */ /* 0x000fe20004800000 */
[----:B------:R-:W-:Y:S06]  /*2390*/  BAR.SYNC.DEFER_BLOCKING 0x0 ;  /* 0x0000000000007b1d */ /* 0x000fec0000010000 */
[----:B------:R-:W-:Y:S05]  /*23a0*/  @!P0 BRA `(.L_x_5) ;  /* 0x0000014000008947 */ /* 0x000fea0003800000 */
[----:B------:R-:W-:-:S04]  /*23b0*/  LEA.HI.SX32 R19, R2, 0xfffffffe, 0x1a ;  /* 0xfffffffe02137811 */ /* 0x000fc800078fd2ff */
[----:B------:R-:W-:Y:S01]  /*23c0*/  SHF.R.S32.HI R14, RZ, 0x1f, R19 ;  /* 0x0000001fff0e7819 */ /* 0x000fe20000011413 */
[----:B------:R-:W-:Y:S02]  /*23d0*/  IMAD R15, R201, R19, RZ ;  /* 0x00000013c90f7224 */ /* 0x000fe400078e02ff */
[----:B------:R-:W-:-:S04]  /*23e0*/  IMAD.WIDE.U32 R20, R19, R202, R212 ;  /* 0x000000ca13147225 */ /* 0x000fc800078e00d4 */
[----:B------:R-:W-:Y:S01]  /*23f0*/  IMAD R14, R14, R202, R15 ;  /* 0x000000ca0e0e7224 */ /* 0x000fe200078e020f */
[----:B------:R-:W-:-:S03]  /*2400*/  LEA R22, P2, R20, c[0x0][0x168], 0x1 ;  /* 0x00005a0014167a11 */ /* 0x000fc600078408ff */
[----:B------:R-:W-:Y:S01]  /*2410*/  IMAD.IADD R14, R21, 0x1, R14 ;  /* 0x00000001150e7824 */ /* 0x000fe200078e020e */
[----:B------:R-:W-:-:S04]  /*2420*/  LEA R28, P1, R4, R22, 0x1 ;  /* 0x00000016041c7211 */ /* 0x000fc800078208ff */
[----:B------:R-:W-:-:S04]  /*2430*/  LEA.HI.X R23, R20, c[0x0][0x16c], R14, 0x1, P2 ;  /* 0x00005b0014177a11 */ /* 0x000fc800010f0c0e */
[----:B------:R-:W-:Y:S01]  /*2440*/  LEA.HI.X R29, R4, R23, R3, 0x1, P1 ;  /* 0x00000017041d7211 */ /* 0x000fe200008f0c03 */
[----:B------:R-:W-:Y:S01]  /*2450*/  @!PT LDS RZ, [RZ] ;  /* 0x00000000fffff984 */ /* 0x000fe20000000800 */
[----:B------:R-:W-:Y:S01]  /*2460*/  @!PT LDS RZ, [RZ] ;  /* 0x00000000fffff984 */ /* 0x000fe20000000800 */
[----:B------:R-:W-:Y:S01]  /*2470*/  @!PT LDS RZ, [RZ] ;  /* 0x00000000fffff984 */ /* 0x000fe20000000800 */
[----:B------:R1:W-:Y:S04]  /*2480*/  LDGSTS.E.BYPASS.LTC128B.128 [R204+0xc000], [R22.64] ;  /* 0x0c00000016cc7fae */ /* 0x0003e8000b901d46 */
[----:B------:R1:W-:Y:S04]  /*2490*/  LDGSTS.E.BYPASS.LTC128B.128 [R204+0xe000], [R22.64+0x80] ;  /* 0x0e00008016cc7fae */ /* 0x0003e8000b901d46 */
[----:B------:R1:W-:Y:S04]  /*24a0*/  LDGSTS.E.BYPASS.LTC128B.128 [R204+0x10000], [R22.64+0x100] ;  /* 0x1000010016cc7fae */ /* 0x0003e8000b901d46 */
[----:B------:R1:W-:Y:S04]  /*24b0*/  LDGSTS.E.BYPASS.LTC128B.128 [R204+0xd000], [R28.64] ;  /* 0x0d0000001ccc7fae */ /* 0x0003e8000b901d46 */
[----:B------:R1:W-:Y:S04]  /*24c0*/  LDGSTS.E.BYPASS.LTC128B.128 [R204+0xf000], [R28.64+0x80] ;  /* 0x0f0000801ccc7fae */ /* 0x0003e8000b901d46 */
[----:B------:R1:W-:Y:S04]  /*24d0*/  LDGSTS.E.BYPASS.LTC128B.128 [R204+0x11000], [R28.64+0x100] ;  /* 0x110001001ccc7fae */ /* 0x0003e8000b901d46 */
[----:B------:R-:W0:Y:S02]  /*24e0*/  LDGDEPBAR ;  /* 0x00000000000079af */ /* 0x000e240000000000 */
.L_x_5:
[----:B------:R-:W-:Y:S02]  /*24f0*/  FMNMX.FTZ R14, R25, R45, !PT ;  /* 0x0000002d190e7209 */ /* 0x000fe40007810000 */
[----:B------:R-:W-:-:S02]  /*2500*/  FMNMX.FTZ R19, R46, R47, !PT ;  /* 0x0000002f2e137209 */ /* 0x000fc40007810000 */
[----:B------:R-:W-:Y:S02]  /*2510*/  FMNMX.FTZ R14, R27, R14, !PT ;  /* 0x0000000e1b0e7209 */ /* 0x000fe40007810000 */
[----:B------:R-:W-:Y:S02]  /*2520*/  FMNMX.FTZ R19, R58, R19, !PT ;  /* 0x000000133a137209 */ /* 0x000fe40007810000 */
[----:B------:R-:W-:Y:S02]  /*2530*/  FMNMX.FTZ R14, R57, R14, !PT ;  /* 0x0000000e390e7209 */ /* 0x000fe40007810000 */
[----:B------:R-:W-:Y:S02]  /*2540*/  FMNMX.FTZ R19, R6, R19, !PT ;  /* 0x0000001306137209 */ /* 0x000fe40007810000 */
        /* <DEDUP_REMOVED lines=24> */
[----:B------:R-:W-:Y:S01]  /*26d0*/  SHF.L.U32 R192, R0, 0x1, RZ ;  /* 0x0000000100c07819 */ /* 0x000fe200000006ff */
[----:B------:R-:W2:Y:S03]  /*26e0*/  SHFL.BFLY PT, R15, R14, 0x2, 0x1f ;  /* 0x0c401f000e0f7f89 */ /* 0x000ea600000e0000 */
[-C--:B------:R-:W-:Y:S01]  /*26f0*/  LEA R189, R5, R192.reuse, 0x1 ;  /* 0x000000c005bd7211 */ /* 0x080fe200078e08ff */
[----:B------:R-:W3:Y:S01]  /*2700*/  SHFL.BFLY PT, R4, R19, 0x2, 0x1f ;  /* 0x0c401f0013047f89 */ /* 0x000ee200000e0000 */
[----:B------:R-:W-:-:S03]  /*2710*/  LEA R190, R7, R192, 0x1 ;  /* 0x000000c007be7211 */ /* 0x000fc600078e08ff */
[----:B------:R-:W-:Y:S01]  /*2720*/  LDSM.16.MT88.4 R68, [R192+0x14000] ;  /* 0x01400000c044783b */ /* 0x000fe20000004200 */
[----:B------:R-:W-:-:S03]  /*2730*/  LEA R188, R5, R190, 0x1 ;  /* 0x000000be05bc7211 */ /* 0x000fc600078e08ff */
[----:B------:R-:W-:Y:S04]  /*2740*/  LDSM.16.MT88.4 R84, [R189+0x14000] ;  /* 0x01400000bd54783b */ /* 0x000fe80000004200 */
[----:B------:R-:W-:Y:S04]  /*2750*/  LDSM.16.MT88.4 R36, [R192+0x12000] ;  /* 0x01200000c024783b */ /* 0x000fe80000004200 */
[----:B------:R-:W-:Y:S01]  /*2760*/  LDSM.16.MT88.4 R52, [R189+0x12000] ;  /* 0x01200000bd34783b */ /* 0x000fe20000004200 */
[----:B--2---:R-:W-:-:S03]  /*2770*/  FMNMX.FTZ R15, R14, R15, !PT ;  /* 0x0000000f0e0f7209 */ /* 0x004fc60007810000 */
[----:B------:R-:W-:Y:S01]  /*2780*/  LDSM.16.MT88.4 R60, [R188+0x12000] ;  /* 0x01200000bc3c783b */ /* 0x000fe20000004200 */
[----:B---3--:R-:W-:-:S03]  /*2790*/  FMNMX.FTZ R4, R19, R4, !PT ;  /* 0x0000000413047209 */ /* 0x008fc60007810000 */
[----:B------:R-:W2:Y:S04]  /*27a0*/  SHFL.BFLY PT, R132, R15, 0x1, 0x1f ;  /* 0x0c201f000f847f89 */ /* 0x000ea800000e0000 */
[----:B------:R-:W3:Y:S04]  /*27b0*/  SHFL.BFLY PT, R3, R4, 0x1, 0x1f ;  /* 0x0c201f0004037f89 */ /* 0x000ee800000e0000 */
[----:B------:R-:W-:Y:S04]  /*27c0*/  LDSM.16.MT88.4 R76, [R190+0x14000] ;  /* 0x01400000be4c783b */ /* 0x000fe80000004200 */
[----:B------:R-:W-:Y:S04]  /*27d0*/  LDSM.16.MT88.4 R92, [R188+0x14000] ;  /* 0x01400000bc5c783b */ /* 0x000fe80000004200 */
[----:B------:R-:W-:Y:S04]  /*27e0*/  LDSM.16.MT88.4 R100, [R192+0x16000] ;  /* 0x01600000c064783b */ /* 0x000fe80000004200 */
[----:B------:R-:W-:Y:S01]  /*27f0*/  LDSM.16.MT88.4 R124, [R190+0x16000] ;  /* 0x01600000be7c783b */ /* 0x000fe20000004200 */
[----:B--2---:R-:W-:-:S03]  /*2800*/  FMNMX.FTZ R132, R15, R132, !PT ;  /* 0x000000840f847209 */ /* 0x004fc60007810000 */
[----:B------:R-:W-:Y:S01]  /*2810*/  LDSM.16.MT88.4 R112, [R189+0x16000] ;  /* 0x01600000bd70783b */ /* 0x000fe20000004200 */
[----:B---3--:R-:W-:Y:S01]  /*2820*/  FMNMX.FTZ R3, R4, R3, !PT ;  /* 0x0000000304037209 */ /* 0x008fe20007810000 */
[C---:B------:R-:W-:Y:S01]  /*2830*/  FMUL.FTZ R168, R132.reuse, c[0x0][0x23c] ;  /* 0x00008f0084a87a20 */ /* 0x040fe20000410000 */
[----:B------:R-:W-:Y:S01]  /*2840*/  FSETP.NEU.FTZ.AND P1, PT, R132, -INF , PT ;  /* 0xff8000008400780b */ /* 0x000fe20003f3d000 */
[----:B-1----:R-:W-:Y:S02]  /*2850*/  LDSM.16.MT88.4 R20, [R192+0x12800] ;  /* 0x01280000c014783b */ /* 0x002fe40000004200 */
[C---:B------:R-:W-:Y:S01]  /*2860*/  FMUL.FTZ R161, R3.reuse, c[0x0][0x23c] ;  /* 0x00008f0003a17a20 */ /* 0x040fe20000410000 */
[----:B------:R-:W-:Y:S01]  /*2870*/  FSEL R168, R168, RZ, P1 ;  /* 0x000000ffa8a87208 */ /* 0x000fe20000800000 */
[----:B------:R-:W-:Y:S01]  /*2880*/  LDSM.16.MT88.4 R136, [R190+0x12800] ;  /* 0x01280000be88783b */ /* 0x000fe20000004200 */
[----:B------:R-:W-:-:S03]  /*2890*/  FSETP.NEU.FTZ.AND P1, PT, R3, -INF , PT ;  /* 0xff8000000300780b */ /* 0x000fc60003f3d000 */
[--C-:B------:R-:W-:Y:S01]  /*28a0*/  FFMA.FTZ R152, R25, c[0x0][0x23c], -R168.reuse ;  /* 0x00008f0019987a23 */ /* 0x100fe200000108a8 */
[----:B------:R-:W-:Y:S01]  /*28b0*/  FSEL R161, R161, RZ, P1 ;  /* 0x000000ffa1a17208 */ /* 0x000fe20000800000 */
[--C-:B------:R-:W-:Y:S01]  /*28c0*/  FFMA.FTZ R151, R45, c[0x0][0x23c], -R168.reuse ;  /* 0x00008f002d977a23 */ /* 0x100fe200000108a8 */
[----:B------:R-:W-:Y:S01]  /*28d0*/  LDSM.16.MT88.4 R32, [R189+0x12800] ;  /* 0x01280000bd20783b */ /* 0x000fe20000004200 */
[--C-:B------:R-:W-:Y:S02]  /*28e0*/  FFMA.FTZ R150, R27, c[0x0][0x23c], -R168.reuse ;  /* 0x00008f001b967a23 */ /* 0x100fe400000108a8 */
[----:B------:R-:W-:Y:S01]  /*28f0*/  FFMA.FTZ R145, R57, c[0x0][0x23c], -R168 ;  /* 0x00008f0039917a23 */ /* 0x000fe200000108a8 */
[----:B------:R-:W-:Y:S01]  /*2900*/  MUFU.EX2 R152, R152 ;  /* 0x0000009800987308 */ /* 0x000fe20000000800 */
[--C-:B------:R-:W-:Y:S01]  /*2910*/  FFMA.FTZ R153, R46, c[0x0][0x23c], -R161.reuse ;  /* 0x00008f002e997a23 */ /* 0x100fe200000108a1 */
[----:B------:R-:W-:Y:S01]  /*2920*/  LDSM.16.MT88.4 R28, [R188+0x12800] ;  /* 0x01280000bc1c783b */ /* 0x000fe20000004200 */
[----:B------:R-:W-:-:S02]  /*2930*/  FFMA.FTZ R154, R47, c[0x0][0x23c], -R161 ;  /* 0x00008f002f9a7a23 */ /* 0x000fc400000108a1 */
[--C-:B------:R-:W-:Y:S01]  /*2940*/  FFMA.FTZ R155, R58, c[0x0][0x23c], -R161.reuse ;  /* 0x00008f003a9b7a23 */ /* 0x100fe200000108a1 */
[----:B------:R-:W1:Y:S01]  /*2950*/  LDSM.16.MT88.4 R44, [R190+0x12000] ;  /* 0x01200000be2c783b */ /* 0x000e620000004200 */
[--C-:B------:R-:W-:Y:S01]  /*2960*/  FFMA.FTZ R146, R6, c[0x0][0x23c], -R161.reuse ;  /* 0x00008f0006927a23 */ /* 0x100fe200000108a1 */
[----:B------:R-:W2:Y:S01]  /*2970*/  MUFU.EX2 R151, R151 ;  /* 0x0000009700977308 */ /* 0x000ea20000000800 */
[--C-:B------:R-:W-:Y:S01]  /*2980*/  FFMA.FTZ R148, R11, c[0x0][0x23c], -R168.reuse ;  /* 0x00008f000b947a23 */ /* 0x100fe200000108a8 */
[----:B------:R-:W3:Y:S01]  /*2990*/  LDSM.16.MT88.4 R4, [R188+0x16000] ;  /* 0x01600000bc04783b */ /* 0x000ee20000004200 */
[--C-:B------:R-:W-:Y:S02]  /*29a0*/  FFMA.FTZ R144, R9, c[0x0][0x23c], -R168.reuse ;  /* 0x00008f0009907a23 */ /* 0x100fe400000108a8 */
[----:B------:R-:W-:Y:S01]  /*29b0*/  FFMA.FTZ R133, R17, c[0x0][0x23c], -R168 ;  /* 0x00008f0011857a23 */ /* 0x000fe200000108a8 */
[----:B------:R-:W-:Y:S01]  /*29c0*/  LDSM.16.MT88.4 R24, [R190+0x14800] ;  /* 0x01480000be18783b */ /* 0x000fe20000004200 */
[--C-:B------:R-:W-:Y:S01]  /*29d0*/  FFMA.FTZ R149, R10, c[0x0][0x23c], -R161.reuse ;  /* 0x00008f000a957a23 */ /* 0x100fe200000108a1 */
[----:B------:R-:W-:Y:S01]  /*29e0*/  MUFU.EX2 R150, R150 ;  /* 0x0000009600967308 */ /* 0x000fe20000000800 */
[----:B------:R-:W-:-:S02]  /*29f0*/  FFMA.FTZ R147, R18, c[0x0][0x23c], -R161 ;  /* 0x00008f0012937a23 */ /* 0x000fc400000108a1 */
[--C-:B------:R-:W-:Y:S01]  /*2a00*/  FFMA.FTZ R0, R8, c[0x0][0x23c], -R161.reuse ;  /* 0x00008f0008007a23 */ /* 0x100fe200000108a1 */
[----:B------:R-:W-:Y:S01]  /*2a10*/  LDSM.16.MT88.4 R16, [R189+0x14800] ;  /* 0x01480000bd10783b */ /* 0x000fe20000004200 */
[--C-:B------:R-:W-:Y:S02]  /*2a20*/  FFMA.FTZ R135, R13, c[0x0][0x23c], -R168.reuse ;  /* 0x00008f000d877a23 */ /* 0x100fe400000108a8 */
[----:B------:R-:W-:Y:S01]  /*2a30*/  FFMA.FTZ R134, R12, c[0x0][0x23c], -R161 ;  /* 0x00008f000c867a23 */ /* 0x000fe200000108a1 */
[----:B------:R-:W4:Y:S01]  /*2a40*/  MUFU.EX2 R145, R145 ;  /* 0x0000009100917308 */ /* 0x000f220000000800 */
[----:B------:R-:W5:Y:S01]  /*2a50*/  LDSM.16.MT88.4 R8, [R192+0x14800] ;  /* 0x01480000c008783b */ /* 0x000f620000004200 */
[----:B--2---:R-:W-:Y:S01]  /*2a60*/  F2FP.BF16.PACK_AB R116, R151, R152 ;  /* 0x000000989774723e */ /* 0x004fe200000010ff */
[--C-:B------:R-:W-:Y:S02]  /*2a70*/  FFMA.FTZ R156, R165, c[0x0][0x23c], -R168.reuse ;  /* 0x00008f00a59c7a23 */ /* 0x100fe400000108a8 */
[----:B------:R-:W2:Y:S01]  /*2a80*/  LDSM.16.MT88.4 R12, [R188+0x14800] ;  /* 0x01480000bc0c783b */ /* 0x000ea20000004200 */
[----:B------:R-:W-:-:S02]  /*2a90*/  FFMA.FTZ R158, R163, c[0x0][0x23c], -R168 ;  /* 0x00008f00a39e7a23 */ /* 0x000fc400000108a8 */
[----:B------:R-:W-:Y:S01]  /*2aa0*/  MUFU.EX2 R153, R153 ;  /* 0x0000009900997308 */ /* 0x000fe20000000800 */
[--C-:B------:R-:W-:Y:S02]  /*2ab0*/  FFMA.FTZ R159, R159, c[0x0][0x23c], -R168.reuse ;  /* 0x00008f009f9f7a23 */ /* 0x100fe400000108a8 */
[----:B------:R-:W-:Y:S02]  /*2ac0*/  FFMA.FTZ R157, R157, c[0x0][0x23c], -R168 ;  /* 0x00008f009d9d7a23 */ /* 0x000fe400000108a8 */
[--C-:B------:R-:W-:Y:S02]  /*2ad0*/  FFMA.FTZ R162, R162, c[0x0][0x23c], -R161.reuse ;  /* 0x00008f00a2a27a23 */ /* 0x100fe400000108a1 */
[--C-:B------:R-:W-:Y:S01]  /*2ae0*/  FFMA.FTZ R163, R172, c[0x0][0x23c], -R161.reuse ;  /* 0x00008f00aca37a23 */ /* 0x100fe200000108a1 */
[----:B------:R-:W1:Y:S01]  /*2af0*/  MUFU.EX2 R154, R154 ;  /* 0x0000009a009a7308 */ /* 0x000e620000000800 */
[----:B----4-:R-:W-:Y:S01]  /*2b00*/  F2FP.BF16.PACK_AB R118, R145, R150 ;  /* 0x000000969176723e */ /* 0x010fe200000010ff */
[----:B------:R-:W-:-:S02]  /*2b10*/  FFMA.FTZ R164, R164, c[0x0][0x23c], -R161 ;  /* 0x00008f00a4a47a23 */ /* 0x000fc400000108a1 */
[--C-:B------:R-:W-:Y:S02]  /*2b20*/  FFMA.FTZ R165, R170, c[0x0][0x23c], -R161.reuse ;  /* 0x00008f00aaa57a23 */ /* 0x100fe400000108a1 */
[--C-:B------:R-:W-:Y:S02]  /*2b30*/  FFMA.FTZ R170, R167, c[0x0][0x23c], -R168.reuse ;  /* 0x00008f00a7aa7a23 */ /* 0x100fe400000108a8 */
[----:B------:R-:W-:Y:S01]  /*2b40*/  MUFU.EX2 R155, R155 ;  /* 0x0000009b009b7308 */ /* 0x000fe20000000800 */
[--C-:B------:R-:W-:Y:S02]  /*2b50*/  FFMA.FTZ R169, R169, c[0x0][0x23c], -R168.reuse ;  /* 0x00008f00a9a97a23 */ /* 0x100fe400000108a8 */
[--C-:B------:R-:W-:Y:S02]  /*2b60*/  FFMA.FTZ R167, R143, c[0x0][0x23c], -R168.reuse ;  /* 0x00008f008fa77a23 */ /* 0x100fe400000108a8 */
[----:B------:R-:W-:Y:S02]  /*2b70*/  FFMA.FTZ R168, R141, c[0x0][0x23c], -R168 ;  /* 0x00008f008da87a23 */ /* 0x000fe400000108a8 */
[--C-:B------:R-:W-:Y:S01]  /*2b80*/  FFMA.FTZ R166, R166, c[0x0][0x23c], -R161.reuse ;  /* 0x00008f00a6a67a23 */ /* 0x100fe200000108a1 */
[----:B------:R-:W4:Y:S01]  /*2b90*/  MUFU.EX2 R146, R146 ;  /* 0x0000009200927308 */ /* 0x000f220000000800 */
[----:B-1----:R-:W-:Y:S01]  /*2ba0*/  F2FP.BF16.PACK_AB R117, R154, R153 ;  /* 0x000000999a75723e */ /* 0x002fe200000010ff */
[----:B------:R-:W-:-:S02]  /*2bb0*/  FFMA.FTZ R171, R142, c[0x0][0x23c], -R161 ;  /* 0x00008f008eab7a23 */ /* 0x000fc400000108a1 */
[--C-:B------:R-:W-:Y:S02]  /*2bc0*/  FFMA.FTZ R172, R140, c[0x0][0x23c], -R161.reuse ;  /* 0x00008f008cac7a23 */ /* 0x100fe400000108a1 */
[----:B------:R-:W-:Y:S01]  /*2bd0*/  FFMA.FTZ R219, R160, c[0x0][0x23c], -R161 ;  /* 0x00008f00a0db7a23 */ /* 0x000fe200000108a1 */
[----:B------:R-:W-:Y:S01]  /*2be0*/  LDSM.16.MT88.4 R140, [R190+0x13800] ;  /* 0x01380000be8c783b */ /* 0x000fe20000004200 */
[----:B------:R-:W-:Y:S01]  /*2bf0*/  MUFU.EX2 R148, R148 ;  /* 0x0000009400947308 */ /* 0x000fe20000000800 */
[----:B------:R-:W-:Y:S02]  /*2c00*/  FADD.FTZ R151, R152, R151 ;  /* 0x0000009798977221 */ /* 0x000fe40000010000 */
[----:B------:R-:W-:Y:S02]  /*2c10*/  FADD.FTZ R154, R153, R154 ;  /* 0x0000009a999a7221 */ /* 0x000fe40000010000 */
[----:B------:R-:W-:Y:S01]  /*2c20*/  FADD.FTZ R150, R150, R151 ;  /* 0x0000009796967221 */ /* 0x000fe20000010000 */
[----:B----4-:R-:W-:-:S02]  /*2c30*/  F2FP.BF16.PACK_AB R119, R146, R155 ;  /* 0x0000009b9277723e */ /* 0x010fc400000010ff */
[----:B------:R-:W1:Y:S01]  /*2c40*/  MUFU.EX2 R135, R135 ;  /* 0x0000008700877308 */ /* 0x000e620000000800 */
[----:B------:R-:W-:Y:S02]  /*2c50*/  FADD.FTZ R155, R155, R154 ;  /* 0x0000009a9b9b7221 */ /* 0x000fe40000010000 */
[----:B------:R-:W-:Y:S02]  /*2c60*/  FADD.FTZ R145, R145, R150 ;  /* 0x0000009691917221 */ /* 0x000fe40000010000 */
[----:B------:R-:W-:Y:S01]  /*2c70*/  FADD.FTZ R146, R146, R155 ;  /* 0x0000009b92927221 */ /* 0x000fe20000010000 */
[C---:B------:R-:W-:Y:S02]  /*2c80*/  HMMA.16816.F32.BF16 R64, R116.reuse, R68, RZ ;  /* 0x000000447440723c */ /* 0x040fe400000418ff */
[----:B------:R-:W-:Y:S06]  /*2c90*/  MUFU.EX2 R144, R144 ;  /* 0x0000009000907308 */ /* 0x000fec0000000800 */
[C---:B------:R-:W-:Y:S02]  /*2ca0*/  HMMA.16816.F32.BF16 R80, R116.reuse, R84, RZ ;  /* 0x000000547450723c */ /* 0x040fe400000418ff */
[----:B------:R-:W-:Y:S06]  /*2cb0*/  MUFU.EX2 R133, R133 ;  /* 0x0000008500857308 */ /* 0x000fec0000000800 */
[C---:B------:R-:W-:Y:S02]  /*2cc0*/  HMMA.16816.F32.BF16 R68, R116.reuse, R70, RZ ;  /* 0x000000467444723c */ /* 0x040fe400000418ff */
[----:B------:R-:W-:Y:S06]  /*2cd0*/  MUFU.EX2 R149, R149 ;  /* 0x0000009500957308 */ /* 0x000fec0000000800 */
[C---:B------:R-:W-:Y:S02]  /*2ce0*/  HMMA.16816.F32.BF16 R84, R116.reuse, R86, RZ ;  /* 0x000000567454723c */ /* 0x040fe400000418ff */
[----:B------:R-:W4:Y:S06]  /*2cf0*/  MUFU.EX2 R134, R134 ;  /* 0x0000008600867308 */ /* 0x000f2c0000000800 */
[C---:B------:R-:W-:Y:S02]  /*2d00*/  HMMA.16816.F32.BF16 R128, R116.reuse, R36, RZ ;  /* 0x000000247480723c */ /* 0x040fe400000418ff */
[----:B------:R-:W-:Y:S06]  /*2d10*/  MUFU.EX2 R147, R147 ;  /* 0x0000009300937308 */ /* 0x000fec0000000800 */
[C---:B------:R-:W-:Y:S02]  /*2d20*/  HMMA.16816.F32.BF16 R40, R116.reuse, R44, RZ ;  /* 0x0000002c7428723c */ /* 0x040fe400000418ff */
[----:B------:R-:W1:Y:S06]  /*2d30*/  MUFU.EX2 R0, R0 ;  /* 0x0000000000007308 */ /* 0x000e6c0000000800 */
[C---:B------:R-:W-:Y:S02]  /*2d40*/  HMMA.16816.F32.BF16 R48, R116.reuse, R52, RZ ;  /* 0x000000347430723c */ /* 0x040fe400000418ff */
[----:B------:R-:W-:Y:S06]  /*2d50*/  MUFU.EX2 R156, R156 ;  /* 0x0000009c009c7308 */ /* 0x000fec0000000800 */
[C---:B------:R-:W-:Y:S02]  /*2d60*/  HMMA.16816.F32.BF16 R56, R116.reuse, R60, RZ ;  /* 0x0000003c7438723c */ /* 0x040fe400000418ff */
[----:B------:R-:W1:Y:S06]  /*2d70*/  MUFU.EX2 R159, R159 ;  /* 0x0000009f009f7308 */ /* 0x000e6c0000000800 */
[C---:B------:R-:W-:Y:S02]  /*2d80*/  HMMA.16816.F32.BF16 R72, R116.reuse, R76, RZ ;  /* 0x0000004c7448723c */ /* 0x040fe400000418ff */
[----:B------:R-:W-:Y:S06]  /*2d90*/  MUFU.EX2 R157, R157 ;  /* 0x0000009d009d7308 */ /* 0x000fec0000000800 */
[C---:B------:R-:W-:Y:S02]  /*2da0*/  HMMA.16816.F32.BF16 R88, R116.reuse, R92, RZ ;  /* 0x0000005c7458723c */ /* 0x040fe400000418ff */
[----:B------:R-:W-:Y:S06]  /*2db0*/  MUFU.EX2 R158, R158 ;  /* 0x0000009e009e7308 */ /* 0x000fec0000000800 */
        /* <DEDUP_REMOVED lines=23> */
[----:B------:R-:W2:Y:S06]  /*2f30*/  MUFU.EX2 R219, R219 ;  /* 0x000000db00db7308 */ /* 0x000eac0000000800 */
[C---:B---3--:R-:W-:Y:S07]  /*2f40*/  HMMA.16816.F32.BF16 R120, R116.reuse, R4, RZ ;  /* 0x000000047478723c */ /* 0x048fee00000418ff */
[----:B-1----:R-:W-:Y:S01]  /*2f50*/  F2FP.BF16.PACK_AB R4, R135, R148 ;  /* 0x000000948704723e */ /* 0x002fe200000010ff */
[----:B------:R-:W-:Y:S01]  /*2f60*/  HMMA.16816.F32.BF16 R116, R116, R6, RZ ;  /* 0x000000067474723c */ /* 0x000fe200000418ff */
[----:B----4-:R-:W-:Y:S01]  /*2f70*/  F2FP.BF16.PACK_AB R5, R134, R149 ;  /* 0x000000958605723e */ /* 0x010fe200000010ff */
[----:B------:R-:W-:-:S02]  /*2f80*/  FADD.FTZ R148, R148, R145 ;  /* 0x0000009194947221 */ /* 0x000fc40000010000 */
[----:B------:R-:W-:Y:S02]  /*2f90*/  FADD.FTZ R149, R149, R146 ;  /* 0x0000009295957221 */ /* 0x000fe40000010000 */
[----:B------:R-:W-:Y:S01]  /*2fa0*/  FADD.FTZ R135, R135, R148 ;  /* 0x0000009487877221 */ /* 0x000fe20000010000 */
[----:B------:R-:W-:Y:S01]  /*2fb0*/  F2FP.BF16.PACK_AB R6, R133, R144 ;  /* 0x000000908506723e */ /* 0x000fe200000010ff */
[----:B------:R-:W-:Y:S01]  /*2fc0*/  FADD.FTZ R134, R134, R149 ;  /* 0x0000009586867221 */ /* 0x000fe20000010000 */
[----:B------:R-:W-:Y:S01]  /*2fd0*/  F2FP.BF16.PACK_AB R7, R0, R147 ;  /* 0x000000930007723e */ /* 0x000fe200000010ff */
[----:B------:R-:W-:Y:S02]  /*2fe0*/  FADD.FTZ R144, R144, R135 ;  /* 0x0000008790907221 */ /* 0x000fe40000010000 */
[----:B------:R-:W-:Y:S02]  /*2ff0*/  FADD.FTZ R147, R147, R134 ;  /* 0x0000008693937221 */ /* 0x000fe40000010000 */
[----:B------:R-:W-:-:S02]  /*3000*/  FADD.FTZ R133, R133, R144 ;  /* 0x0000009085857221 */ /* 0x000fc40000010000 */
[----:B-----5:R-:W-:Y:S01]  /*3010*/  HMMA.16816.F32.BF16 R64, R4, R8, R64 ;  /* 0x000000080440723c */ /* 0x020fe20000041840 */
[----:B------:R-:W-:-:S07]  /*3020*/  FADD.FTZ R147, R0, R147 ;  /* 0x0000009300937221 */ /* 0x000fce0000010000 */
[C---:B------:R-:W-:Y:S01]  /*3030*/  HMMA.16816.F32.BF16 R68, R4.reuse, R10, R68 ;  /* 0x0000000a0444723c */ /* 0x040fe20000041844 */
[----:B------:R-:W1:Y:S07]  /*3040*/  LDSM.16.MT88.4 R8, [R190+0x16800] ;  /* 0x01680000be08783b */ /* 0x000e6e0000004200 */
[C---:B------:R-:W-:Y:S08]  /*3050*/  HMMA.16816.F32.BF16 R80, R4.reuse, R16, R80 ;  /* 0x000000100450723c */ /* 0x040ff00000041850 */
[C---:B------:R-:W-:Y:S01]  /*3060*/  HMMA.16816.F32.BF16 R84, R4.reuse, R18, R84 ;  /* 0x000000120454723c */ /* 0x040fe20000041854 */
[----:B------:R-:W3:Y:S07]  /*3070*/  LDSM.16.MT88.4 R16, [R189+0x16800] ;  /* 0x01680000bd10783b */ /* 0x000eee0000004200 */
[C---:B------:R-:W-:Y:S08]  /*3080*/  HMMA.16816.F32.BF16 R128, R4.reuse, R20, R128 ;  /* 0x000000140480723c */ /* 0x040ff00000041880 */
[C---:B------:R-:W-:Y:S01]  /*3090*/  HMMA.16816.F32.BF16 R36, R4.reuse, R22, R36 ;  /* 0x000000160424723c */ /* 0x040fe20000041824 */
[----:B------:R-:W4:Y:S07]  /*30a0*/  LDSM.16.MT88.4 R20, [R192+0x16800] ;  /* 0x01680000c014783b */ /* 0x000f2e0000004200 */
[C---:B--2---:R-:W-:Y:S08]  /*30b0*/  HMMA.16816.F32.BF16 R88, R4.reuse, R12, R88 ;  /* 0x0000000c0458723c */ /* 0x044ff00000041858 */
[C---:B------:R-:W-:Y:S01]  /*30c0*/  HMMA.16816.F32.BF16 R92, R4.reuse, R14, R92 ;  /* 0x0000000e045c723c */ /* 0x040fe2000004185c */
[----:B------:R-:W2:Y:S07]  /*30d0*/  LDSM.16.MT88.4 R12, [R188+0x16800] ;  /* 0x01680000bc0c783b */ /* 0x000eae0000004200 */
[C---:B-1----:R-:W-:Y:S08]  /*30e0*/  HMMA.16816.F32.BF16 R104, R4.reuse, R8, R104 ;  /* 0x000000080468723c */ /* 0x042ff00000041868 */
[C---:B------:R-:W-:Y:S01]  /*30f0*/  HMMA.16816.F32.BF16 R124, R4.reuse, R10, R124 ;  /* 0x0000000a047c723c */ /* 0x040fe2000004187c */
[----:B------:R-:W1:Y:S07]  /*3100*/  LDSM.16.MT88.4 R8, [R192+0x13000] ;  /* 0x01300000c008783b */ /* 0x000e6e0000004200 */
[C---:B---3--:R-:W-:Y:S08]  /*3110*/  HMMA.16816.F32.BF16 R108, R4.reuse, R16, R108 ;  /* 0x00000010046c723c */ /* 0x048ff0000004186c */
[C---:B------:R-:W-:Y:S01]  /*3120*/  HMMA.16816.F32.BF16 R112, R4.reuse, R18, R112 ;  /* 0x000000120470723c */ /* 0x040fe20000041870 */
[----:B------:R-:W3:Y:S07]  /*3130*/  LDSM.16.MT88.4 R16, [R190+0x13000] ;  /* 0x01300000be10783b */ /* 0x000eee0000004200 */
[C---:B------:R-:W-:Y:S08]  /*3140*/  HMMA.16816.F32.BF16 R40, R4.reuse, R136, R40 ;  /* 0x000000880428723c */ /* 0x040ff00000041828 */
[C---:B------:R-:W-:Y:S01]  /*3150*/  HMMA.16816.F32.BF16 R44, R4.reuse, R138, R44 ;  /* 0x0000008a042c723c */ /* 0x040fe2000004182c */
[----:B------:R-:W-:Y:S07]  /*3160*/  LDSM.16.MT88.4 R136, [R189+0x13800] ;  /* 0x01380000bd88783b */ /* 0x000fee0000004200 */
        /* <DEDUP_REMOVED lines=9> */
[C---:B----4-:R-:W-:Y:S08]  /*3200*/  HMMA.16816.F32.BF16 R96, R4.reuse, R20, R96 ;  /* 0x000000140460723c */ /* 0x050ff00000041860 */
[C---:B------:R-:W-:Y:S01]  /*3210*/  HMMA.16816.F32.BF16 R100, R4.reuse, R22, R100 ;  /* 0x000000160464723c */ /* 0x040fe20000041864 */
[----:B------:R-:W-:Y:S07]  /*3220*/  LDSM.16.MT88.4 R20, [R192+0x17000] ;  /* 0x01700000c014783b */ /* 0x000fee0000004200 */
[C---:B--2---:R-:W-:Y:S08]  /*3230*/  HMMA.16816.F32.BF16 R120, R4.reuse, R12, R120 ;  /* 0x0000000c0478723c */ /* 0x044ff00000041878 */
[----:B------:R-:W-:Y:S01]  /*3240*/  HMMA.16816.F32.BF16 R116, R4, R14, R116 ;  /* 0x0000000e0474723c */ /* 0x000fe20000041874 */
[----:B------:R-:W2:Y:S06]  /*3250*/  LDSM.16.MT88.4 R12, [R192+0x15000] ;  /* 0x01500000c00c783b */ /* 0x000eac0000004200 */
[----:B------:R-:W-:Y:S01]  /*3260*/  F2FP.BF16.PACK_AB R4, R159, R156 ;  /* 0x0000009c9f04723e */ /* 0x000fe200000010ff */
[----:B------:R-:W-:Y:S01]  /*3270*/  FADD.FTZ R156, R156, R133 ;  /* 0x000000859c9c7221 */ /* 0x000fe20000010000 */
[----:B------:R-:W-:Y:S01]  /*3280*/  F2FP.BF16.PACK_AB R5, R163, R162 ;  /* 0x000000a2a305723e */ /* 0x000fe200000010ff */
[----:B------:R-:W-:Y:S01]  /*3290*/  FADD.FTZ R162, R162, R147 ;  /* 0x00000093a2a27221 */ /* 0x000fe20000010000 */
[----:B------:R-:W-:Y:S01]  /*32a0*/  F2FP.BF16.PACK_AB R6, R158, R157 ;  /* 0x0000009d9e06723e */ /* 0x000fe200000010ff */
[----:B------:R-:W-:Y:S01]  /*32b0*/  FADD.FTZ R156, R159, R156 ;  /* 0x0000009c9f9c7221 */ /* 0x000fe20000010000 */
[----:B------:R-:W-:Y:S01]  /*32c0*/  F2FP.BF16.PACK_AB R7, R165, R164 ;  /* 0x000000a4a507723e */ /* 0x000fe200000010ff */
[----:B------:R-:W-:-:S02]  /*32d0*/  FADD.FTZ R163, R163, R162 ;  /* 0x000000a2a3a37221 */ /* 0x000fc40000010000 */
[----:B------:R-:W-:Y:S02]  /*32e0*/  FADD.FTZ R157, R157, R156 ;  /* 0x0000009c9d9d7221 */ /* 0x000fe40000010000 */
[----:B------:R-:W-:Y:S02]  /*32f0*/  FADD.FTZ R164, R164, R163 ;  /* 0x000000a3a4a47221 */ /* 0x000fe40000010000 */
[----:B-1----:R-:W-:Y:S01]  /*3300*/  HMMA.16816.F32.BF16 R128, R4, R8, R128 ;  /* 0x000000080480723c */ /* 0x002fe20000041880 */
[----:B------:R-:W-:Y:S02]  /*3310*/  FADD.FTZ R158, R158, R157 ;  /* 0x0000009d9e9e7221 */ /* 0x000fe40000010000 */
[----:B------:R-:W-:-:S05]  /*3320*/  FADD.FTZ R165, R165, R164 ;  /* 0x000000a4a5a57221 */ /* 0x000fca0000010000 */
[C---:B------:R-:W-:Y:S01]  /*3330*/  HMMA.16816.F32.BF16 R36, R4.reuse, R10, R36 ;  /* 0x0000000a0424723c */ /* 0x040fe20000041824 */
[----:B------:R-:W1:Y:S07]  /*3340*/  LDSM.16.MT88.4 R8, [R189+0x15000] ;  /* 0x01500000bd08783b */ /* 0x000e6e0000004200 */
[C---:B---3--:R-:W-:Y:S08]  /*3350*/  HMMA.16816.F32.BF16 R40, R4.reuse, R16, R40 ;  /* 0x000000100428723c */ /* 0x048ff00000041828 */
[C---:B------:R-:W-:Y:S01]  /*3360*/  HMMA.16816.F32.BF16 R44, R4.reuse, R18, R44 ;  /* 0x00000012042c723c */ /* 0x040fe2000004182c */
[----:B------:R-:W3:Y:S07]  /*3370*/  LDSM.16.MT88.4 R16, [R188+0x15000] ;  /* 0x01500000bc10783b */ /* 0x000eee0000004200 */
[C---:B--2---:R-:W-:Y:S08]  /*3380*/  HMMA.16816.F32.BF16 R64, R4.reuse, R12, R64 ;  /* 0x0000000c0440723c */ /* 0x044ff00000041840 */
[C---:B------:R-:W-:Y:S01]  /*3390*/  HMMA.16816.F32.BF16 R68, R4.reuse, R14, R68 ;  /* 0x0000000e0444723c */ /* 0x040fe20000041844 */
[----:B------:R-:W2:Y:S07]  /*33a0*/  LDSM.16.MT88.4 R12, [R190+0x17000] ;  /* 0x01700000be0c783b */ /* 0x000eae0000004200 */
[C---:B------:R-:W-:Y:S08]  /*33b0*/  HMMA.16816.F32.BF16 R96, R4.reuse, R20, R96 ;  /* 0x000000140460723c */ /* 0x040ff00000041860 */
[C---:B-1----:R-:W-:Y:S08]  /*33c0*/  HMMA.16816.F32.BF16 R80, R4.reuse, R8, R80 ;  /* 0x000000080450723c */ /* 0x042ff00000041850 */
        /* <DEDUP_REMOVED lines=8> */
[C---:B------:R-:W-:Y:S01]  /*3450*/  HMMA.16816.F32.BF16 R100, R4.reuse, R22, R100 ;  /* 0x000000160464723c */ /* 0x040fe20000041864 */
[----:B------:R-:W-:Y:S07]  /*3460*/  LDSM.16.MT88.4 R20, [R188+0x15800] ;  /* 0x01580000bc14783b */ /* 0x000fee0000004200 */
        /* <DEDUP_REMOVED lines=8> */
[----:B------:R-:W4:Y:S07]  /*34f0*/  LDSM.16.MT88.4 R32, [R188+0x13800] ;  /* 0x01380000bc20783b */ /* 0x000f2e0000004200 */
[C---:B------:R-:W-:Y:S08]  /*3500*/  HMMA.16816.F32.BF16 R56, R4.reuse, R28, R56 ;  /* 0x0000001c0438723c */ /* 0x040ff00000041838 */
[C---:B------:R-:W-:Y:S01]  /*3510*/  HMMA.16816.F32.BF16 R60, R4.reuse, R30, R60 ;  /* 0x0000001e043c723c */ /* 0x040fe2000004183c */
[----:B------:R-:W5:Y:S07]  /*3520*/  LDSM.16.MT88.4 R28, [R190+0x15800] ;  /* 0x01580000be1c783b */ /* 0x000f6e0000004200 */
[C---:B------:R-:W-:Y:S08]  /*3530*/  HMMA.16816.F32.BF16 R72, R4.reuse, R24, R72 ;  /* 0x000000180448723c */ /* 0x040ff00000041848 */
[----:B------:R-:W-:Y:S01]  /*3540*/  HMMA.16816.F32.BF16 R76, R4, R26, R76 ;  /* 0x0000001a044c723c */ /* 0x000fe2000004184c */
[----:B------:R-:W3:Y:S06]  /*3550*/  LDSM.16.MT88.4 R24, [R189+0x15800] ;  /* 0x01580000bd18783b */ /* 0x000eec0000004200 */
        /* <DEDUP_REMOVED lines=10> */
[----:B--2---:R-:W-:Y:S01]  /*3600*/  HMMA.16816.F32.BF16 R128, R4, R12, R128 ;  /* 0x0000000c0480723c */ /* 0x004fe20000041880 */
[----:B------:R-:W-:Y:S02]  /*3610*/  FADD.FTZ R221, R168, R167 ;  /* 0x000000a7a8dd7221 */ /* 0x000fe40000010000 */
[----:B------:R-:W-:-:S05]  /*3620*/  FADD.FTZ R219, R219, R172 ;  /* 0x000000acdbdb7221 */ /* 0x000fca0000010000 */
        /* <DEDUP_REMOVED lines=9> */
[C---:B------:R-:W-:Y:S08]  /*36c0*/  HMMA.16816.F32.BF16 R44, R4.reuse, R142, R44 ;  /* 0x0000008e042c723c */ /* 0x040ff0000004182c */
[C---:B------:R-:W-:Y:S08]  /*36d0*/  HMMA.16816.F32.BF16 R48, R4.reuse, R136, R48 ;  /* 0x000000880430723c */ /* 0x040ff00000041830 */
[C---:B------:R-:W-:Y:S08]  /*36e0*/  HMMA.16816.F32.BF16 R52, R4.reuse, R138, R52 ;  /* 0x0000008a0434723c */ /* 0x040ff00000041834 */
[C---:B----4-:R-:W-:Y:S08]  /*36f0*/  HMMA.16816.F32.BF16 R56, R4.reuse, R32, R56 ;  /* 0x000000200438723c */ /* 0x050ff00000041838 */
[C---:B------:R-:W-:Y:S08]  /*3700*/  HMMA.16816.F32.BF16 R60, R4.reuse, R34, R60 ;  /* 0x00000022043c723c */ /* 0x040ff0000004183c */
[C---:B-----5:R-:W-:Y:S08]  /*3710*/  HMMA.16816.F32.BF16 R72, R4.reuse, R28, R72 ;  /* 0x0000001c0448723c */ /* 0x060ff00000041848 */
[C---:B------:R-:W-:Y:S08]  /*3720*/  HMMA.16816.F32.BF16 R76, R4.reuse, R30, R76 ;  /* 0x0000001e044c723c */ /* 0x040ff0000004184c */
[C---:B------:R-:W-:Y:S08]  /*3730*/  HMMA.16816.F32.BF16 R80, R4.reuse, R24, R80 ;  /* 0x000000180450723c */ /* 0x040ff00000041850 */
[C---:B------:R-:W-:Y:S08]  /*3740*/  HMMA.16816.F32.BF16 R84, R4.reuse, R26, R84 ;  /* 0x0000001a0454723c */ /* 0x040ff00000041854 */
[C---:B------:R-:W-:Y:S08]  /*3750*/  HMMA.16816.F32.BF16 R88, R4.reuse, R20, R88 ;  /* 0x000000140458723c */ /* 0x040ff00000041858 */
[C---:B------:R-:W-:Y:S08]  /*3760*/  HMMA.16816.F32.BF16 R92, R4.reuse, R22, R92 ;  /* 0x00000016045c723c */ /* 0x040ff0000004185c */
[C---:B--2---:R-:W-:Y:S08]  /*3770*/  HMMA.16816.F32.BF16 R104, R4.reuse, R12, R104 ;  /* 0x0000000c0468723c */ /* 0x044ff00000041868 */
[C---:B------:R-:W-:Y:S08]  /*3780*/  HMMA.16816.F32.BF16 R124, R4.reuse, R14, R124 ;  /* 0x0000000e047c723c */ /* 0x040ff0000004187c */
[C---:B-1----:R-:W-:Y:S08]  /*3790*/  HMMA.16816.F32.BF16 R108, R4.reuse, R8, R108 ;  /* 0x00000008046c723c */ /* 0x042ff0000004186c */
[C---:B------:R-:W-:Y:S08]  /*37a0*/  HMMA.16816.F32.BF16 R112, R4.reuse, R10, R112 ;  /* 0x0000000a0470723c */ /* 0x040ff00000041870 */
[C---:B---3--:R-:W-:Y:S08]  /*37b0*/  HMMA.16816.F32.BF16 R120, R4.reuse, R16, R120 ;  /* 0x000000100478723c */ /* 0x048ff00000041878 */
[----:B------:R-:W-:Y:S01]  /*37c0*/  HMMA.16816.F32.BF16 R116, R4, R18, R116 ;  /* 0x000000120474723c */ /* 0x000fe20000041874 */
[----:B------:R-:W-:Y:S07]  /*37d0*/  @!P0 BRA `(.L_x_6) ;  /* 0x000026d000008947 */ /* 0x000fee0003800000 */
[----:B------:R-:W-:Y:S01]  /*37e0*/  ULDC.64 UR4, c[0x0][0x1a0] ;  /* 0x0000680000047ab9 */ /* 0x000fe20000000a00 */
[----:B------:R-:W-:Y:S01]  /*37f0*/  LEA.HI.SX32 R218, R2, 0xfffffffe, 0x1a ;  /* 0xfffffffe02da7811 */ /* 0x000fe200078fd2ff */
[----:B------:R-:W-:Y:S01]  /*3800*/  IMAD.MOV.U32 R0, RZ, RZ, R3 ;  /* 0x000000ffff007224 */ /* 0x000fe200078e0003 */
[----:B------:R-:W-:Y:S01]  /*3810*/  MOV R133, R132 ;  /* 0x0000008400857202 */ /* 0x000fe20000000f00 */
[----:B------:R-:W-:-:S02]  /*3820*/  USHF.L.U64.HI UR5, UR4, 0x6, UR5 ;  /* 0x0000000604057899 */ /* 0x000fc40008010205 */
[----:B------:R-:W-:Y:S01]  /*3830*/  USHF.L.U32 UR4, UR4, 0x6, URZ ;  /* 0x0000000604047899 */ /* 0x000fe2000800063f */
[----:B------:R-:W-:Y:S09]  /*3840*/  BRA `(.L_x_7) ;  /* 0x0000017000007947 */ /* 0x000ff20003800000 */
.L_x_9:
[----:B------:R-:W-:Y:S04]  /*3850*/  IADD3 R3, R218, -0x1, RZ ;  /* 0xffffffffda037810 */ /* 0x000fe80007ffe0ff */
[----:B------:R-:W-:Y:S01]  /*3860*/  SHF.R.S32.HI R2, RZ, 0x1f, R3 ;  /* 0x0000001fff027819 */ /* 0x000fe20000011403 */
[C---:B------:R-:W-:Y:S04]  /*3870*/  IMAD.WIDE.U32 R134, R3.reuse, c[0x0][0x198], RZ ;  /* 0x0000660003867a25 */ /* 0x040fe800078e00ff */
[----:B------:R-:W-:Y:S04]  /*3880*/  IMAD R2, R2, c[0x0][0x198], RZ ;  /* 0x0000660002027a24 */ /* 0x000fe800078e02ff */
[----:B------:R-:W-:Y:S01]  /*3890*/  IMAD R2, R3, c[0x0][0x19c], R2 ;  /* 0x0000670003027a24 */ /* 0x000fe200078e0202 */
[C---:B------:R-:W-:Y:S03]  /*38a0*/  LEA R3, P1, R134.reuse, R210, 0x6 ;  /* 0x000000d286037211 */ /* 0x040fe600078230ff */
[----:B------:R-:W-:Y:S01]  /*38b0*/  IMAD.IADD R135, R135, 0x1, R2 ;  /* 0x0000000187877824 */ /* 0x000fe200078e0202 */
[C---:B------:R-:W-:Y:S04]  /*38c0*/  LEA R136, P2, R3.reuse, c[0x0][0x168], 0x1 ;  /* 0x00005a0003887a11 */ /* 0x040fe800078408ff */
[----:B------:R-:W-:Y:S02]  /*38d0*/  LEA.HI.X R2, R134, R213, R135, 0x6, P1 ;  /* 0x000000d586027211 */ /* 0x000fe400008f3487 */
[----:B------:R-:W-:Y:S02]  /*38e0*/  IADD3 R138, P1, R202, R136, RZ ;  /* 0x00000088ca8a7210 */ /* 0x000fe40007f3e0ff */
[----:B------:R-:W-:Y:S05]  /*38f0*/  LEA.HI.X R137, R3, c[0x0][0x16c], R2, 0x1, P2 ;  /* 0x00005b0003897a11 */ /* 0x000fea00010f0c02 */
[----:B------:R-:W-:Y:S01]  /*3900*/  @!PT LDS RZ, [RZ] ;  /* 0x00000000fffff984 */ /* 0x000fe20000000800 */
[----:B------:R-:W-:Y:S01]  /*3910*/  @!PT LDS RZ, [RZ] ;  /* 0x00000000fffff984 */ /* 0x000fe20000000800 */
[----:B------:R-:W-:Y:S01]  /*3920*/  @!PT LDS RZ, [RZ] ;  /* 0x00000000fffff984 */ /* 0x000fe20000000800 */
[----:B------:R1:W-:Y:S01]  /*3930*/  LDGSTS.E.BYPASS.LTC128B.128 [R204+0xc000], [R136.64] ;  /* 0x0c00000088cc7fae */ /* 0x0003e2000b901d46 */
[----:B------:R-:W-:Y:S03]  /*3940*/  IMAD.X R139, R201, 0x1, R137, P1 ;  /* 0x00000001c98b7824 */ /* 0x000fe600008e0689 */
[----:B------:R1:W-:Y:S04]  /*3950*/  LDGSTS.E.BYPASS.LTC128B.128 [R204+0xe000], [R136.64+0x80] ;  /* 0x0e00008088cc7fae */ /* 0x0003e8000b901d46 */
[----:B------:R1:W-:Y:S04]  /*3960*/  LDGSTS.E.BYPASS.LTC128B.128 [R204+0x10000], [R136.64+0x100] ;  /* 0x1000010088cc7fae */ /* 0x0003e8000b901d46 */
[----:B------:R1:W-:Y:S04]  /*3970*/  LDGSTS.E.BYPASS.LTC128B.128 [R204+0xd000], [R138.64] ;  /* 0x0d0000008acc7fae */ /* 0x0003e8000b901d46 */
[----:B------:R1:W-:Y:S04]  /*3980*/  LDGSTS.E.BYPASS.LTC128B.128 [R204+0xf000], [R138.64+0x80] ;  /* 0x0f0000808acc7fae */ /* 0x0003e8000b901d46 */
[----:B------:R1:W-:Y:S04]  /*3990*/  LDGSTS.E.BYPASS.LTC128B.128 [R204+0x11000], [R138.64+0x100] ;  /* 0x110001008acc7fae */ /* 0x0003e8000b901d46 */
[----:B------:R-:W0:Y:S01]  /*39a0*/  LDGDEPBAR ;  /* 0x00000000000079af */ /* 0x000e220000000000 */
[----:B------:R-:W-:-:S05]  /*39b0*/  BRA `(.L_x_8) ;  /* 0x00000b7000007947 */ /* 0x000fca0003800000 */
.L_x_7:
[----:B------:R-:W-:Y:S01]  /*39c0*/  SHF.R.S32.HI R2, RZ, 0x1f, R218 ;  /* 0x0000001fff027819 */ /* 0x000fe200000114da */
[----:B------:R-:W-:Y:S04]  /*39d0*/  DEPBAR.LE SB0, 0x0 ;  /* 0x000080000000791a */ /* 0x000fe80000000000 */
[----:B------:R-:W-:Y:S01]  /*39e0*/  BAR.SYNC.DEFER_BLOCKING 0x0 ;  /* 0x0000000000007b1d */ /* 0x000fe20000010000 */
[----:B------:R-:W-:Y:S02]  /*39f0*/  IMAD R2, R2, c[0x0][0x1a0], RZ ;  /* 0x0000680002027a24 */ /* 0x000fe400078e02ff */
[C---:B------:R-:W-:Y:S04]  /*3a00*/  IMAD.WIDE.U32 R134, R218.reuse, c[0x0][0x1a0], RZ ;  /* 0x00006800da867a25 */ /* 0x040fe800078e00ff */
[----:B------:R-:W-:Y:S01]  /*3a10*/  IMAD R2, R218, c[0x0][0x1a4], R2 ;  /* 0x00006900da027a24 */ /* 0x000fe200078e0202 */
[C---:B------:R-:W-:Y:S03]  /*3a20*/  LEA R3, P0, R134.reuse, R208, 0x6 ;  /* 0x000000d086037211 */ /* 0x040fe600078030ff */
[----:B------:R-:W-:Y:S01]  /*3a30*/  IMAD.IADD R2, R135, 0x1, R2 ;  /* 0x0000000187027824 */ /* 0x000fe200078e0202 */
[C---:B------:R-:W-:Y:S04]  /*3a40*/  LEA R222, P1, R3.reuse, c[0x0][0x170], 0x1 ;  /* 0x00005c0003de7a11 */ /* 0x040fe800078208ff */
[----:B------:R-:W-:Y:S02]  /*3a50*/  LEA.HI.X R2, R134, R199, R2, 0x6, P0 ;  /* 0x000000c786027211 */ /* 0x000fe400000f3402 */
[----:B------:R-:W-:Y:S02]  /*3a60*/  IADD3 R134, P0, R222, UR4, RZ ;  /* 0x00000004de867c10 */ /* 0x000fe4000ff1e0ff */
[----:B------:R-:W-:Y:S04]  /*3a70*/  LEA.HI.X R223, R3, c[0x0][0x174], R2, 0x1, P1 ;  /* 0x00005d0003df7a11 */ /* 0x000fe800008f0c02 */
[----:B------:R-:W-:Y:S01]  /*3a80*/  IADD3.X R135, R223, UR5, RZ, P0, !PT ;  /* 0x00000005df877c10 */ /* 0x000fe200087fe4ff */
[----:B------:R-:W-:Y:S01]  /*3a90*/  @!PT LDS RZ, [RZ] ;  /* 0x00000000fffff984 */ /* 0x000fe20000000800 */
[----:B------:R-:W-:Y:S01]  /*3aa0*/  @!PT LDS RZ, [RZ] ;  /* 0x00000000fffff984 */ /* 0x000fe20000000800 */
[----:B------:R-:W-:Y:S01]  /*3ab0*/  @!PT LDS RZ, [RZ] ;  /* 0x00000000fffff984 */ /* 0x000fe20000000800 */
[----:B------:R1:W-:Y:S01]  /*3ac0*/  LDGSTS.E.BYPASS.LTC128B.128 [R204+0x12000], [R222.64] ;  /* 0x12000000decc7fae */ /* 0x0003e2000b901d46 */
[----:B------:R-:W-:Y:S03]  /*3ad0*/  ISETP.GT.AND P0, PT, R218, RZ, PT ;  /* 0x000000ffda00720c */ /* 0x000fe60003f04270 */
[----:B------:R1:W-:Y:S04]  /*3ae0*/  LDGSTS.E.BYPASS.LTC128B.128 [R204+0x14000], [R222.64+0x80] ;  /* 0x14000080decc7fae */ /* 0x0003e8000b901d46 */
[----:B------:R1:W-:Y:S04]  /*3af0*/  LDGSTS.E.BYPASS.LTC128B.128 [R204+0x16000], [R222.64+0x100] ;  /* 0x16000100decc7fae */ /* 0x0003e8000b901d46 */
[----:B------:R1:W-:Y:S04]  /*3b00*/  LDGSTS.E.BYPASS.LTC128B.128 [R204+0x13000], [R134.64] ;  /* 0x1300000086cc7fae */ /* 0x0003e8000b901d46 */
[----:B------:R1:W-:Y:S04]  /*3b10*/  LDGSTS.E.BYPASS.LTC128B.128 [R204+0x15000], [R134.64+0x80] ;  /* 0x1500008086cc7fae */ /* 0x0003e8000b901d46 */
[----:B------:R1:W-:Y:S04]  /*3b20*/  LDGSTS.E.BYPASS.LTC128B.128 [R204+0x17000], [R134.64+0x100] ;  /* 0x1700010086cc7fae */ /* 0x0003e8000b901d46 */
[----:B------:R-:W-:Y:S04]  /*3b30*/  LDSM.16.M88.4 R136, [R198] ;  /* 0x00000000c688783b */ /* 0x000fe80000000200 */
[----:B------:R-:W2:Y:S04]  /*3b40*/  LDSM.16.M88.4 R140, [R197+0xc000] ;  /* 0x00c00000c58c783b */ /* 0x000ea80000000200 */
[----:B------:R-:W3:Y:S04]  /*3b50*/  LDSM.16.M88.4 R144, [R197+0xc800] ;  /* 0x00c80000c590783b */ /* 0x000ee80000000200 */
[----:B------:R-:W4:Y:S04]  /*3b60*/  LDSM.16.M88.4 R148, [R197+0xd000] ;  /* 0x00d00000c594783b */ /* 0x000f280000000200 */
[----:B------:R-:W0:Y:S04]  /*3b70*/  LDGDEPBAR ;  /* 0x00000000000079af */ /* 0x000e280000000000 */
[----:B------:R-:W5:Y:S04]  /*3b80*/  LDSM.16.M88.4 R152, [R197+0xd800] ;  /* 0x00d80000c598783b */ /* 0x000f680000000200 */
[----:B------:R-:W-:Y:S04]  /*3b90*/  LDSM.16.M88.4 R156, [R196] ;  /* 0x00000000c49c783b */ /* 0x000fe80000000200 */
[----:B------:R-:W1:Y:S04]  /*3ba0*/  LDSM.16.M88.4 R160, [R195] ;  /* 0x00000000c3a0783b */ /* 0x000e680000000200 */
[----:B------:R-:W1:Y:S04]  /*3bb0*/  LDSM.16.M88.4 R164, [R187] ;  /* 0x00000000bba4783b */ /* 0x000e680000000200 */
[----:B------:R-:W1:Y:S04]  /*3bc0*/  LDSM.16.M88.4 R168, [R186] ;  /* 0x00000000baa8783b */ /* 0x000e680000000200 */
[----:B------:R-:W1:Y:S01]  /*3bd0*/  LDSM.16.M88.4 R172, [R185] ;  /* 0x00000000b9ac783b */ /* 0x000e620000000200 */
[C---:B--2---:R-:W-:Y:S08]  /*3be0*/  HMMA.16816.F32.BF16 R4, R136.reuse, R140, RZ ;  /* 0x0000008c8804723c */ /* 0x044ff000000418ff */
[C---:B------:R-:W-:Y:S01]  /*3bf0*/  HMMA.16816.F32.BF16 R8, R136.reuse, R142, RZ ;  /* 0x0000008e8808723c */ /* 0x040fe200000418ff */
[----:B------:R-:W-:Y:S07]  /*3c00*/  LDSM.16.M88.4 R140, [R194] ;  /* 0x00000000c28c783b */ /* 0x000fee0000000200 */
[C---:B---3--:R-:W-:Y:S08]  /*3c10*/  HMMA.16816.F32.BF16 R12, R136.reuse, R144, RZ ;  /* 0x00000090880c723c */ /* 0x048ff000000418ff */
[C---:B------:R-:W-:Y:S01]  /*3c20*/  HMMA.16816.F32.BF16 R16, R136.reuse, R146, RZ ;  /* 0x000000928810723c */ /* 0x040fe200000418ff */
[----:B------:R-:W2:Y:S07]  /*3c30*/  LDSM.16.M88.4 R144, [R191+0xc000] ;  /* 0x00c00000bf90783b */ /* 0x000eae0000000200 */
[C---:B----4-:R-:W-:Y:S08]  /*3c40*/  HMMA.16816.F32.BF16 R20, R136.reuse, R148, RZ ;  /* 0x000000948814723c */ /* 0x050ff000000418ff */
[C---:B------:R-:W-:Y:S01]  /*3c50*/  HMMA.16816.F32.BF16 R24, R136.reuse, R150, RZ ;  /* 0x000000968818723c */ /* 0x040fe200000418ff */
[----:B------:R-:W3:Y:S07]  /*3c60*/  LDSM.16.M88.4 R148, [R191+0xc800] ;  /* 0x00c80000bf94783b */ /* 0x000eee0000000200 */
[C---:B-----5:R-:W-:Y:S08]  /*3c70*/  HMMA.16816.F32.BF16 R28, R136.reuse, R152, RZ ;  /* 0x00000098881c723c */ /* 0x060ff000000418ff */
[----:B------:R-:W-:Y:S01]  /*3c80*/  HMMA.16816.F32.BF16 R32, R136, R154, RZ ;  /* 0x0000009a8820723c */ /* 0x000fe200000418ff */
[----:B------:R-:W4:Y:S04]  /*3c90*/  LDSM.16.M88.4 R136, [R191+0xd000] ;  /* 0x00d00000bf88783b */ /* 0x000f280000000200 */
[----:B------:R-:W5:Y:S03]  /*3ca0*/  LDSM.16.M88.4 R152, [R191+0xd800] ;  /* 0x00d80000bf98783b */ /* 0x000f660000000200 */
[C---:B-1----:R-:W-:Y:S08]  /*3cb0*/  HMMA.16816.F32.BF16 R4, R156.reuse, R160, R4 ;  /* 0x000000a09c04723c */ /* 0x042ff00000041804 */
[C---:B------:R-:W-:Y:S01]  /*3cc0*/  HMMA.16816.F32.BF16 R8, R156.reuse, R162, R8 ;  /* 0x000000a29c08723c */ /* 0x040fe20000041808 */
[----:B------:R-:W-:Y:S07]  /*3cd0*/  LDSM.16.M88.4 R160, [R193] ;  /* 0x00000000c1a0783b */ /* 0x000fee0000000200 */
[C---:B------:R-:W-:Y:S08]  /*3ce0*/  HMMA.16816.F32.BF16 R12, R156.reuse, R164, R12 ;  /* 0x000000a49c0c723c */ /* 0x040ff0000004180c */
[C---:B------:R-:W-:Y:S01]  /*3cf0*/  HMMA.16816.F32.BF16 R16, R156.reuse, R166, R16 ;  /* 0x000000a69c10723c */ /* 0x040fe20000041810 */
[----:B------:R-:W1:Y:S07]  /*3d00*/  LDSM.16.M88.4 R164, [R184] ;  /* 0x00000000b8a4783b */ /* 0x000e6e0000000200 */
[C---:B------:R-:W-:Y:S08]  /*3d10*/  HMMA.16816.F32.BF16 R20, R156.reuse, R168, R20 ;  /* 0x000000a89c14723c */ /* 0x040ff00000041814 */
[C---:B------:R-:W-:Y:S01]  /*3d20*/  HMMA.16816.F32.BF16 R24, R156.reuse, R170, R24 ;  /* 0x000000aa9c18723c */ /* 0x040fe20000041818 */
[----:B------:R-:W1:Y:S07]  /*3d30*/  LDSM.16.M88.4 R168, [R184+0x800] ;  /* 0x00080000b8a8783b */ /* 0x000e6e0000000200 */
[C---:B------:R-:W-:Y:S08]  /*3d40*/  HMMA.16816.F32.BF16 R28, R156.reuse, R172, R28 ;  /* 0x000000ac9c1c723c */ /* 0x040ff0000004181c */
[----:B------:R-:W-:Y:S01]  /*3d50*/  HMMA.16816.F32.BF16 R32, R156, R174, R32 ;  /* 0x000000ae9c20723c */ /* 0x000fe20000041820 */
[----:B------:R-:W1:Y:S04]  /*3d60*/  LDSM.16.M88.4 R156, [R184+0x1000] ;  /* 0x00100000b89c783b */ /* 0x000e680000000200 */
[----:B------:R-:W1:Y:S03]  /*3d70*/  LDSM.16.M88.4 R172, [R184+0x1800] ;  /* 0x00180000b8ac783b */ /* 0x000e660000000200 */
[C---:B--2---:R-:W-:Y:S08]  /*3d80*/  HMMA.16816.F32.BF16 R4, R140.reuse, R144, R4 ;  /* 0x000000908c04723c */ /* 0x044ff00000041804 */
[C---:B------:R-:W-:Y:S01]  /*3d90*/  HMMA.16816.F32.BF16 R8, R140.reuse, R146, R8 ;  /* 0x000000928c08723c */ /* 0x040fe20000041808 */
[----:B------:R-:W-:Y:S07]  /*3da0*/  LDSM.16.M88.4 R144, [R197+0xe000] ;  /* 0x00e00000c590783b */ /* 0x000fee0000000200 */
[C---:B---3--:R-:W-:Y:S08]  /*3db0*/  HMMA.16816.F32.BF16 R12, R140.reuse, R148, R12 ;  /* 0x000000948c0c723c */ /* 0x048ff0000004180c */
[C---:B------:R-:W-:Y:S01]  /*3dc0*/  HMMA.16816.F32.BF16 R16, R140.reuse, R150, R16 ;  /* 0x000000968c10723c */ /* 0x040fe20000041810 */
[----:B------:R-:W-:Y:S07]  /*3dd0*/  LDSM.16.M88.4 R148, [R197+0xe800] ;  /* 0x00e80000c594783b */ /* 0x000fee0000000200 */
[C---:B----4-:R-:W-:Y:S08]  /*3de0*/  HMMA.16816.F32.BF16 R20, R140.reuse, R136, R20 ;  /* 0x000000888c14723c */ /* 0x050ff00000041814 */
[C---:B------:R-:W-:Y:S01]  /*3df0*/  HMMA.16816.F32.BF16 R24, R140.reuse, R138, R24 ;  /* 0x0000008a8c18723c */ /* 0x040fe20000041818 */
[----:B------:R-:W2:Y:S07]  /*3e00*/  LDSM.16.M88.4 R136, [R198+0x4000] ;  /* 0x00400000c688783b */ /* 0x000eae0000000200 */
[C---:B-----5:R-:W-:Y:S08]  /*3e10*/  HMMA.16816.F32.BF16 R28, R140.reuse, R152, R28 ;  /* 0x000000988c1c723c */ /* 0x060ff0000004181c */
[----:B------:R-:W-:Y:S01]  /*3e20*/  HMMA.16816.F32.BF16 R32, R140, R154, R32 ;  /* 0x0000009a8c20723c */ /* 0x000fe20000041820 */
[----:B------:R-:W3:Y:S04]  /*3e30*/  LDSM.16.M88.4 R140, [R197+0xf000] ;  /* 0x00f00000c58c783b */ /* 0x000ee80000000200 */
[----:B------:R-:W4:Y:S03]  /*3e40*/  LDSM.16.M88.4 R152, [R197+0xf800] ;  /* 0x00f80000c598783b */ /* 0x000f260000000200 */
[C---:B-1----:R-:W-:Y:S08]  /*3e50*/  HMMA.16816.F32.BF16 R4, R160.reuse, R164, R4 ;  /* 0x000000a4a004723c */ /* 0x042ff00000041804 */
[C---:B------:R-:W-:Y:S01]  /*3e60*/  HMMA.16816.F32.BF16 R8, R160.reuse, R166, R8 ;  /* 0x000000a6a008723c */ /* 0x040fe20000041808 */
[----:B------:R-:W-:Y:S07]  /*3e70*/  LDSM.16.M88.4 R164, [R183] ;  /* 0x00000000b7a4783b */ /* 0x000fee0000000200 */
[C---:B------:R-:W-:Y:S08]  /*3e80*/  HMMA.16816.F32.BF16 R12, R160.reuse, R168, R12 ;  /* 0x000000a8a00c723c */ /* 0x040ff0000004180c */
[C---:B------:R-:W-:Y:S01]  /*3e90*/  HMMA.16816.F32.BF16 R16, R160.reuse, R170, R16 ;  /* 0x000000aaa010723c */ /* 0x040fe20000041810 */
[----:B------:R-:W-:Y:S07]  /*3ea0*/  LDSM.16.M88.4 R168, [R182] ;  /* 0x00000000b6a8783b */ /* 0x000fee0000000200 */
[C---:B------:R-:W-:Y:S08]  /*3eb0*/  HMMA.16816.F32.BF16 R20, R160.reuse, R156, R20 ;  /* 0x0000009ca014723c */ /* 0x040ff00000041814 */
[C---:B------:R-:W-:Y:S01]  /*3ec0*/  HMMA.16816.F32.BF16 R24, R160.reuse, R158, R24 ;  /* 0x0000009ea018723c */ /* 0x040fe20000041818 */
[----:B------:R-:W1:Y:S07]  /*3ed0*/  LDSM.16.M88.4 R156, [R196+0x4000] ;  /* 0x00400000c49c783b */ /* 0x000e6e0000000200 */
[C---:B------:R-:W-:Y:S08]  /*3ee0*/  HMMA.16816.F32.BF16 R28, R160.reuse, R172, R28 ;  /* 0x000000aca01c723c */ /* 0x040ff0000004181c */
[----:B------:R-:W-:Y:S01]  /*3ef0*/  HMMA.16816.F32.BF16 R32, R160, R174, R32 ;  /* 0x000000aea020723c */ /* 0x000fe20000041820 */
[----:B------:R-:W5:Y:S04]  /*3f00*/  LDSM.16.M88.4 R160, [R181] ;  /* 0x00000000b5a0783b */ /* 0x000f680000000200 */
[----:B------:R-:W1:Y:S03]  /*3f10*/  LDSM.16.M88.4 R172, [R180] ;  /* 0x00000000b4ac783b */ /* 0x000e660000000200 */
[C---:B--2---:R-:W-:Y:S08]  /*3f20*/  HMMA.16816.F32.BF16 R4, R136.reuse, R144, R4 ;  /* 0x000000908804723c */ /* 0x044ff00000041804 */
[C---:B------:R-:W-:Y:S01]  /*3f30*/  HMMA.16816.F32.BF16 R8, R136.reuse, R146, R8 ;  /* 0x000000928808723c */ /* 0x040fe20000041808 */
[----:B------:R-:W-:Y:S07]  /*3f40*/  LDSM.16.M88.4 R144, [R191+0xe000] ;  /* 0x00e00000bf90783b */ /* 0x000fee0000000200 */
[C---:B------:R-:W-:Y:S08]  /*3f50*/  HMMA.16816.F32.BF16 R12, R136.reuse, R148, R12 ;  /* 0x00000094880c723c */ /* 0x040ff0000004180c */
[C---:B------:R-:W-:Y:S01]  /*3f60*/  HMMA.16816.F32.BF16 R16, R136.reuse, R150, R16 ;  /* 0x000000968810723c */ /* 0x040fe20000041810 */
[----:B------:R-:W-:Y:S07]  /*3f70*/  LDSM.16.M88.4 R148, [R191+0xe800] ;  /* 0x00e80000bf94783b */ /* 0x000fee0000000200 */
[C---:B---3--:R-:W-:Y:S08]  /*3f80*/  HMMA.16816.F32.BF16 R20, R136.reuse, R140, R20 ;  /* 0x0000008c8814723c */ /* 0x048ff00000041814 */
[C---:B------:R-:W-:Y:S01]  /*3f90*/  HMMA.16816.F32.BF16 R24, R136.reuse, R142, R24 ;  /* 0x0000008e8818723c */ /* 0x040fe20000041818 */
[----:B------:R-:W2:Y:S07]  /*3fa0*/  LDSM.16.M88.4 R140, [R194+0x4000] ;  /* 0x00400000c28c783b */ /* 0x000eae0000000200 */
[C---:B----4-:R-:W-:Y:S08]  /*3fb0*/  HMMA.16816.F32.BF16 R28, R136.reuse, R152, R28 ;  /* 0x00000098881c723c */ /* 0x050ff0000004181c */
[----:B------:R-:W-:Y:S01]  /*3fc0*/  HMMA.16816.F32.BF16 R32, R136, R154, R32 ;  /* 0x0000009a8820723c */ /* 0x000fe20000041820 */
[----:B------:R-:W3:Y:S04]  /*3fd0*/  LDSM.16.M88.4 R136, [R191+0xf000] ;  /* 0x00f00000bf88783b */ /* 0x000ee80000000200 */
[----:B------:R-:W4:Y:S03]  /*3fe0*/  LDSM.16.M88.4 R152, [R191+0xf800] ;  /* 0x00f80000bf98783b */ /* 0x000f260000000200 */
[C---:B-1----:R-:W-:Y:S08]  /*3ff0*/  HMMA.16816.F32.BF16 R4, R156.reuse, R164, R4 ;  /* 0x000000a49c04723c */ /* 0x042ff00000041804 */
[C---:B------:R-:W-:Y:S01]  /*4000*/  HMMA.16816.F32.BF16 R8, R156.reuse, R166, R8 ;  /* 0x000000a69c08723c */ /* 0x040fe20000041808 */
[----:B------:R-:W-:Y:S07]  /*4010*/  LDSM.16.M88.4 R164, [R184+0x2000] ;  /* 0x00200000b8a4783b */ /* 0x000fee0000000200 */
[C---:B------:R-:W-:Y:S08]  /*4020*/  HMMA.16816.F32.BF16 R12, R156.reuse, R168, R12 ;  /* 0x000000a89c0c723c */ /* 0x040ff0000004180c */
[C---:B------:R-:W-:Y:S01]  /*4030*/  HMMA.16816.F32.BF16 R16, R156.reuse, R170, R16 ;  /* 0x000000aa9c10723c */ /* 0x040fe20000041810 */
[----:B------:R-:W-:Y:S07]  /*4040*/  LDSM.16.M88.4 R168, [R184+0x2800] ;  /* 0x00280000b8a8783b */ /* 0x000fee0000000200 */
[C---:B-----5:R-:W-:Y:S08]  /*4050*/  HMMA.16816.F32.BF16 R20, R156.reuse, R160, R20 ;  /* 0x000000a09c14723c */ /* 0x060ff00000041814 */
[C---:B------:R-:W-:Y:S01]  /*4060*/  HMMA.16816.F32.BF16 R24, R156.reuse, R162, R24 ;  /* 0x000000a29c18723c */ /* 0x040fe20000041818 */
[----:B------:R-:W1:Y:S07]  /*4070*/  LDSM.16.M88.4 R160, [R193+0x4000] ;  /* 0x00400000c1a0783b */ /* 0x000e6e0000000200 */
[C---:B------:R-:W-:Y:S08]  /*4080*/  HMMA.16816.F32.BF16 R28, R156.reuse, R172, R28 ;  /* 0x000000ac9c1c723c */ /* 0x040ff0000004181c */
[----:B------:R-:W-:Y:S01]  /*4090*/  HMMA.16816.F32.BF16 R32, R156, R174, R32 ;  /* 0x000000ae9c20723c */ /* 0x000fe20000041820 */
[----:B------:R-:W5:Y:S04]  /*40a0*/  LDSM.16.M88.4 R156, [R184+0x3000] ;  /* 0x00300000b89c783b */ /* 0x000f680000000200 */
[----:B------:R-:W1:Y:S03]  /*40b0*/  LDSM.16.M88.4 R172, [R184+0x3800] ;  /* 0x00380000b8ac783b */ /* 0x000e660000000200 */
        /* <DEDUP_REMOVED lines=19> */
[C---:B-----5:R-:W-:Y:S08]  /*41f0*/  HMMA.16816.F32.BF16 R20, R160.reuse, R156, R20 ;  /* 0x0000009ca014723c */ /* 0x060ff00000041814 */
        /* <DEDUP_REMOVED lines=32> */
[C---:B--2---:R-:W-:Y:S01]  /*4400*/  HMMA.16816.F32.BF16 R4, R140.reuse, R144, R4 ;  /* 0x000000908c04723c */ /* 0x044fe20000041804 */
[----:B------:R-:W-:Y:S04]  /*4410*/  DEPBAR.LE SB0, 0x0 ;  /* 0x000080000000791a */ /* 0x000fe80000000000 */
[----:B------:R-:W-:Y:S03]  /*4420*/  BAR.SYNC.DEFER_BLOCKING 0x0 ;  /* 0x0000000000007b1d */ /* 0x000fe60000010000 */
[C---:B------:R-:W-:Y:S08]  /*4430*/  HMMA.16816.F32.BF16 R8, R140.reuse, R146, R8 ;  /* 0x000000928c08723c */ /* 0x040ff00000041808 */
[C---:B------:R-:W-:Y:S08]  /*4440*/  HMMA.16816.F32.BF16 R12, R140.reuse, R148, R12 ;  /* 0x000000948c0c723c */ /* 0x040ff0000004180c */
[C---:B------:R-:W-:Y:S08]  /*4450*/  HMMA.16816.F32.BF16 R16, R140.reuse, R150, R16 ;  /* 0x000000968c10723c */ /* 0x040ff00000041810 */
[C---:B---3--:R-:W-:Y:S08]  /*4460*/  HMMA.16816.F32.BF16 R20, R140.reuse, R136, R20 ;  /* 0x000000888c14723c */ /* 0x048ff00000041814 */
[C---:B------:R-:W-:Y:S08]  /*4470*/  HMMA.16816.F32.BF16 R24, R140.reuse, R138, R24 ;  /* 0x0000008a8c18723c */ /* 0x040ff00000041818 */
[C---:B----4-:R-:W-:Y:S08]  /*4480*/  HMMA.16816.F32.BF16 R28, R140.reuse, R152, R28 ;  /* 0x000000988c1c723c */ /* 0x050ff0000004181c */
[----:B------:R-:W-:Y:S08]  /*4490*/  HMMA.16816.F32.BF16 R32, R140, R154, R32 ;  /* 0x0000009a8c20723c */ /* 0x000ff00000041820 */
[C---:B-1----:R-:W-:Y:S08]  /*44a0*/  HMMA.16816.F32.BF16 R4, R160.reuse, R164, R4 ;  /* 0x000000a4a004723c */ /* 0x042ff00000041804 */
[C---:B------:R-:W-:Y:S08]  /*44b0*/  HMMA.16816.F32.BF16 R8, R160.reuse, R166, R8 ;  /* 0x000000a6a008723c */ /* 0x040ff00000041808 */
[C---:B------:R-:W-:Y:S08]  /*44c0*/  HMMA.16816.F32.BF16 R12, R160.reuse, R168, R12 ;  /* 0x000000a8a00c723c */ /* 0x040ff0000004180c */
[C---:B------:R-:W-:Y:S08]  /*44d0*/  HMMA.16816.F32.BF16 R16, R160.reuse, R170, R16 ;  /* 0x000000aaa010723c */ /* 0x040ff00000041810 */
[C---:B-----5:R-:W-:Y:S08]  /*44e0*/  HMMA.16816.F32.BF16 R20, R160.reuse, R156, R20 ;  /* 0x0000009ca014723c */ /* 0x060ff00000041814 */
[C---:B------:R-:W-:Y:S08]  /*44f0*/  HMMA.16816.F32.BF16 R24, R160.reuse, R158, R24 ;  /* 0x0000009ea018723c */ /* 0x040ff00000041818 */
[C---:B------:R-:W-:Y:S08]  /*4500*/  HMMA.16816.F32.BF16 R28, R160.reuse, R172, R28 ;  /* 0x000000aca01c723c */ /* 0x040ff0000004181c */
[----:B------:R-:W-:Y:S01]  /*4510*/  HMMA.16816.F32.BF16 R32, R160, R174, R32 ;  /* 0x000000aea020723c */ /* 0x000fe20000041820 */
[----:B------:R-:W-:-:S07]  /*4520*/  @P0 BRA `(.L_x_9) ;  /* 0xfffff32000000947 */ /* 0x000fce000383ffff */
.L_x_8:
[----:B------:R-:W-:Y:S01]  /*4530*/  FMNMX.FTZ R2, R4, R133, !PT ;  /* 0x0000008504027209 */ /* 0x000fe20007810000 */
[----:B------:R-:W-:Y:S01]  /*4540*/  LDSM.16.MT88.4 R140, [R190+0x12000] ;  /* 0x01200000be8c783b */ /* 0x000fe20000004200 */
[----:B------:R-:W-:Y:S02]  /*4550*/  FMNMX.FTZ R132, R6, R0, !PT ;  /* 0x0000000006847209 */ /* 0x000fe40007810000 */
[----:B------:R-:W-:Y:S02]  /*4560*/  FMNMX.FTZ R3, R5, R2, !PT ;  /* 0x0000000205037209 */ /* 0x000fe40007810000 */
[----:B------:R-:W-:Y:S02]  /*4570*/  FMNMX.FTZ R135, R7, R132, !PT ;  /* 0x0000008407877209 */ /* 0x000fe40007810000 */
        /* <DEDUP_REMOVED lines=25> */
[----:B------:R-:W-:Y:S02]  /*4710*/  FMNMX.FTZ R2, R28, R3, !PT ;  /* 0x000000031c027209 */ /* 0x000fe40007810000 */
[----:B------:R-:W-:Y:S02]  /*4720*/  FMNMX.FTZ R132, R30, R135, !PT ;  /* 0x000000871e847209 */ /* 0x000fe40007810000 */
[----:B------:R-:W-:Y:S02]  /*4730*/  FMNMX.FTZ R3, R29, R2, !PT ;  /* 0x000000021d037209 */ /* 0x000fe40007810000 */
[----:B------:R-:W-:Y:S02]  /*4740*/  IADD3 R218, R218, -0x1, RZ ;  /* 0xffffffffdada7810 */ /* 0x000fe40007ffe0ff */
[----:B------:R-:W-:Y:S02]  /*4750*/  FMNMX.FTZ R2, R32, R3, !PT ;  /* 0x0000000320027209 */ /* 0x000fe40007810000 */
[----:B------:R-:W-:Y:S02]  /*4760*/  FMNMX.FTZ R3, R31, R132, !PT ;  /* 0x000000841f037209 */ /* 0x000fe40007810000 */
[----:B-1----:R-:W-:Y:S02]  /*4770*/  FMNMX.FTZ R136, R33, R2, !PT ;  /* 0x0000000221887209 */ /* 0x002fe40007810000 */
[----:B------:R-:W-:Y:S03]  /*4780*/  FMNMX.FTZ R2, R34, R3, !PT ;  /* 0x0000000322027209 */ /* 0x000fe60007810000 */
[----:B------:R-:W-:Y:S01]  /*4790*/  SHFL.BFLY PT, R3, R136, 0x2, 0x1f ;  /* 0x0c401f0088037f89 */ /* 0x000fe200000e0000 */
[----:B------:R-:W-:Y:S07]  /*47a0*/  FMNMX.FTZ R137, R35, R2, !PT ;  /* 0x0000000223897209 */ /* 0x000fee0007810000 */
[----:B------:R-:W1:Y:S02]  /*47b0*/  SHFL.BFLY PT, R2, R137, 0x2, 0x1f ;  /* 0x0c401f0089027f89 */ /* 0x000e6400000e0000 */
[----:B-1----:R-:W-:Y:S02]  /*47c0*/  FMNMX.FTZ R134, R137, R2, !PT ;  /* 0x0000000289867209 */ /* 0x002fe40007810000 */
[----:B------:R-:W-:Y:S04]  /*47d0*/  FMNMX.FTZ R139, R136, R3, !PT ;  /* 0x00000003888b7209 */ /* 0x000fe80007810000 */
[----:B------:R-:W1:Y:S08]  /*47e0*/  SHFL.BFLY PT, R3, R134, 0x1, 0x1f ;  /* 0x0c201f0086037f89 */ /* 0x000e7000000e0000 */
[----:B------:R-:W2:Y:S01]  /*47f0*/  SHFL.BFLY PT, R132, R139, 0x1, 0x1f ;  /* 0x0c201f008b847f89 */ /* 0x000ea200000e0000 */
[----:B-1----:R-:W-:Y:S05]  /*4800*/  FMNMX.FTZ R3, R134, R3, !PT ;  /* 0x0000000386037209 */ /* 0x002fea0007810000 */
[----:B------:R-:W-:Y:S01]  /*4810*/  FMUL.FTZ R167, R3, c[0x0][0x23c] ;  /* 0x00008f0003a77a20 */ /* 0x000fe20000410000 */
[----:B--2---:R-:W-:Y:S02]  /*4820*/  FMNMX.FTZ R132, R139, R132, !PT ;  /* 0x000000848b847209 */ /* 0x004fe40007810000 */
[----:B------:R-:W1:Y:S02]  /*4830*/  LDSM.16.MT88.4 R136, [R192+0x12000] ;  /* 0x01200000c088783b */ /* 0x000e640000004200 */
[C---:B------:R-:W-:Y:S01]  /*4840*/  FSETP.NEU.FTZ.AND P1, PT, R132.reuse, -INF , PT ;  /* 0xff8000008400780b */ /* 0x040fe20003f3d000 */
[C---:B------:R-:W-:Y:S02]  /*4850*/  FADD.FTZ R2, -R132.reuse, R133 ;  /* 0x0000008584027221 */ /* 0x040fe40000010100 */
[----:B------:R-:W-:Y:S02]  /*4860*/  FMUL.FTZ R168, R132, c[0x0][0x23c] ;  /* 0x00008f0084a87a20 */ /* 0x000fe40000410000 */
[----:B------:R-:W-:Y:S02]  /*4870*/  FMUL.FTZ R135, R2, c[0x0][0x23c] ;  /* 0x00008f0002877a20 */ /* 0x000fe40000410000 */
[C---:B------:R-:W-:Y:S01]  /*4880*/  FADD.FTZ R133, -R3.reuse, R0 ;  /* 0x0000000003857221 */ /* 0x040fe20000010100 */
[----:B------:R-:W-:Y:S01]  /*4890*/  FSEL R168, R168, RZ, P1 ;  /* 0x000000ffa8a87208 */ /* 0x000fe20000800000 */
[----:B------:R2:W3:Y:S01]  /*48a0*/  MUFU.EX2 R2, R135 ;  /* 0x0000008700027308 */ /* 0x0004e20000000800 */
[----:B------:R-:W-:Y:S01]  /*48b0*/  FSETP.NEU.FTZ.AND P1, PT, R3, -INF , PT ;  /* 0xff8000000300780b */ /* 0x000fe20003f3d000 */
[----:B------:R-:W-:Y:S01]  /*48c0*/  FMUL.FTZ R0, R133, c[0x0][0x23c] ;  /* 0x00008f0085007a20 */ /* 0x000fe20000410000 */
[----:B------:R-:W-:Y:S01]  /*48d0*/  MOV R133, R132 ;  /* 0x0000008400857202 */ /* 0x000fe20000000f00 */
[--C-:B------:R-:W-:Y:S01]  /*48e0*/  FFMA.FTZ R164, R4, c[0x0][0x23c], -R168.reuse ;  /* 0x00008f0004a47a23 */ /* 0x100fe200000108a8 */
[----:B------:R-:W-:Y:S01]  /*48f0*/  FSEL R167, R167, RZ, P1 ;  /* 0x000000ffa7a77208 */ /* 0x000fe20000800000 */
[--C-:B------:R-:W-:Y:S02]  /*4900*/  FFMA.FTZ R5, R5, c[0x0][0x23c], -R168.reuse ;  /* 0x00008f0005057a23 */ /* 0x100fe400000108a8 */
[--C-:B------:R-:W-:Y:S02]  /*4910*/  FFMA.FTZ R134, R8, c[0x0][0x23c], -R168.reuse ;  /* 0x00008f0008867a23 */ /* 0x100fe400000108a8 */
[--C-:B------:R-:W-:Y:S01]  /*4920*/  FFMA.FTZ R6, R6, c[0x0][0x23c], -R167.reuse ;  /* 0x00008f0006067a23 */ /* 0x100fe200000108a7 */
[----:B------:R-:W4:Y:S01]  /*4930*/  MUFU.EX2 R0, R0 ;  /* 0x0000000000007308 */ /* 0x000f220000000800 */
[--C-:B------:R-:W-:Y:S02]  /*4940*/  FFMA.FTZ R7, R7, c[0x0][0x23c], -R167.reuse ;  /* 0x00008f0007077a23 */ /* 0x100fe400000108a7 */
[--C-:B------:R-:W-:Y:S02]  /*4950*/  FFMA.FTZ R165, R10, c[0x0][0x23c], -R167.reuse ;  /* 0x00008f000aa57a23 */ /* 0x100fe400000108a7 */
[--C-:B------:R-:W-:Y:S02]  /*4960*/  FFMA.FTZ R166, R11, c[0x0][0x23c], -R167.reuse ;  /* 0x00008f000ba67a23 */ /* 0x100fe400000108a7 */
[--C-:B------:R-:W-:Y:S02]  /*4970*/  FFMA.FTZ R222, R32, c[0x0][0x23c], -R168.reuse ;  /* 0x00008f0020de7a23 */ /* 0x100fe400000108a8 */
[--C-:B------:R-:W-:Y:S01]  /*4980*/  FFMA.FTZ R224, R34, c[0x0][0x23c], -R167.reuse ;  /* 0x00008f0022e07a23 */ /* 0x100fe200000108a7 */
[----:B------:R-:W-:Y:S01]  /*4990*/  MUFU.EX2 R164, R164 ;  /* 0x000000a400a47308 */ /* 0x000fe20000000800 */
[--C-:B------:R-:W-:Y:S02]  /*49a0*/  FFMA.FTZ R169, R12, c[0x0][0x23c], -R168.reuse ;  /* 0x00008f000ca97a23 */ /* 0x100fe400000108a8 */
[--C-:B--2---:R-:W-:Y:S02]  /*49b0*/  FFMA.FTZ R135, R9, c[0x0][0x23c], -R168.reuse ;  /* 0x00008f0009877a23 */ /* 0x104fe400000108a8 */
[C---:B---3--:R-:W-:Y:S02]  /*49c0*/  FMUL.FTZ R8, R2.reuse, R128 ;  /* 0x0000008002087220 */ /* 0x048fe40000410000 */
[C---:B------:R-:W-:Y:S02]  /*49d0*/  FMUL.FTZ R9, R2.reuse, R129 ;  /* 0x0000008102097220 */ /* 0x040fe40000410000 */
[C---:B------:R-:W-:Y:S01]  /*49e0*/  FMUL.FTZ R36, R2.reuse, R36 ;  /* 0x0000002402247220 */ /* 0x040fe20000410000 */
[----:B------:R-:W2:Y:S01]  /*49f0*/  MUFU.EX2 R5, R5 ;  /* 0x0000000500057308 */ /* 0x000ea20000000800 */
[C---:B------:R-:W-:Y:S02]  /*4a00*/  FMUL.FTZ R37, R2.reuse, R37 ;  /* 0x0000002502257220 */ /* 0x040fe40000410000 */
[----:B------:R-:W-:Y:S02]  /*4a10*/  FMUL.FTZ R40, R2, R40 ;  /* 0x0000002802287220 */ /* 0x000fe40000410000 */
[C---:B----4-:R-:W-:Y:S02]  /*4a20*/  FMUL.FTZ R10, R0.reuse, R130 ;  /* 0x00000082000a7220 */ /* 0x050fe40000410000 */
[C---:B------:R-:W-:Y:S02]  /*4a30*/  FMUL.FTZ R11, R0.reuse, R131 ;  /* 0x00000083000b7220 */ /* 0x040fe40000410000 */
[C---:B------:R-:W-:Y:S01]  /*4a40*/  FMUL.FTZ R38, R0.reuse, R38 ;  /* 0x0000002600267220 */ /* 0x040fe20000410000 */
[----:B------:R-:W-:Y:S01]  /*4a50*/  MUFU.EX2 R6, R6 ;  /* 0x0000000600067308 */ /* 0x000fe20000000800 */
[----:B------:R-:W-:Y:S02]  /*4a60*/  FMUL.FTZ R39, R0, R39 ;  /* 0x0000002700277220 */ /* 0x000fe40000410000 */
[----:B------:R-:W-:Y:S02]  /*4a70*/  FMUL.FTZ R41, R2, R41 ;  /* 0x0000002902297220 */ /* 0x000fe40000410000 */
[C---:B------:R-:W-:Y:S02]  /*4a80*/  FMUL.FTZ R42, R0.reuse, R42 ;  /* 0x0000002a002a7220 */ /* 0x040fe40000410000 */
[----:B------:R-:W-:Y:S02]  /*4a90*/  FMUL.FTZ R43, R0, R43 ;  /* 0x0000002b002b7220 */ /* 0x000fe40000410000 */
[C---:B------:R-:W-:Y:S01]  /*4aa0*/  FMUL.FTZ R44, R2.reuse, R44 ;  /* 0x0000002c022c7220 */ /* 0x040fe20000410000 */
[----:B------:R-:W3:Y:S01]  /*4ab0*/  MUFU.EX2 R7, R7 ;  /* 0x0000000700077308 */ /* 0x000ee20000000800 */
[----:B------:R-:W-:Y:S02]  /*4ac0*/  FMUL.FTZ R45, R2, R45 ;  /* 0x0000002d022d7220 */ /* 0x000fe40000410000 */
[C---:B------:R-:W-:Y:S01]  /*4ad0*/  FMUL.FTZ R46, R0.reuse, R46 ;  /* 0x0000002e002e7220 */ /* 0x040fe20000410000 */
[----:B--2---:R-:W-:Y:S01]  /*4ae0*/  F2FP.BF16.PACK_AB R128, R5, R164 ;  /* 0x000000a40580723e */ /* 0x004fe200000010ff */
[----:B------:R-:W-:Y:S02]  /*4af0*/  FMUL.FTZ R47, R0, R47 ;  /* 0x0000002f002f7220 */ /* 0x000fe40000410000 */
[C---:B------:R-:W-:Y:S02]  /*4b00*/  FMUL.FTZ R48, R2.reuse, R48 ;  /* 0x0000003002307220 */ /* 0x040fe40000410000 */
[----:B------:R-:W-:Y:S01]  /*4b10*/  FMUL.FTZ R49, R2, R49 ;  /* 0x0000003102317220 */ /* 0x000fe20000410000 */
[----:B------:R-:W-:Y:S01]  /*4b20*/  MUFU.EX2 R134, R134 ;  /* 0x0000008600867308 */ /* 0x000fe20000000800 */
[C---:B------:R-:W-:Y:S02]  /*4b30*/  FMUL.FTZ R50, R0.reuse, R50 ;  /* 0x0000003200327220 */ /* 0x040fe40000410000 */
[----:B------:R-:W-:Y:S02]  /*4b40*/  FMUL.FTZ R51, R0, R51 ;  /* 0x0000003300337220 */ /* 0x000fe40000410000 */
[C---:B------:R-:W-:Y:S02]  /*4b50*/  FMUL.FTZ R12, R2.reuse, R124 ;  /* 0x0000007c020c7220 */ /* 0x040fe40000410000 */
[C---:B------:R-:W-:Y:S02]  /*4b60*/  FMUL.FTZ R52, R2.reuse, R52 ;  /* 0x0000003402347220 */ /* 0x040fe40000410000 */
[----:B------:R-:W-:Y:S01]  /*4b70*/  FMUL.FTZ R53, R2, R53 ;  /* 0x0000003502357220 */ /* 0x000fe20000410000 */
[----:B------:R-:W2:Y:S01]  /*4b80*/  MUFU.EX2 R135, R135 ;  /* 0x0000008700877308 */ /* 0x000ea20000000800 */
[C---:B------:R-:W-:Y:S02]  /*4b90*/  FMUL.FTZ R54, R0.reuse, R54 ;  /* 0x0000003600367220 */ /* 0x040fe40000410000 */
[----:B------:R-:W-:Y:S01]  /*4ba0*/  FMUL.FTZ R55, R0, R55 ;  /* 0x0000003700377220 */ /* 0x000fe20000410000 */
[----:B---3--:R-:W-:Y:S01]  /*4bb0*/  F2FP.BF16.PACK_AB R129, R7, R6 ;  /* 0x000000060781723e */ /* 0x008fe200000010ff */
[C---:B------:R-:W-:Y:S02]  /*4bc0*/  FMUL.FTZ R56, R2.reuse, R56 ;  /* 0x0000003802387220 */ /* 0x040fe40000410000 */
[----:B------:R-:W-:Y:S02]  /*4bd0*/  FMUL.FTZ R57, R2, R57 ;  /* 0x0000003902397220 */ /* 0x000fe40000410000 */
[C---:B------:R-:W-:Y:S01]  /*4be0*/  FMUL.FTZ R58, R0.reuse, R58 ;  /* 0x0000003a003a7220 */ /* 0x040fe20000410000 */
[----:B------:R-:W-:Y:S01]  /*4bf0*/  MUFU.EX2 R165, R165 ;  /* 0x000000a500a57308 */ /* 0x000fe20000000800 */
[----:B------:R-:W-:Y:S02]  /*4c00*/  FMUL.FTZ R59, R0, R59 ;  /* 0x0000003b003b7220 */ /* 0x000fe40000410000 */
[C---:B------:R-:W-:Y:S02]  /*4c10*/  FMUL.FTZ R60, R2.reuse, R60 ;  /* 0x0000003c023c7220 */ /* 0x040fe40000410000 */
[----:B------:R-:W-:Y:S02]  /*4c20*/  FMUL.FTZ R61, R2, R61 ;  /* 0x0000003d023d7220 */ /* 0x000fe40000410000 */
[C---:B------:R-:W-:Y:S02]  /*4c30*/  FMUL.FTZ R62, R0.reuse, R62 ;  /* 0x0000003e003e7220 */ /* 0x040fe40000410000 */
[----:B------:R-:W-:Y:S01]  /*4c40*/  FMUL.FTZ R63, R0, R63 ;  /* 0x0000003f003f7220 */ /* 0x000fe20000410000 */
[----:B------:R-:W3:Y:S01]  /*4c50*/  MUFU.EX2 R166, R166 ;  /* 0x000000a600a67308 */ /* 0x000ee20000000800 */
[C---:B------:R-:W-:Y:S02]  /*4c60*/  FMUL.FTZ R64, R2.reuse, R64 ;  /* 0x0000004002407220 */ /* 0x040fe40000410000 */
[----:B------:R-:W-:Y:S01]  /*4c70*/  FMUL.FTZ R65, R2, R65 ;  /* 0x0000004102417220 */ /* 0x000fe20000410000 */
[----:B--2---:R-:W-:Y:S01]  /*4c80*/  F2FP.BF16.PACK_AB R130, R135, R134 ;  /* 0x000000868782723e */ /* 0x004fe200000010ff */
        /* <DEDUP_REMOVED lines=9> */
[----:B------:R-:W-:Y:S01]  /*4d20*/  MUFU.EX2 R222, R222 ;  /* 0x000000de00de7308 */ /* 0x000fe20000000800 */
[C---:B------:R-:W-:Y:S02]  /*4d30*/  FMUL.FTZ R74, R0.reuse, R74 ;  /* 0x0000004a004a7220 */ /* 0x040fe40000410000 */
[----:B------:R-:W-:Y:S01]  /*4d40*/  FMUL.FTZ R75, R0, R75 ;  /* 0x0000004b004b7220 */ /* 0x000fe20000410000 */
[----:B---3--:R-:W-:Y:S01]  /*4d50*/  F2FP.BF16.PACK_AB R131, R166, R165 ;  /* 0x000000a5a683723e */ /* 0x008fe200000010ff */
[C---:B------:R-:W-:Y:S02]  /*4d60*/  FMUL.FTZ R76, R2.reuse, R76 ;  /* 0x0000004c024c7220 */ /* 0x040fe40000410000 */
[----:B------:R-:W-:Y:S02]  /*4d70*/  FMUL.FTZ R77, R2, R77 ;  /* 0x0000004d024d7220 */ /* 0x000fe40000410000 */
[C---:B------:R-:W-:Y:S01]  /*4d80*/  FMUL.FTZ R78, R0.reuse, R78 ;  /* 0x0000004e004e7220 */ /* 0x040fe20000410000 */
[----:B------:R-:W-:Y:S01]  /*4d90*/  MUFU.EX2 R224, R224 ;  /* 0x000000e000e07308 */ /* 0x000fe20000000800 */
[C---:B-1----:R-:W-:Y:S05]  /*4da0*/  HMMA.16816.F32.BF16 R8, R128.reuse, R136, R8 ;  /* 0x000000888008723c */ /* 0x042fea0000041808 */
[----:B------:R-:W-:Y:S02]  /*4db0*/  FMUL.FTZ R79, R0, R79 ;  /* 0x0000004f004f7220 */ /* 0x000fe40000410000 */
[C---:B------:R-:W-:Y:S01]  /*4dc0*/  FMUL.FTZ R80, R2.reuse, R80 ;  /* 0x0000005002507220 */ /* 0x040fe20000410000 */
[C---:B------:R-:W-:Y:S01]  /*4dd0*/  HMMA.16816.F32.BF16 R36, R128.reuse, R138, R36 ;  /* 0x0000008a8024723c */ /* 0x040fe20000041824 */
[----:B------:R-:W1:Y:S03]  /*4de0*/  LDSM.16.MT88.4 R136, [R188+0x12000] ;  /* 0x01200000bc88783b */ /* 0x000e660000004200 */
[----:B------:R-:W-:Y:S02]  /*4df0*/  FMUL.FTZ R81, R2, R81 ;  /* 0x0000005102517220 */ /* 0x000fe40000410000 */
[C---:B------:R-:W-:Y:S02]  /*4e00*/  FMUL.FTZ R82, R0.reuse, R82 ;  /* 0x0000005200527220 */ /* 0x040fe40000410000 */
[C---:B------:R-:W-:Y:S04]  /*4e10*/  HMMA.16816.F32.BF16 R40, R128.reuse, R140, R40 ;  /* 0x0000008c8028723c */ /* 0x040fe80000041828 */
[----:B------:R-:W-:Y:S02]  /*4e20*/  FMUL.FTZ R83, R0, R83 ;  /* 0x0000005300537220 */ /* 0x000fe40000410000 */
[C---:B------:R-:W-:Y:S02]  /*4e30*/  FMUL.FTZ R84, R2.reuse, R84 ;  /* 0x0000005402547220 */ /* 0x040fe40000410000 */
[C---:B------:R-:W-:Y:S01]  /*4e40*/  HMMA.16816.F32.BF16 R44, R128.reuse, R142, R44 ;  /* 0x0000008e802c723c */ /* 0x040fe2000004182c */
[----:B------:R-:W2:Y:S03]  /*4e50*/  LDSM.16.MT88.4 R140, [R192+0x14000] ;  /* 0x01400000c08c783b */ /* 0x000ea60000004200 */
[----:B------:R-:W-:Y:S02]  /*4e60*/  FMUL.FTZ R85, R2, R85 ;  /* 0x0000005502557220 */ /* 0x000fe40000410000 */
[C---:B------:R-:W-:Y:S02]  /*4e70*/  FMUL.FTZ R86, R0.reuse, R86 ;  /* 0x0000005600567220 */ /* 0x040fe40000410000 */
[C---:B------:R-:W-:Y:S04]  /*4e80*/  HMMA.16816.F32.BF16 R48, R128.reuse, R144, R48 ;  /* 0x000000908030723c */ /* 0x040fe80000041830 */
[----:B------:R-:W-:Y:S02]  /*4e90*/  FMUL.FTZ R87, R0, R87 ;  /* 0x0000005700577220 */ /* 0x000fe40000410000 */
[C---:B------:R-:W-:Y:S02]  /*4ea0*/  FMUL.FTZ R88, R2.reuse, R88 ;  /* 0x0000005802587220 */ /* 0x040fe40000410000 */
[C---:B------:R-:W-:Y:S01]  /*4eb0*/  HMMA.16816.F32.BF16 R52, R128.reuse, R146, R52 ;  /* 0x000000928034723c */ /* 0x040fe20000041834 */
[----:B------:R-:W3:Y:S03]  /*4ec0*/  LDSM.16.MT88.4 R144, [R190+0x14000] ;  /* 0x01400000be90783b */ /* 0x000ee60000004200 */
[----:B------:R-:W-:Y:S02]  /*4ed0*/  FMUL.FTZ R89, R2, R89 ;  /* 0x0000005902597220 */ /* 0x000fe40000410000 */
[C---:B------:R-:W-:Y:S02]  /*4ee0*/  FMUL.FTZ R90, R0.reuse, R90 ;  /* 0x0000005a005a7220 */ /* 0x040fe40000410000 */
[----:B------:R-:W-:Y:S01]  /*4ef0*/  FMUL.FTZ R91, R0, R91 ;  /* 0x0000005b005b7220 */ /* 0x000fe20000410000 */
[C---:B-1----:R-:W-:Y:S03]  /*4f00*/  HMMA.16816.F32.BF16 R56, R128.reuse, R136, R56 ;  /* 0x000000888038723c */ /* 0x042fe60000041838 */
[C---:B------:R-:W-:Y:S02]  /*4f10*/  FMUL.FTZ R92, R2.reuse, R92 ;  /* 0x0000005c025c7220 */ /* 0x040fe40000410000 */
[----:B------:R-:W-:Y:S02]  /*4f20*/  FMUL.FTZ R93, R2, R93 ;  /* 0x0000005d025d7220 */ /* 0x000fe40000410000 */
[C---:B------:R-:W-:Y:S01]  /*4f30*/  FMUL.FTZ R94, R0.reuse, R94 ;  /* 0x0000005e005e7220 */ /* 0x040fe20000410000 */
[C---:B------:R-:W-:Y:S01]  /*4f40*/  HMMA.16816.F32.BF16 R60, R128.reuse, R138, R60 ;  /* 0x0000008a803c723c */ /* 0x040fe2000004183c */
[----:B------:R-:W1:Y:S03]  /*4f50*/  LDSM.16.MT88.4 R136, [R189+0x14000] ;  /* 0x01400000bd88783b */ /* 0x000e660000004200 */
[----:B------:R-:W-:Y:S02]  /*4f60*/  FMUL.FTZ R95, R0, R95 ;  /* 0x0000005f005f7220 */ /* 0x000fe40000410000 */
[C---:B------:R-:W-:Y:S02]  /*4f70*/  FMUL.FTZ R96, R2.reuse, R96 ;  /* 0x0000006002607220 */ /* 0x040fe40000410000 */
[C---:B--2---:R-:W-:Y:S04]  /*4f80*/  HMMA.16816.F32.BF16 R64, R128.reuse, R140, R64 ;  /* 0x0000008c8040723c */ /* 0x044fe80000041840 */
[----:B------:R-:W-:Y:S02]  /*4f90*/  FMUL.FTZ R97, R2, R97 ;  /* 0x0000006102617220 */ /* 0x000fe40000410000 */
[C---:B------:R-:W-:Y:S02]  /*4fa0*/  FMUL.FTZ R98, R0.reuse, R98 ;  /* 0x0000006200627220 */ /* 0x040fe40000410000 */
[C---:B------:R-:W-:Y:S01]  /*4fb0*/  HMMA.16816.F32.BF16 R68, R128.reuse, R142, R68 ;  /* 0x0000008e8044723c */ /* 0x040fe20000041844 */
[----:B------:R-:W2:Y:S03]  /*4fc0*/  LDSM.16.MT88.4 R140, [R188+0x14000] ;  /* 0x01400000bc8c783b */ /* 0x000ea60000004200 */
[----:B------:R-:W-:Y:S02]  /*4fd0*/  FMUL.FTZ R99, R0, R99 ;  /* 0x0000006300637220 */ /* 0x000fe40000410000 */
[C---:B------:R-:W-:Y:S02]  /*4fe0*/  FMUL.FTZ R100, R2.reuse, R100 ;  /* 0x0000006402647220 */ /* 0x040fe40000410000 */
[C---:B---3--:R-:W-:Y:S04]  /*4ff0*/  HMMA.16816.F32.BF16 R72, R128.reuse, R144, R72 ;  /* 0x000000908048723c */ /* 0x048fe80000041848 */
[----:B------:R-:W-:Y:S02]  /*5000*/  FMUL.FTZ R101, R2, R101 ;  /* 0x0000006502657220 */ /* 0x000fe40000410000 */
[C---:B------:R-:W-:Y:S02]  /*5010*/  FMUL.FTZ R102, R0.reuse, R102 ;  /* 0x0000006600667220 */ /* 0x040fe40000410000 */
[C---:B------:R-:W-:Y:S01]  /*5020*/  HMMA.16816.F32.BF16 R76, R128.reuse, R146, R76 ;  /* 0x00000092804c723c */ /* 0x040fe2000004184c */
[----:B------:R-:W3:Y:S03]  /*5030*/  LDSM.16.MT88.4 R144, [R192+0x16000] ;  /* 0x01600000c090783b */ /* 0x000ee60000004200 */
[----:B------:R-:W-:Y:S02]  /*5040*/  FMUL.FTZ R103, R0, R103 ;  /* 0x0000006700677220 */ /* 0x000fe40000410000 */
[--C-:B------:R-:W-:Y:S02]  /*5050*/  FFMA.FTZ R170, R13, c[0x0][0x23c], -R168.reuse ;  /* 0x00008f000daa7a23 */ /* 0x100fe400000108a8 */
[----:B------:R-:W-:Y:S01]  /*5060*/  FMUL.FTZ R13, R2, R125 ;  /* 0x0000007d020d7220 */ /* 0x000fe20000410000 */
[C---:B-1----:R-:W-:Y:S03]  /*5070*/  HMMA.16816.F32.BF16 R80, R128.reuse, R136, R80 ;  /* 0x000000888050723c */ /* 0x042fe60000041850 */
[--C-:B------:R-:W-:Y:S01]  /*5080*/  FFMA.FTZ R171, R14, c[0x0][0x23c], -R167.reuse ;  /* 0x00008f000eab7a23 */ /* 0x100fe200000108a7 */
[----:B------:R-:W1:Y:S01]  /*5090*/  MUFU.EX2 R170, R170 ;  /* 0x000000aa00aa7308 */ /* 0x000e620000000800 */
[C---:B------:R-:W-:Y:S02]  /*50a0*/  FMUL.FTZ R14, R0.reuse, R126 ;  /* 0x0000007e000e7220 */ /* 0x040fe40000410000 */
[--C-:B------:R-:W-:Y:S01]  /*50b0*/  FFMA.FTZ R172, R15, c[0x0][0x23c], -R167.reuse ;  /* 0x00008f000fac7a23 */ /* 0x100fe200000108a7 */
[C---:B------:R-:W-:Y:S01]  /*50c0*/  HMMA.16816.F32.BF16 R84, R128.reuse, R138, R84 ;  /* 0x0000008a8054723c */ /* 0x040fe20000041854 */
[----:B------:R-:W4:Y:S03]  /*50d0*/  LDSM.16.MT88.4 R136, [R190+0x16000] ;  /* 0x01600000be88783b */ /* 0x000f260000004200 */
[----:B------:R-:W-:Y:S02]  /*50e0*/  FMUL.FTZ R15, R0, R127 ;  /* 0x0000007f000f7220 */ /* 0x000fe40000410000 */
[C---:B------:R-:W-:Y:S01]  /*50f0*/  FMUL.FTZ R104, R2.reuse, R104 ;  /* 0x0000006802687220 */ /* 0x040fe20000410000 */
[----:B------:R-:W-:Y:S01]  /*5100*/  MUFU.EX2 R171, R171 ;  /* 0x000000ab00ab7308 */ /* 0x000fe20000000800 */
[C---:B--2---:R-:W-:Y:S01]  /*5110*/  HMMA.16816.F32.BF16 R88, R128.reuse, R140, R88 ;  /* 0x0000008c8058723c */ /* 0x044fe20000041858 */
[----:B------:R-:W-:Y:S03]  /*5120*/  LDSM.16.MT88.4 R124, [R188+0x16000] ;  /* 0x01600000bc7c783b */ /* 0x000fe60000004200 */
[----:B------:R-:W-:Y:S02]  /*5130*/  FMUL.FTZ R105, R2, R105 ;  /* 0x0000006902697220 */ /* 0x000fe40000410000 */
[C---:B------:R-:W-:Y:S02]  /*5140*/  FMUL.FTZ R106, R0.reuse, R106 ;  /* 0x0000006a006a7220 */ /* 0x040fe40000410000 */
[C---:B------:R-:W-:Y:S01]  /*5150*/  HMMA.16816.F32.BF16 R92, R128.reuse, R142, R92 ;  /* 0x0000008e805c723c */ /* 0x040fe2000004185c */
[----:B------:R-:W2:Y:S01]  /*5160*/  LDSM.16.MT88.4 R140, [R189+0x16000] ;  /* 0x01600000bd8c783b */ /* 0x000ea20000004200 */
[----:B------:R-:W5:Y:S02]  /*5170*/  MUFU.EX2 R172, R172 ;  /* 0x000000ac00ac7308 */ /* 0x000f640000000800 */
[----:B------:R-:W-:Y:S02]  /*5180*/  FMUL.FTZ R107, R0, R107 ;  /* 0x0000006b006b7220 */ /* 0x000fe40000410000 */
[C---:B------:R-:W-:Y:S02]  /*5190*/  FMUL.FTZ R108, R2.reuse, R108 ;  /* 0x0000006c026c7220 */ /* 0x040fe40000410000 */
[C---:B---3--:R-:W-:Y:S04]  /*51a0*/  HMMA.16816.F32.BF16 R96, R128.reuse, R144, R96 ;  /* 0x000000908060723c */ /* 0x048fe80000041860 */
[----:B------:R-:W-:Y:S02]  /*51b0*/  FMUL.FTZ R109, R2, R109 ;  /* 0x0000006d026d7220 */ /* 0x000fe40000410000 */
[C---:B------:R-:W-:Y:S02]  /*51c0*/  FMUL.FTZ R110, R0.reuse, R110 ;  /* 0x0000006e006e7220 */ /* 0x040fe40000410000 */
[C---:B------:R-:W-:Y:S01]  /*51d0*/  HMMA.16816.F32.BF16 R100, R128.reuse, R146, R100 ;  /* 0x000000928064723c */ /* 0x040fe20000041864 */
[----:B------:R-:W-:Y:S03]  /*51e0*/  LDSM.16.MT88.4 R144, [R190+0x12800] ;  /* 0x01280000be90783b */ /* 0x000fe60000004200 */
[----:B------:R-:W-:Y:S02]  /*51f0*/  FMUL.FTZ R111, R0, R111 ;  /* 0x0000006f006f7220 */ /* 0x000fe40000410000 */
[--C-:B------:R-:W-:Y:S02]  /*5200*/  FFMA.FTZ R173, R16, c[0x0][0x23c], -R168.reuse ;  /* 0x00008f0010ad7a23 */ /* 0x100fe400000108a8 */
[----:B------:R-:W-:Y:S01]  /*5210*/  FFMA.FTZ R174, R17, c[0x0][0x23c], -R168 ;  /* 0x00008f0011ae7a23 */ /* 0x000fe200000108a8 */
[C---:B----4-:R-:W-:Y:S03]  /*5220*/  HMMA.16816.F32.BF16 R104, R128.reuse, R136, R104 ;  /* 0x000000888068723c */ /* 0x050fe60000041868 */
[--C-:B------:R-:W-:Y:S01]  /*5230*/  FFMA.FTZ R175, R18, c[0x0][0x23c], -R167.reuse ;  /* 0x00008f0012af7a23 */ /* 0x100fe200000108a7 */
[----:B------:R-:W-:Y:S01]  /*5240*/  MUFU.EX2 R173, R173 ;  /* 0x000000ad00ad7308 */ /* 0x000fe20000000800 */
[----:B------:R-:W-:Y:S02]  /*5250*/  FFMA.FTZ R220, R19, c[0x0][0x23c], -R167 ;  /* 0x00008f0013dc7a23 */ /* 0x000fe400000108a7 */
[C---:B------:R-:W-:Y:S01]  /*5260*/  FMUL.FTZ R112, R2.reuse, R112 ;  /* 0x0000007002707220 */ /* 0x040fe20000410000 */
[C---:B------:R-:W-:Y:S01]  /*5270*/  HMMA.16816.F32.BF16 R12, R128.reuse, R138, R12 ;  /* 0x0000008a800c723c */ /* 0x040fe2000004180c */
[----:B------:R-:W3:Y:S03]  /*5280*/  LDSM.16.MT88.4 R136, [R192+0x12800] ;  /* 0x01280000c088783b */ /* 0x000ee60000004200 */
[----:B------:R-:W-:Y:S02]  /*5290*/  FMUL.FTZ R113, R2, R113 ;  /* 0x0000007102717220 */ /* 0x000fe40000410000 */
[----:B------:R-:W4:Y:S01]  /*52a0*/  MUFU.EX2 R174, R174 ;  /* 0x000000ae00ae7308 */ /* 0x000f220000000800 */
[C---:B------:R-:W-:Y:S01]  /*52b0*/  FMUL.FTZ R114, R0.reuse, R114 ;  /* 0x0000007200727220 */ /* 0x040fe20000410000 */
[C---:B--2---:R-:W-:Y:S04]  /*52c0*/  HMMA.16816.F32.BF16 R108, R128.reuse, R140, R108 ;  /* 0x0000008c806c723c */ /* 0x044fe8000004186c */
[----:B------:R-:W-:Y:S02]  /*52d0*/  FMUL.FTZ R115, R0, R115 ;  /* 0x0000007300737220 */ /* 0x000fe40000410000 */
[----:B------:R-:W-:Y:S01]  /*52e0*/  FMUL.FTZ R16, R2, R120 ;  /* 0x0000007802107220 */ /* 0x000fe20000410000 */
[----:B-1----:R-:W-:Y:S01]  /*52f0*/  F2FP.BF16.PACK_AB R120, R170, R169 ;  /* 0x000000a9aa78723e */ /* 0x002fe200000010ff */
[----:B------:R-:W-:Y:S01]  /*5300*/  MUFU.EX2 R175, R175 ;  /* 0x000000af00af7308 */ /* 0x000fe20000000800 */
[----:B------:R-:W-:Y:S02]  /*5310*/  FMUL.FTZ R17, R2, R121 ;  /* 0x0000007902117220 */ /* 0x000fe40000410000 */
[C---:B------:R-:W-:Y:S01]  /*5320*/  HMMA.16816.F32.BF16 R112, R128.reuse, R142, R112 ;  /* 0x0000008e8070723c */ /* 0x040fe20000041870 */
[----:B------:R-:W1:Y:S02]  /*5330*/  LDSM.16.MT88.4 R140, [R189+0x12800] ;  /* 0x01280000bd8c783b */ /* 0x000e640000004200 */
[----:B------:R-:W-:Y:S01]  /*5340*/  FMUL.FTZ R18, R0, R122 ;  /* 0x0000007a00127220 */ /* 0x000fe20000410000 */
[----:B-----5:R-:W-:Y:S01]  /*5350*/  F2FP.BF16.PACK_AB R121, R172, R171 ;  /* 0x000000abac79723e */ /* 0x020fe200000010ff */
[----:B------:R-:W-:Y:S02]  /*5360*/  FMUL.FTZ R19, R0, R123 ;  /* 0x0000007b00137220 */ /* 0x000fe40000410000 */
[----:B------:R-:W2:Y:S01]  /*5370*/  MUFU.EX2 R220, R220 ;  /* 0x000000dc00dc7308 */ /* 0x000ea20000000800 */
[C---:B------:R-:W-:Y:S04]  /*5380*/  FMUL.FTZ R116, R2.reuse, R116 ;  /* 0x0000007402747220 */ /* 0x040fe80000410000 */
[C---:B------:R-:W-:Y:S03]  /*5390*/  HMMA.16816.F32.BF16 R16, R128.reuse, R124, R16 ;  /* 0x0000007c8010723c */ /* 0x040fe60000041810 */
[----:B------:R-:W-:Y:S01]  /*53a0*/  FMUL.FTZ R117, R2, R117 ;  /* 0x0000007502757220 */ /* 0x000fe20000410000 */
[----:B----4-:R-:W-:Y:S01]  /*53b0*/  F2FP.BF16.PACK_AB R122, R174, R173 ;  /* 0x000000adae7a723e */ /* 0x010fe200000010ff */
[C---:B------:R-:W-:Y:S02]  /*53c0*/  FMUL.FTZ R118, R0.reuse, R118 ;  /* 0x0000007600767220 */ /* 0x040fe40000410000 */
[----:B------:R-:W-:Y:S02]  /*53d0*/  FMUL.FTZ R119, R0, R119 ;  /* 0x0000007700777220 */ /* 0x000fe40000410000 */
[----:B------:R-:W-:Y:S03]  /*53e0*/  FFMA.FTZ R164, R2, R221, R164 ;  /* 0x000000dd02a47223 */ /* 0x000fe600000100a4 */
[----:B------:R-:W-:Y:S01]  /*53f0*/  FFMA.FTZ R6, R0, R219, R6 ;  /* 0x000000db00067223 */ /* 0x000fe20000010006 */
[----:B------:R-:W-:Y:S01]  /*5400*/  MOV R0, R3 ;  /* 0x0000000300007202 */ /* 0x000fe20000000f00 */
[----:B------:R-:W-:Y:S01]  /*5410*/  HMMA.16816.F32.BF16 R116, R128, R126, R116 ;  /* 0x0000007e8074723c */ /* 0x000fe20000041874 */
[----:B------:R-:W4:Y:S02]  /*5420*/  LDSM.16.MT88.4 R124, [R188+0x14800] ;  /* 0x01480000bc7c783b */ /* 0x000f240000004200 */
[----:B------:R-:W-:Y:S01]  /*5430*/  FADD.FTZ R5, R5, R164 ;  /* 0x000000a405057221 */ /* 0x000fe20000010000 */
[----:B--2---:R-:W-:Y:S01]  /*5440*/  F2FP.BF16.PACK_AB R123, R220, R175 ;  /* 0x000000afdc7b723e */ /* 0x004fe200000010ff */
[----:B------:R-:W-:Y:S02]  /*5450*/  FADD.FTZ R6, R7, R6 ;  /* 0x0000000607067221 */ /* 0x000fe40000010000 */
[----:B------:R-:W-:Y:S02]  /*5460*/  FADD.FTZ R134, R134, R5 ;  /* 0x0000000586867221 */ /* 0x000fe40000010000 */
[----:B------:R-:W2:Y:S02]  /*5470*/  LDSM.16.MT88.4 R128, [R192+0x16800] ;  /* 0x01680000c080783b */ /* 0x000ea40000004200 */
[C---:B---3--:R-:W-:Y:S05]  /*5480*/  HMMA.16816.F32.BF16 R8, R120.reuse, R136, R8 ;  /* 0x000000887808723c */ /* 0x048fea0000041808 */
[----:B------:R-:W-:Y:S02]  /*5490*/  FADD.FTZ R165, R165, R6 ;  /* 0x00000006a5a57221 */ /* 0x000fe40000010000 */
[----:B------:R-:W-:Y:S01]  /*54a0*/  FADD.FTZ R134, R135, R134 ;  /* 0x0000008687867221 */ /* 0x000fe20000010000 */
[C---:B------:R-:W-:Y:S01]  /*54b0*/  HMMA.16816.F32.BF16 R36, R120.reuse, R138, R36 ;  /* 0x0000008a7824723c */ /* 0x040fe20000041824 */
[----:B------:R-:W3:Y:S03]  /*54c0*/  LDSM.16.MT88.4 R136, [R190+0x16800] ;  /* 0x01680000be88783b */ /* 0x000ee60000004200 */
[----:B------:R-:W-:Y:S02]  /*54d0*/  FADD.FTZ R166, R166, R165 ;  /* 0x000000a5a6a67221 */ /* 0x000fe40000010000 */
[----:B------:R-:W-:Y:S02]  /*54e0*/  FADD.FTZ R169, R169, R134 ;  /* 0x00000086a9a97221 */ /* 0x000fe40000010000 */
[C---:B------:R-:W-:Y:S04]  /*54f0*/  HMMA.16816.F32.BF16 R40, R120.reuse, R144, R40 ;  /* 0x000000907828723c */ /* 0x040fe80000041828 */
[----:B------:R-:W-:Y:S02]  /*5500*/  FADD.FTZ R171, R171, R166 ;  /* 0x000000a6abab7221 */ /* 0x000fe40000010000 */
[----:B------:R-:W-:Y:S02]  /*5510*/  FADD.FTZ R170, R170, R169 ;  /* 0x000000a9aaaa7221 */ /* 0x000fe40000010000 */
[C---:B------:R-:W-:Y:S01]  /*5520*/  HMMA.16816.F32.BF16 R44, R120.reuse, R146, R44 ;  /* 0x00000092782c723c */ /* 0x040fe2000004182c */
[----:B------:R-:W-:Y:S03]  /*5530*/  LDSM.16.MT88.4 R144, [R190+0x15000] ;  /* 0x01500000be90783b */ /* 0x000fe60000004200 */
[----:B------:R-:W-:Y:S02]  /*5540*/  FADD.FTZ R172, R172, R171 ;  /* 0x000000abacac7221 */ /* 0x000fe40000010000 */
[----:B------:R-:W-:Y:S02]  /*5550*/  FADD.FTZ R173, R173, R170 ;  /* 0x000000aaadad7221 */ /* 0x000fe40000010000 */
[C---:B-1----:R-:W-:Y:S04]  /*5560*/  HMMA.16816.F32.BF16 R48, R120.reuse, R140, R48 ;  /* 0x0000008c7830723c */ /* 0x042fe80000041830 */
[----:B------:R-:W-:Y:S02]  /*5570*/  FADD.FTZ R5, R175, R172 ;  /* 0x000000acaf057221 */ /* 0x000fe40000010000 */
[----:B------:R-:W-:Y:S02]  /*5580*/  FADD.FTZ R173, R174, R173 ;  /* 0x000000adaead7221 */ /* 0x000fe40000010000 */
[C---:B------:R-:W-:Y:S01]  /*5590*/  HMMA.16816.F32.BF16 R52, R120.reuse, R142, R52 ;  /* 0x0000008e7834723c */ /* 0x040fe20000041834 */
[----:B------:R-:W1:Y:S03]  /*55a0*/  LDSM.16.MT88.4 R140, [R189+0x16800] ;  /* 0x01680000bd8c783b */ /* 0x000e660000004200 */
[----:B------:R-:W-:Y:S04]  /*55b0*/  FADD.FTZ R5, R220, R5 ;  /* 0x00000005dc057221 */ /* 0x000fe80000010000 */
[C---:B------:R-:W-:Y:S08]  /*55c0*/  HMMA.16816.F32.BF16 R56, R120.reuse, R148, R56 ;  /* 0x000000947838723c */ /* 0x040ff00000041838 */
[C---:B------:R-:W-:Y:S01]  /*55d0*/  HMMA.16816.F32.BF16 R60, R120.reuse, R150, R60 ;  /* 0x00000096783c723c */ /* 0x040fe2000004183c */
[----:B------:R-:W-:Y:S07]  /*55e0*/  LDSM.16.MT88.4 R148, [R189+0x15000] ;  /* 0x01500000bd94783b */ /* 0x000fee0000004200 */
[C---:B------:R-:W-:Y:S07]  /*55f0*/  HMMA.16816.F32.BF16 R64, R120.reuse, R152, R64 ;  /* 0x000000987840723c */ /* 0x040fee0000041840 */
[--C-:B------:R-:W-:Y:S01]  /*5600*/  FFMA.FTZ R152, R20, c[0x0][0x23c], -R168.reuse ;  /* 0x00008f0014987a23 */ /* 0x100fe200000108a8 */
[C---:B------:R-:W-:Y:S04]  /*5610*/  HMMA.16816.F32.BF16 R68, R120.reuse, R154, R68 ;  /* 0x0000009a7844723c */ /* 0x040fe80000041844 */
[--C-:B------:R-:W-:Y:S01]  /*5620*/  FFMA.FTZ R153, R21, c[0x0][0x23c], -R168.reuse ;  /* 0x00008f0015997a23 */ /* 0x100fe200000108a8 */
[----:B------:R-:W-:Y:S02]  /*5630*/  MUFU.EX2 R152, R152 ;  /* 0x0000009800987308 */ /* 0x000fe40000000800 */
[--C-:B------:R-:W-:Y:S01]  /*5640*/  FFMA.FTZ R154, R22, c[0x0][0x23c], -R167.reuse ;  /* 0x00008f00169a7a23 */ /* 0x100fe200000108a7 */
[C---:B------:R-:W-:Y:S04]  /*5650*/  HMMA.16816.F32.BF16 R72, R120.reuse, R156, R72 ;  /* 0x0000009c7848723c */ /* 0x040fe80000041848 */
[--C-:B------:R-:W-:Y:S02]  /*5660*/  FFMA.FTZ R155, R23, c[0x0][0x23c], -R167.reuse ;  /* 0x00008f00179b7a23 */ /* 0x100fe400000108a7 */
[----:B------:R-:W5:Y:S01]  /*5670*/  LDSM.16.MT88.4 R20, [R188+0x16800] ;  /* 0x01680000bc14783b */ /* 0x000f620000004200 */
[--C-:B------:R-:W-:Y:S01]  /*5680*/  FFMA.FTZ R156, R24, c[0x0][0x23c], -R168.reuse ;  /* 0x00008f00189c7a23 */ /* 0x100fe200000108a8 */
[C---:B------:R-:W-:Y:S01]  /*5690*/  HMMA.16816.F32.BF16 R76, R120.reuse, R158, R76 ;  /* 0x0000009e784c723c */ /* 0x040fe2000004184c */
[----:B------:R-:W1:Y:S03]  /*56a0*/  MUFU.EX2 R153, R153 ;  /* 0x0000009900997308 */ /* 0x000e660000000800 */
[--C-:B------:R-:W-:Y:S03]  /*56b0*/  FFMA.FTZ R157, R25, c[0x0][0x23c], -R168.reuse ;  /* 0x00008f00199d7a23 */ /* 0x100fe600000108a8 */
[--C-:B------:R-:W-:Y:S01]  /*56c0*/  FFMA.FTZ R158, R26, c[0x0][0x23c], -R167.reuse ;  /* 0x00008f001a9e7a23 */ /* 0x100fe200000108a7 */
[C---:B------:R-:W-:Y:S03]  /*56d0*/  HMMA.16816.F32.BF16 R80, R120.reuse, R160, R80 ;  /* 0x000000a07850723c */ /* 0x040fe60000041850 */
[----:B------:R-:W-:Y:S01]  /*56e0*/  MUFU.EX2 R154, R154 ;  /* 0x0000009a009a7308 */ /* 0x000fe20000000800 */
[--C-:B------:R-:W-:Y:S02]  /*56f0*/  FFMA.FTZ R159, R27, c[0x0][0x23c], -R167.reuse ;  /* 0x00008f001b9f7a23 */ /* 0x100fe400000108a7 */
[----:B------:R-:W-:Y:S01]  /*5700*/  LDSM.16.MT88.4 R24, [R189+0x13000] ;  /* 0x01300000bd18783b */ /* 0x000fe20000004200 */
[--C-:B------:R-:W-:Y:S01]  /*5710*/  FFMA.FTZ R160, R28, c[0x0][0x23c], -R168.reuse ;  /* 0x00008f001ca07a23 */ /* 0x100fe200000108a8 */
[C---:B------:R-:W-:Y:S04]  /*5720*/  HMMA.16816.F32.BF16 R84, R120.reuse, R162, R84 ;  /* 0x000000a27854723c */ /* 0x040fe80000041854 */
[--C-:B------:R-:W-:Y:S01]  /*5730*/  FFMA.FTZ R161, R29, c[0x0][0x23c], -R168.reuse ;  /* 0x00008f001da17a23 */ /* 0x100fe200000108a8 */
[----:B------:R-:W1:Y:S01]  /*5740*/  MUFU.EX2 R155, R155 ;  /* 0x0000009b009b7308 */ /* 0x000e620000000800 */
[----:B------:R-:W-:Y:S02]  /*5750*/  FFMA.FTZ R168, R33, c[0x0][0x23c], -R168 ;  /* 0x00008f0021a87a23 */ /* 0x000fe400000108a8 */
[C---:B----4-:R-:W-:Y:S04]  /*5760*/  HMMA.16816.F32.BF16 R88, R120.reuse, R124, R88 ;  /* 0x0000007c7858723c */ /* 0x050fe80000041858 */
[--C-:B------:R-:W-:Y:S02]  /*5770*/  FFMA.FTZ R162, R30, c[0x0][0x23c], -R167.reuse ;  /* 0x00008f001ea27a23 */ /* 0x100fe400000108a7 */
[--C-:B------:R-:W-:Y:S01]  /*5780*/  FFMA.FTZ R163, R31, c[0x0][0x23c], -R167.reuse ;  /* 0x00008f001fa37a23 */ /* 0x100fe200000108a7 */
[----:B------:R-:W-:Y:S01]  /*5790*/  MUFU.EX2 R156, R156 ;  /* 0x0000009c009c7308 */ /* 0x000fe20000000800 */
[C---:B------:R-:W-:Y:S01]  /*57a0*/  HMMA.16816.F32.BF16 R92, R120.reuse, R126, R92 ;  /* 0x0000007e785c723c */ /* 0x040fe2000004185c */
[----:B------:R-:W4:Y:S03]  /*57b0*/  LDSM.16.MT88.4 R124, [R192+0x13000] ;  /* 0x01300000c07c783b */ /* 0x000f260000004200 */
[----:B------:R-:W-:Y:S04]  /*57c0*/  FFMA.FTZ R167, R35, c[0x0][0x23c], -R167 ;  /* 0x00008f0023a77a23 */ /* 0x000fe800000108a7 */
[C---:B--2---:R-:W-:Y:S01]  /*57d0*/  HMMA.16816.F32.BF16 R96, R120.reuse, R128, R96 ;  /* 0x000000807860723c */ /* 0x044fe20000041860 */
[----:B------:R-:W-:Y:S01]  /*57e0*/  LDSM.16.MT88.4 R28, [R188+0x17000] ;  /* 0x01700000bc1c783b */ /* 0x000fe20000004200 */
[----:B------:R-:W2:Y:S06]  /*57f0*/  MUFU.EX2 R157, R157 ;  /* 0x0000009d009d7308 */ /* 0x000eac0000000800 */
[C---:B------:R-:W-:Y:S01]  /*5800*/  HMMA.16816.F32.BF16 R100, R120.reuse, R130, R100 ;  /* 0x000000827864723c */ /* 0x040fe20000041864 */
[----:B------:R-:W2:Y:S03]  /*5810*/  LDSM.16.MT88.4 R128, [R190+0x13000] ;  /* 0x01300000be80783b */ /* 0x000ea60000004200 */
[----:B------:R-:W-:Y:S04]  /*5820*/  MUFU.EX2 R158, R158 ;  /* 0x0000009e009e7308 */ /* 0x000fe80000000800 */
[C---:B---3--:R-:W-:Y:S01]  /*5830*/  HMMA.16816.F32.BF16 R104, R120.reuse, R136, R104 ;  /* 0x000000887868723c */ /* 0x048fe20000041868 */
[----:B------:R-:W-:Y:S05]  /*5840*/  LDSM.16.MT88.4 R32, [R189+0x13800] ;  /* 0x01380000bd20783b */ /* 0x000fea0000004200 */
[----:B------:R-:W3:Y:S02]  /*5850*/  MUFU.EX2 R159, R159 ;  /* 0x0000009f009f7308 */ /* 0x000ee40000000800 */
[C---:B------:R-:W-:Y:S01]  /*5860*/  HMMA.16816.F32.BF16 R12, R120.reuse, R138, R12 ;  /* 0x0000008a780c723c */ /* 0x040fe2000004180c */
[----:B------:R-:W3:Y:S07]  /*5870*/  LDSM.16.MT88.4 R136, [R188+0x13000] ;  /* 0x01300000bc88783b */ /* 0x000eee0000004200 */
[C---:B-1----:R-:W-:Y:S01]  /*5880*/  HMMA.16816.F32.BF16 R108, R120.reuse, R140, R108 ;  /* 0x0000008c786c723c */ /* 0x042fe2000004186c */
[----:B------:R-:W-:Y:S07]  /*5890*/  MUFU.EX2 R160, R160 ;  /* 0x000000a000a07308 */ /* 0x000fee0000000800 */
[C---:B------:R-:W-:Y:S01]  /*58a0*/  HMMA.16816.F32.BF16 R112, R120.reuse, R142, R112 ;  /* 0x0000008e7870723c */ /* 0x040fe20000041870 */
[----:B------:R-:W1:Y:S02]  /*58b0*/  LDSM.16.MT88.4 R140, [R192+0x15000] ;  /* 0x01500000c08c783b */ /* 0x000e640000004200 */
[----:B------:R-:W1:Y:S05]  /*58c0*/  MUFU.EX2 R161, R161 ;  /* 0x000000a100a17308 */ /* 0x000e6a0000000800 */
[C---:B-----5:R-:W-:Y:S05]  /*58d0*/  HMMA.16816.F32.BF16 R16, R120.reuse, R20, R16 ;  /* 0x000000147810723c */ /* 0x060fea0000041810 */
[----:B------:R-:W-:Y:S02]  /*58e0*/  MUFU.EX2 R162, R162 ;  /* 0x000000a200a27308 */ /* 0x000fe40000000800 */
[----:B------:R-:W-:Y:S01]  /*58f0*/  F2FP.BF16.PACK_AB R20, R153, R152 ;  /* 0x000000989914723e */ /* 0x000fe200000010ff */
[----:B------:R-:W-:Y:S01]  /*5900*/  HMMA.16816.F32.BF16 R116, R120, R22, R116 ;  /* 0x000000167874723c */ /* 0x000fe20000041874 */
[----:B------:R-:W5:Y:S03]  /*5910*/  LDSM.16.MT88.4 R120, [R188+0x15000] ;  /* 0x01500000bc78783b */ /* 0x000f660000004200 */
[----:B------:R-:W-:Y:S01]  /*5920*/  F2FP.BF16.PACK_AB R21, R155, R154 ;  /* 0x0000009a9b15723e */ /* 0x000fe200000010ff */
[----:B------:R-:W-:Y:S02]  /*5930*/  FADD.FTZ R152, R152, R173 ;  /* 0x000000ad98987221 */ /* 0x000fe40000010000 */
[----:B--2---:R-:W-:Y:S01]  /*5940*/  F2FP.BF16.PACK_AB R22, R157, R156 ;  /* 0x0000009c9d16723e */ /* 0x004fe200000010ff */
[----:B------:R-:W2:Y:S01]  /*5950*/  MUFU.EX2 R163, R163 ;  /* 0x000000a300a37308 */ /* 0x000ea20000000800 */
[----:B---3--:R-:W-:Y:S03]  /*5960*/  F2FP.BF16.PACK_AB R23, R159, R158 ;  /* 0x0000009e9f17723e */ /* 0x008fe600000010ff */
[----:B------:R-:W-:Y:S02]  /*5970*/  FADD.FTZ R154, R154, R5 ;  /* 0x000000059a9a7221 */ /* 0x000fe40000010000 */
[----:B------:R-:W-:Y:S02]  /*5980*/  FADD.FTZ R153, R153, R152 ;  /* 0x0000009899997221 */ /* 0x000fe40000010000 */
[C---:B----4-:R-:W-:Y:S02]  /*5990*/  HMMA.16816.F32.BF16 R8, R20.reuse, R124, R8 ;  /* 0x0000007c1408723c */ /* 0x050fe40000041808 */
[----:B------:R-:W3:Y:S03]  /*59a0*/  MUFU.EX2 R223, R168 ;  /* 0x000000a800df7308 */ /* 0x000ee60000000800 */
[----:B------:R-:W-:Y:S02]  /*59b0*/  FADD.FTZ R155, R155, R154 ;  /* 0x0000009a9b9b7221 */ /* 0x000fe40000010000 */
[----:B------:R-:W-:Y:S01]  /*59c0*/  FADD.FTZ R156, R156, R153 ;  /* 0x000000999c9c7221 */ /* 0x000fe20000010000 */
[C---:B------:R-:W-:Y:S01]  /*59d0*/  HMMA.16816.F32.BF16 R36, R20.reuse, R126, R36 ;  /* 0x0000007e1424723c */ /* 0x040fe20000041824 */
[----:B------:R-:W-:Y:S03]  /*59e0*/  LDSM.16.MT88.4 R124, [R190+0x17000] ;  /* 0x01700000be7c783b */ /* 0x000fe60000004200 */
[----:B------:R-:W4:Y:S01]  /*59f0*/  MUFU.EX2 R167, R167 ;  /* 0x000000a700a77308 */ /* 0x000f220000000800 */
[----:B------:R-:W-:Y:S02]  /*5a00*/  FADD.FTZ R158, R158, R155 ;  /* 0x0000009b9e9e7221 */ /* 0x000fe40000010000 */
[----:B------:R-:W-:Y:S01]  /*5a10*/  FADD.FTZ R157, R157, R156 ;  /* 0x0000009c9d9d7221 */ /* 0x000fe20000010000 */
[C---:B------:R-:W-:Y:S04]  /*5a20*/  HMMA.16816.F32.BF16 R40, R20.reuse, R128, R40 ;  /* 0x000000801428723c */ /* 0x040fe80000041828 */
[----:B------:R-:W-:Y:S04]  /*5a30*/  FADD.FTZ R159, R159, R158 ;  /* 0x0000009e9f9f7221 */ /* 0x000fe80000010000 */
[C---:B------:R-:W-:Y:S01]  /*5a40*/  HMMA.16816.F32.BF16 R44, R20.reuse, R130, R44 ;  /* 0x00000082142c723c */ /* 0x040fe2000004182c */
[----:B------:R-:W-:Y:S07]  /*5a50*/  LDSM.16.MT88.4 R128, [R189+0x17000] ;  /* 0x01700000bd80783b */ /* 0x000fee0000004200 */
[C---:B------:R-:W-:Y:S08]  /*5a60*/  HMMA.16816.F32.BF16 R48, R20.reuse, R24, R48 ;  /* 0x000000181430723c */ /* 0x040ff00000041830 */
[C---:B------:R-:W-:Y:S01]  /*5a70*/  HMMA.16816.F32.BF16 R52, R20.reuse, R26, R52 ;  /* 0x0000001a1434723c */ /* 0x040fe20000041834 */
[----:B------:R-:W2:Y:S07]  /*5a80*/  LDSM.16.MT88.4 R24, [R192+0x17000] ;  /* 0x01700000c018783b */ /* 0x000eae0000004200 */
[C---:B------:R-:W-:Y:S08]  /*5a90*/  HMMA.16816.F32.BF16 R56, R20.reuse, R136, R56 ;  /* 0x000000881438723c */ /* 0x040ff00000041838 */
[C---:B------:R-:W-:Y:S01]  /*5aa0*/  HMMA.16816.F32.BF16 R60, R20.reuse, R138, R60 ;  /* 0x0000008a143c723c */ /* 0x040fe2000004183c */
[----:B------:R-:W-:Y:S07]  /*5ab0*/  LDSM.16.MT88.4 R136, [R192+0x15800] ;  /* 0x01580000c088783b */ /* 0x000fee0000004200 */
[C---:B-1----:R-:W-:Y:S08]  /*5ac0*/  HMMA.16816.F32.BF16 R64, R20.reuse, R140, R64 ;  /* 0x0000008c1440723c */ /* 0x042ff00000041840 */
        /* <DEDUP_REMOVED lines=8> */
[C---:B-----5:R-:W-:Y:S08]  /*5b50*/  HMMA.16816.F32.BF16 R88, R20.reuse, R120, R88 ;  /* 0x000000781458723c */ /* 0x060ff00000041858 */
[C---:B------:R-:W-:Y:S01]  /*5b60*/  HMMA.16816.F32.BF16 R92, R20.reuse, R122, R92 ;  /* 0x0000007a145c723c */ /* 0x040fe2000004185c */
[----:B------:R-:W-:Y:S07]  /*5b70*/  LDSM.16.MT88.4 R120, [R190+0x13800] ;  /* 0x01380000be78783b */ /* 0x000fee0000004200 */
[C---:B--2---:R-:W-:Y:S08]  /*5b80*/  HMMA.16816.F32.BF16 R96, R20.reuse, R24, R96 ;  /* 0x000000181460723c */ /* 0x044ff00000041860 */
[C---:B------:R-:W-:Y:S01]  /*5b90*/  HMMA.16816.F32.BF16 R100, R20.reuse, R26, R100 ;  /* 0x0000001a1464723c */ /* 0x040fe20000041864 */
[----:B------:R-:W1:Y:S07]  /*5ba0*/  LDSM.16.MT88.4 R24, [R192+0x13800] ;  /* 0x01380000c018783b */ /* 0x000e6e0000004200 */
[C---:B------:R-:W-:Y:S08]  /*5bb0*/  HMMA.16816.F32.BF16 R104, R20.reuse, R124, R104 ;  /* 0x0000007c1468723c */ /* 0x040ff00000041868 */
[C---:B------:R-:W-:Y:S01]  /*5bc0*/  HMMA.16816.F32.BF16 R12, R20.reuse, R126, R12 ;  /* 0x0000007e140c723c */ /* 0x040fe2000004180c */
[----:B------:R-:W2:Y:S07]  /*5bd0*/  LDSM.16.MT88.4 R124, [R188+0x13800] ;  /* 0x01380000bc7c783b */ /* 0x000eae0000004200 */
[C---:B------:R-:W-:Y:S08]  /*5be0*/  HMMA.16816.F32.BF16 R108, R20.reuse, R128, R108 ;  /* 0x00000080146c723c */ /* 0x040ff0000004186c */
[C---:B------:R-:W-:Y:S08]  /*5bf0*/  HMMA.16816.F32.BF16 R112, R20.reuse, R130, R112 ;  /* 0x000000821470723c */ /* 0x040ff00000041870 */
[C---:B------:R-:W-:Y:S08]  /*5c00*/  HMMA.16816.F32.BF16 R16, R20.reuse, R28, R16 ;  /* 0x0000001c1410723c */ /* 0x040ff00000041810 */
[----:B------:R-:W-:Y:S01]  /*5c10*/  HMMA.16816.F32.BF16 R116, R20, R30, R116 ;  /* 0x0000001e1474723c */ /* 0x000fe20000041874 */
[----:B------:R-:W5:Y:S06]  /*5c20*/  LDSM.16.MT88.4 R28, [R189+0x15800] ;  /* 0x01580000bd1c783b */ /* 0x000f6c0000004200 */
[----:B------:R-:W-:Y:S01]  /*5c30*/  F2FP.BF16.PACK_AB R20, R161, R160 ;  /* 0x000000a0a114723e */ /* 0x000fe200000010ff */
[----:B------:R-:W-:Y:S01]  /*5c40*/  FADD.FTZ R160, R160, R157 ;  /* 0x0000009da0a07221 */ /* 0x000fe20000010000 */
[----:B------:R-:W-:Y:S03]  /*5c50*/  F2FP.BF16.PACK_AB R21, R163, R162 ;  /* 0x000000a2a315723e */ /* 0x000fe600000010ff */
[----:B---3--:R-:W-:Y:S01]  /*5c60*/  F2FP.BF16.PACK_AB R22, R223, R222 ;  /* 0x000000dedf16723e */ /* 0x008fe200000010ff */
[----:B------:R-:W-:Y:S01]  /*5c70*/  FADD.FTZ R162, R162, R159 ;  /* 0x0000009fa2a27221 */ /* 0x000fe20000010000 */
[----:B----4-:R-:W-:Y:S01]  /*5c80*/  F2FP.BF16.PACK_AB R23, R167, R224 ;  /* 0x000000e0a717723e */ /* 0x010fe200000010ff */
[----:B------:R-:W-:Y:S02]  /*5c90*/  FADD.FTZ R161, R161, R160 ;  /* 0x000000a0a1a17221 */ /* 0x000fe40000010000 */
[----:B------:R-:W-:Y:S02]  /*5ca0*/  FADD.FTZ R163, R163, R162 ;  /* 0x000000a2a3a37221 */ /* 0x000fe40000010000 */
[----:B------:R-:W-:Y:S02]  /*5cb0*/  FADD.FTZ R222, R222, R161 ;  /* 0x000000a1dede7221 */ /* 0x000fe40000010000 */
[C---:B-1----:R-:W-:Y:S01]  /*5cc0*/  HMMA.16816.F32.BF16 R128, R20.reuse, R24, R8 ;  /* 0x000000181480723c */ /* 0x042fe20000041808 */
[----:B------:R-:W1:Y:S02]  /*5cd0*/  LDSM.16.MT88.4 R8, [R190+0x17800] ;  /* 0x01780000be08783b */ /* 0x000e640000004200 */
[----:B------:R-:W-:Y:S02]  /*5ce0*/  FADD.FTZ R224, R224, R163 ;  /* 0x000000a3e0e07221 */ /* 0x000fe40000010000 */
[----:B------:R-:W-:Y:S02]  /*5cf0*/  FADD.FTZ R221, R223, R222 ;  /* 0x000000dedfdd7221 */ /* 0x000fe40000010000 */
[----:B------:R-:W-:Y:S01]  /*5d00*/  FADD.FTZ R219, R167, R224 ;  /* 0x000000e0a7db7221 */ /* 0x000fe20000010000 */
[C---:B------:R-:W-:Y:S01]  /*5d10*/  HMMA.16816.F32.BF16 R36, R20.reuse, R26, R36 ;  /* 0x0000001a1424723c */ /* 0x040fe20000041824 */
[----:B------:R-:W3:Y:S07]  /*5d20*/  LDSM.16.MT88.4 R24, [R189+0x17800] ;  /* 0x01780000bd18783b */ /* 0x000eee0000004200 */
[C---:B------:R-:W-:Y:S08]  /*5d30*/  HMMA.16816.F32.BF16 R40, R20.reuse, R120, R40 ;  /* 0x000000781428723c */ /* 0x040ff00000041828 */
[C---:B------:R-:W-:Y:S08]  /*5d40*/  HMMA.16816.F32.BF16 R44, R20.reuse, R122, R44 ;  /* 0x0000007a142c723c */ /* 0x040ff0000004182c */
[C---:B------:R-:W-:Y:S08]  /*5d50*/  HMMA.16816.F32.BF16 R48, R20.reuse, R32, R48 ;  /* 0x000000201430723c */ /* 0x040ff00000041830 */
[C---:B------:R-:W-:Y:S08]  /*5d60*/  HMMA.16816.F32.BF16 R52, R20.reuse, R34, R52 ;  /* 0x000000221434723c */ /* 0x040ff00000041834 */
[C---:B--2---:R-:W-:Y:S08]  /*5d70*/  HMMA.16816.F32.BF16 R56, R20.reuse, R124, R56 ;  /* 0x0000007c1438723c */ /* 0x044ff00000041838 */
[C---:B------:R-:W-:Y:S08]  /*5d80*/  HMMA.16816.F32.BF16 R60, R20.reuse, R126, R60 ;  /* 0x0000007e143c723c */ /* 0x040ff0000004183c */
[C---:B------:R-:W-:Y:S08]  /*5d90*/  HMMA.16816.F32.BF16 R64, R20.reuse, R136, R64 ;  /* 0x000000881440723c */ /* 0x040ff00000041840 */
[C---:B------:R-:W-:Y:S08]  /*5da0*/  HMMA.16816.F32.BF16 R68, R20.reuse, R138, R68 ;  /* 0x0000008a1444723c */ /* 0x040ff00000041844 */
[C---:B------:R-:W-:Y:S08]  /*5db0*/  HMMA.16816.F32.BF16 R72, R20.reuse, R140, R72 ;  /* 0x0000008c1448723c */ /* 0x040ff00000041848 */
[C---:B------:R-:W-:Y:S08]  /*5dc0*/  HMMA.16816.F32.BF16 R76, R20.reuse, R142, R76 ;  /* 0x0000008e144c723c */ /* 0x040ff0000004184c */
[C---:B-----5:R-:W-:Y:S08]  /*5dd0*/  HMMA.16816.F32.BF16 R80, R20.reuse, R28, R80 ;  /* 0x0000001c1450723c */ /* 0x060ff00000041850 */
[C---:B------:R-:W-:Y:S01]  /*5de0*/  HMMA.16816.F32.BF16 R84, R20.reuse, R30, R84 ;  /* 0x0000001e1454723c */ /* 0x040fe20000041854 */
[----:B------:R-:W2:Y:S07]  /*5df0*/  LDSM.16.MT88.4 R28, [R188+0x17800] ;  /* 0x01780000bc1c783b */ /* 0x000eae0000004200 */
[C---:B------:R-:W-:Y:S08]  /*5e00*/  HMMA.16816.F32.BF16 R88, R20.reuse, R144, R88 ;  /* 0x000000901458723c */ /* 0x040ff00000041858 */
[C---:B------:R-:W-:Y:S08]  /*5e10*/  HMMA.16816.F32.BF16 R92, R20.reuse, R146, R92 ;  /* 0x00000092145c723c */ /* 0x040ff0000004185c */
[C---:B------:R-:W-:Y:S08]  /*5e20*/  HMMA.16816.F32.BF16 R96, R20.reuse, R148, R96 ;  /* 0x000000941460723c */ /* 0x040ff00000041860 */
[C---:B------:R-:W-:Y:S08]  /*5e30*/  HMMA.16816.F32.BF16 R100, R20.reuse, R150, R100 ;  /* 0x000000961464723c */ /* 0x040ff00000041864 */
[C---:B-1----:R-:W-:Y:S08]  /*5e40*/  HMMA.16816.F32.BF16 R104, R20.reuse, R8, R104 ;  /* 0x000000081468723c */ /* 0x042ff00000041868 */
[C---:B------:R-:W-:Y:S08]  /*5e50*/  HMMA.16816.F32.BF16 R124, R20.reuse, R10, R12 ;  /* 0x0000000a147c723c */ /* 0x040ff0000004180c */
[C---:B---3--:R-:W-:Y:S08]  /*5e60*/  HMMA.16816.F32.BF16 R108, R20.reuse, R24, R108 ;  /* 0x00000018146c723c */ /* 0x048ff0000004186c */
[C---:B------:R-:W-:Y:S08]  /*5e70*/  HMMA.16816.F32.BF16 R112, R20.reuse, R26, R112 ;  /* 0x0000001a1470723c */ /* 0x040ff00000041870 */
[C---:B--2---:R-:W-:Y:S08]  /*5e80*/  HMMA.16816.F32.BF16 R120, R20.reuse, R28, R16 ;  /* 0x0000001c1478723c */ /* 0x044ff00000041810 */
[----:B------:R-:W-:Y:S01]  /*5e90*/  HMMA.16816.F32.BF16 R116, R20, R30, R116 ;  /* 0x0000001e1474723c */ /* 0x000fe20000041874 */
[----:B------:R-:W-:-:S07]  /*5ea0*/  @P0 BRA `(.L_x_7) ;  /* 0xffffdb1000000947 */ /* 0x000fce000383ffff */
.L_x_6:
[----:B------:R-:W1:Y:S01]  /*5eb0*/  SHFL.BFLY PT, R2, R221, 0x2, 0x1f ;  /* 0x0c401f00dd027f89 */ /* 0x000e6200000e0000 */
[----:B------:R-:W-:Y:S01]  /*5ec0*/  ISETP.NE.AND P0, PT, R203, -0x1, PT ;  /* 0xffffffffcb00780c */ /* 0x000fe20003f05270 */
[----:B------:R-:W-:Y:S01]  /*5ed0*/  BSSY B0, `(.L_x_10) ;  /* 0x0000147000007945 */ /* 0x000fe20003800000 */
[----:B------:R-:W-:Y:S01]  /*5ee0*/  MOV R7, 0x3f800000 ;  /* 0x3f80000000077802 */ /* 0x000fe20000000f00 */
[----:B------:R-:W2:Y:S01]  /*5ef0*/  SHFL.BFLY PT, R0, R219, 0x2, 0x1f ;  /* 0x0c401f00db007f89 */ /* 0x000ea200000e0000 */
[----:B------:R-:W-:Y:S01]  /*5f00*/  MOV R8, 0x3f800000 ;  /* 0x3f80000000087802 */ /* 0x000fe20000000f00 */
[----:B-1----:R-:W-:-:S02]  /*5f10*/  FADD.FTZ R11, R2, R221 ;  /* 0x000000dd020b7221 */ /* 0x002fc40000010000 */
[----:B--2---:R-:W-:-:S03]  /*5f20*/  FADD.FTZ R5, R0, R219 ;  /* 0x000000db00057221 */ /* 0x004fc60000010000 */
[----:B------:R-:W1:Y:S04]  /*5f30*/  SHFL.BFLY PT, R4, R11, 0x1, 0x1f ;  /* 0x0c201f000b047f89 */ /* 0x000e6800000e0000 */
[----:B------:R-:W2:Y:S04]  /*5f40*/  S2R R0, SR_CTAID.Y ;  /* 0x0000000000007919 */ /* 0x000ea80000002600 */
[----:B------:R-:W3:Y:S01]  /*5f50*/  SHFL.BFLY PT, R2, R5, 0x1, 0x1f ;  /* 0x0c201f0005027f89 */ /* 0x000ee200000e0000 */
[----:B-1----:R-:W-:Y:S02]  /*5f60*/  FADD.FTZ R4, R11, R4 ;  /* 0x000000040b047221 */ /* 0x002fe40000010000 */
[----:B------:R-:W-:Y:S01]  /*5f70*/  @P0 IMAD.WIDE.U32 R10, R203, c[0x0][0x1e8], RZ ;  /* 0x00007a00cb0a0a25 */ /* 0x000fe200078e00ff */
[----:B--2---:R-:W-:-:S02]  /*5f80*/  @!P0 SHF.R.S32.HI R9, RZ, 0x1f, R0 ;  /* 0x0000001fff098819 */ /* 0x004fc40000011400 */
[----:B------:R-:W-:Y:S01]  /*5f90*/  FSETP.NE.FTZ.AND P5, PT, R4, RZ, PT ;  /* 0x000000ff0400720b */ /* 0x000fe20003fb5000 */
[----:B---3--:R-:W-:Y:S01]  /*5fa0*/  FADD.FTZ R2, R5, R2 ;  /* 0x0000000205027221 */ /* 0x008fe20000010000 */
[----:B------:R-:W-:Y:S01]  /*5fb0*/  @P0 MOV R6, R10 ;  /* 0x0000000a00060202 */ /* 0x000fe20000000f00 */
[----:B------:R-:W-:Y:S02]  /*5fc0*/  @!P0 IMAD R9, R9, c[0x0][0x1e0], RZ ;  /* 0x0000780009098a24 */ /* 0x000fe400078e02ff */
[----:B------:R-:W-:Y:S01]  /*5fd0*/  @P0 IMAD R5, R203, c[0x0][0x1ec], R11 ;  /* 0x00007b00cb050a24 */ /* 0x000fe200078e020b */
[----:B------:R-:W-:Y:S01]  /*5fe0*/  FSETP.NE.FTZ.AND P4, PT, R2, RZ, PT ;  /* 0x000000ff0200720b */ /* 0x000fe20003f95000 */
[----:B------:R-:W-:-:S04]  /*5ff0*/  @!P0 IMAD.WIDE.U32 R10, R0, c[0x0][0x1e0], RZ ;  /* 0x00007800000a8a25 */ /* 0x000fc800078e00ff */
[----:B------:R-:W-:Y:S01]  /*6000*/  @!P0 IMAD R9, R0, c[0x0][0x1e4], R9 ;  /* 0x0000790000098a24 */ /* 0x000fe200078e0209 */
[----:B------:R-:W-:Y:S01]  /*6010*/  @!P0 MOV R6, R10 ;  /* 0x0000000a00068202 */ /* 0x000fe20000000f00 */
[----:B------:R-:W1:Y:S03]  /*6020*/  @P5 MUFU.RCP R7, R4 ;  /* 0x0000000400075308 */ /* 0x000e660000001000 */
[----:B------:R-:W-:Y:S02]  /*6030*/  @!P0 IADD3 R5, R11, R9, RZ ;  /* 0x000000090b058210 */ /* 0x000fe40007ffe0ff */
[----:B------:R-:W2:Y:S03]  /*6040*/  S2R R9, SR_TID.X ;  /* 0x0000000000097919 */ /* 0x000ea60000002100 */
[----:B------:R-:W3:Y:S01]  /*6050*/  @P4 MUFU.RCP R8, R2 ;  /* 0x0000000200084308 */ /* 0x000ee20000001000 */
[----:B-1----:R-:W-:-:S07]  /*6060*/  FMUL.FTZ R128, R7, R128 ;  /* 0x0000008007807220 */ /* 0x002fce0000410000 */
[----:B------:R-:W1:Y:S01]  /*6070*/  @P5 MUFU.LG2 R4, R4 ;  /* 0x0000000400045308 */ /* 0x000e620000000c00 */
[C---:B------:R-:W-:Y:S02]  /*6080*/  FMUL.FTZ R129, R7.reuse, R129 ;  /* 0x0000008107817220 */ /* 0x040fe40000410000 */
[C---:B------:R-:W-:Y:S02]  /*6090*/  FMUL.FTZ R36, R7.reuse, R36 ;  /* 0x0000002407247220 */ /* 0x040fe40000410000 */
[----:B------:R-:W-:Y:S01]  /*60a0*/  FMUL.FTZ R37, R7, R37 ;  /* 0x0000002507257220 */ /* 0x000fe20000410000 */
[----:B------:R-:W-:Y:S01]  /*60b0*/  F2FP.BF16.PACK_AB R128, R129, R128 ;  /* 0x000000808180723e */ /* 0x000fe200000010ff */
[C---:B------:R-:W-:Y:S01]  /*60c0*/  FMUL.FTZ R40, R7.reuse, R40 ;  /* 0x0000002807287220 */ /* 0x040fe20000410000 */
[----:B------:R-:W4:Y:S01]  /*60d0*/  @P4 MUFU.LG2 R2, R2 ;  /* 0x0000000200024308 */ /* 0x000f220000000c00 */
[----:B------:R-:W-:Y:S01]  /*60e0*/  FMUL.FTZ R41, R7, R41 ;  /* 0x0000002907297220 */ /* 0x000fe20000410000 */
[----:B------:R-:W-:Y:S01]  /*60f0*/  F2FP.BF16.PACK_AB R36, R37, R36 ;  /* 0x000000242524723e */ /* 0x000fe200000010ff */
[C---:B------:R-:W-:Y:S01]  /*6100*/  FMUL.FTZ R44, R7.reuse, R44 ;  /* 0x0000002c072c7220 */ /* 0x040fe20000410000 */
[----:B--2---:R-:W-:Y:S01]  /*6110*/  SHF.R.S32.HI R10, RZ, 0x1f, R9 ;  /* 0x0000001fff0a7819 */ /* 0x004fe20000011409 */
[----:B------:R-:W-:Y:S01]  /*6120*/  FMUL.FTZ R45, R7, R45 ;  /* 0x0000002d072d7220 */ /* 0x000fe20000410000 */
[----:B------:R-:W-:Y:S01]  /*6130*/  F2FP.BF16.PACK_AB R40, R41, R40 ;  /* 0x000000282928723e */ /* 0x000fe200000010ff */
[C---:B------:R-:W-:Y:S01]  /*6140*/  FMUL.FTZ R48, R7.reuse, R48 ;  /* 0x0000003007307220 */ /* 0x040fe20000410000 */
[C---:B------:R-:W-:Y:S01]  /*6150*/  LEA.HI R11, R10.reuse, R9, RZ, 0x2 ;  /* 0x000000090a0b7211 */ /* 0x040fe200078f10ff */
[C---:B------:R-:W-:Y:S01]  /*6160*/  FMUL.FTZ R49, R7.reuse, R49 ;  /* 0x0000003107317220 */ /* 0x040fe20000410000 */
[----:B------:R-:W-:Y:S01]  /*6170*/  LEA.HI R10, R10, R9, RZ, 0x5 ;  /* 0x000000090a0a7211 */ /* 0x000fe200078f28ff */
[C---:B------:R-:W-:Y:S01]  /*6180*/  FMUL.FTZ R52, R7.reuse, R52 ;  /* 0x0000003407347220 */ /* 0x040fe20000410000 */
[--C-:B------:R-:W-:Y:S01]  /*6190*/  SHF.R.S32.HI R13, RZ, 0x2, R11.reuse ;  /* 0x00000002ff0d7819 */ /* 0x100fe2000001140b */
[C---:B------:R-:W-:Y:S01]  /*61a0*/  FMUL.FTZ R53, R7.reuse, R53 ;  /* 0x0000003507357220 */ /* 0x040fe20000410000 */
[----:B------:R-:W-:Y:S01]  /*61b0*/  SHF.R.S32.HI R12, RZ, 0x1f, R11 ;  /* 0x0000001fff0c7819 */ /* 0x000fe2000001140b */
[----:B------:R-:W-:Y:S01]  /*61c0*/  FMUL.FTZ R56, R7, R56 ;  /* 0x0000003807387220 */ /* 0x000fe20000410000 */
[----:B------:R-:W-:Y:S01]  /*61d0*/  LOP3.LUT R14, R11, 0x3ffffffc, RZ, 0xc0, !PT ;  /* 0x3ffffffc0b0e7812 */ /* 0x000fe200078ec0ff */
[C---:B------:R-:W-:Y:S01]  /*61e0*/  FMUL.FTZ R57, R7.reuse, R57 ;  /* 0x0000003907397220 */ /* 0x040fe20000410000 */
[----:B------:R-:W-:Y:S01]  /*61f0*/  LEA.HI R12, R12, R13, RZ, 0x3 ;  /* 0x0000000d0c0c7211 */ /* 0x000fe200078f18ff */
[C---:B------:R-:W-:Y:S01]  /*6200*/  FMUL.FTZ R60, R7.reuse, R60 ;  /* 0x0000003c073c7220 */ /* 0x040fe20000410000 */
[----:B------:R-:W-:Y:S01]  /*6210*/  SHF.R.S32.HI R11, RZ, 0x5, R10 ;  /* 0x00000005ff0b7819 */ /* 0x000fe2000001140a */
[C---:B------:R-:W-:Y:S01]  /*6220*/  FMUL.FTZ R61, R7.reuse, R61 ;  /* 0x0000003d073d7220 */ /* 0x040fe20000410000 */
[----:B------:R-:W-:Y:S01]  /*6230*/  LOP3.LUT R12, R12, 0xfffffff8, RZ, 0xc0, !PT ;  /* 0xfffffff80c0c7812 */ /* 0x000fe200078ec0ff */
[C---:B------:R-:W-:Y:S01]  /*6240*/  FMUL.FTZ R64, R7.reuse, R64 ;  /* 0x0000004007407220 */ /* 0x040fe20000410000 */
[----:B------:R-:W-:Y:S01]  /*6250*/  IADD3 R14, -R14, R9, RZ ;  /* 0x000000090e0e7210 */ /* 0x000fe20007ffe1ff */
[----:B------:R-:W-:Y:S01]  /*6260*/  FMUL.FTZ R65, R7, R65 ;  /* 0x0000004107417220 */ /* 0x000fe20000410000 */
[----:B------:R-:W-:Y:S01]  /*6270*/  IADD3 R12, R13, -R12, RZ ;  /* 0x8000000c0d0c7210 */ /* 0x000fe20007ffe0ff */
[----:B------:R-:W-:Y:S01]  /*6280*/  FMUL.FTZ R68, R7, R68 ;  /* 0x0000004407447220 */ /* 0x000fe20000410000 */
[----:B------:R-:W-:Y:S01]  /*6290*/  LEA R14, R11, R14, 0x9 ;  /* 0x0000000e0b0e7211 */ /* 0x000fe200078e48ff */
[C---:B------:R-:W-:Y:S01]  /*62a0*/  FMUL.FTZ R69, R7.reuse, R69 ;  /* 0x0000004507457220 */ /* 0x040fe20000410000 */
[C---:B------:R-:W-:Y:S01]  /*62b0*/  SHF.L.U32 R13, R12.reuse, 0x6, RZ ;  /* 0x000000060c0d7819 */ /* 0x040fe200000006ff */
[C---:B------:R-:W-:Y:S01]  /*62c0*/  FMUL.FTZ R72, R7.reuse, R72 ;  /* 0x0000004807487220 */ /* 0x040fe20000410000 */
[C---:B------:R-:W-:Y:S01]  /*62d0*/  LOP3.LUT R15, R12.reuse, 0x1, RZ, 0xc0, !PT ;  /* 0x000000010c0f7812 */ /* 0x040fe200078ec0ff */
[----:B------:R-:W-:Y:S01]  /*62e0*/  FMUL.FTZ R73, R7, R73 ;  /* 0x0000004907497220 */ /* 0x000fe20000410000 */
[----:B------:R-:W-:Y:S01]  /*62f0*/  LOP3.LUT R13, R13, 0x1c0, RZ, 0xc0, !PT ;  /* 0x000001c00d0d7812 */ /* 0x000fe200078ec0ff */
[----:B------:R-:W-:Y:S01]  /*6300*/  FMUL.FTZ R76, R7, R76 ;  /* 0x0000004c074c7220 */ /* 0x000fe20000410000 */
[----:B------:R-:W-:Y:S01]  /*6310*/  ISETP.NE.U32.AND P3, PT, R15, 0x1, PT ;  /* 0x000000010f00780c */ /* 0x000fe20003f65070 */
[----:B------:R-:W-:Y:S01]  /*6320*/  FMUL.FTZ R77, R7, R77 ;  /* 0x0000004d074d7220 */ /* 0x000fe20000410000 */
[----:B------:R-:W-:Y:S01]  /*6330*/  LEA.HI R13, R13, R13, RZ, 0x1d ;  /* 0x0000000d0d0d7211 */ /* 0x000fe200078fe8ff */
[C---:B------:R-:W-:Y:S01]  /*6340*/  FMUL.FTZ R80, R7.reuse, R80 ;  /* 0x0000005007507220 */ /* 0x040fe20000410000 */
[----:B------:R-:W-:Y:S01]  /*6350*/  R2P PR, R12, 0x6 ;  /* 0x000000060c007804 */ /* 0x000fe20000000000 */
[C---:B------:R-:W-:Y:S01]  /*6360*/  FMUL.FTZ R81, R7.reuse, R81 ;  /* 0x0000005107517220 */ /* 0x040fe20000410000 */
[----:B------:R-:W-:Y:S01]  /*6370*/  LEA R13, R14, R13, 0x1 ;  /* 0x0000000d0e0d7211 */ /* 0x000fe200078e08ff */
[----:B------:R-:W-:Y:S01]  /*6380*/  FMUL.FTZ R84, R7, R84 ;  /* 0x0000005407547220 */ /* 0x000fe20000410000 */
[----:B------:R-:W-:Y:S01]  /*6390*/  F2FP.BF16.PACK_AB R44, R45, R44 ;  /* 0x0000002c2d2c723e */ /* 0x000fe200000010ff */
[----:B------:R-:W-:Y:S01]  /*63a0*/  FMUL.FTZ R85, R7, R85 ;  /* 0x0000005507557220 */ /* 0x000fe20000410000 */
[----:B------:R-:W-:Y:S01]  /*63b0*/  SHF.L.U32 R13, R13, 0x1, RZ ;  /* 0x000000010d0d7819 */ /* 0x000fe200000006ff */
[----:B------:R-:W-:Y:S01]  /*63c0*/  FMUL.FTZ R88, R7, R88 ;  /* 0x0000005807587220 */ /* 0x000fe20000410000 */
[----:B------:R-:W-:Y:S01]  /*63d0*/  F2FP.BF16.PACK_AB R48, R49, R48 ;  /* 0x000000303130723e */ /* 0x000fe200000010ff */
[----:B------:R-:W-:Y:S01]  /*63e0*/  FMUL.FTZ R89, R7, R89 ;  /* 0x0000005907597220 */ /* 0x000fe20000410000 */
[----:B------:R-:W-:Y:S01]  /*63f0*/  IADD3 R15, R13, -0x10, RZ ;  /* 0xfffffff00d0f7810 */ /* 0x000fe20007ffe0ff */
[----:B------:R-:W-:Y:S01]  /*6400*/  FMUL.FTZ R92, R7, R92 ;  /* 0x0000005c075c7220 */ /* 0x000fe20000410000 */
[----:B------:R-:W-:Y:S01]  /*6410*/  @P3 IADD3 R15, R13, 0x10, RZ ;  /* 0x000000100d0f3810 */ /* 0x000fe20007ffe0ff */
[----:B------:R-:W-:Y:S01]  /*6420*/  FMUL.FTZ R93, R7, R93 ;  /* 0x0000005d075d7220 */ /* 0x000fe20000410000 */
[----:B------:R-:W-:Y:S01]  /*6430*/  F2FP.BF16.PACK_AB R52, R53, R52 ;  /* 0x000000343534723e */ /* 0x000fe200000010ff */
[C---:B------:R-:W-:Y:S01]  /*6440*/  FMUL.FTZ R96, R7.reuse, R96 ;  /* 0x0000006007607220 */ /* 0x040fe20000410000 */
[----:B------:R-:W-:Y:S01]  /*6450*/  STS [R13], R128 ;  /* 0x000000800d007388 */ /* 0x000fe20000000800 */
[----:B------:R-:W-:Y:S01]  /*6460*/  FMUL.FTZ R97, R7, R97 ;  /* 0x0000006107617220 */ /* 0x000fe20000410000 */
[----:B------:R-:W-:Y:S01]  /*6470*/  F2FP.BF16.PACK_AB R56, R57, R56 ;  /* 0x000000383938723e */ /* 0x000fe200000010ff */
        /* <DEDUP_REMOVED lines=28> */
[C---:B---3--:R-:W-:Y:S01]  /*6640*/  FMUL.FTZ R131, R8.reuse, R131 ;  /* 0x0000008308837220 */ /* 0x048fe20000410000 */
[----:B------:R-:W-:Y:S01]  /*6650*/  F2FP.BF16.PACK_AB R112, R113, R112 ;  /* 0x000000707170723e */ /* 0x000fe200000010ff */
[C---:B------:R-:W-:Y:S01]  /*6660*/  FMUL.FTZ R130, R8.reuse, R130 ;  /* 0x0000008208827220 */ /* 0x040fe20000410000 */
[----:B------:R-:W-:Y:S01]  /*6670*/  F2FP.BF16.PACK_AB R116, R7, R116 ;  /* 0x000000740774723e */ /* 0x000fe200000010ff */
[C---:B------:R-:W-:Y:S01]  /*6680*/  FMUL.FTZ R39, R8.reuse, R39 ;  /* 0x0000002708277220 */ /* 0x040fe20000410000 */
[----:B------:R-:W-:Y:S01]  /*6690*/  MOV R7, 0x20 ;  /* 0x0000002000077802 */ /* 0x000fe20000000f00 */
[C---:B------:R-:W-:Y:S01]  /*66a0*/  FMUL.FTZ R38, R8.reuse, R38 ;  /* 0x0000002608267220 */ /* 0x040fe20000410000 */
[----:B------:R-:W-:Y:S01]  /*66b0*/  F2FP.BF16.PACK_AB R130, R131, R130 ;  /* 0x000000828382723e */ /* 0x000fe200000010ff */
[C---:B------:R-:W-:Y:S01]  /*66c0*/  FMUL.FTZ R43, R8.reuse, R43 ;  /* 0x0000002b082b7220 */ /* 0x040fe20000410000 */
[----:B------:R-:W-:Y:S01]  /*66d0*/  SEL R12, R7, 0xffffffe0, !P1 ;  /* 0xffffffe0070c7807 */ /* 0x000fe20004800000 */
[C---:B------:R-:W-:Y:S01]  /*66e0*/  FMUL.FTZ R42, R8.reuse, R42 ;  /* 0x0000002a082a7220 */ /* 0x040fe20000410000 */
[----:B------:R-:W-:Y:S01]  /*66f0*/  F2FP.BF16.PACK_AB R38, R39, R38 ;  /* 0x000000262726723e */ /* 0x000fe200000010ff */
[C---:B------:R-:W-:Y:S01]  /*6700*/  FMUL.FTZ R47, R8.reuse, R47 ;  /* 0x0000002f082f7220 */ /* 0x040fe20000410000 */
[----:B------:R-:W-:Y:S01]  /*6710*/  IADD3 R7, R13, R12, RZ ;  /* 0x0000000c0d077210 */ /* 0x000fe20007ffe0ff */
[C---:B------:R-:W-:Y:S01]  /*6720*/  FMUL.FTZ R46, R8.reuse, R46 ;  /* 0x0000002e082e7220 */ /* 0x040fe20000410000 */
[----:B------:R-:W-:Y:S01]  /*6730*/  F2FP.BF16.PACK_AB R42, R43, R42 ;  /* 0x0000002a2b2a723e */ /* 0x000fe200000010ff */
[C---:B------:R-:W-:Y:S01]  /*6740*/  FMUL.FTZ R51, R8.reuse, R51 ;  /* 0x0000003308337220 */ /* 0x040fe20000410000 */
[----:B------:R-:W-:Y:S01]  /*6750*/  STS [R13+0x400], R130 ;  /* 0x000400820d007388 */ /* 0x000fe20000000800 */
[C---:B------:R-:W-:Y:S01]  /*6760*/  FMUL.FTZ R50, R8.reuse, R50 ;  /* 0x0000003208327220 */ /* 0x040fe20000410000 */
[----:B------:R-:W-:Y:S01]  /*6770*/  F2FP.BF16.PACK_AB R46, R47, R46 ;  /* 0x0000002e2f2e723e */ /* 0x000fe200000010ff */
[C---:B------:R-:W-:Y:S01]  /*6780*/  FMUL.FTZ R55, R8.reuse, R55 ;  /* 0x0000003708377220 */ /* 0x040fe20000410000 */
[----:B------:R-:W-:Y:S01]  /*6790*/  STS [R15], R36 ;  /* 0x000000240f007388 */ /* 0x000fe20000000800 */
        /* <DEDUP_REMOVED lines=15> */
[----:B------:R-:W-:Y:S01]  /*6890*/  F2FP.BF16.PACK_AB R120, R121, R120 ;  /* 0x000000787978723e */ /* 0x000fe200000010ff */
[C---:B------:R-:W-:Y:S01]  /*68a0*/  FMUL.FTZ R70, R8.reuse, R70 ;  /* 0x0000004608467220 */ /* 0x040fe20000410000 */
[----:B------:R-:W-:Y:S01]  /*68b0*/  F2FP.BF16.PACK_AB R66, R67, R66 ;  /* 0x000000424342723e */ /* 0x000fe200000010ff */
[----:B------:R-:W-:Y:S01]  /*68c0*/  FMUL.FTZ R75, R8, R75 ;  /* 0x0000004b084b7220 */ /* 0x000fe20000410000 */
[----:B------:R-:W-:Y:S01]  /*68d0*/  LOP3.LUT R10, R10, 0xffffffe0, RZ, 0xc0, !PT ;  /* 0xffffffe00a0a7812 */ /* 0x000fe200078ec0ff */
[C---:B------:R-:W-:Y:S01]  /*68e0*/  FMUL.FTZ R74, R8.reuse, R74 ;  /* 0x0000004a084a7220 */ /* 0x040fe20000410000 */
[----:B------:R-:W-:Y:S01]  /*68f0*/  F2FP.BF16.PACK_AB R70, R71, R70 ;  /* 0x000000464746723e */ /* 0x000fe200000010ff */
[----:B------:R-:W-:-:S02]  /*6900*/  FMUL.FTZ R79, R8, R79 ;  /* 0x0000004f084f7220 */ /* 0x000fc40000410000 */
[C---:B------:R-:W-:Y:S01]  /*6910*/  FMUL.FTZ R78, R8.reuse, R78 ;  /* 0x0000004e084e7220 */ /* 0x040fe20000410000 */
[----:B------:R-:W-:Y:S01]  /*6920*/  F2FP.BF16.PACK_AB R74, R75, R74 ;  /* 0x0000004a4b4a723e */ /* 0x000fe200000010ff */
[C---:B------:R-:W-:Y:S02]  /*6930*/  FMUL.FTZ R83, R8.reuse, R83 ;  /* 0x0000005308537220 */ /* 0x040fe40000410000 */
[C---:B------:R-:W-:Y:S01]  /*6940*/  FMUL.FTZ R82, R8.reuse, R82 ;  /* 0x0000005208527220 */ /* 0x040fe20000410000 */
[----:B------:R-:W-:Y:S01]  /*6950*/  F2FP.BF16.PACK_AB R78, R79, R78 ;  /* 0x0000004e4f4e723e */ /* 0x000fe200000010ff */
[C---:B------:R-:W-:Y:S02]  /*6960*/  FMUL.FTZ R87, R8.reuse, R87 ;  /* 0x0000005708577220 */ /* 0x040fe40000410000 */
        /* <DEDUP_REMOVED lines=30> */
[----:B------:R-:W-:Y:S01]  /*6b50*/  FMUL.FTZ R8, R8, R118 ;  /* 0x0000007608087220 */ /* 0x000fe20000410000 */
[----:B------:R-:W-:Y:S01]  /*6b60*/  F2FP.BF16.PACK_AB R122, R123, R122 ;  /* 0x0000007a7b7a723e */ /* 0x000fe200000010ff */
[----:B------:R-:W-:Y:S02]  /*6b70*/  IMAD.IADD R17, R12, 0x1, R15 ;  /* 0x000000010c117824 */ /* 0x000fe400078e020f */
[----:B------:R-:W2:Y:S01]  /*6b80*/  LDC.U8 R12, c[0x0][0x329] ;  /* 0x0000ca40ff0c7b82 */ /* 0x000ea20000000000 */
[----:B------:R-:W-:Y:S01]  /*6b90*/  F2FP.BF16.PACK_AB R119, R119, R8 ;  /* 0x000000087777723e */ /* 0x000fe200000010ff */
[----:B------:R-:W-:Y:S01]  /*6ba0*/  IMAD.IADD R10, R9, 0x1, -R10 ;  /* 0x00000001090a7824 */ /* 0x000fe200078e0a0a */
[----:B------:R-:W-:Y:S01]  /*6bb0*/  MOV R8, 0x40 ;  /* 0x0000004000087802 */ /* 0x000fe20000000f00 */
[----:B------:R-:W-:Y:S01]  /*6bc0*/  STS [R17], R44 ;  /* 0x0000002c11007388 */ /* 0x000fe20000000800 */
[----:B-1----:R-:W-:Y:S02]  /*6bd0*/  @P5 FMUL.FTZ R65, R4, 0.69314718246459960938 ;  /* 0x3f31721804415820 */ /* 0x002fe40000410000 */
[----:B------:R-:W-:Y:S01]  /*6be0*/  SEL R8, R8, 0xffffffc0, !P2 ;  /* 0xffffffc008087807 */ /* 0x000fe20005000000 */
[----:B------:R-:W-:Y:S01]  /*6bf0*/  STS [R17+0x400], R46 ;  /* 0x0004002e11007388 */ /* 0x000fe20000000800 */
[----:B------:R-:W-:Y:S01]  /*6c00*/  SHF.R.S32.HI R9, RZ, 0x1f, R10 ;  /* 0x0000001fff097819 */ /* 0x000fe2000001140a */
[----:B----4-:R-:W-:Y:S01]  /*6c10*/  @P4 FMUL.FTZ R4, R2, 0.69314718246459960938 ;  /* 0x3f31721802044820 */ /* 0x010fe20000410000 */
[----:B------:R-:W-:-:S02]  /*6c20*/  IADD3 R19, R13, R8, RZ ;  /* 0x000000080d137210 */ /* 0x000fc40007ffe0ff */
[----:B------:R-:W-:Y:S02]  /*6c30*/  IADD3 R23, R8, R15, RZ ;  /* 0x0000000f08177210 */ /* 0x000fe40007ffe0ff */
[-C--:B------:R-:W-:Y:S01]  /*6c40*/  IADD3 R21, R7, R8.reuse, RZ ;  /* 0x0000000807157210 */ /* 0x080fe20007ffe0ff */
[----:B------:R-:W-:Y:S01]  /*6c50*/  STS [R19], R48 ;  /* 0x0000003013007388 */ /* 0x000fe20000000800 */
[----:B------:R-:W-:Y:S02]  /*6c60*/  IADD3 R25, R17, R8, RZ ;  /* 0x0000000811197210 */ /* 0x000fe40007ffe0ff */
[----:B------:R-:W1:Y:S01]  /*6c70*/  LDC.U8 R8, c[0x0][0x328] ;  /* 0x0000ca00ff087b82 */ /* 0x000e620000000000 */
[----:B------:R-:W-:Y:S01]  /*6c80*/  STS [R19+0x400], R50 ;  /* 0x0004003213007388 */ /* 0x000fe20000000800 */
[----:B------:R-:W-:-:S03]  /*6c90*/  LEA.HI R9, R9, R10, RZ, 0x2 ;  /* 0x0000000a09097211 */ /* 0x000fc600078f10ff */
[----:B------:R-:W-:Y:S01]  /*6ca0*/  STS [R23], R52 ;  /* 0x0000003417007388 */ /* 0x000fe20000000800 */
[----:B--2---:R-:W-:Y:S02]  /*6cb0*/  ISETP.NE.AND P1, PT, R12, RZ, PT ;  /* 0x000000ff0c00720c */ /* 0x004fe40003f25270 */
[----:B------:R-:W-:Y:S01]  /*6cc0*/  SHF.R.S32.HI R9, RZ, 0x2, R9 ;  /* 0x00000002ff097819 */ /* 0x000fe20000011409 */
[----:B------:R-:W-:Y:S04]  /*6cd0*/  STS [R23+0x400], R54 ;  /* 0x0004003617007388 */ /* 0x000fe80000000800 */
[----:B------:R-:W-:Y:S04]  /*6ce0*/  STS [R21], R56 ;  /* 0x0000003815007388 */ /* 0x000fe80000000800 */
[----:B------:R-:W-:Y:S02]  /*6cf0*/  STS [R21+0x400], R58 ;  /* 0x0004003a15007388 */ /* 0x000fe40000000800 */
[----:B------:R-:W-:-:S02]  /*6d00*/  @P1 MOV R61, c[0x0][0x210] ;  /* 0x00008400003d1a02 */ /* 0x000fc40000000f00 */
[----:B------:R2:W-:Y:S01]  /*6d10*/  STS [R25], R60 ;  /* 0x0000003c19007388 */ /* 0x0005e20000000800 */
[----:B------:R-:W-:Y:S02]  /*6d20*/  @P1 MOV R63, 0x1 ;  /* 0x00000001003f1802 */ /* 0x000fe40000000f00 */
[----:B-1----:R-:W-:Y:S01]  /*6d30*/  ISETP.NE.AND P2, PT, R8, RZ, PT ;  /* 0x000000ff0800720c */ /* 0x002fe20003f45270 */
[----:B------:R-:W-:Y:S01]  /*6d40*/  STS [R25+0x400], R62 ;  /* 0x0004003e19007388 */ /* 0x000fe20000000800 */
[----:B------:R-:W-:Y:S02]  /*6d50*/  @P1 IMAD R61, R61, c[0x0][0x214], RZ ;  /* 0x000085003d3d1a24 */ /* 0x000fe400078e02ff */
[----:B------:R-:W-:Y:S01]  /*6d60*/  ISETP.NE.OR P3, PT, R12, RZ, !P2 ;  /* 0x000000ff0c00720c */ /* 0x000fe20005765670 */
[----:B------:R-:W-:Y:S04]  /*6d70*/  STS [R13+0x4000], R64 ;  /* 0x004000400d007388 */ /* 0x000fe80000000800 */
[----:B------:R1:W-:Y:S04]  /*6d80*/  STS [R13+0x4400], R66 ;  /* 0x004400420d007388 */ /* 0x0003e80000000800 */
[----:B------:R-:W-:Y:S04]  /*6d90*/  STS [R15+0x4000], R68 ;  /* 0x004000440f007388 */ /* 0x000fe80000000800 */
[----:B------:R-:W-:Y:S04]  /*6da0*/  STS [R15+0x4400], R70 ;  /* 0x004400460f007388 */ /* 0x000fe80000000800 */
[----:B------:R-:W-:Y:S01]  /*6db0*/  STS [R7+0x4000], R72 ;  /* 0x0040004807007388 */ /* 0x000fe20000000800 */
[----:B--2---:R-:W-:-:S03]  /*6dc0*/  @!P3 IMAD R60, R0, c[0x0][0x214], RZ ;  /* 0x00008500003cba24 */ /* 0x004fc600078e02ff */
[----:B------:R-:W-:Y:S02]  /*6dd0*/  STS [R7+0x4400], R74 ;  /* 0x0044004a07007388 */ /* 0x000fe40000000800 */
[----:B------:R-:W-:Y:S02]  /*6de0*/  @!P3 SEL R203, R60, R203, !P0 ;  /* 0x000000cb3ccbb207 */ /* 0x000fe40004000000 */
[----:B------:R-:W-:Y:S01]  /*6df0*/  STS [R17+0x4000], R76 ;  /* 0x0040004c11007388 */ /* 0x000fe20000000800 */
[----:B------:R-:W-:Y:S02]  /*6e00*/  @P1 MOV R60, c[0x0][0x210] ;  /* 0x00008400003c1a02 */ /* 0x000fe40000000f00 */
[----:B------:R-:W-:Y:S01]  /*6e10*/  @!P1 MOV R60, 0x1 ;  /* 0x00000001003c9802 */ /* 0x000fe20000000f00 */
[----:B------:R-:W-:Y:S01]  /*6e20*/  STS [R17+0x4400], R78 ;  /* 0x0044004e11007388 */ /* 0x000fe20000000800 */
[----:B------:R-:W-:Y:S01]  /*6e30*/  LOP3.LUT P0, RZ, R10, 0x3, RZ, 0xc0, !PT ;  /* 0x000000030aff7812 */ /* 0x000fe2000780c0ff */
[----:B-1----:R-:W-:-:S02]  /*6e40*/  CS2R R66, SRZ ;  /* 0x0000000000427805 */ /* 0x002fc4000001ff00 */
[----:B------:R-:W-:Y:S01]  /*6e50*/  STS [R19+0x4000], R80 ;  /* 0x0040005013007388 */ /* 0x000fe20000000800 */
[----:B------:R-:W-:Y:S02]  /*6e60*/  @!P3 MOV R66, R203 ;  /* 0x000000cb0042b202 */ /* 0x000fe40000000f00 */
[----:B------:R-:W-:Y:S01]  /*6e70*/  @!P3 SHF.R.S32.HI R67, RZ, 0x1f, R203 ;  /* 0x0000001fff43b819 */ /* 0x000fe200000114cb */
[----:B------:R-:W-:Y:S04]  /*6e80*/  STS [R19+0x4400], R82 ;  /* 0x0044005213007388 */ /* 0x000fe80000000800 */
        /* <DEDUP_REMOVED lines=11> */
[----:B------:R1:W-:Y:S04]  /*6f40*/  STS [R7+0x8400], R106 ;  /* 0x0084006a07007388 */ /* 0x0003e80000000800 */
[----:B------:R2:W-:Y:S04]  /*6f50*/  STS [R17+0x8000], R124 ;  /* 0x0080007c11007388 */ /* 0x0005e80000000800 */
[----:B------:R2:W-:Y:S04]  /*6f60*/  STS [R17+0x8400], R126 ;  /* 0x0084007e11007388 */ /* 0x0005e80000000800 */
[----:B------:R2:W-:Y:S04]  /*6f70*/  STS [R19+0x8000], R108 ;  /* 0x0080006c13007388 */ /* 0x0005e80000000800 */
[----:B------:R2:W-:Y:S04]  /*6f80*/  STS [R19+0x8400], R110 ;  /* 0x0084006e13007388 */ /* 0x0005e80000000800 */
[----:B------:R2:W-:Y:S04]  /*6f90*/  STS [R23+0x8000], R112 ;  /* 0x0080007017007388 */ /* 0x0005e80000000800 */
[----:B------:R2:W-:Y:S01]  /*6fa0*/  STS [R23+0x8400], R114 ;  /* 0x0084007217007388 */ /* 0x0005e20000000800 */
[----:B-1----:R-:W-:-:S03]  /*6fb0*/  @!P1 MOV R7, c[0x0][0x214] ;  /* 0x0000850000079a02 */ /* 0x002fc60000000f00 */
[----:B------:R2:W-:Y:S01]  /*6fc0*/  STS [R21+0x8000], R120 ;  /* 0x0080007815007388 */ /* 0x0005e20000000800 */
[----:B------:R-:W-:-:S03]  /*6fd0*/  @!P1 SEL R61, R7, c[0x0][0x234], !P2 ;  /* 0x00008d00073d9a07 */ /* 0x000fc60005000000 */
[----:B------:R2:W-:Y:S02]  /*6fe0*/  STS [R21+0x8400], R122 ;  /* 0x0084007a15007388 */ /* 0x0005e40000000800 */
[----:B------:R-:W-:Y:S02]  /*6ff0*/  @!P1 IMAD R63, R61, c[0x0][0x1c0], RZ ;  /* 0x000070003d3f9a24 */ /* 0x000fe400078e02ff */
[----:B------:R2:W-:Y:S02]  /*7000*/  STS [R25+0x8000], R116 ;  /* 0x0080007419007388 */ /* 0x0005e40000000800 */
[----:B------:R-:W-:Y:S01]  /*7010*/  IMAD R63, R0, R63, RZ ;  /* 0x0000003f003f7224 */ /* 0x000fe200078e02ff */
[----:B------:R-:W-:Y:S01]  /*7020*/  SHF.R.S32.HI R0, RZ, 0x1f, R11 ;  /* 0x0000001fff007819 */ /* 0x000fe2000001140b */
[----:B------:R2:W-:Y:S03]  /*7030*/  STS [R25+0x8400], R119 ;  /* 0x0084007719007388 */ /* 0x0005e60000000800 */
[----:B------:R-:W-:Y:S01]  /*7040*/  SEL R63, R63, RZ, P3 ;  /* 0x000000ff3f3f7207 */ /* 0x000fe20001800000 */
[----:B------:R-:W-:Y:S01]  /*7050*/  BAR.SYNC.DEFER_BLOCKING 0x0 ;  /* 0x0000000000007b1d */ /* 0x000fe20000010000 */
[----:B------:R-:W-:-:S04]  /*7060*/  LEA.HI R0, R0, R11, RZ, 0x3 ;  /* 0x0000000b00007211 */ /* 0x000fc800078f18ff */
[----:B------:R-:W-:Y:S01]  /*7070*/  LOP3.LUT R0, R0, 0xffffff8, RZ, 0xc0, !PT ;  /* 0x0ffffff800007812 */ /* 0x000fe200078ec0ff */
[----:B------:R-:W1:Y:S03]  /*7080*/  S2R R7, SR_CTAID.X ;  /* 0x0000000000077919 */ /* 0x000e660000002500 */
[----:B------:R-:W-:Y:S01]  /*7090*/  IADD3 R0, -R0, R11, RZ ;  /* 0x0000000b00007210 */ /* 0x000fe20007ffe1ff */
[----:B------:R-:W3:Y:S01]  /*70a0*/  S2R R8, SR_CTAID.Z ;  /* 0x0000000000087919 */ /* 0x000ee20000002700 */
[----:B------:R-:W-:Y:S01]  /*70b0*/  MOV R11, 0x7f800000 ;  /* 0x7f800000000b7802 */ /* 0x000fe20000000f00 */
[----:B------:R-:W-:Y:S01]  /*70c0*/  @P5 FFMA.FTZ R11, R132, c[0x0][0x238], R65 ;  /* 0x00008e00840b5a23 */ /* 0x000fe20000010041 */
[----:B------:R-:W-:Y:S01]  /*70d0*/  LEA R9, R0, R9, 0x4 ;  /* 0x0000000900097211 */ /* 0x000fe200078e20ff */
[----:B------:R2:W4:Y:S04]  /*70e0*/  LDS.128 R52, [R204] ;  /* 0x00000000cc347984 */ /* 0x0005280000000c00 */
[----:B------:R2:W2:Y:S01]  /*70f0*/  LDS.128 R48, [R204+0x1000] ;  /* 0x00100000cc307984 */ /* 0x0004a20000000c00 */
[----:B-1----:R-:W-:-:S03]  /*7100*/  IMAD R10, R7, R60, RZ ;  /* 0x0000003c070a7224 */ /* 0x002fc600078e02ff */
[----:B------:R1:W1:Y:S01]  /*7110*/  LDS.128 R44, [R204+0x2000] ;  /* 0x00200000cc2c7984 */ /* 0x0002620000000c00 */
[----:B---3--:R-:W-:Y:S01]  /*7120*/  IMAD R63, R8, R61, R63 ;  /* 0x0000003d083f7224 */ /* 0x008fe200078e023f */
[----:B------:R-:W-:Y:S02]  /*7130*/  SHF.L.U32 R10, R10, 0x7, RZ ;  /* 0x000000070a0a7819 */ /* 0x000fe400000006ff */
[----:B------:R3:W1:Y:S01]  /*7140*/  LDS.128 R40, [R204+0x3000] ;  /* 0x00300000cc287984 */ /* 0x0006620000000c00 */
[----:B------:R-:W-:Y:S01]  /*7150*/  MOV R61, 0x7f800000 ;  /* 0x7f800000003d7802 */ /* 0x000fe20000000f00 */
[----:B------:R-:W-:Y:S01]  /*7160*/  @P4 FFMA.FTZ R61, R3, c[0x0][0x238], R4 ;  /* 0x00008e00033d4a23 */ /* 0x000fe20000010004 */
[----:B------:R-:W-:Y:S01]  /*7170*/  SHF.R.S32.HI R2, RZ, 0x1f, R10 ;  /* 0x0000001fff027819 */ /* 0x000fe2000001140a */
[----:B------:R3:W1:Y:S01]  /*7180*/  LDS.128 R36, [R204+0x4000] ;  /* 0x00400000cc247984 */ /* 0x0006620000000c00 */
[--C-:B------:R-:W-:Y:S02]  /*7190*/  IADD3 R10, P2, P1, R10, R66, R63.reuse ;  /* 0x000000420a0a7210 */ /* 0x100fe4000795e03f */
[----:B------:R-:W-:Y:S01]  /*71a0*/  SHF.R.S32.HI R63, RZ, 0x1f, R63 ;  /* 0x0000001fff3f7819 */ /* 0x000fe2000001143f */
[----:B------:R3:W1:Y:S03]  /*71b0*/  LDS.128 R32, [R204+0x5000] ;  /* 0x00500000cc207984 */ /* 0x0006660000000c00 */
[----:B------:R-:W-:Y:S01]  /*71c0*/  IADD3.X R2, R2, R67, R63, P2, P1 ;  /* 0x0000004302027210 */ /* 0x000fe200017e243f */
[----:B------:R3:W1:Y:S04]  /*71d0*/  LDS.128 R28, [R204+0x6000] ;  /* 0x00600000cc1c7984 */ /* 0x0006680000000c00 */
[----:B------:R3:W1:Y:S04]  /*71e0*/  LDS.128 R24, [R204+0x7000] ;  /* 0x00700000cc187984 */ /* 0x0006680000000c00 */
[----:B------:R3:W1:Y:S04]  /*71f0*/  LDS.128 R20, [R204+0x8000] ;  /* 0x00800000cc147984 */ /* 0x0006680000000c00 */
[----:B------:R3:W1:Y:S04]  /*7200*/  LDS.128 R16, [R204+0x9000] ;  /* 0x00900000cc107984 */ /* 0x0006680000000c00 */
[----:B------:R3:W1:Y:S04]  /*7210*/  LDS.128 R12, [R204+0xa000] ;  /* 0x00a00000cc0c7984 */ /* 0x0006680000000c00 */
[----:B------:R3:W1:Y:S01]  /*7220*/  LDS.128 R56, [R204+0xb000] ;  /* 0x00b00000cc387984 */ /* 0x0006620000000c00 */
[----:B------:R-:W-:Y:S05]  /*7230*/  @P0 BRA `(.L_x_11) ;  /* 0x0000010000000947 */ /* 0x000fea0003800000 */
[----:B--2-4-:R-:W-:Y:S01]  /*7240*/  IMAD R206, R7, -0x80, R206 ;  /* 0xffffff8007ce7824 */ /* 0x014fe200078e02ce */
[----:B------:R-:W-:-:S04]  /*7250*/  IADD3 R3, R9, 0x8, RZ ;  /* 0x0000000809037810 */ /* 0x000fc80007ffe0ff */
[-C--:B------:R-:W-:Y:S02]  /*7260*/  ISETP.GE.AND P3, PT, R9, R206.reuse, PT ;  /* 0x000000ce0900720c */ /* 0x080fe40003f66270 */
[----:B------:R-:W-:-:S11]  /*7270*/  ISETP.GE.AND P2, PT, R3, R206, PT ;  /* 0x000000ce0300720c */ /* 0x000fd60003f46270 */
[-C--:B------:R-:W-:Y:S02]  /*7280*/  @!P3 IMAD R9, R9, R60.reuse, RZ ;  /* 0x0000003c0909b224 */ /* 0x080fe400078e02ff */
[----:B------:R-:W-:-:S03]  /*7290*/  @!P2 IMAD R3, R3, R60, RZ ;  /* 0x0000003c0303a224 */ /* 0x000fc600078e02ff */
[-C--:B------:R-:W-:Y:S02]  /*72a0*/  @!P3 IADD3 R0, P1, R9, R10.reuse, RZ ;  /* 0x0000000a0900b210 */ /* 0x080fe40007f3e0ff */
[----:B------:R-:W-:Y:S02]  /*72b0*/  @!P2 IADD3 R10, P0, R3, R10, RZ ;  /* 0x0000000a030aa210 */ /* 0x000fe40007f1e0ff */
[-C--:B------:R-:W-:Y:S02]  /*72c0*/  @!P3 LEA.HI.X.SX32 R9, R9, R2.reuse, 0x1, P1 ;  /* 0x000000020909b211 */ /* 0x080fe400008f0eff */
[----:B------:R-:W-:Y:S02]  /*72d0*/  @!P2 LEA.HI.X.SX32 R3, R3, R2, 0x1, P0 ;  /* 0x000000020303a211 */ /* 0x000fe400000f0eff */
[----:B------:R-:W-:Y:S02]  /*72e0*/  @!P3 LEA R62, P1, R0, c[0x0][0x200], 0x2 ;  /* 0x00008000003eba11 */ /* 0x000fe400078210ff */
[----:B------:R-:W-:-:S02]  /*72f0*/  @!P2 LEA R2, P0, R10, c[0x0][0x200], 0x2 ;  /* 0x000080000a02aa11 */ /* 0x000fc400078010ff */
[----:B------:R-:W-:Y:S02]  /*7300*/  @!P3 LEA.HI.X R63, R0, c[0x0][0x204], R9, 0x2, P1 ;  /* 0x00008100003fba11 */ /* 0x000fe400008f1409 */
[----:B------:R-:W-:-:S03]  /*7310*/  @!P2 LEA.HI.X R3, R10, c[0x0][0x204], R3, 0x2, P0 ;  /* 0x000081000a03aa11 */ /* 0x000fc600000f1403 */
[----:B------:R2:W-:Y:S04]  /*7320*/  @!P3 STG.E [R62.64], R11 ;  /* 0x0000000b3e00b986 */ /* 0x0005e8000c101906 */
[----:B------:R2:W-:Y:S02]  /*7330*/  @!P2 STG.E [R2.64], R61 ;  /* 0x0000003d0200a986 */ /* 0x0005e4000c101906 */
.L_x_11:
[----:B--2-4-:R-:W-:Y:S05]  /*7340*/  BSYNC B0 ;  /* 0x0000000000007941 */ /* 0x014fea0003800000 */
.L_x_10:
[----:B------:R-:W2:Y:S01]  /*7350*/  S2R R3, SR_TID.X ;  /* 0x0000000000037919 */ /* 0x000ea20000002100 */
[----:B------:R-:W-:Y:S01]  /*7360*/  IADD3 R6, P0, R214, R6, RZ ;  /* 0x00000006d6067210 */ /* 0x000fe20007f1e0ff */
[----:B------:R-:W-:Y:S01]  /*7370*/  BSSY B0, `(.L_x_12) ;  /* 0x0000016000007945 */ /* 0x000fe20003800000 */
[----:B------:R-:W-:-:S03]  /*7380*/  SHF.R.S32.HI R2, RZ, 0x1f, R8 ;  /* 0x0000001fff027819 */ /* 0x000fc60000011408 */
[----:B------:R-:W-:Y:S01]  /*7390*/  IMAD.X R7, R215, 0x1, R5, P0 ;  /* 0x00000001d7077824 */ /* 0x000fe200000e0605 */
[----:B--2---:R-:W-:-:S04]  /*73a0*/  SHF.R.S32.HI R0, RZ, 0x1f, R3 ;  /* 0x0000001fff007819 */ /* 0x004fc80000011403 */
[----:B------:R-:W-:Y:S01]  /*73b0*/  LEA.HI R0, R0, R3, RZ, 0x3 ;  /* 0x0000000300007211 */ /* 0x000fe200078f18ff */
[----:B------:R-:W-:-:S03]  /*73c0*/  IMAD R3, R2, c[0x0][0x1f0], RZ ;  /* 0x00007c0002037a24 */ /* 0x000fc600078e02ff */
[----:B------:R-:W-:Y:S01]  /*73d0*/  SHF.R.S32.HI R5, RZ, 0x3, R0 ;  /* 0x00000003ff057819 */ /* 0x000fe20000011400 */
[C---:B------:R-:W-:Y:S02]  /*73e0*/  IMAD R3, R8.reuse, c[0x0][0x1f4], R3 ;  /* 0x00007d0008037a24 */ /* 0x040fe400078e0203 */
[----:B------:R-:W-:Y:S01]  /*73f0*/  IMAD.WIDE.U32 R8, R8, c[0x0][0x1f0], R6 ;  /* 0x00007c0008087a25 */ /* 0x000fe200078e0006 */
[----:B------:R-:W-:-:S03]  /*7400*/  ISETP.GE.AND P0, PT, R5, R200, PT ;  /* 0x000000c80500720c */ /* 0x000fc60003f06270 */
[----:B------:R-:W-:-:S10]  /*7410*/  IMAD.IADD R7, R9, 0x1, R3 ;  /* 0x0000000109077824 */ /* 0x000fd400078e0203 */
[----:B------:R-:W-:Y:S05]  /*7420*/  @P0 BRA `(.L_x_13) ;  /* 0x000000a000000947 */ /* 0x000fea0003800000 */
[----:B------:R-:W-:Y:S01]  /*7430*/  MOV R6, R8 ;  /* 0x0000000800067202 */ /* 0x000fe20000000f00 */
[----:B------:R-:W-:-:S04]  /*7440*/  IMAD R3, R217, c[0x0][0x1e8], RZ ;  /* 0x00007a00d9037a24 */ /* 0x000fc800078e02ff */
[----:B------:R-:W-:-:S04]  /*7450*/  IMAD.WIDE.U32 R10, R216, c[0x0][0x1e8], R6 ;  /* 0x00007a00d80a7a25 */ /* 0x000fc800078e0006 */
[----:B------:R-:W-:Y:S01]  /*7460*/  IMAD R0, R216, c[0x0][0x1ec], R3 ;  /* 0x00007b00d8007a24 */ /* 0x000fe200078e0203 */
[----:B------:R-:W-:-:S04]  /*7470*/  LEA R2, P0, R10, c[0x0][0x1d0], 0x1 ;  /* 0x000074000a027a11 */ /* 0x000fc800078008ff */
[----:B------:R-:W-:-:S04]  /*7480*/  IADD3 R0, R11, R0, RZ ;  /* 0x000000000b007210 */ /* 0x000fc80007ffe0ff */
[----:B------:R-:W-:-:S05]  /*7490*/  LEA.HI.X R3, R10, c[0x0][0x1d4], R0, 0x1, P0 ;  /* 0x000075000a037a11 */ /* 0x000fca00000f0c00 */
[----:B------:R2:W-:Y:S04]  /*74a0*/  STG.E.128 [R2.64], R52 ;  /* 0x0000003402007986 */ /* 0x0005e8000c101d06 */
[----:B-1----:R2:W-:Y:S04]  /*74b0*/  STG.E.128 [R2.64+0x80], R36 ;  /* 0x0000802402007986 */ /* 0x0025e8000c101d06 */
[----:B------:R2:W-:Y:S02]  /*74c0*/  STG.E.128 [R2.64+0x100], R20 ;  /* 0x0001001402007986 */ /* 0x0005e4000c101d06 */
.L_x_13:
[----:B------:R-:W-:Y:S05]  /*74d0*/  BSYNC B0 ;  /* 0x0000000000007941 */ /* 0x000fea0003800000 */
.L_x_12:
[----:B------:R-:W-:Y:S01]  /*74e0*/  IADD3 R5, R5, 0x20, RZ ;  /* 0x0000002005057810 */ /* 0x000fe20007ffe0ff */
[----:B------:R-:W-:Y:S03]  /*74f0*/  BSSY B0, `(.L_x_14) ;  /* 0x0000010000007945 */ /* 0x000fe60003800000 */
[----:B------:R-:W-:-:S13]  /*7500*/  ISETP.GE.AND P0, PT, R5, R200, PT ;  /* 0x000000c80500720c */ /* 0x000fda0003f06270 */
[----:B------:R-:W-:Y:S05]  /*7510*/  @P0 BRA `(.L_x_15) ;  /* 0x000000d000000947 */ /* 0x000fea0003800000 */
[----:B--2---:R-:W-:Y:S01]  /*7520*/  IADD3 R2, P0, R216, 0x20, RZ ;  /* 0x00000020d8027810 */ /* 0x004fe20007f1e0ff */
[----:B------:R-:W-:Y:S01]  /*7530*/  IMAD.MOV.U32 R4, RZ, RZ, R8 ;  /* 0x000000ffff047224 */ /* 0x000fe200078e0008 */
[----:B------:R-:W-:-:S03]  /*7540*/  MOV R5, R7 ;  /* 0x0000000700057202 */ /* 0x000fc60000000f00 */
[----:B------:R-:W-:Y:S02]  /*7550*/  IMAD.X R0, RZ, RZ, R217, P0 ;  /* 0x000000ffff007224 */ /* 0x000fe400000e06d9 */
[----:B------:R-:W-:-:S04]  /*7560*/  IMAD.WIDE.U32 R4, R2, c[0x0][0x1e8], R4 ;  /* 0x00007a0002047a25 */ /* 0x000fc800078e0004 */
[----:B------:R-:W-:-:S04]  /*7570*/  IMAD R3, R0, c[0x0][0x1e8], RZ ;  /* 0x00007a0000037a24 */ /* 0x000fc800078e02ff */
[----:B------:R-:W-:Y:S01]  /*7580*/  IMAD R3, R2, c[0x0][0x1ec], R3 ;  /* 0x00007b0002037a24 */ /* 0x000fe200078e0203 */
[----:B------:R-:W-:-:S04]  /*7590*/  LEA R2, P0, R4, c[0x0][0x1d0], 0x1 ;  /* 0x0000740004027a11 */ /* 0x000fc800078008ff */
[----:B------:R-:W-:-:S04]  /*75a0*/  IADD3 R3, R5, R3, RZ ;  /* 0x0000000305037210 */ /* 0x000fc80007ffe0ff */
[----:B------:R-:W-:-:S05]  /*75b0*/  LEA.HI.X R3, R4, c[0x0][0x1d4], R3, 0x1, P0 ;  /* 0x0000750004037a11 */ /* 0x000fca00000f0c03 */
[----:B------:R2:W-:Y:S04]  /*75c0*/  STG.E.128 [R2.64], R48 ;  /* 0x0000003002007986 */ /* 0x0005e8000c101d06 */
[----:B-1----:R2:W-:Y:S04]  /*75d0*/  STG.E.128 [R2.64+0x80], R32 ;  /* 0x0000802002007986 */ /* 0x0025e8000c101d06 */
[----:B------:R2:W-:Y:S02]  /*75e0*/  STG.E.128 [R2.64+0x100], R16 ;  /* 0x0001001002007986 */ /* 0x0005e4000c101d06 */
.L_x_15:
[----:B------:R-:W-:Y:S05]  /*75f0*/  BSYNC B0 ;  /* 0x0000000000007941 */ /* 0x000fea0003800000 */
.L_x_14:
[----:B------:R-:W-:Y:S01]  /*7600*/  ISETP.GE.AND P0, PT, R207, R200, PT ;  /* 0x000000c8cf00720c */ /* 0x000fe20003f06270 */
[----:B------:R-:W-:-:S12]  /*7610*/  BSSY B0, `(.L_x_16) ;  /* 0x000000f000007945 */ /* 0x000fd80003800000 */
        /* <DEDUP_REMOVED lines=11> */
[----:B-1----:R1:W-:Y:S04]  /*76d0*/  STG.E.128 [R2.64], R44 ;  /* 0x0000002c02007986 */ /* 0x0023e8000c101d06 */
[----:B------:R1:W-:Y:S04]  /*76e0*/  STG.E.128 [R2.64+0x80], R28 ;  /* 0x0000801c02007986 */ /* 0x0003e8000c101d06 */
[----:B------:R1:W-:Y:S02]  /*76f0*/  STG.E.128 [R2.64+0x100], R12 ;  /* 0x0001000c02007986 */ /* 0x0003e4000c101d06 */
.L_x_17:
[----:B------:R-:W-:Y:S05]  /*7700*/  BSYNC B0 ;  /* 0x0000000000007941 */ /* 0x000fea0003800000 */
.L_x_16:
[----:B------:R-:W-:-:S13]  /*7710*/  ISETP.GE.AND P0, PT, R205, R200, PT ;  /* 0x000000c8cd00720c */ /* 0x000fda0003f06270 */
[----:B------:R-:W-:Y:S05]  /*7720*/  @P0 EXIT ;  /* 0x000000000000094d */ /* 0x000fea0003800000 */
[----:B------:R-:W-:Y:S01]  /*7730*/  IADD3 R0, P0, R216, 0x60, RZ ;  /* 0x00000060d8007810 */ /* 0x000fe20007f1e0ff */
[----:B------:R-:W-:Y:S01]  /*7740*/  IMAD.MOV.U32 R4, RZ, RZ, R8 ;  /* 0x000000ffff047224 */ /* 0x000fe200078e0008 */
[----:B------:R-:W-:-:S03]  /*7750*/  MOV R5, R7 ;  /* 0x0000000700057202 */ /* 0x000fc60000000f00 */
[----:B------:R-:W-:Y:S02]  /*7760*/  IMAD.X R216, RZ, RZ, R217, P0 ;  /* 0x000000ffffd87224 */ /* 0x000fe400000e06d9 */
[----:B------:R-:W-:-:S04]  /*7770*/  IMAD.WIDE.U32 R4, R0, c[0x0][0x1e8], R4 ;  /* 0x00007a0000047a25 */ /* 0x000fc800078e0004 */
[----:B-12---:R-:W-:Y:S01]  /*7780*/  IMAD R3, R216, c[0x0][0x1e8], RZ ;  /* 0x00007a00d8037a24 */ /* 0x006fe200078e02ff */
[----:B------:R-:W-:-:S03]  /*7790*/  LEA R2, P0, R4, c[0x0][0x1d0], 0x1 ;  /* 0x0000740004027a11 */ /* 0x000fc600078008ff */
[----:B------:R-:W-:-:S05]  /*77a0*/  IMAD R3, R0, c[0x0][0x1ec], R3 ;  /* 0x00007b0000037a24 */ /* 0x000fca00078e0203 */
[----:B------:R-:W-:-:S04]  /*77b0*/  IADD3 R3, R5, R3, RZ ;  /* 0x0000000305037210 */ /* 0x000fc80007ffe0ff */
[----:B------:R-:W-:-:S05]  /*77c0*/  LEA.HI.X R3, R4, c[0x0][0x1d4], R3, 0x1, P0 ;  /* 0x0000750004037a11 */ /* 0x000fca00000f0c03 */
[----:B------:R-:W-:Y:S04]  /*77d0*/  STG.E.128 [R2.64], R40 ;  /* 0x0000002802007986 */ /* 0x000fe8000c101d06 */
[----:B------:R-:W-:Y:S04]  /*77e0*/  STG.E.128 [R2.64+0x80], R24 ;  /* 0x0000801802007986 */ /* 0x000fe8000c101d06 */
[----:B------:R-:W-:Y:S01]  /*77f0*/  STG.E.128 [R2.64+0x100], R56 ;  /* 0x0001003802007986 */ /* 0x000fe2000c101d06 */
[----:B------:R-:W-:Y:S05]  /*7800*/  EXIT ;  /* 0x000000000000794d */ /* 0x000fea0003800000 */
.L_x_2:
[----:B------:R-:W1:Y:S01]  /*7810*/  LDC.U8 R3, c[0x0][0x329] ;  /* 0x0000ca40ff037b82 */ /* 0x000e620000000000 */
[C---:B------:R-:W-:Y:S01]  /*7820*/  ISETP.NE.AND P4, PT, R203.reuse, -0x1, PT ;  /* 0xffffffffcb00780c */ /* 0x040fe20003f85270 */
[----:B------:R-:W-:Y:S01]  /*7830*/  IMAD.IADD R206, R206, 0x1, -R5 ;  /* 0x00000001cece7824 */ /* 0x000fe200078e0a05 */
[----:B------:R-:W-:Y:S01]  /*7840*/  SHF.R.S32.HI R7, RZ, 0x1f, R6 ;  /* 0x0000001fff077819 */ /* 0x000fe20000011406 */
[----:B------:R-:W-:Y:S04]  /*7850*/  BSSY B0, `(.L_x_18) ;  /* 0x000003c000007945 */ /* 0x000fe80003800000 */
[----:B------:R-:W2:Y:S06]  /*7860*/  LDC.U8 R2, c[0x0][0x328] ;  /* 0x0000ca00ff027b82 */ /* 0x000eac0000000000 */
[----:B------:R-:W-:-:S04]  /*7870*/  @P4 IMAD.WIDE.U32 R10, R203, c[0x0][0x1e8], RZ ;  /* 0x00007a00cb0a4a25 */ /* 0x000fc800078e00ff */
[----:B------:R-:W-:Y:S01]  /*7880*/  @P4 IMAD R4, R203, c[0x0][0x1ec], R11 ;  /* 0x00007b00cb044a24 */ /* 0x000fe200078e020b */
[----:B------:R-:W-:Y:S01]  /*7890*/  @!P4 SHF.R.S32.HI R11, RZ, 0x1f, R0 ;  /* 0x0000001fff0bc819 */ /* 0x000fe20000011400 */
[----:B------:R-:W-:Y:S01]  /*78a0*/  @!P4 IMAD.WIDE.U32 R12, R0, c[0x0][0x1e0], RZ ;  /* 0x00007800000cca25 */ /* 0x000fe200078e00ff */
[----:B-1----:R-:W-:-:S03]  /*78b0*/  ISETP.NE.AND P1, PT, R3, RZ, PT ;  /* 0x000000ff0300720c */ /* 0x002fc60003f25270 */
[----:B------:R-:W-:Y:S01]  /*78c0*/  @!P4 IMAD R11, R11, c[0x0][0x1e0], RZ ;  /* 0x000078000b0bca24 */ /* 0x000fe200078e02ff */
[----:B------:R-:W-:-:S03]  /*78d0*/  @!P4 MOV R10, R12 ;  /* 0x0000000c000ac202 */ /* 0x000fc60000000f00 */
[----:B------:R-:W-:Y:S01]  /*78e0*/  @!P4 IMAD R8, R0, c[0x0][0x1e4], R11 ;  /* 0x000079000008ca24 */ /* 0x000fe200078e020b */
[----:B--2---:R-:W-:Y:S02]  /*78f0*/  ISETP.NE.AND P3, PT, R2, RZ, PT ;  /* 0x000000ff0200720c */ /* 0x004fe40003f65270 */
[----:B------:R-:W-:Y:S02]  /*7900*/  LEA.HI R2, R7, R6, RZ, 0x3 ;  /* 0x0000000607027211 */ /* 0x000fe400078f18ff */
[----:B------:R-:W-:Y:S01]  /*7910*/  ISETP.NE.OR P2, PT, R3, RZ, !P3 ;  /* 0x000000ff0300720c */ /* 0x000fe20005f45670 */
[----:B------:R-:W-:Y:S01]  /*7920*/  @P1 IMAD.MOV.U32 R3, RZ, RZ, c[0x0][0x210] ;  /* 0x00008400ff031624 */ /* 0x000fe200078e00ff */
[----:B------:R-:W-:Y:S01]  /*7930*/  LOP3.LUT R7, R2, 0x1ffffff8, RZ, 0xc0, !PT ;  /* 0x1ffffff802077812 */ /* 0x000fe200078ec0ff */
[----:B------:R-:W-:Y:S01]  /*7940*/  @!P1 IMAD.MOV.U32 R9, RZ, RZ, c[0x0][0x214] ;  /* 0x00008500ff099624 */ /* 0x000fe200078e00ff */
[----:B------:R-:W-:Y:S01]  /*7950*/  ISETP.NE.OR P0, PT, R203, -0x1, P2 ;  /* 0xffffffffcb00780c */ /* 0x000fe20001705670 */
[----:B------:R-:W-:Y:S01]  /*7960*/  @P1 IMAD R3, R3, c[0x0][0x214], RZ ;  /* 0x0000850003031a24 */ /* 0x000fe200078e02ff */
[----:B------:R-:W-:Y:S01]  /*7970*/  @!P4 IADD3 R4, R13, R8, RZ ;  /* 0x000000080d04c210 */ /* 0x000fe20007ffe0ff */
[----:B------:R-:W-:Y:S01]  /*7980*/  IMAD.IADD R7, R6, 0x1, -R7 ;  /* 0x0000000106077824 */ /* 0x000fe200078e0a07 */
[----:B------:R-:W-:Y:S01]  /*7990*/  @!P1 SEL R3, R9, c[0x0][0x234], !P3 ;  /* 0x00008d0009039a07 */ /* 0x000fe20005800000 */
[----:B------:R-:W-:Y:S01]  /*79a0*/  @P1 IMAD.MOV.U32 R11, RZ, RZ, 0x1 ;  /* 0x00000001ff0b1424 */ /* 0x000fe200078e00ff */
[----:B------:R-:W-:Y:S01]  /*79b0*/  SHF.R.S32.HI R2, RZ, 0x3, R2 ;  /* 0x00000003ff027819 */ /* 0x000fe20000011402 */
[----:B------:R-:W-:-:S02]  /*79c0*/  IMAD.SHL.U32 R7, R7, 0x8, RZ ;  /* 0x0000000807077824 */ /* 0x000fc400078e00ff */
[----:B------:R-:W-:-:S03]  /*79d0*/  @!P1 IMAD R11, R3, c[0x0][0x1c0], RZ ;  /* 0x00007000030b9a24 */ /* 0x000fc600078e02ff */
[C---:B------:R-:W-:Y:S01]  /*79e0*/  IADD3 R8, P3, R7.reuse, R10, RZ ;  /* 0x0000000a07087210 */ /* 0x040fe20007f7e0ff */
[C---:B------:R-:W-:Y:S02]  /*79f0*/  @!P0 IMAD R203, R0.reuse, c[0x0][0x214], RZ ;  /* 0x0000850000cb8a24 */ /* 0x040fe400078e02ff */
[----:B------:R-:W-:Y:S01]  /*7a00*/  IMAD R0, R0, R11, RZ ;  /* 0x0000000b00007224 */ /* 0x000fe200078e02ff */
[----:B------:R-:W-:Y:S01]  /*7a10*/  LEA.HI.X.SX32 R9, R7, R4, 0x1, P3 ;  /* 0x0000000407097211 */ /* 0x000fe200018f0eff */
[----:B------:R-:W-:Y:S01]  /*7a20*/  CS2R R10, SRZ ;  /* 0x00000000000a7805 */ /* 0x000fe2000001ff00 */
[----:B------:R-:W-:Y:S01]  /*7a30*/  @P1 IMAD.MOV.U32 R4, RZ, RZ, c[0x0][0x210] ;  /* 0x00008400ff041624 */ /* 0x000fe200078e00ff */
[----:B------:R-:W-:Y:S01]  /*7a40*/  @!P1 MOV R4, 0x1 ;  /* 0x0000000100049802 */ /* 0x000fe20000000f00 */
[----:B------:R-:W-:Y:S01]  /*7a50*/  @!P2 IMAD.MOV.U32 R10, RZ, RZ, R203 ;  /* 0x000000ffff0aa224 */ /* 0x000fe200078e00cb */
[----:B------:R-:W-:Y:S01]  /*7a60*/  SEL R0, R0, RZ, P2 ;  /* 0x000000ff00007207 */ /* 0x000fe20001000000 */
[----:B------:R-:W-:Y:S01]  /*7a70*/  IMAD.WIDE.U32 R8, R18, c[0x0][0x1f0], R8 ;  /* 0x00007c0012087a25 */ /* 0x000fe200078e0008 */
[----:B------:R-:W-:-:S02]  /*7a80*/  @!P2 SHF.R.S32.HI R11, RZ, 0x1f, R203 ;  /* 0x0000001fff0ba819 */ /* 0x000fc400000114cb */
[----:B------:R-:W-:Y:S01]  /*7a90*/  ISETP.GE.AND P2, PT, R2, R206, PT ;  /* 0x000000ce0200720c */ /* 0x000fe20003f46270 */
[----:B------:R-:W-:Y:S01]  /*7aa0*/  IMAD R5, R5, R4, RZ ;  /* 0x0000000405057224 */ /* 0x000fe200078e02ff */
[----:B------:R-:W-:Y:S01]  /*7ab0*/  SHF.R.S32.HI R7, RZ, 0x1f, R18 ;  /* 0x0000001fff077819 */ /* 0x000fe20000011412 */
[----:B------:R-:W-:Y:S01]  /*7ac0*/  IMAD R0, R18, R3, R0 ;  /* 0x0000000312007224 */ /* 0x000fe200078e0200 */
[----:B------:R-:W-:Y:S02]  /*7ad0*/  SHF.R.S32.HI R3, RZ, 0x1f, R2 ;  /* 0x0000001fff037819 */ /* 0x000fe40000011402 */
[----:B------:R-:W-:Y:S01]  /*7ae0*/  SHF.R.S32.HI R13, RZ, 0x1f, R5 ;  /* 0x0000001fff0d7819 */ /* 0x000fe20000011405 */
[----:B------:R-:W-:Y:S01]  /*7af0*/  IMAD R7, R7, c[0x0][0x1f0], RZ ;  /* 0x00007c0007077a24 */ /* 0x000fe200078e02ff */
[----:B------:R-:W-:Y:S01]  /*7b00*/  IADD3 R5, P1, P0, R5, R10, R0 ;  /* 0x0000000a05057210 */ /* 0x000fe2000783e000 */
[----:B------:R-:W-:Y:S01]  /*7b10*/  IMAD.WIDE R14, R217, 0x80, R2 ;  /* 0x00000080d90e7825 */ /* 0x000fe200078e0202 */
[----:B------:R-:W-:-:S03]  /*7b20*/  SHF.R.S32.HI R10, RZ, 0x1f, R0 ;  /* 0x0000001fff0a7819 */ /* 0x000fc60000011400 */
[----:B------:R-:W-:Y:S01]  /*7b30*/  IMAD R7, R18, c[0x0][0x1f4], R7 ;  /* 0x00007d0012077a24 */ /* 0x000fe200078e0207 */
[----:B------:R-:W-:-:S04]  /*7b40*/  IADD3.X R10, R13, R11, R10, P1, P0 ;  /* 0x0000000b0d0a7210 */ /* 0x000fc80000fe040a */
[----:B------:R-:W-:Y:S01]  /*7b50*/  IADD3 R17, R7, R9, RZ ;  /* 0x0000000907117210 */ /* 0x000fe20007ffe0ff */
        /* <DEDUP_REMOVED lines=8> */
[----:B------:R1:W-:Y:S04]  /*7be0*/  STG.E.128 [R18.64], RZ ;  /* 0x000000ff12007986 */ /* 0x0003e8000c101d06 */
[----:B------:R1:W-:Y:S04]  /*7bf0*/  STG.E.128 [R18.64+0x80], RZ ;  /* 0x000080ff12007986 */ /* 0x0003e8000c101d06 */
[----:B------:R1:W-:Y:S02]  /*7c00*/  STG.E.128 [R18.64+0x100], RZ ;  /* 0x000100ff12007986 */ /* 0x0003e4000c101d06 */
.L_x_19:
[----:B------:R-:W-:Y:S05]  /*7c10*/  BSYNC B0 ;  /* 0x0000000000007941 */ /* 0x000fea0003800000 */
.L_x_18:
[----:B------:R-:W-:Y:S01]  /*7c20*/  IADD3 R13, R2, 0x20, RZ ;  /* 0x00000020020d7810 */ /* 0x000fe20007ffe0ff */
[----:B------:R-:W-:Y:S03]  /*7c30*/  BSSY B0, `(.L_x_20) ;  /* 0x0000010000007945 */ /* 0x000fe60003800000 */
[----:B------:R-:W-:-:S13]  /*7c40*/  ISETP.GE.AND P0, PT, R13, R206, PT ;  /* 0x000000ce0d00720c */ /* 0x000fda0003f06270 */
[----:B------:R-:W-:Y:S05]  /*7c50*/  @P0 BRA `(.L_x_21) ;  /* 0x000000d000000947 */ /* 0x000fea0003800000 */
[----:B------:R-:W-:Y:S01]  /*7c60*/  IADD3 R7, P0, R14, 0x20, RZ ;  /* 0x000000200e077810 */ /* 0x000fe20007f1e0ff */
[----:B-1----:R-:W-:Y:S01]  /*7c70*/  IMAD.MOV.U32 R18, RZ, RZ, R8 ;  /* 0x000000ffff127224 */ /* 0x002fe200078e0008 */
[----:B------:R-:W-:-:S03]  /*7c80*/  MOV R19, R17 ;  /* 0x0000001100137202 */ /* 0x000fc60000000f00 */
[----:B------:R-:W-:Y:S02]  /*7c90*/  IMAD.X R0, RZ, RZ, R15, P0 ;  /* 0x000000ffff007224 */ /* 0x000fe400000e060f */
[----:B------:R-:W-:-:S04]  /*7ca0*/  IMAD.WIDE.U32 R18, R7, c[0x0][0x1e8], R18 ;  /* 0x00007a0007127a25 */ /* 0x000fc800078e0012 */
[----:B------:R-:W-:Y:S01]  /*7cb0*/  IMAD R0, R0, c[0x0][0x1e8], RZ ;  /* 0x00007a0000007a24 */ /* 0x000fe200078e02ff */
[----:B------:R-:W-:-:S03]  /*7cc0*/  LEA R20, P0, R18, c[0x0][0x1d0], 0x1 ;  /* 0x0000740012147a11 */ /* 0x000fc600078008ff */
[----:B------:R-:W-:-:S05]  /*7cd0*/  IMAD R0, R7, c[0x0][0x1ec], R0 ;  /* 0x00007b0007007a24 */ /* 0x000fca00078e0200 */
[----:B------:R-:W-:-:S04]  /*7ce0*/  IADD3 R0, R0, R19, RZ ;  /* 0x0000001300007210 */ /* 0x000fc80007ffe0ff */
[----:B------:R-:W-:-:S05]  /*7cf0*/  LEA.HI.X R21, R18, c[0x0][0x1d4], R0, 0x1, P0 ;  /* 0x0000750012157a11 */ /* 0x000fca00000f0c00 */
[----:B------:R1:W-:Y:S04]  /*7d00*/  STG.E.128 [R20.64], RZ ;  /* 0x000000ff14007986 */ /* 0x0003e8000c101d06 */
[----:B------:R1:W-:Y:S04]  /*7d10*/  STG.E.128 [R20.64+0x80], RZ ;  /* 0x000080ff14007986 */ /* 0x0003e8000c101d06 */
[----:B------:R1:W-:Y:S02]  /*7d20*/  STG.E.128 [R20.64+0x100], RZ ;  /* 0x000100ff14007986 */ /* 0x0003e4000c101d06 */
.L_x_21:
[----:B------:R-:W-:Y:S05]  /*7d30*/  BSYNC B0 ;  /* 0x0000000000007941 */ /* 0x000fea0003800000 */
.L_x_20:
        /* <DEDUP_REMOVED lines=17> */
.L_x_23:
[----:B------:R-:W-:Y:S05]  /*7e50*/  BSYNC B0 ;  /* 0x0000000000007941 */ /* 0x000fea0003800000 */
.L_x_22:
[----:B------:R-:W-:Y:S01]  /*7e60*/  IADD3 R7, R2, 0x60, RZ ;  /* 0x0000006002077810 */ /* 0x000fe20007ffe0ff */
[----:B------:R-:W-:Y:S03]  /*7e70*/  BSSY B0, `(.L_x_24) ;  /* 0x0000010000007945 */ /* 0x000fe60003800000 */
[----:B------:R-:W-:-:S13]  /*7e80*/  ISETP.GE.AND P0, PT, R7, R206, PT ;  /* 0x000000ce0700720c */ /* 0x000fda0003f06270 */
[----:B------:R-:W-:Y:S05]  /*7e90*/  @P0 BRA `(.L_x_25) ;  /* 0x000000d000000947 */ /* 0x000fea0003800000 */
[----:B------:R-:W-:Y:S01]  /*7ea0*/  IADD3 R0, P0, R14, 0x60, RZ ;  /* 0x000000600e007810 */ /* 0x000fe20007f1e0ff */
[----:B------:R-:W-:-:S04]  /*7eb0*/  IMAD.MOV.U32 R14, RZ, RZ, R8 ;  /* 0x000000ffff0e7224 */ /* 0x000fc800078e0008 */
[----:B------:R-:W-:Y:S01]  /*7ec0*/  IMAD.X R9, RZ, RZ, R15, P0 ;  /* 0x000000ffff097224 */ /* 0x000fe200000e060f */
[----:B------:R-:W-:-:S03]  /*7ed0*/  MOV R15, R17 ;  /* 0x00000011000f7202 */ /* 0x000fc60000000f00 */
[----:B------:R-:W-:Y:S02]  /*7ee0*/  IMAD R9, R9, c[0x0][0x1e8], RZ ;  /* 0x00007a0009097a24 */ /* 0x000fe400078e02ff */
        /* <DEDUP_REMOVED lines=8> */
.L_x_25:
[----:B------:R-:W-:Y:S05]  /*7f70*/  BSYNC B0 ;  /* 0x0000000000007941 */ /* 0x000fea0003800000 */
.L_x_24:
[----:B------:R-:W-:-:S04]  /*7f80*/  LOP3.LUT P6, RZ, R6, 0x7, RZ, 0xc0, !PT ;  /* 0x0000000706ff7812 */ /* 0x000fc800078cc0ff */
[-C--:B------:R-:W-:Y:S02]  /*7f90*/  ISETP.GE.OR P5, PT, R2, R206.reuse, P6 ;  /* 0x000000ce0200720c */ /* 0x080fe400037a6670 */
[-C--:B------:R-:W-:Y:S02]  /*7fa0*/  ISETP.GE.OR P4, PT, R13, R206.reuse, P6 ;  /* 0x000000ce0d00720c */ /* 0x080fe40003786670 */
[-C--:B------:R-:W-:Y:S02]  /*7fb0*/  ISETP.GE.OR P3, PT, R11, R206.reuse, P6 ;  /* 0x000000ce0b00720c */ /* 0x080fe40003766670 */
[----:B------:R-:W-:-:S07]  /*7fc0*/  ISETP.GE.OR P6, PT, R7, R206, P6 ;  /* 0x000000ce0700720c */ /* 0x000fce00037c6670 */
[-C--:B--2---:R-:W-:Y:S02]  /*7fd0*/  @!P5 IMAD R8, R2, R4.reuse, RZ ;  /* 0x000000040208d224 */ /* 0x084fe400078e02ff */
[-C--:B------:R-:W-:Y:S02]  /*7fe0*/  @!P4 IMAD R0, R13, R4.reuse, RZ ;  /* 0x000000040d00c224 */ /* 0x080fe400078e02ff */
[----:B------:R-:W-:Y:S01]  /*7ff0*/  @!P3 IMAD R2, R11, R4, RZ ;  /* 0x000000040b02b224 */ /* 0x000fe200078e02ff */
[-C--:B------:R-:W-:Y:S02]  /*8000*/  @!P5 IADD3 R6, P0, R8, R5.reuse, RZ ;  /* 0x000000050806d210 */ /* 0x080fe40007f1e0ff */
[-C--:B------:R-:W-:Y:S02]  /*8010*/  @!P4 IADD3 R3, P1, R0, R5.reuse, RZ ;  /* 0x000000050003c210 */ /* 0x080fe40007f3e0ff */
[----:B------:R-:W-:Y:S02]  /*8020*/  @!P5 LEA.HI.X.SX32 R11, R8, R10, 0x1, P0 ;  /* 0x0000000a080bd211 */ /* 0x000fe400000f0eff */
[----:B------:R-:W-:-:S02]  /*8030*/  @!P3 IADD3 R9, P0, R2, R5, RZ ;  /* 0x000000050209b210 */ /* 0x000fc40007f1e0ff */
[-C--:B------:R-:W-:Y:S02]  /*8040*/  @!P4 LEA.HI.X.SX32 R0, R0, R10.reuse, 0x1, P1 ;  /* 0x0000000a0000c211 */ /* 0x080fe400008f0eff */
[----:B------:R-:W-:Y:S02]  /*8050*/  @!P4 LEA R12, P1, R3, c[0x0][0x200], 0x2 ;  /* 0x00008000030cca11 */ /* 0x000fe400078210ff */
[----:B------:R-:W-:Y:S02]  /*8060*/  @!P5 LEA R14, P2, R6, c[0x0][0x200], 0x2 ;  /* 0x00008000060eda11 */ /* 0x000fe400078410ff */
[----:B------:R-:W-:Y:S02]  /*8070*/  @!P3 LEA.HI.X.SX32 R2, R2, R10, 0x1, P0 ;  /* 0x0000000a0202b211 */ /* 0x000fe400000f0eff */
[----:B------:R-:W-:Y:S02]  /*8080*/  @!P3 LEA R8, P0, R9, c[0x0][0x200], 0x2 ;  /* 0x000080000908ba11 */ /* 0x000fe400078010ff */
[----:B------:R-:W-:Y:S01]  /*8090*/  @!P4 LEA.HI.X R13, R3, c[0x0][0x204], R0, 0x2, P1 ;  /* 0x00008100030dca11 */ /* 0x000fe200008f1400 */
[----:B------:R-:W-:Y:S01]  /*80a0*/  @!P5 IMAD.MOV.U32 R0, RZ, RZ, 0x7f800000 ;  /* 0x7f800000ff00d424 */ /* 0x000fe200078e00ff */
[----:B------:R-:W-:Y:S01]  /*80b0*/  @!P5 LEA.HI.X R15, R6, c[0x0][0x204], R11, 0x2, P2 ;  /* 0x00008100060fda11 */ /* 0x000fe200010f140b */
[----:B------:R-:W-:Y:S01]  /*80c0*/  @!P4 IMAD.MOV.U32 R11, RZ, RZ, 0x7f800000 ;  /* 0x7f800000ff0bc424 */ /* 0x000fe200078e00ff */
[----:B------:R-:W-:Y:S01]  /*80d0*/  @!P3 LEA.HI.X R9, R9, c[0x0][0x204], R2, 0x2, P0 ;  /* 0x000081000909ba11 */ /* 0x000fe200000f1402 */
[----:B------:R-:W-:-:S02]  /*80e0*/  @!P3 IMAD.MOV.U32 R3, RZ, RZ, 0x7f800000 ;  /* 0x7f800000ff03b424 */ /* 0x000fc400078e00ff */
[----:B------:R2:W-:Y:S04]  /*80f0*/  @!P5 STG.E [R14.64], R0 ;  /* 0x000000000e00d986 */ /* 0x0005e8000c101906 */
[----:B------:R2:W-:Y:S04]  /*8100*/  @!P4 STG.E [R12.64], R11 ;  /* 0x0000000b0c00c986 */ /* 0x0005e8000c101906 */
[----:B------:R2:W-:Y:S01]  /*8110*/  @!P3 STG.E [R8.64], R3 ;  /* 0x000000030800b986 */ /* 0x0005e2000c101906 */
[----:B------:R-:W-:Y:S05]  /*8120*/  @P6 EXIT ;  /* 0x000000000000694d */ /* 0x000fea0003800000 */
[----:B------:R-:W-:-:S05]  /*8130*/  IMAD R4, R7, R4, RZ ;  /* 0x0000000407047224 */ /* 0x000fca00078e02ff */
[----:B------:R-:W-:-:S04]  /*8140*/  IADD3 R5, P0, R4, R5, RZ ;  /* 0x0000000504057210 */ /* 0x000fc80007f1e0ff */
[----:B------:R-:W-:Y:S02]  /*8150*/  LEA.HI.X.SX32 R4, R4, R10, 0x1, P0 ;  /* 0x0000000a04047211 */ /* 0x000fe400000f0eff */
[----:B------:R-:W-:-:S04]  /*8160*/  LEA R2, P0, R5, c[0x0][0x200], 0x2 ;  /* 0x0000800005027a11 */ /* 0x000fc800078010ff */
[----:B--2---:R-:W-:Y:S01]  /*8170*/  LEA.HI.X R3, R5, c[0x0][0x204], R4, 0x2, P0 ;  /* 0x0000810005037a11 */ /* 0x004fe200000f1404 */
[----:B------:R-:W-:-:S05]  /*8180*/  IMAD.MOV.U32 R5, RZ, RZ, 0x7f800000 ;  /* 0x7f800000ff057424 */ /* 0x000fca00078e00ff */
[----:B------:R-:W-:Y:S01]  /*8190*/  STG.E [R2.64], R5 ;  /* 0x0000000502007986 */ /* 0x000fe2000c101906 */
[----:B------:R-:W-:Y:S05]  /*81a0*/  EXIT ;  /* 0x000000000000794d */ /* 0x000fea0003800000 */
.L_x_26:
[----:B------:R-:W-:-:S00]  /*81b0*/  BRA `(.L_x_26) ;  /* 0xfffffff000007947 */ /* 0x000fc0000383ffff */
[----:B------:R-:W-:-:S00]  /*81c0*/  NOP ;  /* 0x0000000000007918 */ /* 0x000fc00000000000 */
        /* <DEDUP_REMOVED lines=11> */
.L_x_1274:


//--------------------- .text._ZN5flash16flash_fwd_kernelI23Flash_fwd_kernel_traitsILi192ELi128ELi64ELi8ELb0ELb0EN7cutlass10bfloat16_tE19Flash_kernel_traitsILi192ELi128ELi64ELi8ES3_EELb0ELb0ELb0ELb0ELb0ELb1ELb1ELb0EEEvNS_16Flash_fwd_paramsE --------------------------
	.section	.text._ZN5flash16flash_fwd_kernelI23Flash_fwd_kernel_traitsILi192ELi128ELi64ELi8ELb0ELb0EN7cutlass10bfloat16_tE19Flash_kernel_traitsILi192ELi128ELi64ELi8ES3_EELb0ELb0ELb0ELb0ELb0ELb1ELb1ELb0EEEvNS_16Flash_fwd_paramsE,"ax",@progbits
	.sectioninfo	@"SHI_REGISTERS=255"
	.align	128
        .global         _ZN5flash16flash_fwd_kernelI23Flash_fwd_kernel_traitsILi192ELi128ELi64ELi8ELb0ELb0EN7cutlass10bfloat16_tE19Flash_kernel_traitsILi192ELi128ELi64ELi8ES3_EELb0ELb0ELb0ELb0ELb0ELb1ELb1ELb0EEEvNS_16Flash_fwd_paramsE
        .type           _ZN5flash16flash_fwd_kernelI23Flash_fwd_kernel_traitsILi192ELi128ELi64ELi8ELb0ELb0EN7cutlass10bfloat16_tE19Flash_kernel_traitsILi192ELi128ELi64ELi8ES3_EELb0ELb0ELb0ELb0ELb0ELb1ELb1ELb0EEEvNS_16Flash_fwd_paramsE,@function
        .size           _ZN5flash16flash_fwd_kernelI23Flash_fwd_kernel_traitsILi192ELi128ELi64ELi8ELb0ELb0EN7cutlass10bfloat16_tE19Flash_kernel_traitsILi192ELi128ELi64ELi8ES3_EELb0ELb0ELb0ELb0ELb0ELb1ELb1ELb0EEEvNS_16Flash_fwd_paramsE,(.L_x_1275 - _ZN5flash16flash_fwd_kernelI23Flash_fwd_kernel_traitsILi192ELi128ELi64ELi8ELb0ELb0EN7cutlass10bfloat16_tE19Flash_kernel_traitsILi192ELi128ELi64ELi8ES3_EELb0ELb0ELb0ELb0ELb0ELb1ELb1ELb0EEEvNS_16Flash_fwd_paramsE)
        .other          _ZN5flash16flash_fwd_kernelI23Flash_fwd_kernel_traitsILi192ELi128ELi64ELi8ELb0ELb0EN7cutlass10bfloat16_tE19Flash_kernel_traitsILi192ELi128ELi64ELi8ES3_EELb0ELb0ELb0ELb0ELb0ELb1ELb1ELb0EEEvNS_16Flash_fwd_paramsE,@"STO_CUDA_ENTRY STV_DEFAULT"
_ZN5flash16flash_fwd_kernelI23Flash_fwd_kernel_traitsILi192ELi128ELi64ELi8ELb0ELb0EN7cutlass10bfloat16_tE19Flash_kernel_traitsILi192ELi128ELi64ELi8ES3_EELb0ELb0ELb0ELb0ELb0ELb1ELb1ELb0EEEvNS_16Flash_fwd_paramsE:
.text._ZN5flash16flash_fwd_kernelI23Flash_fwd_kernel_traitsILi192ELi128ELi64ELi8ELb0ELb0EN7cutlass10bfloat16_tE19Flash_kernel_traitsILi192ELi128ELi64ELi8ES3_EELb0ELb0ELb0ELb0ELb0ELb1ELb1ELb0EEEvNS_16Flash_fwd_paramsE:
        /* <DEDUP_REMOVED lines=34> */
.L_x_27:
[----:B-1-34-:R-:W-:Y:S02]  /*0220*/  MOV R2, c[0x0][0x218] ;  /* 0x0000860000027a02 */ /* 0x01afe40000000f00 */
.L_x_28:
        /* <DEDUP_REMOVED lines=42> */
.L_x_30:
        /* <DEDUP_REMOVED lines=39> */
.L_x_31:
        /* <DEDUP_REMOVED lines=14> */
[----:B------:R-:W-:Y:S01]  /*0820*/  IADD3 R13, R20, 0x40, RZ ;  /* 0x00000040140d7810 */ /* 0x000fe20007ffe0ff */
[----:B------:R-:W-:Y:S01]  /*0830*/  IMAD.SHL.U32 R222, R0, 0x8, RZ ;  /* 0x0000000800de7824 */ /* 0x000fe200078e00ff */
[----:B------:R-:W-:Y:S01]  /*0840*/  ISETP.GE.AND P2, PT, R5, R208, PT ;  /* 0x000000d00500720c */ /* 0x000fe20003f46270 */
[C---:B------:R-:W-:Y:S01]  /*0850*/  IMAD R221, R207.reuse, c[0x0][0x1b0], RZ ;  /* 0x00006c00cfdd7a24 */ /* 0x040fe200078e02ff */
[----:B------:R-:W-:Y:S01]  /*0860*/  SHF.R.S32.HI R21, RZ, 0x1f, R20 ;  /* 0x0000001fff157819 */ /* 0x000fe20000011414 */
[----:B------:R-:W-:Y:S01]  /*0870*/  IMAD R207, R207, c[0x0][0x1b8], RZ ;  /* 0x00006e00cfcf7a24 */ /* 0x000fe200078e02ff */
[----:B------:R-:W-:Y:S01]  /*0880*/  IADD3 R12, P0, R222, R12, RZ ;  /* 0x0000000cde0c7210 */ /* 0x000fe20007f1e0ff */
[----:B------:R-:W-:Y:S01]  /*0890*/  IMAD R221, R216, c[0x0][0x1b4], R221 ;  /* 0x00006d00d8dd7a24 */ /* 0x000fe200078e02dd */
[----:B------:R-:W-:Y:S01]  /*08a0*/  SHF.R.S32.HI R223, RZ, 0x1f, R222 ;  /* 0x0000001fffdf7819 */ /* 0x000fe200000114de */
[----:B------:R-:W-:Y:S01]  /*08b0*/  IMAD.WIDE R224, R225, 0x80, R20 ;  /* 0x00000080e1e07825 */ /* 0x000fe200078e0214 */
[----:B------:R-:W-:-:S02]  /*08c0*/  ISETP.GE.AND P1, PT, R13, R208, PT ;  /* 0x000000d00d00720c */ /* 0x000fc40003f26270 */
[C---:B------:R-:W-:Y:S01]  /*08d0*/  IADD3 R213, R20.reuse, 0x60, RZ ;  /* 0x0000006014d57810 */ /* 0x040fe20007ffe0ff */
[----:B------:R-:W-:Y:S01]  /*08e0*/  IMAD.X R13, R223, 0x1, R11, P0 ;  /* 0x00000001df0d7824 */ /* 0x000fe200000e060b */
[CC--:B------:R-:W-:Y:S01]  /*08f0*/  ISETP.GE.AND P3, PT, R20.reuse, R208.reuse, PT ;  /* 0x000000d01400720c */ /* 0x0c0fe20003f66270 */
[----:B------:R-:W-:Y:S01]  /*0900*/  IMAD.SHL.U32 R11, R20, 0x40, RZ ;  /* 0x00000040140b7824 */ /* 0x000fe200078e00ff */
[----:B------:R-:W-:Y:S01]  /*0910*/  @!P2 IADD3 R26, P4, R224, 0x20, RZ ;  /* 0x00000020e01aa810 */ /* 0x000fe20007f9e0ff */
[----:B------:R-:W-:Y:S01]  /*0920*/  IMAD.WIDE.U32 R18, R18, c[0x0][0x1a8], R12 ;  /* 0x00006a0012127a25 */ /* 0x000fe200078e000c */
[----:B------:R-:W-:Y:S02]  /*0930*/  ISETP.GE.AND P0, PT, R213, R208, PT ;  /* 0x000000d0d500720c */ /* 0x000fe40003f06270 */
        /* <DEDUP_REMOVED lines=114> */
[----:B------:R-:W-:Y:S01]  /*1060*/  IMAD.IADD R10, R19, 0x1, R13 ;  /* 0x00000001130a7824 */ /* 0x000fe200078e020d */
[----:B------:R2:W-:Y:S01]  /*1070*/  @!P5 LDGSTS.E.BYPASS.LTC128B.128 [R212+0x11000], [R24.64+0x100] ;  /* 0x1100010018d4dfae */ /* 0x0005e2000b901d46 */
[----:B------:R-:W-:-:S02]  /*1080*/  IMAD.IADD R205, R12, 0x1, -R205 ;  /* 0x000000010ccd7824 */ /* 0x000fc400078e0acd */
        /* <DEDUP_REMOVED lines=14> */
[----:B------:R-:W-:Y:S01]  /*1170*/  @!P3 LEA R7, P0, R10, R8, 0x5 ;  /* 0x000000080a07b211 */ /* 0x000fe200078028ff */
[----:B------:R-:W-:Y:S01]  /*1180*/  IMAD.SHL.U32 R6, R6, 0x2, RZ ;  /* 0x0000000206067824 */ /* 0x000fe200078e00ff */
[----:B------:R-:W-:Y:S02]  /*1190*/  SHF.R.U32.HI R12, RZ, 0x3, R12 ;  /* 0x00000003ff0c7819 */ /* 0x000fe4000001160c */
[----:B------:R-:W-:Y:S02]  /*11a0*/  SHF.R.U32.HI R96, RZ, 0x3, R96 ;  /* 0x00000003ff607819 */ /* 0x000fe40000011660 */
[----:B------:R-:W-:Y:S02]  /*11b0*/  SHF.R.S32.HI R14, RZ, 0x5, R14 ;  /* 0x00000005ff0e7819 */ /* 0x000fe4000001140e */
[----:B------:R-:W-:Y:S01]  /*11c0*/  LOP3.LUT R99, R99, 0xfffffe00, RZ, 0xc0, !PT ;  /* 0xfffffe0063637812 */ /* 0x000fe200078ec0ff */
[----:B------:R-:W-:-:S04]  /*11d0*/  DEPBAR.LE SB0, 0x0 ;  /* 0x000080000000791a */ /* 0x000fc80000000000 */
[----:B------:R-:W-:Y:S01]  /*11e0*/  BAR.SYNC.DEFER_BLOCKING 0x0 ;  /* 0x0000000000007b1d */ /* 0x000fe20000010000 */
[----:B---3--:R-:W-:Y:S02]  /*11f0*/  @!P4 LEA R16, P1, R8, c[0x0][0x170], 0x1 ;  /* 0x00005c000810ca11 */ /* 0x008fe400078208ff */
[----:B------:R-:W-:Y:S01]  /*1200*/  @!P3 LEA.HI.X R10, R10, R19, R9, 0x5, P0 ;  /* 0x000000130a0ab211 */ /* 0x000fe200000f2c09 */
[----:B------:R-:W-:Y:S01]  /*1210*/  IMAD R9, R14, 0x400, R99 ;  /* 0x000004000e097824 */ /* 0x000fe200078e0263 */
[----:B------:R-:W-:Y:S02]  /*1220*/  LOP3.LUT R12, R13, R12, RZ, 0x3c, !PT ;  /* 0x0000000c0d0c7212 */ /* 0x000fe400078e3cff */
[----:B------:R-:W-:Y:S02]  /*1230*/  LOP3.LUT R96, R11, R96, RZ, 0x3c, !PT ;  /* 0x000000600b607212 */ /* 0x000fe400078e3cff */
        /* <DEDUP_REMOVED lines=13> */
[----:B------:R-:W-:Y:S01]  /*1310*/  @P4 STS.128 [R212+0x12000], RZ ;  /* 0x012000ffd4004388 */ /* 0x000fe20000000c00 */
[----:B------:R-:W-:Y:S02]  /*1320*/  IMAD.IADD R200, R99, 0x1, R96 ;  /* 0x0000000163c87824 */ /* 0x000fe400078e0260 */
        /* <DEDUP_REMOVED lines=25> */
[C---:B------:R-:W-:Y:S01]  /*14c0*/  IADD3 R193, R203.reuse, 0x1800, RZ ;  /* 0x00001800cbc17810 */ /* 0x040fe20007ffe0ff */
[----:B------:R-:W-:Y:S01]  /*14d0*/  IMAD.IADD R192, R0, 0x1, R203 ;  /* 0x0000000100c07824 */ /* 0x000fe200078e02cb */
[----:B------:R-:W-:Y:S01]  /*14e0*/  @!PT LDS RZ, [RZ] ;  /* 0x00000000fffff984 */ /* 0x000fe20000000800 */
[----:B------:R-:W-:Y:S01]  /*14f0*/  @!PT LDS RZ, [RZ] ;  /* 0x00000000fffff984 */ /* 0x000fe20000000800 */
[----:B------:R-:W-:Y:S01]  /*1500*/  @!PT LDS RZ, [RZ] ;  /* 0x00000000fffff984 */ /* 0x000fe20000000800 */
[----:B------:R3:W-:Y:S01]  /*1510*/  @!P3 LDGSTS.E.BYPASS.LTC128B.128 [R212+0x13000], [R18.64] ;  /* 0x1300000012d4bfae */ /* 0x0007e2000b901d46 */
[----:B------:R-:W-:-:S02]  /*1520*/  IADD3 R191, R203, 0x2000, RZ ;  /* 0x00002000cbbf7810 */ /* 0x000fc40007ffe0ff */
[C---:B------:R-:W-:Y:S01]  /*1530*/  IADD3 R190, R203.reuse, 0x2800, RZ ;  /* 0x00002800cbbe7810 */ /* 0x040fe20007ffe0ff */
[----:B------:R3:W-:Y:S01]  /*1540*/  @!P3 LDGSTS.E.BYPASS.LTC128B.128 [R212+0x15000], [R18.64+0x80] ;  /* 0x1500008012d4bfae */ /* 0x0007e2000b901d46 */
[C---:B------:R-:W-:Y:S02]  /*1550*/  IADD3 R189, R203.reuse, 0x3000, RZ ;  /* 0x00003000cbbd7810 */ /* 0x040fe40007ffe0ff */
[C---:B------:R-:W-:Y:S01]  /*1560*/  IADD3 R188, R203.reuse, 0x3800, RZ ;  /* 0x00003800cbbc7810 */ /* 0x040fe20007ffe0ff */
[----:B------:R3:W-:Y:S01]  /*1570*/  @!P3 LDGSTS.E.BYPASS.LTC128B.128 [R212+0x17000], [R18.64+0x100] ;  /* 0x1700010012d4bfae */ /* 0x0007e2000b901d46 */
[C---:B------:R-:W-:Y:S02]  /*1580*/  IADD3 R187, R203.reuse, 0x4000, RZ ;  /* 0x00004000cbbb7810 */ /* 0x040fe40007ffe0ff */
[C---:B------:R-:W-:Y:S01]  /*1590*/  IADD3 R186, R203.reuse, 0x4800, RZ ;  /* 0x00004800cbba7810 */ /* 0x040fe20007ffe0ff */
[----:B------:R-:W-:Y:S01]  /*15a0*/  LDSM.16.M88.4 R12, [R206] ;  /* 0x00000000ce0c783b */ /* 0x000fe20000000200 */
[----:B------:R-:W-:-:S02]  /*15b0*/  IADD3 R185, R203, 0x5000, RZ ;  /* 0x00005000cbb97810 */ /* 0x000fc40007ffe0ff */
[----:B------:R-:W-:Y:S01]  /*15c0*/  IADD3 R184, R203, 0x5800, RZ ;  /* 0x00005800cbb87810 */ /* 0x000fe20007ffe0ff */
[----:B------:R-:W4:Y:S04]  /*15d0*/  LDSM.16.M88.4 R20, [R205+0xc000] ;  /* 0x00c00000cd14783b */ /* 0x000f280000000200 */
[----:B------:R-:W-:Y:S04]  /*15e0*/  LDSM.16.M88.4 R36, [R204] ;  /* 0x00000000cc24783b */ /* 0x000fe80000000200 */
[----:B------:R-:W5:Y:S04]  /*15f0*/  LDSM.16.M88.4 R44, [R205+0xc800] ;  /* 0x00c80000cd2c783b */ /* 0x000f680000000200 */
[----:B------:R-:W-:Y:S04]  /*1600*/  LDSM.16.M88.4 R56, [R205+0xd000] ;  /* 0x00d00000cd38783b */ /* 0x000fe80000000200 */
[----:B-1----:R-:W-:Y:S04]  /*1610*/  LDSM.16.M88.4 R28, [R205+0xd800] ;  /* 0x00d80000cd1c783b */ /* 0x002fe80000000200 */
[----:B---3--:R-:W1:Y:S04]  /*1620*/  LDSM.16.M88.4 R16, [R203] ;  /* 0x00000000cb10783b */ /* 0x008e680000000200 */
[----:B------:R-:W-:Y:S04]  /*1630*/  LDSM.16.M88.4 R72, [R202] ;  /* 0x00000000ca48783b */ /* 0x000fe80000000200 */
[----:B--2---:R-:W2:Y:S04]  /*1640*/  LDSM.16.M88.4 R24, [R199+0xc000] ;  /* 0x00c00000c718783b */ /* 0x004ea80000000200 */
[----:B------:R-:W3:Y:S04]  /*1650*/  LDSM.16.M88.4 R52, [R203+0x800] ;  /* 0x00080000cb34783b */ /* 0x000ee80000000200 */
[----:B------:R-:W2:Y:S01]  /*1660*/  LDSM.16.M88.4 R48, [R203+0x1000] ;  /* 0x00100000cb30783b */ /* 0x000ea20000000200 */
[C---:B----4-:R-:W-:Y:S03]  /*1670*/  HMMA.16816.F32.BF16 R8, R12.reuse, R20, RZ ;  /* 0x000000140c08723c */ /* 0x050fe600000418ff */
[----:B------:R-:W4:Y:S04]  /*1680*/  LDSM.16.M88.4 R40, [R203+0x1800] ;  /* 0x00180000cb28783b */ /* 0x000f280000000200 */
[----:B------:R-:W-:Y:S01]  /*1690*/  LDSM.16.M88.4 R80, [R199+0xc800] ;  /* 0x00c80000c750783b */ /* 0x000fe20000000200 */
[C---:B------:R-:W-:Y:S03]  /*16a0*/  HMMA.16816.F32.BF16 R20, R12.reuse, R22, RZ ;  /* 0x000000160c14723c */ /* 0x040fe600000418ff */
[----:B------:R-:W-:Y:S04]  /*16b0*/  LDSM.16.M88.4 R68, [R199+0xd000] ;  /* 0x00d00000c744783b */ /* 0x000fe80000000200 */
[----:B------:R-:W-:Y:S01]  /*16c0*/  LDSM.16.M88.4 R64, [R199+0xd800] ;  /* 0x00d80000c740783b */ /* 0x000fe20000000200 */
[----:B-----5:R-:W-:Y:S03]  /*16d0*/  HMMA.16816.F32.BF16 R32, R12, R44, RZ ;  /* 0x0000002c0c20723c */ /* 0x020fe600000418ff */
[----:B------:R-:W-:Y:S04]  /*16e0*/  LDSM.16.M88.4 R84, [R202+0x4000] ;  /* 0x00400000ca54783b */ /* 0x000fe80000000200 */
[----:B------:R-:W-:Y:S01]  /*16f0*/  LDSM.16.M88.4 R92, [R205+0x10800] ;  /* 0x01080000cd5c783b */ /* 0x000fe20000000200 */
[----:B-1----:R-:W-:Y:S03]  /*1700*/  HMMA.16816.F32.BF16 R8, R36, R16, R8 ;  /* 0x000000102408723c */ /* 0x002fe60000041808 */
[----:B------:R-:W-:Y:S04]  /*1710*/  LDSM.16.M88.4 R88, [R199+0x10000] ;  /* 0x01000000c758783b */ /* 0x000fe80000000200 */
[----:B------:R-:W0:Y:S01]  /*1720*/  LDGDEPBAR ;  /* 0x00000000000079af */ /* 0x000e220000000000 */
[C---:B------:R-:W-:Y:S08]  /*1730*/  HMMA.16816.F32.BF16 R60, R12.reuse, R56, RZ ;  /* 0x000000380c3c723c */ /* 0x040ff000000418ff */
[C---:B------:R-:W-:Y:S08]  /*1740*/  HMMA.16816.F32.BF16 R44, R12.reuse, R46, RZ ;  /* 0x0000002e0c2c723c */ /* 0x040ff000000418ff */
[C---:B------:R-:W-:Y:S08]  /*1750*/  HMMA.16816.F32.BF16 R56, R12.reuse, R58, RZ ;  /* 0x0000003a0c38723c */ /* 0x040ff000000418ff */
[----:B------:R-:W-:Y:S08]  /*1760*/  HMMA.16816.F32.BF16 R76, R12, R28, RZ ;  /* 0x0000001c0c4c723c */ /* 0x000ff000000418ff */
[----:B------:R-:W-:Y:S01]  /*1770*/  HMMA.16816.F32.BF16 R20, R36, R18, R20 ;  /* 0x000000122414723c */ /* 0x000fe20000041814 */
[----:B------:R-:W-:Y:S07]  /*1780*/  LDSM.16.M88.4 R16, [R192] ;  /* 0x00000000c010783b */ /* 0x000fee0000000200 */
[----:B------:R-:W-:Y:S01]  /*1790*/  HMMA.16816.F32.BF16 R12, R12, R30, RZ ;  /* 0x0000001e0c0c723c */ /* 0x000fe200000418ff */
[----:B------:R-:W1:Y:S07]  /*17a0*/  LDSM.16.M88.4 R28, [R201] ;  /* 0x00000000c91c783b */ /* 0x000e6e0000000200 */
[----:B--2---:R-:W-:Y:S08]  /*17b0*/  HMMA.16816.F32.BF16 R8, R72, R24, R8 ;  /* 0x000000184808723c */ /* 0x004ff00000041808 */
[C---:B---3--:R-:W-:Y:S08]  /*17c0*/  HMMA.16816.F32.BF16 R32, R36.reuse, R52, R32 ;  /* 0x000000342420723c */ /* 0x048ff00000041820 */
[C---:B------:R-:W-:Y:S01]  /*17d0*/  HMMA.16816.F32.BF16 R44, R36.reuse, R54, R44 ;  /* 0x00000036242c723c */ /* 0x040fe2000004182c */
[----:B------:R-:W-:Y:S07]  /*17e0*/  LDSM.16.M88.4 R52, [R192+0x800] ;  /* 0x00080000c034783b */ /* 0x000fee0000000200 */
[C---:B------:R-:W-:Y:S08]  /*17f0*/  HMMA.16816.F32.BF16 R60, R36.reuse, R48, R60 ;  /* 0x00000030243c723c */ /* 0x040ff0000004183c */
[C---:B------:R-:W-:Y:S01]  /*1800*/  HMMA.16816.F32.BF16 R56, R36.reuse, R50, R56 ;  /* 0x000000322438723c */ /* 0x040fe20000041838 */
[----:B------:R-:W-:Y:S07]  /*1810*/  LDSM.16.M88.4 R48, [R192+0x1000] ;  /* 0x00100000c030783b */ /* 0x000fee0000000200 */
[----:B----4-:R-:W-:Y:S08]  /*1820*/  HMMA.16816.F32.BF16 R76, R36, R40, R76 ;  /* 0x00000028244c723c */ /* 0x010ff0000004184c */
[----:B------:R-:W-:Y:S01]  /*1830*/  HMMA.16816.F32.BF16 R20, R72, R26, R20 ;  /* 0x0000001a4814723c */ /* 0x000fe20000041814 */
[----:B------:R-:W-:Y:S07]  /*1840*/  LDSM.16.M88.4 R24, [R205+0xe000] ;  /* 0x00e00000cd18783b */ /* 0x000fee0000000200 */
[----:B------:R-:W-:Y:S01]  /*1850*/  HMMA.16816.F32.BF16 R12, R36, R42, R12 ;  /* 0x0000002a240c723c */ /* 0x000fe2000004180c */
[----:B------:R-:W2:Y:S04]  /*1860*/  LDSM.16.M88.4 R36, [R206+0x4000] ;  /* 0x00400000ce24783b */ /* 0x000ea80000000200 */
[----:B------:R-:W-:Y:S03]  /*1870*/  LDSM.16.M88.4 R40, [R192+0x1800] ;  /* 0x00180000c028783b */ /* 0x000fe60000000200 */
[----:B-1----:R-:W-:Y:S08]  /*1880*/  HMMA.16816.F32.BF16 R8, R28, R16, R8 ;  /* 0x000000101c08723c */ /* 0x002ff00000041808 */
[C---:B------:R-:W-:Y:S08]  /*1890*/  HMMA.16816.F32.BF16 R32, R72.reuse, R80, R32 ;  /* 0x000000504820723c */ /* 0x040ff00000041820 */
[C---:B------:R-:W-:Y:S01]  /*18a0*/  HMMA.16816.F32.BF16 R44, R72.reuse, R82, R44 ;  /* 0x00000052482c723c */ /* 0x040fe2000004182c */
[----:B------:R-:W-:Y:S07]  /*18b0*/  LDSM.16.M88.4 R80, [R199+0xe800] ;  /* 0x00e80000c750783b */ /* 0x000fee0000000200 */
[C---:B------:R-:W-:Y:S08]  /*18c0*/  HMMA.16816.F32.BF16 R60, R72.reuse, R68, R60 ;  /* 0x00000044483c723c */ /* 0x040ff0000004183c */
[C---:B------:R-:W-:Y:S01]  /*18d0*/  HMMA.16816.F32.BF16 R56, R72.reuse, R70, R56 ;  /* 0x000000464838723c */ /* 0x040fe20000041838 */
[----:B------:R-:W-:Y:S07]  /*18e0*/  LDSM.16.M88.4 R68, [R201+0x4000] ;  /* 0x00400000c944783b */ /* 0x000fee0000000200 */
[----:B------:R-:W-:Y:S08]  /*18f0*/  HMMA.16816.F32.BF16 R76, R72, R64, R76 ;  /* 0x00000040484c723c */ /* 0x000ff0000004184c */
[----:B------:R-:W-:Y:S01]  /*1900*/  HMMA.16816.F32.BF16 R20, R28, R18, R20 ;  /* 0x000000121c14723c */ /* 0x000fe20000041814 */
[----:B------:R-:W-:Y:S07]  /*1910*/  LDSM.16.M88.4 R16, [R204+0x4000] ;  /* 0x00400000cc10783b */ /* 0x000fee0000000200 */
[----:B------:R-:W-:Y:S01]  /*1920*/  HMMA.16816.F32.BF16 R72, R72, R66, R12 ;  /* 0x000000424848723c */ /* 0x000fe2000004180c */
[----:B------:R-:W1:Y:S04]  /*1930*/  LDSM.16.M88.4 R64, [R203+0x2000] ;  /* 0x00200000cb40783b */ /* 0x000e680000000200 */
[----:B------:R-:W3:Y:S03]  /*1940*/  LDSM.16.M88.4 R12, [R205+0xe800] ;  /* 0x00e80000cd0c783b */ /* 0x000ee60000000200 */
[C---:B--2---:R-:W-:Y:S08]  /*1950*/  HMMA.16816.F32.BF16 R8, R36.reuse, R24, R8 ;  /* 0x000000182408723c */ /* 0x044ff00000041808 */
[----:B------:R-:W-:Y:S01]  /*1960*/  HMMA.16816.F32.BF16 R20, R36, R26, R20 ;  /* 0x0000001a2414723c */ /* 0x000fe20000041814 */
[----:B------:R-:W2:Y:S07]  /*1970*/  LDSM.16.M88.4 R24, [R199+0xe000] ;  /* 0x00e00000c718783b */ /* 0x000eae0000000200 */
[C---:B------:R-:W-:Y:S08]  /*1980*/  HMMA.16816.F32.BF16 R32, R28.reuse, R52, R32 ;  /* 0x000000341c20723c */ /* 0x040ff00000041820 */
[C---:B------:R-:W-:Y:S01]  /*1990*/  HMMA.16816.F32.BF16 R44, R28.reuse, R54, R44 ;  /* 0x000000361c2c723c */ /* 0x040fe2000004182c */
[----:B------:R-:W4:Y:S07]  /*19a0*/  LDSM.16.M88.4 R52, [R205+0xf000] ;  /* 0x00f00000cd34783b */ /* 0x000f2e0000000200 */
[C---:B------:R-:W-:Y:S08]  /*19b0*/  HMMA.16816.F32.BF16 R60, R28.reuse, R48, R60 ;  /* 0x000000301c3c723c */ /* 0x040ff0000004183c */
[----:B------:R-:W-:Y:S01]  /*19c0*/  HMMA.16816.F32.BF16 R56, R28, R50, R56 ;  /* 0x000000321c38723c */ /* 0x000fe20000041838 */
[----:B------:R-:W5:Y:S07]  /*19d0*/  LDSM.16.M88.4 R48, [R205+0xf800] ;  /* 0x00f80000cd30783b */ /* 0x000f6e0000000200 */
[C---:B-1----:R-:W-:Y:S08]  /*19e0*/  HMMA.16816.F32.BF16 R8, R16.reuse, R64, R8 ;  /* 0x000000401008723c */ /* 0x042ff00000041808 */
[----:B------:R-:W-:Y:S01]  /*19f0*/  HMMA.16816.F32.BF16 R20, R16, R66, R20 ;  /* 0x000000421014723c */ /* 0x000fe20000041814 */
[----:B------:R-:W-:Y:S07]  /*1a00*/  LDSM.16.M88.4 R64, [R203+0x3800] ;  /* 0x00380000cb40783b */ /* 0x000fee0000000200 */
[C---:B------:R-:W-:Y:S08]  /*1a10*/  HMMA.16816.F32.BF16 R76, R28.reuse, R40, R76 ;  /* 0x000000281c4c723c */ /* 0x040ff0000004184c */
[----:B------:R-:W-:Y:S01]  /*1a20*/  HMMA.16816.F32.BF16 R72, R28, R42, R72 ;  /* 0x0000002a1c48723c */ /* 0x000fe20000041848 */
[----:B------:R-:W1:Y:S04]  /*1a30*/  LDSM.16.M88.4 R40, [R203+0x2800] ;  /* 0x00280000cb28783b */ /* 0x000e680000000200 */
[----:B------:R-:W1:Y:S03]  /*1a40*/  LDSM.16.M88.4 R28, [R192+0x2000] ;  /* 0x00200000c01c783b */ /* 0x000e660000000200 */
[C---:B---3--:R-:W-:Y:S08]  /*1a50*/  HMMA.16816.F32.BF16 R32, R36.reuse, R12, R32 ;  /* 0x0000000c2420723c */ /* 0x048ff00000041820 */
[----:B------:R-:W-:Y:S01]  /*1a60*/  HMMA.16816.F32.BF16 R44, R36, R14, R44 ;  /* 0x0000000e242c723c */ /* 0x000fe2000004182c */
[----:B------:R-:W3:Y:S07]  /*1a70*/  LDSM.16.M88.4 R12, [R203+0x3000] ;  /* 0x00300000cb0c783b */ /* 0x000eee0000000200 */
[C---:B--2---:R-:W-:Y:S08]  /*1a80*/  HMMA.16816.F32.BF16 R8, R84.reuse, R24, R8 ;  /* 0x000000185408723c */ /* 0x044ff00000041808 */
[----:B------:R-:W-:Y:S01]  /*1a90*/  HMMA.16816.F32.BF16 R20, R84, R26, R20 ;  /* 0x0000001a5414723c */ /* 0x000fe20000041814 */
[----:B------:R-:W-:Y:S07]  /*1aa0*/  LDSM.16.M88.4 R24, [R199+0xf000] ;  /* 0x00f00000c718783b */ /* 0x000fee0000000200 */
[C---:B----4-:R-:W-:Y:S08]  /*1ab0*/  HMMA.16816.F32.BF16 R60, R36.reuse, R52, R60 ;  /* 0x00000034243c723c */ /* 0x050ff0000004183c */
[C---:B------:R-:W-:Y:S01]  /*1ac0*/  HMMA.16816.F32.BF16 R56, R36.reuse, R54, R56 ;  /* 0x000000362438723c */ /* 0x040fe20000041838 */
[----:B------:R-:W-:Y:S07]  /*1ad0*/  LDSM.16.M88.4 R52, [R206+0x8000] ;  /* 0x00800000ce34783b */ /* 0x000fee0000000200 */
[C---:B-----5:R-:W-:Y:S08]  /*1ae0*/  HMMA.16816.F32.BF16 R76, R36.reuse, R48, R76 ;  /* 0x00000030244c723c */ /* 0x060ff0000004184c */
[----:B------:R-:W-:Y:S01]  /*1af0*/  HMMA.16816.F32.BF16 R72, R36, R50, R72 ;  /* 0x000000322448723c */ /* 0x000fe20000041848 */
[----:B------:R-:W2:Y:S04]  /*1b00*/  LDSM.16.M88.4 R36, [R205+0x10000] ;  /* 0x01000000cd24783b */ /* 0x000ea80000000200 */
[----:B------:R-:W-:Y:S03]  /*1b10*/  LDSM.16.M88.4 R48, [R203+0x4000] ;  /* 0x00400000cb30783b */ /* 0x000fe60000000200 */
[C---:B-1----:R-:W-:Y:S08]  /*1b20*/  HMMA.16816.F32.BF16 R32, R16.reuse, R40, R32 ;  /* 0x000000281020723c */ /* 0x042ff00000041820 */
[----:B------:R-:W-:Y:S01]  /*1b30*/  HMMA.16816.F32.BF16 R44, R16, R42, R44 ;  /* 0x0000002a102c723c */ /* 0x000fe2000004182c */
[----:B------:R-:W-:Y:S07]  /*1b40*/  LDSM.16.M88.4 R40, [R204+0x8000] ;  /* 0x00800000cc28783b */ /* 0x000fee0000000200 */
[C---:B------:R-:W-:Y:S08]  /*1b50*/  HMMA.16816.F32.BF16 R8, R68.reuse, R28, R8 ;  /* 0x0000001c4408723c */ /* 0x040ff00000041808 */
[----:B------:R-:W-:Y:S01]  /*1b60*/  HMMA.16816.F32.BF16 R20, R68, R30, R20 ;  /* 0x0000001e4414723c */ /* 0x000fe20000041814 */
[----:B------:R-:W-:Y:S07]  /*1b70*/  LDSM.16.M88.4 R28, [R202+0x8000] ;  /* 0x00800000ca1c783b */ /* 0x000fee0000000200 */
[C---:B---3--:R-:W-:Y:S08]  /*1b80*/  HMMA.16816.F32.BF16 R60, R16.reuse, R12, R60 ;  /* 0x0000000c103c723c */ /* 0x048ff0000004183c */
[----:B------:R-:W-:Y:S01]  /*1b90*/  HMMA.16816.F32.BF16 R56, R16, R14, R56 ;  /* 0x0000000e1038723c */ /* 0x000fe20000041838 */
[----:B------:R-:W1:Y:S07]  /*1ba0*/  LDSM.16.M88.4 R12, [R192+0x2800] ;  /* 0x00280000c00c783b */ /* 0x000e6e0000000200 */
[----:B------:R-:W-:Y:S08]  /*1bb0*/  HMMA.16816.F32.BF16 R32, R84, R80, R32 ;  /* 0x000000505420723c */ /* 0x000ff00000041820 */
[----:B--2---:R-:W-:Y:S08]  /*1bc0*/  HMMA.16816.F32.BF16 R8, R52, R36, R8 ;  /* 0x000000243408723c */ /* 0x004ff00000041808 */
[----:B------:R-:W-:Y:S01]  /*1bd0*/  HMMA.16816.F32.BF16 R44, R84, R82, R44 ;  /* 0x00000052542c723c */ /* 0x000fe2000004182c */
[----:B------:R-:W-:Y:S07]  /*1be0*/  LDSM.16.M88.4 R80, [R199+0xf800] ;  /* 0x00f80000c750783b */ /* 0x000fee0000000200 */
[C---:B------:R-:W-:Y:S08]  /*1bf0*/  HMMA.16816.F32.BF16 R76, R16.reuse, R64, R76 ;  /* 0x00000040104c723c */ /* 0x040ff0000004184c */
[----:B------:R-:W-:Y:S01]  /*1c00*/  HMMA.16816.F32.BF16 R72, R16, R66, R72 ;  /* 0x000000421048723c */ /* 0x000fe20000041848 */
[----:B------:R-:W2:Y:S04]  /*1c10*/  LDSM.16.M88.4 R64, [R192+0x3000] ;  /* 0x00300000c040783b */ /* 0x000ea80000000200 */
[----:B------:R-:W-:Y:S03]  /*1c20*/  LDSM.16.M88.4 R16, [R201+0x8000] ;  /* 0x00800000c910783b */ /* 0x000fe60000000200 */
[----:B------:R-:W-:Y:S01]  /*1c30*/  HMMA.16816.F32.BF16 R20, R52, R38, R20 ;  /* 0x000000263414723c */ /* 0x000fe20000041814 */
[----:B------:R-:W-:Y:S07]  /*1c40*/  LDSM.16.M88.4 R36, [R203+0x4800] ;  /* 0x00480000cb24783b */ /* 0x000fee0000000200 */
[----:B------:R-:W-:Y:S08]  /*1c50*/  HMMA.16816.F32.BF16 R60, R84, R24, R60 ;  /* 0x00000018543c723c */ /* 0x000ff0000004183c */
[----:B-1----:R-:W-:Y:S08]  /*1c60*/  HMMA.16816.F32.BF16 R32, R68, R12, R32 ;  /* 0x0000000c4420723c */ /* 0x002ff00000041820 */
[----:B------:R-:W-:Y:S08]  /*1c70*/  HMMA.16816.F32.BF16 R8, R40, R48, R8 ;  /* 0x000000302808723c */ /* 0x000ff00000041808 */
[----:B------:R-:W-:Y:S01]  /*1c80*/  HMMA.16816.F32.BF16 R44, R68, R14, R44 ;  /* 0x0000000e442c723c */ /* 0x000fe2000004182c */
[----:B------:R-:W-:Y:S07]  /*1c90*/  LDSM.16.M88.4 R12, [R192+0x4000] ;  /* 0x00400000c00c783b */ /* 0x000fee0000000200 */
[----:B------:R-:W-:Y:S01]  /*1ca0*/  HMMA.16816.F32.BF16 R20, R40, R50, R20 ;  /* 0x000000322814723c */ /* 0x000fe20000041814 */
[----:B------:R-:W1:Y:S07]  /*1cb0*/  LDSM.16.M88.4 R48, [R205+0x11000] ;  /* 0x01100000cd30783b */ /* 0x000e6e0000000200 */
[----:B--2---:R-:W-:Y:S08]  /*1cc0*/  HMMA.16816.F32.BF16 R60, R68, R64, R60 ;  /* 0x00000040443c723c */ /* 0x004ff0000004183c */
[----:B------:R-:W-:Y:S08]  /*1cd0*/  HMMA.16816.F32.BF16 R32, R52, R92, R32 ;  /* 0x0000005c3420723c */ /* 0x000ff00000041820 */
[----:B------:R-:W-:Y:S08]  /*1ce0*/  HMMA.16816.F32.BF16 R8, R28, R88, R8 ;  /* 0x000000581c08723c */ /* 0x000ff00000041808 */
[----:B------:R-:W-:Y:S08]  /*1cf0*/  HMMA.16816.F32.BF16 R44, R52, R94, R44 ;  /* 0x0000005e342c723c */ /* 0x000ff0000004182c */
[----:B------:R-:W-:Y:S01]  /*1d00*/  HMMA.16816.F32.BF16 R20, R28, R90, R20 ;  /* 0x0000005a1c14723c */ /* 0x000fe20000041814 */
[----:B------:R-:W2:Y:S07]  /*1d10*/  LDSM.16.M88.4 R88, [R203+0x5000] ;  /* 0x00500000cb58783b */ /* 0x000eae0000000200 */
[----:B------:R-:W-:Y:S01]  /*1d20*/  HMMA.16816.F32.BF16 R56, R84, R26, R56 ;  /* 0x0000001a5438723c */ /* 0x000fe20000041838 */
[----:B------:R-:W3:Y:S07]  /*1d30*/  LDSM.16.M88.4 R24, [R199+0x10800] ;  /* 0x01080000c718783b */ /* 0x000eee0000000200 */
[----:B-1----:R-:W-:Y:S08]  /*1d40*/  HMMA.16816.F32.BF16 R60, R52, R48, R60 ;  /* 0x00000030343c723c */ /* 0x002ff0000004183c */
[----:B------:R-:W-:Y:S08]  /*1d50*/  HMMA.16816.F32.BF16 R32, R40, R36, R32 ;  /* 0x000000242820723c */ /* 0x000ff00000041820 */
[----:B------:R-:W-:Y:S08]  /*1d60*/  HMMA.16816.F32.BF16 R8, R16, R12, R8 ;  /* 0x0000000c1008723c */ /* 0x000ff00000041808 */
[----:B------:R-:W-:Y:S01]  /*1d70*/  HMMA.16816.F32.BF16 R44, R40, R38, R44 ;  /* 0x00000026282c723c */ /* 0x000fe2000004182c */
[----:B------:R-:W1:Y:S07]  /*1d80*/  LDSM.16.M88.4 R36, [R192+0x3800] ;  /* 0x00380000c024783b */ /* 0x000e6e0000000200 */
[----:B------:R-:W-:Y:S08]  /*1d90*/  HMMA.16816.F32.BF16 R76, R84, R80, R76 ;  /* 0x00000050544c723c */ /* 0x000ff0000004184c */
[----:B------:R-:W-:Y:S01]  /*1da0*/  HMMA.16816.F32.BF16 R20, R16, R14, R20 ;  /* 0x0000000e1014723c */ /* 0x000fe20000041814 */
[----:B------:R-:W4:Y:S01]  /*1db0*/  LDSM.16.M88.4 R12, [R199+0x11000] ;  /* 0x01100000c70c783b */ /* 0x000f220000000200 */
[----:B------:R-:W-:-:S02]  /*1dc0*/  FMUL.FTZ R0, R8, c[0x0][0x2ec] ;  /* 0x0000bb0008007a20 */ /* 0x000fc40000410000 */
[----:B------:R-:W-:Y:S02]  /*1dd0*/  FMUL.FTZ R48, R9, c[0x0][0x2ec] ;  /* 0x0000bb0009307a20 */ /* 0x000fe40000410000 */
[----:B------:R-:W-:Y:S02]  /*1de0*/  FMUL.FTZ R49, R10, c[0x0][0x2ec] ;  /* 0x0000bb000a317a20 */ /* 0x000fe40000410000 */
[----:B------:R-:W-:Y:S01]  /*1df0*/  HMMA.16816.F32.BF16 R80, R84, R82, R72 ;  /* 0x000000525450723c */ /* 0x000fe20000041848 */
[----:B------:R-:W5:Y:S01]  /*1e00*/  LDSM.16.M88.4 R72, [R192+0x4800] ;  /* 0x00480000c048783b */ /* 0x000f620000000200 */
[----:B------:R-:W-:Y:S01]  /*1e10*/  FMUL.FTZ R64, R11, c[0x0][0x2ec] ;  /* 0x0000bb000b407a20 */ /* 0x000fe20000410000 */
[----:B------:R-:W-:Y:S02]  /*1e20*/  MUFU.TANH R0, R0 ;  /* 0x0000000000007308 */ /* 0x000fe40000002400 */
[----:B------:R-:W4:Y:S03]  /*1e30*/  LDSM.16.M88.4 R8, [R205+0x11800] ;  /* 0x01180000cd08783b */ /* 0x000f260000000200 */
[----:B------:R-:W-:Y:S03]  /*1e40*/  HMMA.16816.F32.BF16 R56, R68, R66, R56 ;  /* 0x000000424438723c */ /* 0x000fe60000041838 */
[----:B------:R-:W1:Y:S05]  /*1e50*/  MUFU.TANH R49, R49 ;  /* 0x0000003100317308 */ /* 0x000e6a0000002400 */
[----:B--2---:R-:W-:Y:S01]  /*1e60*/  HMMA.16816.F32.BF16 R60, R40, R88, R60 ;  /* 0x00000058283c723c */ /* 0x004fe2000004183c */
[----:B------:R-:W-:-:S02]  /*1e70*/  FMUL.FTZ R65, R20, c[0x0][0x2ec] ;  /* 0x0000bb0014417a20 */ /* 0x000fc40000410000 */
[----:B------:R-:W-:Y:S05]  /*1e80*/  MUFU.TANH R48, R48 ;  /* 0x0000003000307308 */ /* 0x000fea0000002400 */
[----:B---3--:R-:W-:Y:S03]  /*1e90*/  HMMA.16816.F32.BF16 R32, R28, R24, R32 ;  /* 0x000000181c20723c */ /* 0x008fe60000041820 */
[----:B------:R-:W-:Y:S01]  /*1ea0*/  MUFU.TANH R64, R64 ;  /* 0x0000004000407308 */ /* 0x000fe20000002400 */
[----:B-1----:R-:W-:-:S04]  /*1eb0*/  FSEL R49, R49, -INF , !P2 ;  /* 0xff80000031317808 */ /* 0x002fc80005000000 */
[----:B------:R-:W-:Y:S03]  /*1ec0*/  HMMA.16816.F32.BF16 R76, R68, R36, R76 ;  /* 0x00000024444c723c */ /* 0x000fe6000004184c */
[----:B------:R-:W-:Y:S04]  /*1ed0*/  MUFU.TANH R65, R65 ;  /* 0x0000004100417308 */ /* 0x000fe80000002400 */
[----:B------:R-:W-:Y:S01]  /*1ee0*/  FMUL.FTZ R36, R22, c[0x0][0x2ec] ;  /* 0x0000bb0016247a20 */ /* 0x000fe20000410000 */
[----:B------:R-:W-:Y:S05]  /*1ef0*/  HMMA.16816.F32.BF16 R56, R52, R50, R56 ;  /* 0x000000323438723c */ /* 0x000fea0000041838 */
[----:B------:R-:W-:Y:S02]  /*1f00*/  MUFU.TANH R36, R36 ;  /* 0x0000002400247308 */ /* 0x000fe40000002400 */
[----:B------:R-:W-:Y:S01]  /*1f10*/  FMUL.FTZ R50, R21, c[0x0][0x2ec] ;  /* 0x0000bb0015327a20 */ /* 0x000fe20000410000 */
[----:B----4-:R-:W-:Y:S05]  /*1f20*/  HMMA.16816.F32.BF16 R60, R28, R12, R60 ;  /* 0x0000000c1c3c723c */ /* 0x010fea000004183c */
[----:B------:R-:W-:Y:S02]  /*1f30*/  MUFU.TANH R50, R50 ;  /* 0x0000003200327308 */ /* 0x000fe40000002400 */
[----:B------:R-:W-:Y:S01]  /*1f40*/  FMUL.FTZ R12, R23, c[0x0][0x2ec] ;  /* 0x0000bb00170c7a20 */ /* 0x000fe20000410000 */
[----:B-----5:R-:W-:Y:S01]  /*1f50*/  HMMA.16816.F32.BF16 R32, R16, R72, R32 ;  /* 0x000000481020723c */ /* 0x020fe20000041820 */
[----:B------:R-:W1:Y:S04]  /*1f60*/  LDSM.16.M88.4 R20, [R203+0x5800] ;  /* 0x00580000cb14783b */ /* 0x000e680000000200 */
[----:B------:R-:W2:Y:S03]  /*1f70*/  MUFU.TANH R12, R12 ;  /* 0x0000000c000c7308 */ /* 0x000ea60000002400 */
[----:B------:R-:W-:Y:S08]  /*1f80*/  HMMA.16816.F32.BF16 R80, R68, R38, R80 ;  /* 0x000000264450723c */ /* 0x000ff00000041850 */
[----:B------:R-:W-:Y:S08]  /*1f90*/  HMMA.16816.F32.BF16 R76, R52, R8, R76 ;  /* 0x00000008344c723c */ /* 0x000ff0000004184c */
[----:B------:R-:W-:Y:S01]  /*1fa0*/  FMUL.FTZ R13, R32, c[0x0][0x2ec] ;  /* 0x0000bb00200d7a20 */ /* 0x000fe20000410000 */
[----:B------:R-:W-:Y:S01]  /*1fb0*/  HMMA.16816.F32.BF16 R44, R28, R26, R44 ;  /* 0x0000001a1c2c723c */ /* 0x000fe2000004182c */
[----:B------:R-:W-:Y:S01]  /*1fc0*/  FMUL.FTZ R37, R33, c[0x0][0x2ec] ;  /* 0x0000bb0021257a20 */ /* 0x000fe20000410000 */
[----:B------:R-:W-:Y:S01]  /*1fd0*/  LDSM.16.M88.4 R24, [R192+0x5000] ;  /* 0x00500000c018783b */ /* 0x000fe20000000200 */
[----:B------:R-:W-:-:S02]  /*1fe0*/  FMUL.FTZ R51, R34, c[0x0][0x2ec] ;  /* 0x0000bb0022337a20 */ /* 0x000fc40000410000 */
[----:B------:R-:W-:Y:S01]  /*1ff0*/  FMUL.FTZ R38, R35, c[0x0][0x2ec] ;  /* 0x0000bb0023267a20 */ /* 0x000fe20000410000 */
[----:B------:R-:W-:Y:S01]  /*2000*/  MUFU.TANH R13, R13 ;  /* 0x0000000d000d7308 */ /* 0x000fe20000002400 */
[----:B------:R-:W3:Y:S01]  /*2010*/  LDSM.16.M88.4 R32, [R199+0x11800] ;  /* 0x01180000c720783b */ /* 0x000ee20000000200 */
[----:B------:R-:W-:Y:S03]  /*2020*/  HMMA.16816.F32.BF16 R80, R52, R10, R80 ;  /* 0x0000000a3450723c */ /* 0x000fe60000041850 */
[----:B------:R-:W4:Y:S01]  /*2030*/  LDSM.16.M88.4 R8, [R192+0x5800] ;  /* 0x00580000c008783b */ /* 0x000f220000000200 */
[----:B------:R-:W-:-:S04]  /*2040*/  DEPBAR.LE SB0, 0x0 ;  /* 0x000080000000791a */ /* 0x000fc80000000000 */
[C---:B-1----:R-:W-:Y:S01]  /*2050*/  HMMA.16816.F32.BF16 R76, R40.reuse, R20, R76 ;  /* 0x00000014284c723c */ /* 0x042fe2000004184c */
[----:B------:R-:W1:Y:S07]  /*2060*/  MUFU.TANH R51, R51 ;  /* 0x0000003300337308 */ /* 0x000e6e0000002400 */
[C---:B------:R-:W-:Y:S01]  /*2070*/  HMMA.16816.F32.BF16 R56, R40.reuse, R90, R56 ;  /* 0x0000005a2838723c */ /* 0x040fe20000041838 */
[----:B------:R-:W-:Y:S07]  /*2080*/  MUFU.TANH R37, R37 ;  /* 0x0000002500257308 */ /* 0x000fee0000002400 */
[----:B------:R-:W-:Y:S01]  /*2090*/  HMMA.16816.F32.BF16 R80, R40, R22, R80 ;  /* 0x000000162850723c */ /* 0x000fe20000041850 */
[----:B------:R-:W-:Y:S06]  /*20a0*/  MUFU.TANH R38, R38 ;  /* 0x0000002600267308 */ /* 0x000fec0000002400 */
[----:B------:R-:W-:Y:S01]  /*20b0*/  FSEL R23, R0, -INF , !P2 ;  /* 0xff80000000177808 */ /* 0x000fe20005000000 */
[----:B------:R-:W-:Y:S08]  /*20c0*/  HMMA.16816.F32.BF16 R44, R16, R74, R44 ;  /* 0x0000004a102c723c */ /* 0x000ff0000004182c */
[C---:B---3--:R-:W-:Y:S08]  /*20d0*/  HMMA.16816.F32.BF16 R76, R28.reuse, R32, R76 ;  /* 0x000000201c4c723c */ /* 0x048ff0000004184c */
[C---:B------:R-:W-:Y:S07]  /*20e0*/  HMMA.16816.F32.BF16 R56, R28.reuse, R14, R56 ;  /* 0x0000000e1c38723c */ /* 0x040fee0000041838 */
[----:B------:R-:W-:Y:S01]  /*20f0*/  IADD3 R15, R97, 0x9, RZ ;  /* 0x00000009610f7810 */ /* 0x000fe20007ffe0ff */
[----:B------:R-:W-:Y:S01]  /*2100*/  HMMA.16816.F32.BF16 R80, R28, R34, R80 ;  /* 0x000000221c50723c */ /* 0x000fe20000041850 */
[----:B------:R-:W-:-:S02]  /*2110*/  FMUL.FTZ R20, R46, c[0x0][0x2ec] ;  /* 0x0000bb002e147a20 */ /* 0x000fc40000410000 */
[----:B------:R-:W-:Y:S01]  /*2120*/  FMUL.FTZ R14, R45, c[0x0][0x2ec] ;  /* 0x0000bb002d0e7a20 */ /* 0x000fe20000410000 */
[-C--:B------:R-:W-:Y:S01]  /*2130*/  ISETP.GE.AND P6, PT, R15, R98.reuse, PT ;  /* 0x000000620f00720c */ /* 0x080fe20003fc6270 */
[----:B------:R-:W-:Y:S01]  /*2140*/  FMUL.FTZ R21, R47, c[0x0][0x2ec] ;  /* 0x0000bb002f157a20 */ /* 0x000fe20000410000 */
[----:B------:R-:W-:Y:S01]  /*2150*/  IADD3 R15, R97, 0x11, RZ ;  /* 0x00000011610f7810 */ /* 0x000fe20007ffe0ff */
[----:B------:R-:W-:Y:S01]  /*2160*/  MUFU.TANH R20, R20 ;  /* 0x0000001400147308 */ /* 0x000fe20000002400 */
[----:B----4-:R-:W-:Y:S01]  /*2170*/  HMMA.16816.F32.BF16 R76, R16, R8, R76 ;  /* 0x00000008104c723c */ /* 0x010fe2000004184c */
[----:B--2---:R-:W-:Y:S02]  /*2180*/  FSEL R6, R12, -INF , !P6 ;  /* 0xff8000000c067808 */ /* 0x004fe40007000000 */
[----:B------:R-:W-:-:S04]  /*2190*/  ISETP.GE.AND P4, PT, R15, R98, PT ;  /* 0x000000620f00720c */ /* 0x000fc80003f86270 */
[----:B------:R-:W-:Y:S01]  /*21a0*/  IADD3 R9, R97, 0x1, RZ ;  /* 0x0000000161097810 */ /* 0x000fe20007ffe0ff */
[C---:B------:R-:W-:Y:S01]  /*21b0*/  HMMA.16816.F32.BF16 R60, R16.reuse, R24, R60 ;  /* 0x00000018103c723c */ /* 0x040fe2000004183c */
[----:B------:R-:W-:Y:S02]  /*21c0*/  MUFU.TANH R14, R14 ;  /* 0x0000000e000e7308 */ /* 0x000fe40000002400 */
[-C--:B------:R-:W-:Y:S02]  /*21d0*/  ISETP.GE.AND P0, PT, R9, R98.reuse, PT ;  /* 0x000000620900720c */ /* 0x080fe40003f06270 */
[----:B------:R-:W-:Y:S02]  /*21e0*/  IADD3 R9, R97, 0x8, RZ ;  /* 0x0000000861097810 */ /* 0x000fe40007ffe0ff */
[----:B------:R-:W-:Y:S01]  /*21f0*/  FSEL R64, R64, -INF , !P0 ;  /* 0xff80000040407808 */ /* 0x000fe20004000000 */
[----:B------:R-:W-:Y:S01]  /*2200*/  HMMA.16816.F32.BF16 R56, R16, R26, R56 ;  /* 0x0000001a1038723c */ /* 0x000fe20000041838 */
[----:B------:R-:W-:Y:S01]  /*2210*/  ISETP.GE.AND P1, PT, R9, R98, PT ;  /* 0x000000620900720c */ /* 0x000fe20003f26270 */
[----:B------:R-:W-:Y:S01]  /*2220*/  FMUL.FTZ R24, R44, c[0x0][0x2ec] ;  /* 0x0000bb002c187a20 */ /* 0x000fe20000410000 */
[----:B------:R-:W-:Y:S01]  /*2230*/  IADD3 R9, R97, 0x10, RZ ;  /* 0x0000001061097810 */ /* 0x000fe20007ffe0ff */
[----:B------:R-:W-:Y:S01]  /*2240*/  MUFU.TANH R21, R21 ;  /* 0x0000001500157308 */ /* 0x000fe20000002400 */
[----:B------:R-:W-:-:S02]  /*2250*/  FSEL R48, R48, -INF , !P0 ;  /* 0xff80000030307808 */ /* 0x000fc40004000000 */
[-C--:B------:R-:W-:Y:S01]  /*2260*/  ISETP.GE.AND P5, PT, R9, R98.reuse, PT ;  /* 0x000000620900720c */ /* 0x080fe20003fa6270 */
[----:B------:R-:W-:Y:S01]  /*2270*/  HMMA.16816.F32.BF16 R80, R16, R10, R80 ;  /* 0x0000000a1050723c */ /* 0x000fe20000041850 */
[----:B------:R-:W-:Y:S01]  /*2280*/  IADD3 R9, R97, 0x18, RZ ;  /* 0x0000001861097810 */ /* 0x000fe20007ffe0ff */
[----:B------:R-:W-:Y:S01]  /*2290*/  FMUL.FTZ R76, R76, c[0x0][0x2ec] ;  /* 0x0000bb004c4c7a20 */ /* 0x000fe20000410000 */
[----:B------:R-:W-:Y:S01]  /*22a0*/  FSEL R36, R36, -INF , !P1 ;  /* 0xff80000024247808 */ /* 0x000fe20004800000 */
[----:B------:R-:W-:Y:S01]  /*22b0*/  MUFU.TANH R24, R24 ;  /* 0x0000001800187308 */ /* 0x000fe20000002400 */
[-C--:B------:R-:W-:Y:S01]  /*22c0*/  ISETP.GE.AND P3, PT, R9, R98.reuse, PT ;  /* 0x000000620900720c */ /* 0x080fe20003f66270 */
[----:B------:R-:W-:Y:S01]  /*22d0*/  FMUL.FTZ R78, R78, c[0x0][0x2ec] ;  /* 0x0000bb004e4e7a20 */ /* 0x000fe20000410000 */
[----:B------:R-:W-:Y:S01]  /*22e0*/  IADD3 R9, R97, 0x19, RZ ;  /* 0x0000001961097810 */ /* 0x000fe20007ffe0ff */
[----:B------:R-:W-:Y:S01]  /*22f0*/  FMUL.FTZ R60, R60, c[0x0][0x2ec] ;  /* 0x0000bb003c3c7a20 */ /* 0x000fe20000410000 */
[----:B------:R-:W-:Y:S01]  /*2300*/  FSEL R65, R65, -INF , !P1 ;  /* 0xff80000041417808 */ /* 0x000fe20004800000 */
[----:B------:R-:W-:Y:S01]  /*2310*/  FMUL.FTZ R62, R62, c[0x0][0x2ec] ;  /* 0x0000bb003e3e7a20 */ /* 0x000fe20000410000 */
[-C--:B------:R-:W-:Y:S01]  /*2320*/  ISETP.GE.AND P2, PT, R9, R98.reuse, PT ;  /* 0x000000620900720c */ /* 0x080fe20003f46270 */
[----:B------:R-:W-:Y:S01]  /*2330*/  MUFU.TANH R165, R60 ;  /* 0x0000003c00a57308 */ /* 0x000fe20000002400 */
[----:B------:R-:W-:Y:S01]  /*2340*/  IADD3 R9, R97, 0x20, RZ ;  /* 0x0000002061097810 */ /* 0x000fe20007ffe0ff */
[----:B------:R-:W-:Y:S01]  /*2350*/  FMUL.FTZ R61, R61, c[0x0][0x2ec] ;  /* 0x0000bb003d3d7a20 */ /* 0x000fe20000410000 */
[----:B------:R-:W-:Y:S01]  /*2360*/  FSEL R17, R50, -INF , !P6 ;  /* 0xff80000032117808 */ /* 0x000fe20007000000 */
[----:B------:R-:W-:Y:S01]  /*2370*/  FMUL.FTZ R63, R63, c[0x0][0x2ec] ;  /* 0x0000bb003f3f7a20 */ /* 0x000fe20000410000 */
[-C--:B------:R-:W-:Y:S01]  /*2380*/  ISETP.GE.AND P0, PT, R9, R98.reuse, PT ;  /* 0x000000620900720c */ /* 0x080fe20003f06270 */
[----:B------:R-:W-:Y:S01]  /*2390*/  FMUL.FTZ R56, R56, c[0x0][0x2ec] ;  /* 0x0000bb0038387a20 */ /* 0x000fe20000410000 */
[----:B------:R-:W-:Y:S01]  /*23a0*/  IADD3 R9, R97, 0x21, RZ ;  /* 0x0000002161097810 */ /* 0x000fe20007ffe0ff */
[----:B------:R-:W2:Y:S01]  /*23b0*/  MUFU.TANH R162, R62 ;  /* 0x0000003e00a27308 */ /* 0x000ea20000002400 */
[----:B------:R-:W-:Y:S01]  /*23c0*/  FMUL.FTZ R57, R57, c[0x0][0x2ec] ;  /* 0x0000bb0039397a20 */ /* 0x000fe20000410000 */
[----:B-1----:R-:W-:Y:S01]  /*23d0*/  FSEL R12, R51, -INF , !P5 ;  /* 0xff800000330c7808 */ /* 0x002fe20006800000 */
[----:B------:R-:W-:Y:S01]  /*23e0*/  FMUL.FTZ R58, R58, c[0x0][0x2ec] ;  /* 0x0000bb003a3a7a20 */ /* 0x000fe20000410000 */
[-C--:B------:R-:W-:Y:S01]  /*23f0*/  ISETP.GE.AND P1, PT, R9, R98.reuse, PT ;  /* 0x000000620900720c */ /* 0x080fe20003f26270 */
[----:B------:R-:W-:Y:S01]  /*2400*/  FMUL.FTZ R59, R59, c[0x0][0x2ec] ;  /* 0x0000bb003b3b7a20 */ /* 0x000fe20000410000 */
[----:B------:R-:W-:Y:S01]  /*2410*/  IADD3 R9, R97, 0x28, RZ ;  /* 0x0000002861097810 */ /* 0x000fe20007ffe0ff */
[----:B------:R-:W-:Y:S01]  /*2420*/  FMUL.FTZ R77, R77, c[0x0][0x2ec] ;  /* 0x0000bb004d4d7a20 */ /* 0x000fe20000410000 */
[----:B------:R-:W-:Y:S01]  /*2430*/  MUFU.TANH R159, R61 ;  /* 0x0000003d009f7308 */ /* 0x000fe20000002400 */
[----:B------:R-:W-:Y:S01]  /*2440*/  FMUL.FTZ R79, R79, c[0x0][0x2ec] ;  /* 0x0000bb004f4f7a20 */ /* 0x000fe20000410000 */
[-C--:B------:R-:W-:Y:S01]  /*2450*/  ISETP.GE.AND P6, PT, R9, R98.reuse, PT ;  /* 0x000000620900720c */ /* 0x080fe20003fc6270 */
[----:B------:R-:W-:Y:S01]  /*2460*/  FMUL.FTZ R80, R80, c[0x0][0x2ec] ;  /* 0x0000bb0050507a20 */ /* 0x000fe20000410000 */
[----:B------:R-:W-:Y:S01]  /*2470*/  IADD3 R9, R97, 0x29, RZ ;  /* 0x0000002961097810 */ /* 0x000fe20007ffe0ff */
[----:B------:R-:W-:Y:S01]  /*2480*/  FMUL.FTZ R82, R82, c[0x0][0x2ec] ;  /* 0x0000bb0052527a20 */ /* 0x000fe20000410000 */
[----:B------:R-:W-:Y:S01]  /*2490*/  FSEL R15, R13, -INF , !P5 ;  /* 0xff8000000d0f7808 */ /* 0x000fe20006800000 */
[----:B------:R-:W-:Y:S01]  /*24a0*/  FMUL.FTZ R81, R81, c[0x0][0x2ec] ;  /* 0x0000bb0051517a20 */ /* 0x000fe20000410000 */
[----:B------:R-:W1:Y:S01]  /*24b0*/  MUFU.TANH R172, R63 ;  /* 0x0000003f00ac7308 */ /* 0x000e620000002400 */
[----:B------:R-:W-:Y:S01]  /*24c0*/  FMUL.FTZ R83, R83, c[0x0][0x2ec] ;  /* 0x0000bb0053537a20 */ /* 0x000fe20000410000 */
[----:B------:R-:W-:-:S02]  /*24d0*/  ISETP.GE.AND P5, PT, R9, R98, PT ;  /* 0x000000620900720c */ /* 0x000fc40003fa6270 */
[----:B--2---:R-:W-:Y:S02]  /*24e0*/  FSEL R162, R162, -INF , !P0 ;  /* 0xff800000a2a27808 */ /* 0x004fe40004000000 */
[----:B------:R-:W-:Y:S02]  /*24f0*/  FSEL R165, R165, -INF , !P0 ;  /* 0xff800000a5a57808 */ /* 0x000fe40004000000 */
[----:B------:R-:W-:Y:S01]  /*2500*/  MUFU.TANH R157, R56 ;  /* 0x00000038009d7308 */ /* 0x000fe20000002400 */
[----:B------:R-:W-:Y:S02]  /*2510*/  IADD3 R9, R97, 0x30, RZ ;  /* 0x0000003061097810 */ /* 0x000fe40007ffe0ff */
[----:B------:R-:W-:Y:S02]  /*2520*/  ISETP.GE.AND P0, PT, R98, 0x41, PT ;  /* 0x000000416200780c */ /* 0x000fe40003f06270 */
[----:B------:R-:W-:Y:S02]  /*2530*/  FSEL R10, R38, -INF , !P4 ;  /* 0xff800000260a7808 */ /* 0x000fe40006000000 */
[----:B------:R-:W-:Y:S01]  /*2540*/  FSEL R13, R37, -INF , !P4 ;  /* 0xff800000250d7808 */ /* 0x000fe20006000000 */
[----:B------:R-:W-:Y:S01]  /*2550*/  MUFU.TANH R163, R57 ;  /* 0x0000003900a37308 */ /* 0x000fe20000002400 */
[----:B------:R-:W-:-:S02]  /*2560*/  ISETP.GE.AND P4, PT, R9, R98, PT ;  /* 0x000000620900720c */ /* 0x000fc40003f86270 */
[C---:B------:R-:W-:Y:S02]  /*2570*/  IADD3 R9, R97.reuse, 0x31, RZ ;  /* 0x0000003161097810 */ /* 0x040fe40007ffe0ff */
[C---:B------:R-:W-:Y:S02]  /*2580*/  IADD3 R19, R97.reuse, 0x38, RZ ;  /* 0x0000003861137810 */ /* 0x040fe40007ffe0ff */
[----:B------:R-:W-:Y:S01]  /*2590*/  IADD3 R97, R97, 0x39, RZ ;  /* 0x0000003961617810 */ /* 0x000fe20007ffe0ff */
[----:B------:R-:W2:Y:S01]  /*25a0*/  MUFU.TANH R164, R58 ;  /* 0x0000003a00a47308 */ /* 0x000ea20000002400 */
[----:B------:R-:W-:Y:S02]  /*25b0*/  FSEL R8, R20, -INF , !P3 ;  /* 0xff80000014087808 */ /* 0x000fe40005800000 */
[----:B------:R-:W-:Y:S02]  /*25c0*/  FSEL R11, R24, -INF , !P3 ;  /* 0xff800000180b7808 */ /* 0x000fe40005800000 */
[----:B------:R-:W-:-:S02]  /*25d0*/  ISETP.GE.AND P3, PT, R9, R98, PT ;  /* 0x000000620900720c */ /* 0x000fc40003f66270 */
[----:B------:R-:W-:Y:S01]  /*25e0*/  FSEL R0, R21, -INF , !P2 ;  /* 0xff80000015007808 */ /* 0x000fe20005000000 */
[----:B------:R-:W3:Y:S01]  /*25f0*/  MUFU.TANH R170, R59 ;  /* 0x0000003b00aa7308 */ /* 0x000ee20000002400 */
[----:B------:R-:W-:Y:S02]  /*2600*/  FSEL R9, R14, -INF , !P2 ;  /* 0xff8000000e097808 */ /* 0x000fe40005000000 */
[----:B-1----:R-:W-:Y:S02]  /*2610*/  FSEL R172, R172, -INF , !P1 ;  /* 0xff800000acac7808 */ /* 0x002fe40004800000 */
[----:B------:R-:W-:Y:S02]  /*2620*/  FSEL R159, R159, -INF , !P1 ;  /* 0xff8000009f9f7808 */ /* 0x000fe40004800000 */
[-C--:B------:R-:W-:Y:S01]  /*2630*/  ISETP.GE.AND P2, PT, R19, R98.reuse, PT ;  /* 0x000000621300720c */ /* 0x080fe20003f46270 */
[----:B------:R-:W1:Y:S01]  /*2640*/  MUFU.TANH R169, R76 ;  /* 0x0000004c00a97308 */ /* 0x000e620000002400 */
[----:B------:R-:W-:-:S02]  /*2650*/  ISETP.GE.AND P1, PT, R97, R98, PT ;  /* 0x000000626100720c */ /* 0x000fc40003f26270 */
[----:B--2---:R-:W-:Y:S02]  /*2660*/  FSEL R164, R164, -INF , !P6 ;  /* 0xff800000a4a47808 */ /* 0x004fe40007000000 */
[----:B------:R-:W-:Y:S02]  /*2670*/  FSEL R157, R157, -INF , !P6 ;  /* 0xff8000009d9d7808 */ /* 0x000fe40007000000 */
[----:B------:R-:W-:Y:S01]  /*2680*/  FSEL R163, R163, -INF , !P5 ;  /* 0xff800000a3a37808 */ /* 0x000fe20006800000 */
[----:B------:R-:W2:Y:S01]  /*2690*/  MUFU.TANH R166, R78 ;  /* 0x0000004e00a67308 */ /* 0x000ea20000002400 */
[----:B---3--:R-:W-:-:S07]  /*26a0*/  FSEL R170, R170, -INF , !P5 ;  /* 0xff800000aaaa7808 */ /* 0x008fce0006800000 */
[----:B------:R-:W3:Y:S01]  /*26b0*/  MUFU.TANH R167, R77 ;  /* 0x0000004d00a77308 */ /* 0x000ee20000002400 */
[----:B-1----:R-:W-:-:S07]  /*26c0*/  FSEL R169, R169, -INF , !P4 ;  /* 0xff800000a9a97808 */ /* 0x002fce0006000000 */
[----:B------:R-:W1:Y:S01]  /*26d0*/  MUFU.TANH R142, R79 ;  /* 0x0000004f008e7308 */ /* 0x000e620000002400 */
[----:B--2---:R-:W-:-:S07]  /*26e0*/  FSEL R166, R166, -INF , !P4 ;  /* 0xff800000a6a67808 */ /* 0x004fce0006000000 */
[----:B------:R-:W2:Y:S01]  /*26f0*/  MUFU.TANH R143, R80 ;  /* 0x00000050008f7308 */ /* 0x000ea20000002400 */
[----:B---3--:R-:W-:-:S07]  /*2700*/  FSEL R167, R167, -INF , !P3 ;  /* 0xff800000a7a77808 */ /* 0x008fce0005800000 */
[----:B------:R-:W3:Y:S01]  /*2710*/  MUFU.TANH R140, R82 ;  /* 0x00000052008c7308 */ /* 0x000ee20000002400 */
[----:B-1----:R-:W-:-:S07]  /*2720*/  FSEL R142, R142, -INF , !P3 ;  /* 0xff8000008e8e7808 */ /* 0x002fce0005800000 */
[----:B------:R-:W1:Y:S01]  /*2730*/  MUFU.TANH R160, R83 ;  /* 0x0000005300a07308 */ /* 0x000e620000002400 */
[----:B--2---:R-:W-:-:S07]  /*2740*/  FSEL R143, R143, -INF , !P2 ;  /* 0xff8000008f8f7808 */ /* 0x004fce0005000000 */
[----:B------:R-:W2:Y:S01]  /*2750*/  MUFU.TANH R141, R81 ;  /* 0x00000051008d7308 */ /* 0x000ea20000002400 */
[----:B---3--:R-:W-:Y:S02]  /*2760*/  FSEL R140, R140, -INF , !P2 ;  /* 0xff8000008c8c7808 */ /* 0x008fe40005000000 */
[----:B-1----:R-:W-:Y:S02]  /*2770*/  FSEL R160, R160, -INF , !P1 ;  /* 0xff800000a0a07808 */ /* 0x002fe40004800000 */
[----:B--2---:R-:W-:Y:S01]  /*2780*/  FSEL R141, R141, -INF , !P1 ;  /* 0xff8000008d8d7808 */ /* 0x004fe20004800000 */
        /* <DEDUP_REMOVED lines=22> */
.L_x_32:
        /* <DEDUP_REMOVED lines=31> */
[----:B-1----:R-:W1:Y:S03]  /*2ae0*/  SHFL.BFLY PT, R19, R14, 0x2, 0x1f ;  /* 0x0c401f000e137f89 */ /* 0x002e6600000e0000 */
[-C--:B------:R-:W-:Y:S01]  /*2af0*/  LEA R197, R5, R200.reuse, 0x1 ;  /* 0x000000c805c57211 */ /* 0x080fe200078e08ff */
[----:B------:R-:W2:Y:S01]  /*2b00*/  SHFL.BFLY PT, R4, R21, 0x2, 0x1f ;  /* 0x0c401f0015047f89 */ /* 0x000ea200000e0000 */
[----:B------:R-:W-:-:S03]  /*2b10*/  LEA R198, R7, R200, 0x1 ;  /* 0x000000c807c67211 */ /* 0x000fc600078e08ff */
[----:B------:R-:W-:Y:S01]  /*2b20*/  LDSM.16.MT88.4 R40, [R200+0x14000] ;  /* 0x01400000c828783b */ /* 0x000fe20000004200 */
[----:B------:R-:W-:-:S03]  /*2b30*/  LEA R196, R5, R198, 0x1 ;  /* 0x000000c605c47211 */ /* 0x000fc600078e08ff */
[----:B------:R-:W-:Y:S04]  /*2b40*/  LDSM.16.MT88.4 R56, [R197+0x14000] ;  /* 0x01400000c538783b */ /* 0x000fe80000004200 */
[----:B------:R-:W-:Y:S04]  /*2b50*/  LDSM.16.MT88.4 R124, [R200+0x12000] ;  /* 0x01200000c87c783b */ /* 0x000fe80000004200 */
[----:B------:R-:W-:Y:S01]  /*2b60*/  LDSM.16.MT88.4 R116, [R198+0x12000] ;  /* 0x01200000c674783b */ /* 0x000fe20000004200 */
[----:B-1----:R-:W-:-:S03]  /*2b70*/  FMNMX.FTZ R19, R14, R19, !PT ;  /* 0x000000130e137209 */ /* 0x002fc60007810000 */
[----:B------:R-:W-:Y:S01]  /*2b80*/  LDSM.16.MT88.4 R108, [R197+0x12000] ;  /* 0x01200000c56c783b */ /* 0x000fe20000004200 */
[----:B--2---:R-:W-:-:S03]  /*2b90*/  FMNMX.FTZ R4, R21, R4, !PT ;  /* 0x0000000415047209 */ /* 0x004fc60007810000 */
[----:B------:R-:W1:Y:S04]  /*2ba0*/  SHFL.BFLY PT, R132, R19, 0x1, 0x1f ;  /* 0x0c201f0013847f89 */ /* 0x000e6800000e0000 */
[----:B------:R-:W2:Y:S04]  /*2bb0*/  SHFL.BFLY PT, R3, R4, 0x1, 0x1f ;  /* 0x0c201f0004037f89 */ /* 0x000ea800000e0000 */
[----:B------:R-:W3:Y:S04]  /*2bc0*/  LDSM.16.MT88.4 R100, [R196+0x12000] ;  /* 0x01200000c464783b */ /* 0x000ee80000004200 */
[----:B------:R-:W-:Y:S04]  /*2bd0*/  LDSM.16.MT88.4 R72, [R200+0x16000] ;  /* 0x01600000c848783b */ /* 0x000fe80000004200 */
[----:B------:R-:W-:Y:S04]  /*2be0*/  LDSM.16.MT88.4 R80, [R198+0x16000] ;  /* 0x01600000c650783b */ /* 0x000fe80000004200 */
[----:B------:R-:W-:Y:S01]  /*2bf0*/  LDSM.16.MT88.4 R88, [R197+0x16000] ;  /* 0x01600000c558783b */ /* 0x000fe20000004200 */
[----:B-1----:R-:W-:-:S03]  /*2c00*/  FMNMX.FTZ R132, R19, R132, !PT ;  /* 0x0000008413847209 */ /* 0x002fc60007810000 */
[----:B------:R-:W-:Y:S01]  /*2c10*/  LDSM.16.MT88.4 R136, [R198+0x12800] ;  /* 0x01280000c688783b */ /* 0x000fe20000004200 */
[----:B--2---:R-:W-:Y:S01]  /*2c20*/  FMNMX.FTZ R3, R4, R3, !PT ;  /* 0x0000000304037209 */ /* 0x004fe20007810000 */
[C---:B------:R-:W-:Y:S01]  /*2c30*/  FMUL.FTZ R168, R132.reuse, c[0x0][0x23c] ;  /* 0x00008f0084a87a20 */ /* 0x040fe20000410000 */
[----:B------:R-:W-:Y:S01]  /*2c40*/  FSETP.NEU.FTZ.AND P1, PT, R132, -INF , PT ;  /* 0xff8000008400780b */ /* 0x000fe20003f3d000 */
[----:B------:R-:W-:Y:S02]  /*2c50*/  LDSM.16.MT88.4 R32, [R197+0x12800] ;  /* 0x01280000c520783b */ /* 0x000fe40000004200 */
        /* <DEDUP_REMOVED lines=19> */
[----:B------:R-:W4:Y:S01]  /*2d90*/  LDSM.16.MT88.4 R64, [R196+0x14000] ;  /* 0x01400000c440783b */ /* 0x000f220000004200 */
[--C-:B------:R-:W-:Y:S02]  /*2da0*/  FFMA.FTZ R133, R9, c[0x0][0x23c], -R168.reuse ;  /* 0x00008f0009857a23 */ /* 0x100fe400000108a8 */
[--C-:B------:R-:W-:Y:S01]  /*2db0*/  FFMA.FTZ R134, R10, c[0x0][0x23c], -R161.reuse ;  /* 0x00008f000a867a23 */ /* 0x100fe200000108a1 */
[----:B------:R-:W5:Y:S01]  /*2dc0*/  LDSM.16.MT88.4 R4, [R196+0x16000] ;  /* 0x01600000c404783b */ /* 0x000f620000004200 */
[----:B------:R-:W-:Y:S01]  /*2dd0*/  FFMA.FTZ R135, R8, c[0x0][0x23c], -R161 ;  /* 0x00008f0008877a23 */ /* 0x000fe200000108a1 */
[----:B------:R-:W-:Y:S01]  /*2de0*/  MUFU.EX2 R149, R149 ;  /* 0x0000009500957308 */ /* 0x000fe20000000800 */
[--C-:B------:R-:W-:Y:S01]  /*2df0*/  FFMA.FTZ R150, R15, c[0x0][0x23c], -R168.reuse ;  /* 0x00008f000f967a23 */ /* 0x100fe200000108a8 */
[----:B------:R-:W1:Y:S01]  /*2e00*/  LDSM.16.MT88.4 R8, [R200+0x14800] ;  /* 0x01480000c808783b */ /* 0x000e620000004200 */
[----:B------:R-:W-:-:S02]  /*2e10*/  FFMA.FTZ R145, R13, c[0x0][0x23c], -R168 ;  /* 0x00008f000d917a23 */ /* 0x000fc400000108a8 */
[--C-:B------:R-:W-:Y:S01]  /*2e20*/  FFMA.FTZ R147, R12, c[0x0][0x23c], -R161.reuse ;  /* 0x00008f000c937a23 */ /* 0x100fe200000108a1 */
[----:B------:R-:W-:Y:S01]  /*2e30*/  LDSM.16.MT88.4 R24, [R198+0x14800] ;  /* 0x01480000c618783b */ /* 0x000fe20000004200 */
[----:B------:R-:W-:Y:S01]  /*2e40*/  FFMA.FTZ R0, R0, c[0x0][0x23c], -R161 ;  /* 0x00008f0000007a23 */ /* 0x000fe200000108a1 */
[----:B------:R-:W3:Y:S01]  /*2e50*/  MUFU.EX2 R146, R146 ;  /* 0x0000009200927308 */ /* 0x000ee20000000800 */
[----:B--2---:R-:W-:Y:S01]  /*2e60*/  F2FP.BF16.PACK_AB R96, R151, R152 ;  /* 0x000000989760723e */ /* 0x004fe200000010ff */
[----:B------:R-:W2:Y:S01]  /*2e70*/  LDSM.16.MT88.4 R12, [R196+0x14800] ;  /* 0x01480000c40c783b */ /* 0x000ea20000004200 */
[--C-:B------:R-:W-:Y:S02]  /*2e80*/  FFMA.FTZ R156, R165, c[0x0][0x23c], -R168.reuse ;  /* 0x00008f00a59c7a23 */ /* 0x100fe400000108a8 */
[--C-:B------:R-:W-:Y:S02]  /*2e90*/  FFMA.FTZ R158, R163, c[0x0][0x23c], -R168.reuse ;  /* 0x00008f00a39e7a23 */ /* 0x100fe400000108a8 */
[--C-:B------:R-:W-:Y:S01]  /*2ea0*/  FFMA.FTZ R159, R159, c[0x0][0x23c], -R168.reuse ;  /* 0x00008f009f9f7a23 */ /* 0x100fe200000108a8 */
[----:B------:R-:W-:Y:S01]  /*2eb0*/  MUFU.EX2 R153, R153 ;  /* 0x0000009900997308 */ /* 0x000fe20000000800 */
[----:B------:R-:W-:-:S02]  /*2ec0*/  FFMA.FTZ R157, R157, c[0x0][0x23c], -R168 ;  /* 0x00008f009d9d7a23 */ /* 0x000fc400000108a8 */
[--C-:B------:R-:W-:Y:S02]  /*2ed0*/  FFMA.FTZ R162, R162, c[0x0][0x23c], -R161.reuse ;  /* 0x00008f00a2a27a23 */ /* 0x100fe400000108a1 */
[--C-:B------:R-:W-:Y:S02]  /*2ee0*/  FFMA.FTZ R163, R172, c[0x0][0x23c], -R161.reuse ;  /* 0x00008f00aca37a23 */ /* 0x100fe400000108a1 */
[--C-:B------:R-:W-:Y:S01]  /*2ef0*/  FFMA.FTZ R164, R164, c[0x0][0x23c], -R161.reuse ;  /* 0x00008f00a4a47a23 */ /* 0x100fe200000108a1 */
[----:B------:R-:W4:Y:S01]  /*2f00*/  MUFU.EX2 R154, R154 ;  /* 0x0000009a009a7308 */ /* 0x000f220000000800 */
[----:B---3--:R-:W-:Y:S01]  /*2f10*/  F2FP.BF16.PACK_AB R98, R146, R149 ;  /* 0x000000959262723e */ /* 0x008fe200000010ff */
[----:B------:R-:W-:Y:S02]  /*2f20*/  FFMA.FTZ R165, R170, c[0x0][0x23c], -R161 ;  /* 0x00008f00aaa57a23 */ /* 0x000fe400000108a1 */
[--C-:B------:R-:W-:Y:S02]  /*2f30*/  FFMA.FTZ R170, R167, c[0x0][0x23c], -R168.reuse ;  /* 0x00008f00a7aa7a23 */ /* 0x100fe400000108a8 */
[----:B------:R-:W-:-:S02]  /*2f40*/  FFMA.FTZ R169, R169, c[0x0][0x23c], -R168 ;  /* 0x00008f00a9a97a23 */ /* 0x000fc400000108a8 */
[----:B------:R-:W-:Y:S01]  /*2f50*/  MUFU.EX2 R155, R155 ;  /* 0x0000009b009b7308 */ /* 0x000fe20000000800 */
[--C-:B------:R-:W-:Y:S02]  /*2f60*/  FFMA.FTZ R167, R143, c[0x0][0x23c], -R168.reuse ;  /* 0x00008f008fa77a23 */ /* 0x100fe400000108a8 */
[----:B------:R-:W-:Y:S02]  /*2f70*/  FFMA.FTZ R168, R141, c[0x0][0x23c], -R168 ;  /* 0x00008f008da87a23 */ /* 0x000fe400000108a8 */
[--C-:B------:R-:W-:Y:S02]  /*2f80*/  FFMA.FTZ R166, R166, c[0x0][0x23c], -R161.reuse ;  /* 0x00008f00a6a67a23 */ /* 0x100fe400000108a1 */
[--C-:B------:R-:W-:Y:S01]  /*2f90*/  FFMA.FTZ R171, R142, c[0x0][0x23c], -R161.reuse ;  /* 0x00008f008eab7a23 */ /* 0x100fe200000108a1 */
[----:B------:R-:W3:Y:S01]  /*2fa0*/  MUFU.EX2 R148, R148 ;  /* 0x0000009400947308 */ /* 0x000ee20000000800 */
[----:B----4-:R-:W-:Y:S01]  /*2fb0*/  F2FP.BF16.PACK_AB R97, R154, R153 ;  /* 0x000000999a61723e */ /* 0x010fe200000010ff */
[----:B------:R-:W-:-:S02]  /*2fc0*/  FFMA.FTZ R172, R140, c[0x0][0x23c], -R161 ;  /* 0x00008f008cac7a23 */ /* 0x000fc400000108a1 */
[----:B------:R-:W-:Y:S01]  /*2fd0*/  FFMA.FTZ R227, R160, c[0x0][0x23c], -R161 ;  /* 0x00008f00a0e37a23 */ /* 0x000fe200000108a1 */
[----:B------:R-:W-:Y:S01]  /*2fe0*/  LDSM.16.MT88.4 R140, [R198+0x13800] ;  /* 0x01380000c68c783b */ /* 0x000fe20000004200 */
[----:B------:R-:W-:Y:S02]  /*2ff0*/  FADD.FTZ R152, R152, R151 ;  /* 0x0000009798987221 */ /* 0x000fe40000010000 */
[----:B------:R-:W-:Y:S01]  /*3000*/  MUFU.EX2 R150, R150 ;  /* 0x0000009600967308 */ /* 0x000fe20000000800 */
[----:B------:R-:W-:Y:S02]  /*3010*/  FADD.FTZ R154, R153, R154 ;  /* 0x0000009a999a7221 */ /* 0x000fe40000010000 */
[----:B------:R-:W-:-:S04]  /*3020*/  FADD.FTZ R149, R149, R152 ;  /* 0x0000009895957221 */ /* 0x000fc80000010000 */
[----:B------:R-:W-:Y:S01]  /*3030*/  FADD.FTZ R149, R146, R149 ;  /* 0x0000009592957221 */ /* 0x000fe20000010000 */
[----:B---3--:R-:W-:Y:S01]  /*3040*/  F2FP.BF16.PACK_AB R99, R148, R155 ;  /* 0x0000009b9463723e */ /* 0x008fe200000010ff */
[----:B------:R-:W3:Y:S01]  /*3050*/  MUFU.EX2 R145, R145 ;  /* 0x0000009100917308 */ /* 0x000ee20000000800 */
[----:B------:R-:W-:-:S04]  /*3060*/  FADD.FTZ R155, R155, R154 ;  /* 0x0000009a9b9b7221 */ /* 0x000fc80000010000 */
        /* <DEDUP_REMOVED lines=17> */
[C---:B-1----:R-:W-:Y:S02]  /*3180*/  HMMA.16816.F32.BF16 R44, R96.reuse, R48, RZ ;  /* 0x00000030602c723c */ /* 0x042fe400000418ff */
        /* <DEDUP_REMOVED lines=27> */
[C---:B-----5:R-:W-:Y:S07]  /*3340*/  HMMA.16816.F32.BF16 R92, R96.reuse, R4, RZ ;  /* 0x00000004605c723c */ /* 0x060fee00000418ff */
[----:B---3--:R-:W-:Y:S01]  /*3350*/  F2FP.BF16.PACK_AB R4, R145, R150 ;  /* 0x000000969104723e */ /* 0x008fe200000010ff */
        /* <DEDUP_REMOVED lines=11> */
[----:B------:R-:W-:Y:S01]  /*3410*/  HMMA.16816.F32.BF16 R36, R4, R8, R36 ;  /* 0x000000080424723c */ /* 0x000fe20000041824 */
[----:B------:R-:W-:-:S07]  /*3420*/  FADD.FTZ R135, R0, R135 ;  /* 0x0000008700877221 */ /* 0x000fce0000010000 */
        /* <DEDUP_REMOVED lines=8> */
[C---:B--2---:R-:W-:Y:S08]  /*34b0*/  HMMA.16816.F32.BF16 R60, R4.reuse, R12, R60 ;  /* 0x0000000c043c723c */ /* 0x044ff0000004183c */
[C---:B------:R-:W-:Y:S01]  /*34c0*/  HMMA.16816.F32.BF16 R64, R4.reuse, R14, R64 ;  /* 0x0000000e0440723c */ /* 0x040fe20000041840 */
[----:B------:R-:W2:Y:S07]  /*34d0*/  LDSM.16.MT88.4 R12, [R196+0x16800] ;  /* 0x01680000c40c783b */ /* 0x000eae0000004200 */
[C---:B---3--:R-:W-:Y:S08]  /*34e0*/  HMMA.16816.F32.BF16 R76, R4.reuse, R8, R76 ;  /* 0x00000008044c723c */ /* 0x048ff0000004184c */
[C---:B------:R-:W-:Y:S01]  /*34f0*/  HMMA.16816.F32.BF16 R80, R4.reuse, R10, R80 ;  /* 0x0000000a0450723c */ /* 0x040fe20000041850 */
[----:B------:R-:W3:Y:S07]  /*3500*/  LDSM.16.MT88.4 R8, [R200+0x13000] ;  /* 0x01300000c808783b */ /* 0x000eee0000004200 */
[C---:B----4-:R-:W-:Y:S08]  /*3510*/  HMMA.16816.F32.BF16 R84, R4.reuse, R16, R84 ;  /* 0x000000100454723c */ /* 0x050ff00000041854 */
[C---:B------:R-:W-:Y:S01]  /*3520*/  HMMA.16816.F32.BF16 R88, R4.reuse, R18, R88 ;  /* 0x000000120458723c */ /* 0x040fe20000041858 */
[----:B------:R-:W4:Y:S07]  /*3530*/  LDSM.16.MT88.4 R16, [R198+0x13000] ;  /* 0x01300000c610783b */ /* 0x000f2e0000004200 */
        /* <DEDUP_REMOVED lines=16> */
[----:B------:R-:W-:Y:S01]  /*3640*/  HMMA.16816.F32.BF16 R96, R4, R14, R96 ;  /* 0x0000000e0460723c */ /* 0x000fe20000041860 */
[----:B------:R-:W2:Y:S06]  /*3650*/  LDSM.16.MT88.4 R12, [R200+0x15000] ;  /* 0x01500000c80c783b */ /* 0x000eac0000004200 */
[----:B------:R-:W-:Y:S01]  /*3660*/  F2FP.BF16.PACK_AB R4, R159, R156 ;  /* 0x0000009c9f04723e */ /* 0x000fe200000010ff */
[----:B------:R-:W-:Y:S01]  /*3670*/  FADD.FTZ R156, R156, R133 ;  /* 0x000000859c9c7221 */ /* 0x000fe20000010000 */
[----:B-1----:R-:W-:Y:S01]  /*3680*/  F2FP.BF16.PACK_AB R5, R163, R162 ;  /* 0x000000a2a305723e */ /* 0x002fe200000010ff */
[----:B------:R-:W-:Y:S01]  /*3690*/  FADD.FTZ R162, R162, R135 ;  /* 0x00000087a2a27221 */ /* 0x000fe20000010000 */
[----:B------:R-:W-:Y:S01]  /*36a0*/  F2FP.BF16.PACK_AB R6, R158, R157 ;  /* 0x0000009d9e06723e */ /* 0x000fe200000010ff */
[----:B------:R-:W-:Y:S01]  /*36b0*/  FADD.FTZ R156, R159, R156 ;  /* 0x0000009c9f9c7221 */ /* 0x000fe20000010000 */
[----:B------:R-:W-:Y:S01]  /*36c0*/  F2FP.BF16.PACK_AB R7, R165, R164 ;  /* 0x000000a4a507723e */ /* 0x000fe200000010ff */
[----:B------:R-:W-:-:S02]  /*36d0*/  FADD.FTZ R163, R163, R162 ;  /* 0x000000a2a3a37221 */ /* 0x000fc40000010000 */
[----:B------:R-:W-:Y:S02]  /*36e0*/  FADD.FTZ R157, R157, R156 ;  /* 0x0000009c9d9d7221 */ /* 0x000fe40000010000 */
[----:B------:R-:W-:Y:S02]  /*36f0*/  FADD.FTZ R164, R164, R163 ;  /* 0x000000a3a4a47221 */ /* 0x000fe40000010000 */
[----:B---3--:R-:W-:Y:S01]  /*3700*/  HMMA.16816.F32.BF16 R128, R4, R8, R128 ;  /* 0x000000080480723c */ /* 0x008fe20000041880 */
[----:B------:R-:W-:Y:S02]  /*3710*/  FADD.FTZ R158, R158, R157 ;  /* 0x0000009d9e9e7221 */ /* 0x000fe40000010000 */
[----:B------:R-:W-:-:S05]  /*3720*/  FADD.FTZ R165, R165, R164 ;  /* 0x000000a4a5a57221 */ /* 0x000fca0000010000 */
[C---:B------:R-:W-:Y:S01]  /*3730*/  HMMA.16816.F32.BF16 R124, R4.reuse, R10, R124 ;  /* 0x0000000a047c723c */ /* 0x040fe2000004187c */
[----:B------:R-:W1:Y:S07]  /*3740*/  LDSM.16.MT88.4 R8, [R197+0x15000] ;  /* 0x01500000c508783b */ /* 0x000e6e0000004200 */
[C---:B----4-:R-:W-:Y:S08]  /*3750*/  HMMA.16816.F32.BF16 R120, R4.reuse, R16, R120 ;  /* 0x000000100478723c */ /* 0x050ff00000041878 */
        /* <DEDUP_REMOVED lines=79> */
.L_x_36:
        /* <DEDUP_REMOVED lines=23> */
.L_x_34:
[----:B------:R-:W-:Y:S01]  /*3dc0*/  SHF.R.S32.HI R2, RZ, 0x1f, R215 ;  /* 0x0000001fff027819 */ /* 0x000fe200000114d7 */
[----:B------:R-:W-:Y:S04]  /*3dd0*/  DEPBAR.LE SB0, 0x0 ;  /* 0x000080000000791a */ /* 0x000fe80000000000 */
[----:B------:R-:W-:Y:S01]  /*3de0*/  BAR.SYNC.DEFER_BLOCKING 0x0 ;  /* 0x0000000000007b1d */ /* 0x000fe20000010000 */
[----:B------:R-:W-:Y:S02]  /*3df0*/  IMAD R2, R2, c[0x0][0x1a0], RZ ;  /* 0x0000680002027a24 */ /* 0x000fe400078e02ff */
[C---:B------:R-:W-:Y:S04]  /*3e00*/  IMAD.WIDE.U32 R132, R215.reuse, c[0x0][0x1a0], RZ ;  /* 0x00006800d7847a25 */ /* 0x040fe800078e00ff */
[----:B------:R-:W-:Y:S01]  /*3e10*/  IMAD R2, R215, c[0x0][0x1a4], R2 ;  /* 0x00006900d7027a24 */ /* 0x000fe200078e0202 */
[C---:B------:R-:W-:Y:S04]  /*3e20*/  LEA R3, P0, R132.reuse, R216, 0x6 ;  /* 0x000000d884037211 */ /* 0x040fe800078030ff */
[----:B------:R-:W-:Y:S02]  /*3e30*/  IADD3 R2, R133, R2, RZ ;  /* 0x0000000285027210 */ /* 0x000fe40007ffe0ff */
[C---:B------:R-:W-:Y:S02]  /*3e40*/  LEA R230, P1, R3.reuse, c[0x0][0x170], 0x1 ;  /* 0x00005c0003e67a11 */ /* 0x040fe400078208ff */
        /* <DEDUP_REMOVED lines=8> */
[----:B------:R-:W-:Y:S06]  /*3ed0*/  ISETP.GT.AND P0, PT, R215, RZ, PT ;  /* 0x000000ffd700720c */ /* 0x000fec0003f04270 */
[----:B------:R1:W-:Y:S07]  /*3ee0*/  LDGSTS.E.BYPASS.LTC128B.128 [R212+0x14000], [R230.64+0x80] ;  /* 0x14000080e6d47fae */ /* 0x0003ee000b901d46 */
[----:B------:R1:W-:Y:S07]  /*3ef0*/  LDGSTS.E.BYPASS.LTC128B.128 [R212+0x16000], [R230.64+0x100] ;  /* 0x16000100e6d47fae */ /* 0x0003ee000b901d46 */
[----:B------:R2:W-:Y:S07]  /*3f00*/  LDGSTS.E.BYPASS.LTC128B.128 [R212+0x13000], [R132.64] ;  /* 0x1300000084d47fae */ /* 0x0005ee000b901d46 */
[----:B------:R2:W-:Y:S07]  /*3f10*/  LDGSTS.E.BYPASS.LTC128B.128 [R212+0x15000], [R132.64+0x80] ;  /* 0x1500008084d47fae */ /* 0x0005ee000b901d46 */
[----:B------:R2:W-:Y:S07]  /*3f20*/  LDGSTS.E.BYPASS.LTC128B.128 [R212+0x17000], [R132.64+0x100] ;  /* 0x1700010084d47fae */ /* 0x0005ee000b901d46 */
[----:B------:R-:W-:Y:S07]  /*3f30*/  LDSM.16.M88.4 R136, [R206] ;  /* 0x00000000ce88783b */ /* 0x000fee0000000200 */
[----:B------:R-:W3:Y:S07]  /*3f40*/  LDSM.16.M88.4 R140, [R205+0xc000] ;  /* 0x00c00000cd8c783b */ /* 0x000eee0000000200 */
[----:B------:R-:W4:Y:S07]  /*3f50*/  LDSM.16.M88.4 R144, [R205+0xc800] ;  /* 0x00c80000cd90783b */ /* 0x000f2e0000000200 */
[----:B------:R-:W5:Y:S07]  /*3f60*/  LDSM.16.M88.4 R148, [R205+0xd000] ;  /* 0x00d00000cd94783b */ /* 0x000f6e0000000200 */
[----:B------:R-:W0:Y:S07]  /*3f70*/  LDGDEPBAR ;  /* 0x00000000000079af */ /* 0x000e2e0000000000 */
[----:B------:R-:W1:Y:S07]  /*3f80*/  LDSM.16.M88.4 R152, [R205+0xd800] ;  /* 0x00d80000cd98783b */ /* 0x000e6e0000000200 */
[----:B------:R-:W-:Y:S01]  /*3f90*/  LDSM.16.M88.4 R156, [R204] ;  /* 0x00000000cc9c783b */ /* 0x000fe20000000200 */
[C---:B---3--:R-:W-:Y:S06]  /*3fa0*/  HMMA.16816.F32.BF16 R4, R136.reuse, R140, RZ ;  /* 0x0000008c8804723c */ /* 0x048fec00000418ff */
[----:B------:R-:W3:Y:S02]  /*3fb0*/  LDSM.16.M88.4 R160, [R203] ;  /* 0x00000000cba0783b */ /* 0x000ee40000000200 */
[C---:B------:R-:W-:Y:S05]  /*3fc0*/  HMMA.16816.F32.BF16 R8, R136.reuse, R142, RZ ;  /* 0x0000008e8808723c */ /* 0x040fea00000418ff */
[----:B------:R-:W2:Y:S03]  /*3fd0*/  LDSM.16.M88.4 R164, [R195] ;  /* 0x00000000c3a4783b */ /* 0x000ea60000000200 */
[C---:B----4-:R-:W-:Y:S04]  /*3fe0*/  HMMA.16816.F32.BF16 R12, R136.reuse, R144, RZ ;  /* 0x00000090880c723c */ /* 0x050fe800000418ff */
[----:B------:R-:W4:Y:S04]  /*3ff0*/  LDSM.16.M88.4 R168, [R194] ;  /* 0x00000000c2a8783b */ /* 0x000f280000000200 */
[C---:B------:R-:W-:Y:S03]  /*4000*/  HMMA.16816.F32.BF16 R16, R136.reuse, R146, RZ ;  /* 0x000000928810723c */ /* 0x040fe600000418ff */
[----:B------:R-:W2:Y:S05]  /*4010*/  LDSM.16.M88.4 R172, [R193] ;  /* 0x00000000c1ac783b */ /* 0x000eaa0000000200 */
[C---:B-----5:R-:W-:Y:S02]  /*4020*/  HMMA.16816.F32.BF16 R20, R136.reuse, R148, RZ ;  /* 0x000000948814723c */ /* 0x060fe400000418ff */
[----:B------:R-:W-:Y:S06]  /*4030*/  LDSM.16.M88.4 R176, [R202] ;  /* 0x00000000cab0783b */ /* 0x000fec0000000200 */
[C---:B------:R-:W-:Y:S01]  /*4040*/  HMMA.16816.F32.BF16 R24, R136.reuse, R150, RZ ;  /* 0x000000968818723c */ /* 0x040fe200000418ff */
[----:B------:R-:W5:Y:S07]  /*4050*/  LDSM.16.M88.4 R180, [R199+0xc000] ;  /* 0x00c00000c7b4783b */ /* 0x000f6e0000000200 */
[C---:B-1----:R-:W-:Y:S01]  /*4060*/  HMMA.16816.F32.BF16 R28, R136.reuse, R152, RZ ;  /* 0x00000098881c723c */ /* 0x042fe200000418ff */
[----:B------:R-:W-:Y:S07]  /*4070*/  LDSM.16.M88.4 R140, [R199+0xd000] ;  /* 0x00d00000c78c783b */ /* 0x000fee0000000200 */
[----:B------:R-:W-:Y:S01]  /*4080*/  HMMA.16816.F32.BF16 R32, R136, R154, RZ ;  /* 0x0000009a8820723c */ /* 0x000fe200000418ff */
[----:B------:R-:W1:Y:S07]  /*4090*/  LDSM.16.M88.4 R136, [R199+0xc800] ;  /* 0x00c80000c788783b */ /* 0x000e6e0000000200 */
[C---:B---3--:R-:W-:Y:S01]  /*40a0*/  HMMA.16816.F32.BF16 R4, R156.reuse, R160, R4 ;  /* 0x000000a09c04723c */ /* 0x048fe20000041804 */
[----:B------:R-:W3:Y:S07]  /*40b0*/  LDSM.16.M88.4 R144, [R199+0xd800] ;  /* 0x00d80000c790783b */ /* 0x000eee0000000200 */
[C---:B------:R-:W-:Y:S01]  /*40c0*/  HMMA.16816.F32.BF16 R8, R156.reuse, R162, R8 ;  /* 0x000000a29c08723c */ /* 0x040fe20000041808 */
[----:B------:R-:W-:Y:S07]  /*40d0*/  LDSM.16.M88.4 R148, [R201] ;  /* 0x00000000c994783b */ /* 0x000fee0000000200 */
[C---:B--2---:R-:W-:Y:S01]  /*40e0*/  HMMA.16816.F32.BF16 R12, R156.reuse, R164, R12 ;  /* 0x000000a49c0c723c */ /* 0x044fe2000004180c */
[----:B------:R-:W2:Y:S07]  /*40f0*/  LDSM.16.M88.4 R152, [R192] ;  /* 0x00000000c098783b */ /* 0x000eae0000000200 */
[C---:B------:R-:W-:Y:S01]  /*4100*/  HMMA.16816.F32.BF16 R16, R156.reuse, R166, R16 ;  /* 0x000000a69c10723c */ /* 0x040fe20000041810 */
[----:B------:R-:W-:Y:S07]  /*4110*/  LDSM.16.M88.4 R160, [R192+0x1000] ;  /* 0x00100000c0a0783b */ /* 0x000fee0000000200 */
[C---:B----4-:R-:W-:Y:S01]  /*4120*/  HMMA.16816.F32.BF16 R20, R156.reuse, R168, R20 ;  /* 0x000000a89c14723c */ /* 0x050fe20000041814 */
[----:B------:R-:W-:Y:S07]  /*4130*/  LDSM.16.M88.4 R164, [R192+0x1800] ;  /* 0x00180000c0a4783b */ /* 0x000fee0000000200 */
[C---:B------:R-:W-:Y:S01]  /*4140*/  HMMA.16816.F32.BF16 R24, R156.reuse, R170, R24 ;  /* 0x000000aa9c18723c */ /* 0x040fe20000041818 */
[----:B------:R-:W-:Y:S07]  /*4150*/  LDSM.16.M88.4 R168, [R206+0x4000] ;  /* 0x00400000cea8783b */ /* 0x000fee0000000200 */
[C---:B------:R-:W-:Y:S08]  /*4160*/  HMMA.16816.F32.BF16 R28, R156.reuse, R172, R28 ;  /* 0x000000ac9c1c723c */ /* 0x040ff0000004181c */
[----:B------:R-:W-:Y:S01]  /*4170*/  HMMA.16816.F32.BF16 R32, R156, R174, R32 ;  /* 0x000000ae9c20723c */ /* 0x000fe20000041820 */
[----:B------:R-:W4:Y:S07]  /*4180*/  LDSM.16.M88.4 R156, [R192+0x800] ;  /* 0x00080000c09c783b */ /* 0x000f2e0000000200 */
[C---:B-----5:R-:W-:Y:S01]  /*4190*/  HMMA.16816.F32.BF16 R4, R176.reuse, R180, R4 ;  /* 0x000000b4b004723c */ /* 0x060fe20000041804 */
[----:B------:R-:W5:Y:S07]  /*41a0*/  LDSM.16.M88.4 R172, [R205+0xe000] ;  /* 0x00e00000cdac783b */ /* 0x000f6e0000000200 */
[C---:B------:R-:W-:Y:S01]  /*41b0*/  HMMA.16816.F32.BF16 R8, R176.reuse, R182, R8 ;  /* 0x000000b6b008723c */ /* 0x040fe20000041808 */
[----:B------:R-:W-:Y:S07]  /*41c0*/  LDSM.16.M88.4 R180, [R191] ;  /* 0x00000000bfb4783b */ /* 0x000fee0000000200 */
[C---:B-1----:R-:W-:Y:S08]  /*41d0*/  HMMA.16816.F32.BF16 R12, R176.reuse, R136, R12 ;  /* 0x00000088b00c723c */ /* 0x042ff0000004180c */
[C---:B------:R-:W-:Y:S01]  /*41e0*/  HMMA.16816.F32.BF16 R16, R176.reuse, R138, R16 ;  /* 0x0000008ab010723c */ /* 0x040fe20000041810 */
[----:B------:R-:W1:Y:S07]  /*41f0*/  LDSM.16.M88.4 R136, [R205+0xe800] ;  /* 0x00e80000cd88783b */ /* 0x000e6e0000000200 */
[C---:B------:R-:W-:Y:S08]  /*4200*/  HMMA.16816.F32.BF16 R20, R176.reuse, R140, R20 ;  /* 0x0000008cb014723c */ /* 0x040ff00000041814 */
[C---:B------:R-:W-:Y:S01]  /*4210*/  HMMA.16816.F32.BF16 R24, R176.reuse, R142, R24 ;  /* 0x0000008eb018723c */ /* 0x040fe20000041818 */
[----:B------:R-:W1:Y:S07]  /*4220*/  LDSM.16.M88.4 R140, [R205+0xf000] ;  /* 0x00f00000cd8c783b */ /* 0x000e6e0000000200 */
[C---:B---3--:R-:W-:Y:S08]  /*4230*/  HMMA.16816.F32.BF16 R28, R176.reuse, R144, R28 ;  /* 0x00000090b01c723c */ /* 0x048ff0000004181c */
[----:B------:R-:W-:Y:S01]  /*4240*/  HMMA.16816.F32.BF16 R32, R176, R146, R32 ;  /* 0x00000092b020723c */ /* 0x000fe20000041820 */
[----:B------:R-:W3:Y:S07]  /*4250*/  LDSM.16.M88.4 R144, [R205+0xf800] ;  /* 0x00f80000cd90783b */ /* 0x000eee0000000200 */
[C---:B--2---:R-:W-:Y:S01]  /*4260*/  HMMA.16816.F32.BF16 R4, R148.reuse, R152, R4 ;  /* 0x000000989404723c */ /* 0x044fe20000041804 */
[----:B------:R-:W2:Y:S07]  /*4270*/  LDSM.16.M88.4 R176, [R204+0x4000] ;  /* 0x00400000ccb0783b */ /* 0x000eae0000000200 */
[C---:B------:R-:W-:Y:S01]  /*4280*/  HMMA.16816.F32.BF16 R8, R148.reuse, R154, R8 ;  /* 0x0000009a9408723c */ /* 0x040fe20000041808 */
[----:B------:R-:W-:Y:S07]  /*4290*/  LDSM.16.M88.4 R152, [R189] ;  /* 0x00000000bd98783b */ /* 0x000fee0000000200 */
[C---:B----4-:R-:W-:Y:S08]  /*42a0*/  HMMA.16816.F32.BF16 R12, R148.reuse, R156, R12 ;  /* 0x0000009c940c723c */ /* 0x050ff0000004180c */
[C---:B------:R-:W-:Y:S01]  /*42b0*/  HMMA.16816.F32.BF16 R16, R148.reuse, R158, R16 ;  /* 0x0000009e9410723c */ /* 0x040fe20000041810 */
[----:B------:R-:W-:Y:S07]  /*42c0*/  LDSM.16.M88.4 R156, [R188] ;  /* 0x00000000bc9c783b */ /* 0x000fee0000000200 */
[C---:B------:R-:W-:Y:S08]  /*42d0*/  HMMA.16816.F32.BF16 R20, R148.reuse, R160, R20 ;  /* 0x000000a09414723c */ /* 0x040ff00000041814 */
[C---:B------:R-:W-:Y:S01]  /*42e0*/  HMMA.16816.F32.BF16 R24, R148.reuse, R162, R24 ;  /* 0x000000a29418723c */ /* 0x040fe20000041818 */
[----:B------:R-:W-:Y:S07]  /*42f0*/  LDSM.16.M88.4 R160, [R202+0x4000] ;  /* 0x00400000caa0783b */ /* 0x000fee0000000200 */
[C---:B------:R-:W-:Y:S08]  /*4300*/  HMMA.16816.F32.BF16 R28, R148.reuse, R164, R28 ;  /* 0x000000a4941c723c */ /* 0x040ff0000004181c */
[----:B------:R-:W-:Y:S01]  /*4310*/  HMMA.16816.F32.BF16 R32, R148, R166, R32 ;  /* 0x000000a69420723c */ /* 0x000fe20000041820 */
[----:B------:R-:W4:Y:S07]  /*4320*/  LDSM.16.M88.4 R148, [R190] ;  /* 0x00000000be94783b */ /* 0x000f2e0000000200 */
[C---:B-----5:R-:W-:Y:S01]  /*4330*/  HMMA.16816.F32.BF16 R4, R168.reuse, R172, R4 ;  /* 0x000000aca804723c */ /* 0x060fe20000041804 */
[----:B------:R-:W5:Y:S07]  /*4340*/  LDSM.16.M88.4 R164, [R199+0xe000] ;  /* 0x00e00000c7a4783b */ /* 0x000f6e0000000200 */
[C---:B------:R-:W-:Y:S01]  /*4350*/  HMMA.16816.F32.BF16 R8, R168.reuse, R174, R8 ;  /* 0x000000aea808723c */ /* 0x040fe20000041808 */
[----:B------:R-:W-:Y:S07]  /*4360*/  LDSM.16.M88.4 R172, [R192+0x2000] ;  /* 0x00200000c0ac783b */ /* 0x000fee0000000200 */
        /* <DEDUP_REMOVED lines=12> */
[----:B------:R-:W-:Y:S07]  /*4430*/  LDSM.16.M88.4 R180, [R205+0x10000] ;  /* 0x01000000cdb4783b */ /* 0x000fee0000000200 */
[C---:B----4-:R-:W-:Y:S08]  /*4440*/  HMMA.16816.F32.BF16 R12, R176.reuse, R148, R12 ;  /* 0x00000094b00c723c */ /* 0x050ff0000004180c */
[C---:B------:R-:W-:Y:S01]  /*4450*/  HMMA.16816.F32.BF16 R16, R176.reuse, R150, R16 ;  /* 0x00000096b010723c */ /* 0x040fe20000041810 */
[----:B------:R-:W4:Y:S07]  /*4460*/  LDSM.16.M88.4 R148, [R192+0x2800] ;  /* 0x00280000c094783b */ /* 0x000f2e0000000200 */
[C---:B------:R-:W-:Y:S08]  /*4470*/  HMMA.16816.F32.BF16 R20, R176.reuse, R152, R20 ;  /* 0x00000098b014723c */ /* 0x040ff00000041814 */
[C---:B------:R-:W-:Y:S01]  /*4480*/  HMMA.16816.F32.BF16 R24, R176.reuse, R154, R24 ;  /* 0x0000009ab018723c */ /* 0x040fe20000041818 */
[----:B------:R-:W2:Y:S07]  /*4490*/  LDSM.16.M88.4 R152, [R192+0x3000] ;  /* 0x00300000c098783b */ /* 0x000eae0000000200 */
[C---:B------:R-:W-:Y:S08]  /*44a0*/  HMMA.16816.F32.BF16 R28, R176.reuse, R156, R28 ;  /* 0x0000009cb01c723c */ /* 0x040ff0000004181c */
[----:B------:R-:W-:Y:S01]  /*44b0*/  HMMA.16816.F32.BF16 R32, R176, R158, R32 ;  /* 0x0000009eb020723c */ /* 0x000fe20000041820 */
[----:B------:R-:W2:Y:S07]  /*44c0*/  LDSM.16.M88.4 R156, [R192+0x3800] ;  /* 0x00380000c09c783b */ /* 0x000eae0000000200 */
        /* <DEDUP_REMOVED lines=19> */
[----:B------:R-:W4:Y:S07]  /*4600*/  LDSM.16.M88.4 R148, [R186] ;  /* 0x00000000ba94783b */ /* 0x000f2e0000000200 */
[C---:B------:R-:W-:Y:S08]  /*4610*/  HMMA.16816.F32.BF16 R20, R168.reuse, R152, R20 ;  /* 0x00000098a814723c */ /* 0x040ff00000041814 */
[C---:B------:R-:W-:Y:S01]  /*4620*/  HMMA.16816.F32.BF16 R24, R168.reuse, R154, R24 ;  /* 0x0000009aa818723c */ /* 0x040fe20000041818 */
[----:B------:R-:W1:Y:S07]  /*4630*/  LDSM.16.M88.4 R152, [R185] ;  /* 0x00000000b998783b */ /* 0x000e6e0000000200 */
[C---:B------:R-:W-:Y:S08]  /*4640*/  HMMA.16816.F32.BF16 R28, R168.reuse, R156, R28 ;  /* 0x0000009ca81c723c */ /* 0x040ff0000004181c */
[----:B------:R-:W-:Y:S01]  /*4650*/  HMMA.16816.F32.BF16 R32, R168, R158, R32 ;  /* 0x0000009ea820723c */ /* 0x000fe20000041820 */
[----:B------:R-:W2:Y:S07]  /*4660*/  LDSM.16.M88.4 R156, [R184] ;  /* 0x00000000b89c783b */ /* 0x000eae0000000200 */
[----:B------:R-:W2:Y:S01]  /*4670*/  LDSM.16.M88.4 R168, [R202+0x8000] ;  /* 0x00800000caa8783b */ /* 0x000ea20000000200 */
[C---:B-----5:R-:W-:Y:S08]  /*4680*/  HMMA.16816.F32.BF16 R4, R176.reuse, R180, R4 ;  /* 0x000000b4b004723c */ /* 0x060ff00000041804 */
[C---:B------:R-:W-:Y:S01]  /*4690*/  HMMA.16816.F32.BF16 R8, R176.reuse, R182, R8 ;  /* 0x000000b6b008723c */ /* 0x040fe20000041808 */
[----:B------:R-:W-:Y:S07]  /*46a0*/  LDSM.16.M88.4 R180, [R192+0x4000] ;  /* 0x00400000c0b4783b */ /* 0x000fee0000000200 */
[C---:B-1----:R-:W-:Y:S08]  /*46b0*/  HMMA.16816.F32.BF16 R12, R176.reuse, R136, R12 ;  /* 0x00000088b00c723c */ /* 0x042ff0000004180c */
[C---:B------:R-:W-:Y:S01]  /*46c0*/  HMMA.16816.F32.BF16 R16, R176.reuse, R138, R16 ;  /* 0x0000008ab010723c */ /* 0x040fe20000041810 */
[----:B------:R-:W1:Y:S07]  /*46d0*/  LDSM.16.M88.4 R136, [R199+0x10800] ;  /* 0x01080000c788783b */ /* 0x000e6e0000000200 */
[C---:B------:R-:W-:Y:S08]  /*46e0*/  HMMA.16816.F32.BF16 R20, R176.reuse, R140, R20 ;  /* 0x0000008cb014723c */ /* 0x040ff00000041814 */
[C---:B------:R-:W-:Y:S01]  /*46f0*/  HMMA.16816.F32.BF16 R24, R176.reuse, R142, R24 ;  /* 0x0000008eb018723c */ /* 0x040fe20000041818 */
[----:B------:R-:W5:Y:S07]  /*4700*/  LDSM.16.M88.4 R140, [R199+0x11000] ;  /* 0x01100000c78c783b */ /* 0x000f6e0000000200 */
[C---:B---3--:R-:W-:Y:S08]  /*4710*/  HMMA.16816.F32.BF16 R28, R176.reuse, R144, R28 ;  /* 0x00000090b01c723c */ /* 0x048ff0000004181c */
[----:B------:R-:W-:Y:S01]  /*4720*/  HMMA.16816.F32.BF16 R32, R176, R146, R32 ;  /* 0x00000092b020723c */ /* 0x000fe20000041820 */
[----:B------:R-:W3:Y:S07]  /*4730*/  LDSM.16.M88.4 R144, [R199+0x11800] ;  /* 0x01180000c790783b */ /* 0x000eee0000000200 */
[----:B------:R-:W1:Y:S01]  /*4740*/  LDSM.16.M88.4 R176, [R201+0x8000] ;  /* 0x00800000c9b0783b */ /* 0x000e620000000200 */
[C---:B--2---:R-:W-:Y:S08]  /*4750*/  HMMA.16816.F32.BF16 R4, R160.reuse, R164, R4 ;  /* 0x000000a4a004723c */ /* 0x044ff00000041804 */
[C---:B------:R-:W-:Y:S08]  /*4760*/  HMMA.16816.F32.BF16 R8, R160.reuse, R166, R8 ;  /* 0x000000a6a008723c */ /* 0x040ff00000041808 */
[C---:B----4-:R-:W-:Y:S08]  /*4770*/  HMMA.16816.F32.BF16 R12, R160.reuse, R148, R12 ;  /* 0x00000094a00c723c */ /* 0x050ff0000004180c */
[C---:B------:R-:W-:Y:S08]  /*4780*/  HMMA.16816.F32.BF16 R16, R160.reuse, R150, R16 ;  /* 0x00000096a010723c */ /* 0x040ff00000041810 */
[C---:B------:R-:W-:Y:S08]  /*4790*/  HMMA.16816.F32.BF16 R20, R160.reuse, R152, R20 ;  /* 0x00000098a014723c */ /* 0x040ff00000041814 */
[C---:B------:R-:W-:Y:S08]  /*47a0*/  HMMA.16816.F32.BF16 R24, R160.reuse, R154, R24 ;  /* 0x0000009aa018723c */ /* 0x040ff00000041818 */
[C---:B------:R-:W-:Y:S08]  /*47b0*/  HMMA.16816.F32.BF16 R28, R160.reuse, R156, R28 ;  /* 0x0000009ca01c723c */ /* 0x040ff0000004181c */
[----:B------:R-:W-:Y:S08]  /*47c0*/  HMMA.16816.F32.BF16 R32, R160, R158, R32 ;  /* 0x0000009ea020723c */ /* 0x000ff00000041820 */
[C---:B------:R-:W-:Y:S08]  /*47d0*/  HMMA.16816.F32.BF16 R4, R168.reuse, R172, R4 ;  /* 0x000000aca804723c */ /* 0x040ff00000041804 */
[C---:B------:R-:W-:Y:S08]  /*47e0*/  HMMA.16816.F32.BF16 R8, R168.reuse, R174, R8 ;  /* 0x000000aea808723c */ /* 0x040ff00000041808 */
[C---:B-1----:R-:W-:Y:S08]  /*47f0*/  HMMA.16816.F32.BF16 R12, R168.reuse, R136, R12 ;  /* 0x00000088a80c723c */ /* 0x042ff0000004180c */
[C---:B------:R-:W-:Y:S01]  /*4800*/  HMMA.16816.F32.BF16 R16, R168.reuse, R138, R16 ;  /* 0x0000008aa810723c */ /* 0x040fe20000041810 */
[----:B------:R-:W1:Y:S07]  /*4810*/  LDSM.16.M88.4 R136, [R192+0x4800] ;  /* 0x00480000c088783b */ /* 0x000e6e0000000200 */
[C---:B-----5:R-:W-:Y:S08]  /*4820*/  HMMA.16816.F32.BF16 R20, R168.reuse, R140, R20 ;  /* 0x0000008ca814723c */ /* 0x060ff00000041814 */
[C---:B------:R-:W-:Y:S01]  /*4830*/  HMMA.16816.F32.BF16 R24, R168.reuse, R142, R24 ;  /* 0x0000008ea818723c */ /* 0x040fe20000041818 */
[----:B------:R-:W2:Y:S07]  /*4840*/  LDSM.16.M88.4 R140, [R192+0x5000] ;  /* 0x00500000c08c783b */ /* 0x000eae0000000200 */
[C---:B---3--:R-:W-:Y:S08]  /*4850*/  HMMA.16816.F32.BF16 R28, R168.reuse, R144, R28 ;  /* 0x00000090a81c723c */ /* 0x048ff0000004181c */
[----:B------:R-:W-:Y:S08]  /*4860*/  HMMA.16816.F32.BF16 R32, R168, R146, R32 ;  /* 0x00000092a820723c */ /* 0x000ff00000041820 */
[C---:B------:R-:W-:Y:S08]  /*4870*/  HMMA.16816.F32.BF16 R4, R176.reuse, R180, R4 ;  /* 0x000000b4b004723c */ /* 0x040ff00000041804 */
[C---:B------:R-:W-:Y:S08]  /*4880*/  HMMA.16816.F32.BF16 R8, R176.reuse, R182, R8 ;  /* 0x000000b6b008723c */ /* 0x040ff00000041808 */
[C---:B-1----:R-:W-:Y:S08]  /*4890*/  HMMA.16816.F32.BF16 R12, R176.reuse, R136, R12 ;  /* 0x00000088b00c723c */ /* 0x042ff0000004180c */
[C---:B------:R-:W-:Y:S01]  /*48a0*/  HMMA.16816.F32.BF16 R16, R176.reuse, R138, R16 ;  /* 0x0000008ab010723c */ /* 0x040fe20000041810 */
[----:B------:R-:W1:Y:S01]  /*48b0*/  LDSM.16.M88.4 R136, [R192+0x5800] ;  /* 0x00580000c088783b */ /* 0x000e620000000200 */
[----:B------:R-:W-:Y:S04]  /*48c0*/  DEPBAR.LE SB0, 0x0 ;  /* 0x000080000000791a */ /* 0x000fe80000000000 */
[----:B------:R-:W-:Y:S02]  /*48d0*/  FMUL.FTZ R3, R4, c[0x0][0x2ec] ;  /* 0x0000bb0004037a20 */ /* 0x000fe40000410000 */
[C---:B--2---:R-:W-:Y:S02]  /*48e0*/  HMMA.16816.F32.BF16 R20, R176.reuse, R140, R20 ;  /* 0x0000008cb014723c */ /* 0x044fe40000041814 */
[----:B------:R2:W3:Y:S01]  /*48f0*/  MUFU.TANH R170, R3 ;  /* 0x0000000300aa7308 */ /* 0x0004e20000002400 */
[----:B------:R-:W-:Y:S02]  /*4900*/  BAR.SYNC.DEFER_BLOCKING 0x0 ;  /* 0x0000000000007b1d */ /* 0x000fe40000010000 */
[----:B------:R-:W-:Y:S02]  /*4910*/  FMUL.FTZ R2, R6, c[0x0][0x2ec] ;  /* 0x0000bb0006027a20 */ /* 0x000fe40000410000 */
[----:B------:R-:W-:Y:S01]  /*4920*/  FMUL.FTZ R252, R5, c[0x0][0x2ec] ;  /* 0x0000bb0005fc7a20 */ /* 0x000fe20000410000 */
[C---:B------:R-:W-:Y:S04]  /*4930*/  HMMA.16816.F32.BF16 R24, R176.reuse, R142, R24 ;  /* 0x0000008eb018723c */ /* 0x040fe80000041818 */
[----:B------:R4:W2:Y:S01]  /*4940*/  MUFU.TANH R169, R2 ;  /* 0x0000000200a97308 */ /* 0x0008a20000002400 */
[----:B------:R-:W-:Y:S02]  /*4950*/  FMUL.FTZ R251, R7, c[0x0][0x2ec] ;  /* 0x0000bb0007fb7a20 */ /* 0x000fe40000410000 */
[----:B------:R-:W-:Y:S02]  /*4960*/  FMUL.FTZ R250, R8, c[0x0][0x2ec] ;  /* 0x0000bb0008fa7a20 */ /* 0x000fe40000410000 */
[----:B------:R-:W-:Y:S03]  /*4970*/  FMUL.FTZ R248, R12, c[0x0][0x2ec] ;  /* 0x0000bb000cf87a20 */ /* 0x000fe60000410000 */
[----:B------:R-:W-:Y:S02]  /*4980*/  FMUL.FTZ R246, R13, c[0x0][0x2ec] ;  /* 0x0000bb000df67a20 */ /* 0x000fe40000410000 */
[----:B------:R-:W2:Y:S01]  /*4990*/  MUFU.TANH R252, R252 ;  /* 0x000000fc00fc7308 */ /* 0x000ea20000002400 */
[----:B------:R-:W-:Y:S02]  /*49a0*/  FMUL.FTZ R249, R14, c[0x0][0x2ec] ;  /* 0x0000bb000ef97a20 */ /* 0x000fe40000410000 */
[----:B------:R-:W-:Y:S02]  /*49b0*/  FMUL.FTZ R247, R15, c[0x0][0x2ec] ;  /* 0x0000bb000ff77a20 */ /* 0x000fe40000410000 */
[----:B------:R-:W-:Y:S02]  /*49c0*/  FMUL.FTZ R244, R16, c[0x0][0x2ec] ;  /* 0x0000bb0010f47a20 */ /* 0x000fe40000410000 */
[----:B------:R-:W-:Y:S02]  /*49d0*/  FMUL.FTZ R242, R17, c[0x0][0x2ec] ;  /* 0x0000bb0011f27a20 */ /* 0x000fe40000410000 */
[----:B------:R-:W-:Y:S01]  /*49e0*/  FMUL.FTZ R245, R18, c[0x0][0x2ec] ;  /* 0x0000bb0012f57a20 */ /* 0x000fe20000410000 */
[----:B------:R-:W2:Y:S01]  /*49f0*/  MUFU.TANH R251, R251 ;  /* 0x000000fb00fb7308 */ /* 0x000ea20000002400 */
[C---:B-1----:R-:W-:Y:S03]  /*4a00*/  HMMA.16816.F32.BF16 R28, R176.reuse, R136, R28 ;  /* 0x00000088b01c723c */ /* 0x042fe6000004181c */
[----:B------:R-:W-:Y:S02]  /*4a10*/  FMUL.FTZ R243, R19, c[0x0][0x2ec] ;  /* 0x0000bb0013f37a20 */ /* 0x000fe40000410000 */
[----:B------:R-:W-:Y:S02]  /*4a20*/  FMUL.FTZ R240, R20, c[0x0][0x2ec] ;  /* 0x0000bb0014f07a20 */ /* 0x000fe40000410000 */
[----:B------:R-:W-:Y:S01]  /*4a30*/  FMUL.FTZ R238, R21, c[0x0][0x2ec] ;  /* 0x0000bb0015ee7a20 */ /* 0x000fe20000410000 */
[----:B------:R-:W-:Y:S01]  /*4a40*/  HMMA.16816.F32.BF16 R32, R176, R138, R32 ;  /* 0x0000008ab020723c */ /* 0x000fe20000041820 */
[----:B------:R-:W1:Y:S03]  /*4a50*/  MUFU.TANH R250, R250 ;  /* 0x000000fa00fa7308 */ /* 0x000e660000002400 */
[----:B------:R-:W-:Y:S02]  /*4a60*/  FMUL.FTZ R241, R22, c[0x0][0x2ec] ;  /* 0x0000bb0016f17a20 */ /* 0x000fe40000410000 */
[----:B------:R-:W-:Y:S02]  /*4a70*/  FMUL.FTZ R239, R23, c[0x0][0x2ec] ;  /* 0x0000bb0017ef7a20 */ /* 0x000fe40000410000 */
[----:B------:R-:W-:Y:S03]  /*4a80*/  FMUL.FTZ R236, R24, c[0x0][0x2ec] ;  /* 0x0000bb0018ec7a20 */ /* 0x000fe60000410000 */
[----:B------:R-:W1:Y:S01]  /*4a90*/  MUFU.TANH R248, R248 ;  /* 0x000000f800f87308 */ /* 0x000e620000002400 */
[----:B------:R-:W-:Y:S02]  /*4aa0*/  FMUL.FTZ R234, R25, c[0x0][0x2ec] ;  /* 0x0000bb0019ea7a20 */ /* 0x000fe40000410000 */
[----:B------:R-:W-:Y:S02]  /*4ab0*/  FMUL.FTZ R237, R26, c[0x0][0x2ec] ;  /* 0x0000bb001aed7a20 */ /* 0x000fe40000410000 */
[----:B------:R-:W-:Y:S02]  /*4ac0*/  FMUL.FTZ R235, R27, c[0x0][0x2ec] ;  /* 0x0000bb001beb7a20 */ /* 0x000fe40000410000 */
[----:B------:R-:W-:Y:S02]  /*4ad0*/  FMUL.FTZ R230, R28, c[0x0][0x2ec] ;  /* 0x0000bb001ce67a20 */ /* 0x000fe40000410000 */
[----:B------:R-:W-:Y:S01]  /*4ae0*/  FMUL.FTZ R232, R29, c[0x0][0x2ec] ;  /* 0x0000bb001de87a20 */ /* 0x000fe20000410000 */
        /* <DEDUP_REMOVED lines=8> */
[----:B--2---:R-:W-:Y:S02]  /*4b70*/  FMUL.FTZ R3, R10, c[0x0][0x2ec] ;  /* 0x0000bb000a037a20 */ /* 0x004fe40000410000 */
[----:B----4-:R-:W-:Y:S02]  /*4b80*/  FMUL.FTZ R2, R11, c[0x0][0x2ec] ;  /* 0x0000bb000b027a20 */ /* 0x010fe40000410000 */
[----:B------:R-:W-:Y:S03]  /*4b90*/  FMUL.FTZ R35, R35, c[0x0][0x2ec] ;  /* 0x0000bb0023237a20 */ /* 0x000fe60000410000 */
[----:B------:R2:W4:Y:S10]  /*4ba0*/  MUFU.TANH R182, R132 ;  /* 0x0000008400b67308 */ /* 0x0005340000002400 */
[----:B------:R2:W1:Y:S10]  /*4bb0*/  MUFU.TANH R183, R3 ;  /* 0x0000000300b77308 */ /* 0x0004740000002400 */
[----:B------:R2:W1:Y:S10]  /*4bc0*/  MUFU.TANH R181, R2 ;  /* 0x0000000200b57308 */ /* 0x0004740000002400 */
[----:B------:R-:W1:Y:S10]  /*4bd0*/  MUFU.TANH R247, R247 ;  /* 0x000000f700f77308 */ /* 0x000e740000002400 */
        /* <DEDUP_REMOVED lines=19> */
[----:B------:R2:W1:Y:S02]  /*4d10*/  MUFU.TANH R133, R35 ;  /* 0x0000002300857308 */ /* 0x0004640000002400 */
[----:B-1234-:R-:W-:-:S05]  /*4d20*/  @P0 BRA `(.L_x_36) ;  /* 0xffffef2000000947 */ /* 0x01efca000383ffff */
.L_x_35:
        /* <DEDUP_REMOVED lines=39> */
[----:B-1----:R-:W-:Y:S02]  /*4fa0*/  FMNMX.FTZ R7, R133, R2, !PT ;  /* 0x0000000285077209 */ /* 0x002fe40007810000 */
[----:B------:R-:W-:Y:S01]  /*4fb0*/  IADD3 R215, R215, -0x1, RZ ;  /* 0xffffffffd7d77810 */ /* 0x000fe20007ffe0ff */
[----:B------:R-:W1:Y:S08]  /*4fc0*/  SHFL.BFLY PT, R6, R5, 0x2, 0x1f ;  /* 0x0c401f0005067f89 */ /* 0x000e7000000e0000 */
[----:B------:R-:W2:Y:S08]  /*4fd0*/  SHFL.BFLY PT, R2, R7, 0x2, 0x1f ;  /* 0x0c401f0007027f89 */ /* 0x000eb000000e0000 */
[----:B------:R-:W-:Y:S08]  /*4fe0*/  LDSM.16.MT88.4 R160, [R196+0x15800] ;  /* 0x01580000c4a0783b */ /* 0x000ff00000004200 */
[----:B------:R-:W-:Y:S01]  /*4ff0*/  LDSM.16.MT88.4 R164, [R200+0x17800] ;  /* 0x01780000c8a4783b */ /* 0x000fe20000004200 */
[----:B-1----:R-:W-:Y:S02]  /*5000*/  FMNMX.FTZ R9, R5, R6, !PT ;  /* 0x0000000605097209 */ /* 0x002fe40007810000 */
[----:B--2---:R-:W-:Y:S05]  /*5010*/  FMNMX.FTZ R4, R7, R2, !PT ;  /* 0x0000000207047209 */ /* 0x004fea0007810000 */
[----:B------:R-:W1:Y:S08]  /*5020*/  SHFL.BFLY PT, R132, R9, 0x1, 0x1f ;  /* 0x0c201f0009847f89 */ /* 0x000e7000000e0000 */
[----:B------:R-:W2:Y:S01]  /*5030*/  SHFL.BFLY PT, R3, R4, 0x1, 0x1f ;  /* 0x0c201f0004037f89 */ /* 0x000ea200000e0000 */
[----:B-1----:R-:W-:Y:S04]  /*5040*/  FMNMX.FTZ R132, R9, R132, !PT ;  /* 0x0000008409847209 */ /* 0x002fe80007810000 */
[C---:B------:R-:W-:Y:S01]  /*5050*/  FSETP.NEU.FTZ.AND P1, PT, R132.reuse, -INF , PT ;  /* 0xff8000008400780b */ /* 0x040fe20003f3d000 */
[C---:B------:R-:W-:Y:S02]  /*5060*/  FMUL.FTZ R145, R132.reuse, c[0x0][0x23c] ;  /* 0x00008f0084917a20 */ /* 0x040fe40000410000 */
[----:B------:R-:W-:Y:S01]  /*5070*/  FADD.FTZ R2, -R132, R135 ;  /* 0x0000008784027221 */ /* 0x000fe20000010100 */
[----:B--2---:R-:W-:Y:S02]  /*5080*/  FMNMX.FTZ R3, R4, R3, !PT ;  /* 0x0000000304037209 */ /* 0x004fe40007810000 */
[----:B------:R-:W-:Y:S01]  /*5090*/  FSEL R145, R145, RZ, P1 ;  /* 0x000000ff91917208 */ /* 0x000fe20000800000 */
[----:B------:R-:W-:Y:S01]  /*50a0*/  FMUL.FTZ R6, R2, c[0x0][0x23c] ;  /* 0x00008f0002067a20 */ /* 0x000fe20000410000 */
[C---:B------:R-:W-:Y:S01]  /*50b0*/  FSETP.NEU.FTZ.AND P1, PT, R3.reuse, -INF , PT ;  /* 0xff8000000300780b */ /* 0x040fe20003f3d000 */
[C---:B------:R-:W-:Y:S01]  /*50c0*/  FMUL.FTZ R144, R3.reuse, c[0x0][0x23c] ;  /* 0x00008f0003907a20 */ /* 0x040fe20000410000 */
[----:B------:R-:W-:Y:S01]  /*50d0*/  MOV R135, R132 ;  /* 0x0000008400877202 */ /* 0x000fe20000000f00 */
[----:B------:R-:W-:Y:S01]  /*50e0*/  FADD.FTZ R5, -R3, R0 ;  /* 0x0000000003057221 */ /* 0x000fe20000010100 */
[----:B------:R-:W1:Y:S01]  /*50f0*/  MUFU.EX2 R2, R6 ;  /* 0x0000000600027308 */ /* 0x000e620000000800 */
[--C-:B------:R-:W-:Y:S01]  /*5100*/  FFMA.FTZ R175, R170, c[0x0][0x23c], -R145.reuse ;  /* 0x00008f00aaaf7a23 */ /* 0x100fe20000010891 */
[----:B------:R-:W-:Y:S01]  /*5110*/  FSEL R144, R144, RZ, P1 ;  /* 0x000000ff90907208 */ /* 0x000fe20000800000 */
[--C-:B------:R-:W-:Y:S02]  /*5120*/  FFMA.FTZ R174, R252, c[0x0][0x23c], -R145.reuse ;  /* 0x00008f00fcae7a23 */ /* 0x100fe40000010891 */
[--C-:B------:R-:W-:Y:S02]  /*5130*/  FFMA.FTZ R173, R250, c[0x0][0x23c], -R145.reuse ;  /* 0x00008f00faad7a23 */ /* 0x100fe40000010891 */
[--C-:B------:R-:W-:Y:S02]  /*5140*/  FFMA.FTZ R171, R169, c[0x0][0x23c], -R144.reuse ;  /* 0x00008f00a9ab7a23 */ /* 0x100fe40000010890 */
[--C-:B------:R-:W-:Y:S01]  /*5150*/  FFMA.FTZ R170, R251, c[0x0][0x23c], -R144.reuse ;  /* 0x00008f00fbaa7a23 */ /* 0x100fe20000010890 */
[----:B------:R-:W-:Y:S01]  /*5160*/  MUFU.EX2 R175, R175 ;  /* 0x000000af00af7308 */ /* 0x000fe20000000800 */
[--C-:B------:R-:W-:Y:S02]  /*5170*/  FFMA.FTZ R172, R182, c[0x0][0x23c], -R145.reuse ;  /* 0x00008f00b6ac7a23 */ /* 0x100fe40000010891 */
[--C-:B------:R-:W-:Y:S02]  /*5180*/  FFMA.FTZ R169, R183, c[0x0][0x23c], -R144.reuse ;  /* 0x00008f00b7a97a23 */ /* 0x100fe40000010890 */
[--C-:B------:R-:W-:Y:S02]  /*5190*/  FFMA.FTZ R168, R181, c[0x0][0x23c], -R144.reuse ;  /* 0x00008f00b5a87a23 */ /* 0x100fe40000010890 */
[----:B------:R-:W-:Y:S02]  /*51a0*/  FMUL.FTZ R0, R5, c[0x0][0x23c] ;  /* 0x00008f0005007a20 */ /* 0x000fe40000410000 */
[--C-:B------:R-:W-:Y:S01]  /*51b0*/  FFMA.FTZ R176, R248, c[0x0][0x23c], -R145.reuse ;  /* 0x00008f00f8b07a23 */ /* 0x100fe20000010891 */
[----:B------:R-:W2:Y:S01]  /*51c0*/  MUFU.EX2 R174, R174 ;  /* 0x000000ae00ae7308 */ /* 0x000ea20000000800 */
[--C-:B------:R-:W-:Y:S02]  /*51d0*/  FFMA.FTZ R177, R246, c[0x0][0x23c], -R145.reuse ;  /* 0x00008f00f6b17a23 */ /* 0x100fe40000010891 */
[--C-:B------:R-:W-:Y:S02]  /*51e0*/  FFMA.FTZ R178, R249, c[0x0][0x23c], -R144.reuse ;  /* 0x00008f00f9b27a23 */ /* 0x100fe40000010890 */
[C---:B-1----:R-:W-:Y:S02]  /*51f0*/  FMUL.FTZ R4, R2.reuse, R128 ;  /* 0x0000008002047220 */ /* 0x042fe40000410000 */
[C---:B------:R-:W-:Y:S02]  /*5200*/  FMUL.FTZ R5, R2.reuse, R129 ;  /* 0x0000008102057220 */ /* 0x040fe40000410000 */
[C---:B------:R-:W-:Y:S01]  /*5210*/  FMUL.FTZ R8, R2.reuse, R124 ;  /* 0x0000007c02087220 */ /* 0x040fe20000410000 */
[----:B------:R-:W1:Y:S01]  /*5220*/  MUFU.EX2 R0, R0 ;  /* 0x0000000000007308 */ /* 0x000e620000000800 */
[C---:B------:R-:W-:Y:S02]  /*5230*/  FMUL.FTZ R9, R2.reuse, R125 ;  /* 0x0000007d02097220 */ /* 0x040fe40000410000 */
[C---:B------:R-:W-:Y:S02]  /*5240*/  FMUL.FTZ R16, R2.reuse, R116 ;  /* 0x0000007402107220 */ /* 0x040fe40000410000 */
[C---:B------:R-:W-:Y:S02]  /*5250*/  FMUL.FTZ R17, R2.reuse, R117 ;  /* 0x0000007502117220 */ /* 0x040fe40000410000 */
[C---:B------:R-:W-:Y:S02]  /*5260*/  FMUL.FTZ R24, R2.reuse, R108 ;  /* 0x0000006c02187220 */ /* 0x040fe40000410000 */
[C---:B------:R-:W-:Y:S01]  /*5270*/  FMUL.FTZ R25, R2.reuse, R109 ;  /* 0x0000006d02197220 */ /* 0x040fe20000410000 */
[----:B------:R-:W-:Y:S01]  /*5280*/  MUFU.EX2 R171, R171 ;  /* 0x000000ab00ab7308 */ /* 0x000fe20000000800 */
[C---:B------:R-:W-:Y:S02]  /*5290*/  FMUL.FTZ R32, R2.reuse, R100 ;  /* 0x0000006402207220 */ /* 0x040fe40000410000 */
[----:B------:R-:W-:Y:S01]  /*52a0*/  FMUL.FTZ R33, R2, R101 ;  /* 0x0000006502217220 */ /* 0x000fe20000410000 */
[----:B--2---:R-:W-:Y:S01]  /*52b0*/  F2FP.BF16.PACK_AB R128, R174, R175 ;  /* 0x000000afae80723e */ /* 0x004fe200000010ff */
[C---:B------:R-:W-:Y:S02]  /*52c0*/  FMUL.FTZ R36, R2.reuse, R36 ;  /* 0x0000002402247220 */ /* 0x040fe40000410000 */
[C---:B------:R-:W-:Y:S02]  /*52d0*/  FMUL.FTZ R37, R2.reuse, R37 ;  /* 0x0000002502257220 */ /* 0x040fe40000410000 */
[C---:B------:R-:W-:Y:S01]  /*52e0*/  FMUL.FTZ R40, R2.reuse, R40 ;  /* 0x0000002802287220 */ /* 0x040fe20000410000 */
[----:B------:R-:W2:Y:S01]  /*52f0*/  MUFU.EX2 R170, R170 ;  /* 0x000000aa00aa7308 */ /* 0x000ea20000000800 */
[C---:B------:R-:W-:Y:S02]  /*5300*/  FMUL.FTZ R41, R2.reuse, R41 ;  /* 0x0000002902297220 */ /* 0x040fe40000410000 */
[----:B------:R-:W-:Y:S02]  /*5310*/  FMUL.FTZ R44, R2, R44 ;  /* 0x0000002c022c7220 */ /* 0x000fe40000410000 */
[C---:B-1----:R-:W-:Y:S02]  /*5320*/  FMUL.FTZ R6, R0.reuse, R130 ;  /* 0x0000008200067220 */ /* 0x042fe40000410000 */
[C---:B------:R-:W-:Y:S02]  /*5330*/  FMUL.FTZ R7, R0.reuse, R131 ;  /* 0x0000008300077220 */ /* 0x040fe40000410000 */
[C---:B------:R-:W-:Y:S01]  /*5340*/  FMUL.FTZ R10, R0.reuse, R126 ;  /* 0x0000007e000a7220 */ /* 0x040fe20000410000 */
[----:B------:R-:W-:Y:S01]  /*5350*/  MUFU.EX2 R173, R173 ;  /* 0x000000ad00ad7308 */ /* 0x000fe20000000800 */
[C---:B------:R-:W-:Y:S02]  /*5360*/  FMUL.FTZ R11, R0.reuse, R127 ;  /* 0x0000007f000b7220 */ /* 0x040fe40000410000 */
[C---:B------:R-:W-:Y:S01]  /*5370*/  FMUL.FTZ R18, R0.reuse, R118 ;  /* 0x0000007600127220 */ /* 0x040fe20000410000 */
[----:B------:R-:W-:Y:S01]  /*5380*/  LDSM.16.MT88.4 R124, [R200+0x14800] ;  /* 0x01480000c87c783b */ /* 0x000fe20000004200 */
[C---:B------:R-:W-:Y:S02]  /*5390*/  FMUL.FTZ R19, R0.reuse, R119 ;  /* 0x0000007700137220 */ /* 0x040fe40000410000 */
[C---:B------:R-:W-:Y:S02]  /*53a0*/  FMUL.FTZ R26, R0.reuse, R110 ;  /* 0x0000006e001a7220 */ /* 0x040fe40000410000 */
[C---:B------:R-:W-:Y:S01]  /*53b0*/  FMUL.FTZ R27, R0.reuse, R111 ;  /* 0x0000006f001b7220 */ /* 0x040fe20000410000 */
[----:B------:R-:W1:Y:S01]  /*53c0*/  MUFU.EX2 R172, R172 ;  /* 0x000000ac00ac7308 */ /* 0x000e620000000800 */
[C---:B------:R-:W-:Y:S01]  /*53d0*/  FMUL.FTZ R34, R0.reuse, R102 ;  /* 0x0000006600227220 */ /* 0x040fe20000410000 */
[----:B------:R-:W-:Y:S01]  /*53e0*/  LDSM.16.MT88.4 R108, [R196+0x14000] ;  /* 0x01400000c46c783b */ /* 0x000fe20000004200 */
[----:B------:R-:W-:Y:S01]  /*53f0*/  FMUL.FTZ R35, R0, R103 ;  /* 0x0000006700237220 */ /* 0x000fe20000410000 */
[----:B--2---:R-:W-:Y:S01]  /*5400*/  F2FP.BF16.PACK_AB R129, R170, R171 ;  /* 0x000000abaa81723e */ /* 0x004fe200000010ff */
[C---:B------:R-:W-:Y:S02]  /*5410*/  FMUL.FTZ R38, R0.reuse, R38 ;  /* 0x0000002600267220 */ /* 0x040fe40000410000 */
[C---:B------:R-:W-:Y:S02]  /*5420*/  FMUL.FTZ R39, R0.reuse, R39 ;  /* 0x0000002700277220 */ /* 0x040fe40000410000 */
[C---:B------:R-:W-:Y:S01]  /*5430*/  FMUL.FTZ R42, R0.reuse, R42 ;  /* 0x0000002a002a7220 */ /* 0x040fe20000410000 */
[----:B------:R-:W-:Y:S01]  /*5440*/  MUFU.EX2 R169, R169 ;  /* 0x000000a900a97308 */ /* 0x000fe20000000800 */
[----:B------:R-:W-:Y:S01]  /*5450*/  LDSM.16.MT88.4 R100, [R197+0x14000] ;  /* 0x01400000c564783b */ /* 0x000fe20000004200 */
[----:B------:R-:W-:Y:S02]  /*5460*/  FMUL.FTZ R43, R0, R43 ;  /* 0x0000002b002b7220 */ /* 0x000fe40000410000 */
[----:B------:R-:W-:Y:S02]  /*5470*/  FMUL.FTZ R45, R2, R45 ;  /* 0x0000002d022d7220 */ /* 0x000fe40000410000 */
[C---:B------:R-:W-:Y:S02]  /*5480*/  FMUL.FTZ R46, R0.reuse, R46 ;  /* 0x0000002e002e7220 */ /* 0x040fe40000410000 */
[----:B------:R-:W-:Y:S01]  /*5490*/  FMUL.FTZ R47, R0, R47 ;  /* 0x0000002f002f7220 */ /* 0x000fe20000410000 */
[----:B------:R-:W-:Y:S01]  /*54a0*/  LDSM.16.MT88.4 R116, [R198+0x12800] ;  /* 0x01280000c674783b */ /* 0x000fe20000004200 */
[----:B------:R-:W2:Y:S01]  /*54b0*/  MUFU.EX2 R168, R168 ;  /* 0x000000a800a87308 */ /* 0x000ea20000000800 */
[C---:B------:R-:W-:Y:S02]  /*54c0*/  FMUL.FTZ R48, R2.reuse, R48 ;  /* 0x0000003002307220 */ /* 0x040fe40000410000 */
[----:B------:R-:W-:Y:S01]  /*54d0*/  FMUL.FTZ R49, R2, R49 ;  /* 0x0000003102317220 */ /* 0x000fe20000410000 */
[----:B-1----:R-:W-:Y:S01]  /*54e0*/  F2FP.BF16.PACK_AB R130, R172, R173 ;  /* 0x000000adac82723e */ /* 0x002fe200000010ff */
        /* <DEDUP_REMOVED lines=9> */
[----:B------:R-:W1:Y:S01]  /*5580*/  MUFU.EX2 R177, R177 ;  /* 0x000000b100b17308 */ /* 0x000e620000000800 */
[C---:B------:R-:W-:Y:S02]  /*5590*/  FMUL.FTZ R58, R0.reuse, R58 ;  /* 0x0000003a003a7220 */ /* 0x040fe40000410000 */
[----:B------:R-:W-:Y:S01]  /*55a0*/  FMUL.FTZ R59, R0, R59 ;  /* 0x0000003b003b7220 */ /* 0x000fe20000410000 */
[----:B--2---:R-:W-:Y:S01]  /*55b0*/  F2FP.BF16.PACK_AB R131, R168, R169 ;  /* 0x000000a9a883723e */ /* 0x004fe200000010ff */
[C---:B------:R-:W-:Y:S02]  /*55c0*/  FMUL.FTZ R60, R2.reuse, R60 ;  /* 0x0000003c023c7220 */ /* 0x040fe40000410000 */
[----:B------:R-:W-:Y:S02]  /*55d0*/  FMUL.FTZ R61, R2, R61 ;  /* 0x0000003d023d7220 */ /* 0x000fe40000410000 */
[C---:B------:R-:W-:Y:S01]  /*55e0*/  FMUL.FTZ R62, R0.reuse, R62 ;  /* 0x0000003e003e7220 */ /* 0x040fe20000410000 */
[----:B------:R-:W-:Y:S01]  /*55f0*/  MUFU.EX2 R178, R178 ;  /* 0x000000b200b27308 */ /* 0x000fe20000000800 */
[C---:B------:R-:W-:Y:S05]  /*5600*/  HMMA.16816.F32.BF16 R4, R128.reuse, R12, R4 ;  /* 0x0000000c8004723c */ /* 0x040fea0000041804 */
[----:B------:R-:W-:Y:S02]  /*5610*/  FMUL.FTZ R63, R0, R63 ;  /* 0x0000003f003f7220 */ /* 0x000fe40000410000 */
[C---:B------:R-:W-:Y:S01]  /*5620*/  FMUL.FTZ R12, R2.reuse, R120 ;  /* 0x00000078020c7220 */ /* 0x040fe20000410000 */
[C---:B------:R-:W-:Y:S04]  /*5630*/  HMMA.16816.F32.BF16 R8, R128.reuse, R14, R8 ;  /* 0x0000000e8008723c */ /* 0x040fe80000041808 */
[C---:B------:R-:W-:Y:S02]  /*5640*/  FMUL.FTZ R13, R2.reuse, R121 ;  /* 0x00000079020d7220 */ /* 0x040fe40000410000 */
[----:B------:R-:W-:Y:S02]  /*5650*/  FMUL.FTZ R64, R2, R64 ;  /* 0x0000004002407220 */ /* 0x000fe40000410000 */
[C---:B------:R-:W-:Y:S04]  /*5660*/  FMUL.FTZ R14, R0.reuse, R122 ;  /* 0x0000007a000e7220 */ /* 0x040fe80000410000 */
[----:B------:R-:W-:Y:S02]  /*5670*/  FMUL.FTZ R15, R0, R123 ;  /* 0x0000007b000f7220 */ /* 0x000fe40000410000 */
[----:B------:R-:W2:Y:S01]  /*5680*/  LDSM.16.MT88.4 R120, [R196+0x12000] ;  /* 0x01200000c478783b */ /* 0x000ea20000004200 */
[----:B------:R-:W-:Y:S02]  /*5690*/  FMUL.FTZ R65, R2, R65 ;  /* 0x0000004102417220 */ /* 0x000fe40000410000 */
[C---:B------:R-:W-:Y:S02]  /*56a0*/  FMUL.FTZ R66, R0.reuse, R66 ;  /* 0x0000004200427220 */ /* 0x040fe40000410000 */
[C---:B------:R-:W-:Y:S03]  /*56b0*/  HMMA.16816.F32.BF16 R12, R128.reuse, R20, R12 ;  /* 0x00000014800c723c */ /* 0x040fe6000004180c */
[----:B------:R-:W-:Y:S02]  /*56c0*/  FMUL.FTZ R67, R0, R67 ;  /* 0x0000004300437220 */ /* 0x000fe40000410000 */
[C---:B------:R-:W-:Y:S02]  /*56d0*/  FMUL.FTZ R68, R2.reuse, R68 ;  /* 0x0000004402447220 */ /* 0x040fe40000410000 */
[C---:B------:R-:W-:Y:S01]  /*56e0*/  FMUL.FTZ R20, R2.reuse, R112 ;  /* 0x0000007002147220 */ /* 0x040fe20000410000 */
[C---:B------:R-:W-:Y:S04]  /*56f0*/  HMMA.16816.F32.BF16 R16, R128.reuse, R22, R16 ;  /* 0x000000168010723c */ /* 0x040fe80000041810 */
[C---:B------:R-:W-:Y:S02]  /*5700*/  FMUL.FTZ R21, R2.reuse, R113 ;  /* 0x0000007102157220 */ /* 0x040fe40000410000 */
[----:B------:R-:W-:Y:S02]  /*5710*/  FMUL.FTZ R69, R2, R69 ;  /* 0x0000004502457220 */ /* 0x000fe40000410000 */
[C---:B------:R-:W-:Y:S04]  /*5720*/  FMUL.FTZ R22, R0.reuse, R114 ;  /* 0x0000007200167220 */ /* 0x040fe80000410000 */
[C---:B------:R-:W-:Y:S02]  /*5730*/  FMUL.FTZ R23, R0.reuse, R115 ;  /* 0x0000007300177220 */ /* 0x040fe40000410000 */
[----:B------:R-:W3:Y:S01]  /*5740*/  LDSM.16.MT88.4 R112, [R200+0x14000] ;  /* 0x01400000c870783b */ /* 0x000ee20000004200 */
[C---:B------:R-:W-:Y:S02]  /*5750*/  FMUL.FTZ R70, R0.reuse, R70 ;  /* 0x0000004600467220 */ /* 0x040fe40000410000 */
[----:B------:R-:W-:Y:S02]  /*5760*/  FMUL.FTZ R71, R0, R71 ;  /* 0x0000004700477220 */ /* 0x000fe40000410000 */
[C---:B------:R-:W-:Y:S03]  /*5770*/  HMMA.16816.F32.BF16 R20, R128.reuse, R28, R20 ;  /* 0x0000001c8014723c */ /* 0x040fe60000041814 */
[C---:B------:R-:W-:Y:S02]  /*5780*/  FMUL.FTZ R72, R2.reuse, R72 ;  /* 0x0000004802487220 */ /* 0x040fe40000410000 */
[C---:B------:R-:W-:Y:S02]  /*5790*/  FMUL.FTZ R73, R2.reuse, R73 ;  /* 0x0000004902497220 */ /* 0x040fe40000410000 */
[C---:B------:R-:W-:Y:S01]  /*57a0*/  FMUL.FTZ R28, R2.reuse, R104 ;  /* 0x00000068021c7220 */ /* 0x040fe20000410000 */
[C---:B------:R-:W-:Y:S04]  /*57b0*/  HMMA.16816.F32.BF16 R24, R128.reuse, R30, R24 ;  /* 0x0000001e8018723c */ /* 0x040fe80000041818 */
[----:B------:R-:W-:Y:S02]  /*57c0*/  FMUL.FTZ R29, R2, R105 ;  /* 0x00000069021d7220 */ /* 0x000fe40000410000 */
[C---:B------:R-:W-:Y:S02]  /*57d0*/  FMUL.FTZ R74, R0.reuse, R74 ;  /* 0x0000004a004a7220 */ /* 0x040fe40000410000 */
[C---:B------:R-:W-:Y:S04]  /*57e0*/  FMUL.FTZ R30, R0.reuse, R106 ;  /* 0x0000006a001e7220 */ /* 0x040fe80000410000 */
[C---:B------:R-:W-:Y:S02]  /*57f0*/  FMUL.FTZ R31, R0.reuse, R107 ;  /* 0x0000006b001f7220 */ /* 0x040fe40000410000 */
[----:B------:R-:W4:Y:S01]  /*5800*/  LDSM.16.MT88.4 R104, [R198+0x14000] ;  /* 0x01400000c668783b */ /* 0x000f220000004200 */
[----:B------:R-:W-:Y:S02]  /*5810*/  FMUL.FTZ R75, R0, R75 ;  /* 0x0000004b004b7220 */ /* 0x000fe40000410000 */
[C---:B------:R-:W-:Y:S02]  /*5820*/  FMUL.FTZ R76, R2.reuse, R76 ;  /* 0x0000004c024c7220 */ /* 0x040fe40000410000 */
[C---:B--2---:R-:W-:Y:S03]  /*5830*/  HMMA.16816.F32.BF16 R28, R128.reuse, R120, R28 ;  /* 0x00000078801c723c */ /* 0x044fe6000004181c */
[----:B------:R-:W-:Y:S02]  /*5840*/  FMUL.FTZ R77, R2, R77 ;  /* 0x0000004d024d7220 */ /* 0x000fe40000410000 */
[C---:B------:R-:W-:Y:S02]  /*5850*/  FMUL.FTZ R78, R0.reuse, R78 ;  /* 0x0000004e004e7220 */ /* 0x040fe40000410000 */
[----:B------:R-:W-:Y:S01]  /*5860*/  FMUL.FTZ R79, R0, R79 ;  /* 0x0000004f004f7220 */ /* 0x000fe20000410000 */
[C---:B------:R-:W-:Y:S01]  /*5870*/  HMMA.16816.F32.BF16 R32, R128.reuse, R122, R32 ;  /* 0x0000007a8020723c */ /* 0x040fe20000041820 */
[----:B------:R-:W-:Y:S03]  /*5880*/  LDSM.16.MT88.4 R120, [R196+0x12800] ;  /* 0x01280000c478783b */ /* 0x000fe60000004200 */
[C---:B------:R-:W-:Y:S02]  /*5890*/  FMUL.FTZ R80, R2.reuse, R80 ;  /* 0x0000005002507220 */ /* 0x040fe40000410000 */
[----:B------:R-:W-:Y:S02]  /*58a0*/  FMUL.FTZ R81, R2, R81 ;  /* 0x0000005102517220 */ /* 0x000fe40000410000 */
[C---:B---3--:R-:W-:Y:S04]  /*58b0*/  HMMA.16816.F32.BF16 R36, R128.reuse, R112, R36 ;  /* 0x000000708024723c */ /* 0x048fe80000041824 */
[C---:B------:R-:W-:Y:S02]  /*58c0*/  FMUL.FTZ R82, R0.reuse, R82 ;  /* 0x0000005200527220 */ /* 0x040fe40000410000 */
[----:B------:R-:W-:Y:S02]  /*58d0*/  FMUL.FTZ R83, R0, R83 ;  /* 0x0000005300537220 */ /* 0x000fe40000410000 */
[C---:B------:R-:W-:Y:S01]  /*58e0*/  HMMA.16816.F32.BF16 R40, R128.reuse, R114, R40 ;  /* 0x000000728028723c */ /* 0x040fe20000041828 */
[----:B------:R-:W-:Y:S03]  /*58f0*/  LDSM.16.MT88.4 R112, [R200+0x12800] ;  /* 0x01280000c870783b */ /* 0x000fe60000004200 */
[C---:B------:R-:W-:Y:S02]  /*5900*/  FMUL.FTZ R84, R2.reuse, R84 ;  /* 0x0000005402547220 */ /* 0x040fe40000410000 */
[----:B------:R-:W-:Y:S02]  /*5910*/  FMUL.FTZ R85, R2, R85 ;  /* 0x0000005502557220 */ /* 0x000fe40000410000 */
[C---:B------:R-:W-:Y:S01]  /*5920*/  FMUL.FTZ R86, R0.reuse, R86 ;  /* 0x0000005600567220 */ /* 0x040fe20000410000 */
[C---:B----4-:R-:W-:Y:S03]  /*5930*/  HMMA.16816.F32.BF16 R44, R128.reuse, R104, R44 ;  /* 0x00000068802c723c */ /* 0x050fe6000004182c */
[----:B------:R-:W-:Y:S02]  /*5940*/  FMUL.FTZ R87, R0, R87 ;  /* 0x0000005700577220 */ /* 0x000fe40000410000 */
[--C-:B------:R-:W-:Y:S02]  /*5950*/  FFMA.FTZ R179, R247, c[0x0][0x23c], -R144.reuse ;  /* 0x00008f00f7b37a23 */ /* 0x100fe40000010890 */
[--C-:B------:R-:W-:Y:S01]  /*5960*/  FFMA.FTZ R181, R244, c[0x0][0x23c], -R145.reuse ;  /* 0x00008f00f4b57a23 */ /* 0x100fe20000010891 */
[C---:B------:R-:W-:Y:S01]  /*5970*/  HMMA.16816.F32.BF16 R48, R128.reuse, R106, R48 ;  /* 0x0000006a8030723c */ /* 0x040fe20000041830 */
[----:B------:R-:W2:Y:S02]  /*5980*/  LDSM.16.MT88.4 R104, [R200+0x16000] ;  /* 0x01600000c868783b */ /* 0x000ea40000004200 */
[----:B------:R-:W3:Y:S01]  /*5990*/  MUFU.EX2 R179, R179 ;  /* 0x000000b300b37308 */ /* 0x000ee20000000800 */
[--C-:B------:R-:W-:Y:S02]  /*59a0*/  FFMA.FTZ R180, R242, c[0x0][0x23c], -R145.reuse ;  /* 0x00008f00f2b47a23 */ /* 0x100fe40000010891 */
[--C-:B------:R-:W-:Y:S02]  /*59b0*/  FFMA.FTZ R182, R245, c[0x0][0x23c], -R144.reuse ;  /* 0x00008f00f5b67a23 */ /* 0x100fe40000010890 */
[C---:B------:R-:W-:Y:S04]  /*59c0*/  HMMA.16816.F32.BF16 R52, R128.reuse, R100, R52 ;  /* 0x000000648034723c */ /* 0x040fe80000041834 */
[--C-:B------:R-:W-:Y:S01]  /*59d0*/  FFMA.FTZ R183, R243, c[0x0][0x23c], -R144.reuse ;  /* 0x00008f00f3b77a23 */ /* 0x100fe20000010890 */
[----:B------:R-:W-:Y:S01]  /*59e0*/  MUFU.EX2 R181, R181 ;  /* 0x000000b500b57308 */ /* 0x000fe20000000800 */
[C---:B------:R-:W-:Y:S02]  /*59f0*/  FMUL.FTZ R88, R2.reuse, R88 ;  /* 0x0000005802587220 */ /* 0x040fe40000410000 */
[C---:B------:R-:W-:Y:S01]  /*5a00*/  HMMA.16816.F32.BF16 R56, R128.reuse, R102, R56 ;  /* 0x000000668038723c */ /* 0x040fe20000041838 */
[----:B------:R-:W4:Y:S03]  /*5a10*/  LDSM.16.MT88.4 R100, [R198+0x16000] ;  /* 0x01600000c664783b */ /* 0x000f260000004200 */
[----:B------:R-:W-:Y:S02]  /*5a20*/  FMUL.FTZ R89, R2, R89 ;  /* 0x0000005902597220 */ /* 0x000fe40000410000 */
[C---:B------:R-:W-:Y:S01]  /*5a30*/  FMUL.FTZ R90, R0.reuse, R90 ;  /* 0x0000005a005a7220 */ /* 0x040fe20000410000 */
[----:B------:R-:W5:Y:S01]  /*5a40*/  MUFU.EX2 R180, R180 ;  /* 0x000000b400b47308 */ /* 0x000f620000000800 */
[C---:B------:R-:W-:Y:S04]  /*5a50*/  HMMA.16816.F32.BF16 R60, R128.reuse, R108, R60 ;  /* 0x0000006c803c723c */ /* 0x040fe8000004183c */
[----:B------:R-:W-:Y:S02]  /*5a60*/  FMUL.FTZ R91, R0, R91 ;  /* 0x0000005b005b7220 */ /* 0x000fe40000410000 */
[C---:B------:R-:W-:Y:S02]  /*5a70*/  FMUL.FTZ R92, R2.reuse, R92 ;  /* 0x0000005c025c7220 */ /* 0x040fe40000410000 */
[C---:B------:R-:W-:Y:S01]  /*5a80*/  HMMA.16816.F32.BF16 R64, R128.reuse, R110, R64 ;  /* 0x0000006e8040723c */ /* 0x040fe20000041840 */
[----:B------:R-:W5:Y:S01]  /*5a90*/  LDSM.16.MT88.4 R108, [R197+0x16000] ;  /* 0x01600000c56c783b */ /* 0x000f620000004200 */
[----:B------:R-:W-:Y:S02]  /*5aa0*/  MUFU.EX2 R182, R182 ;  /* 0x000000b600b67308 */ /* 0x000fe40000000800 */
[----:B------:R-:W-:Y:S02]  /*5ab0*/  FMUL.FTZ R93, R2, R93 ;  /* 0x0000005d025d7220 */ /* 0x000fe40000410000 */
[C---:B------:R-:W-:Y:S02]  /*5ac0*/  FMUL.FTZ R94, R0.reuse, R94 ;  /* 0x0000005e005e7220 */ /* 0x040fe40000410000 */
[----:B------:R-:W-:Y:S01]  /*5ad0*/  FMUL.FTZ R95, R0, R95 ;  /* 0x0000005f005f7220 */ /* 0x000fe20000410000 */
[C---:B--2---:R-:W-:Y:S03]  /*5ae0*/  HMMA.16816.F32.BF16 R68, R128.reuse, R104, R68 ;  /* 0x000000688044723c */ /* 0x044fe60000041844 */
[C---:B------:R-:W-:Y:S01]  /*5af0*/  FMUL.FTZ R96, R2.reuse, R96 ;  /* 0x0000006002607220 */ /* 0x040fe20000410000 */
[----:B------:R-:W2:Y:S01]  /*5b00*/  MUFU.EX2 R183, R183 ;  /* 0x000000b700b77308 */ /* 0x000ea20000000800 */
[----:B------:R-:W-:Y:S02]  /*5b10*/  FMUL.FTZ R97, R2, R97 ;  /* 0x0000006102617220 */ /* 0x000fe40000410000 */
[C---:B------:R-:W-:Y:S01]  /*5b20*/  FMUL.FTZ R98, R0.reuse, R98 ;  /* 0x0000006200627220 */ /* 0x040fe20000410000 */
[C---:B------:R-:W-:Y:S01]  /*5b30*/  HMMA.16816.F32.BF16 R72, R128.reuse, R106, R72 ;  /* 0x0000006a8048723c */ /* 0x040fe20000041848 */
[----:B------:R-:W2:Y:S03]  /*5b40*/  LDSM.16.MT88.4 R104, [R196+0x16000] ;  /* 0x01600000c468783b */ /* 0x000ea60000004200 */
[----:B------:R-:W-:Y:S02]  /*5b50*/  FMUL.FTZ R99, R0, R99 ;  /* 0x0000006300637220 */ /* 0x000fe40000410000 */
[--C-:B------:R-:W-:Y:S02]  /*5b60*/  FFMA.FTZ R240, R240, c[0x0][0x23c], -R145.reuse ;  /* 0x00008f00f0f07a23 */ /* 0x100fe40000010891 */
[C---:B----4-:R-:W-:Y:S04]  /*5b70*/  HMMA.16816.F32.BF16 R76, R128.reuse, R100, R76 ;  /* 0x00000064804c723c */ /* 0x050fe8000004184c */
[--C-:B------:R-:W-:Y:S01]  /*5b80*/  FFMA.FTZ R243, R238, c[0x0][0x23c], -R145.reuse ;  /* 0x00008f00eef37a23 */ /* 0x100fe20000010891 */
[----:B------:R-:W-:Y:S01]  /*5b90*/  MUFU.EX2 R240, R240 ;  /* 0x000000f000f07308 */ /* 0x000fe20000000800 */
[--C-:B------:R-:W-:Y:S01]  /*5ba0*/  FFMA.FTZ R238, R241, c[0x0][0x23c], -R144.reuse ;  /* 0x00008f00f1ee7a23 */ /* 0x100fe20000010890 */
[----:B-1----:R-:W-:Y:S01]  /*5bb0*/  F2FP.BF16.PACK_AB R100, R177, R176 ;  /* 0x000000b0b164723e */ /* 0x002fe200000010ff */
[C---:B------:R-:W-:Y:S04]  /*5bc0*/  HMMA.16816.F32.BF16 R80, R128.reuse, R102, R80 ;  /* 0x000000668050723c */ /* 0x040fe80000041850 */
[----:B---3--:R-:W-:Y:S01]  /*5bd0*/  F2FP.BF16.PACK_AB R101, R179, R178 ;  /* 0x000000b2b365723e */ /* 0x008fe200000010ff */
[--C-:B------:R-:W-:Y:S02]  /*5be0*/  FFMA.FTZ R239, R239, c[0x0][0x23c], -R144.reuse ;  /* 0x00008f00efef7a23 */ /* 0x100fe40000010890 */
[----:B-----5:R-:W-:Y:S01]  /*5bf0*/  F2FP.BF16.PACK_AB R102, R180, R181 ;  /* 0x000000b5b466723e */ /* 0x020fe200000010ff */
[C---:B------:R-:W-:Y:S01]  /*5c00*/  HMMA.16816.F32.BF16 R84, R128.reuse, R108, R84 ;  /* 0x0000006c8054723c */ /* 0x040fe20000041854 */
[----:B------:R-:W1:Y:S03]  /*5c10*/  MUFU.EX2 R243, R243 ;  /* 0x000000f300f37308 */ /* 0x000e660000000800 */
[----:B--2---:R-:W-:Y:S01]  /*5c20*/  F2FP.BF16.PACK_AB R103, R183, R182 ;  /* 0x000000b6b767723e */ /* 0x004fe200000010ff */
[--C-:B------:R-:W-:Y:S02]  /*5c30*/  FFMA.FTZ R236, R236, c[0x0][0x23c], -R145.reuse ;  /* 0x00008f00ecec7a23 */ /* 0x100fe40000010891 */
[--C-:B------:R-:W-:Y:S01]  /*5c40*/  FFMA.FTZ R241, R234, c[0x0][0x23c], -R145.reuse ;  /* 0x00008f00eaf17a23 */ /* 0x100fe20000010891 */
[C---:B------:R-:W-:Y:S01]  /*5c50*/  HMMA.16816.F32.BF16 R88, R128.reuse, R110, R88 ;  /* 0x0000006e8058723c */ /* 0x040fe20000041858 */
[----:B------:R-:W2:Y:S02]  /*5c60*/  LDSM.16.MT88.4 R108, [R197+0x12800] ;  /* 0x01280000c56c783b */ /* 0x000ea40000004200 */
[----:B------:R-:W-:Y:S01]  /*5c70*/  MUFU.EX2 R238, R238 ;  /* 0x000000ee00ee7308 */ /* 0x000fe20000000800 */
[--C-:B------:R-:W-:Y:S02]  /*5c80*/  FFMA.FTZ R234, R237, c[0x0][0x23c], -R144.reuse ;  /* 0x00008f00edea7a23 */ /* 0x100fe40000010890 */
[--C-:B------:R-:W-:Y:S02]  /*5c90*/  FFMA.FTZ R235, R235, c[0x0][0x23c], -R144.reuse ;  /* 0x00008f00ebeb7a23 */ /* 0x100fe40000010890 */
[--C-:B------:R-:W-:Y:S01]  /*5ca0*/  FFMA.FTZ R230, R230, c[0x0][0x23c], -R145.reuse ;  /* 0x00008f00e6e67a23 */ /* 0x100fe20000010891 */
[C---:B------:R-:W-:Y:S03]  /*5cb0*/  HMMA.16816.F32.BF16 R92, R128.reuse, R104, R92 ;  /* 0x00000068805c723c */ /* 0x040fe6000004185c */
[--C-:B------:R-:W-:Y:S01]  /*5cc0*/  FFMA.FTZ R237, R232, c[0x0][0x23c], -R145.reuse ;  /* 0x00008f00e8ed7a23 */ /* 0x100fe20000010891 */
[----:B------:R-:W3:Y:S01]  /*5cd0*/  MUFU.EX2 R239, R239 ;  /* 0x000000ef00ef7308 */ /* 0x000ee20000000800 */
[--C-:B------:R-:W-:Y:S02]  /*5ce0*/  FFMA.FTZ R232, R233, c[0x0][0x23c], -R144.reuse ;  /* 0x00008f00e9e87a23 */ /* 0x100fe40000010890 */
[--C-:B------:R-:W-:Y:S01]  /*5cf0*/  FFMA.FTZ R231, R231, c[0x0][0x23c], -R144.reuse ;  /* 0x00008f00e7e77a23 */ /* 0x100fe20000010890 */
[----:B------:R-:W-:Y:S01]  /*5d00*/  HMMA.16816.F32.BF16 R96, R128, R106, R96 ;  /* 0x0000006a8060723c */ /* 0x000fe20000041860 */
[----:B------:R-:W4:Y:S03]  /*5d10*/  LDSM.16.MT88.4 R104, [R196+0x14800] ;  /* 0x01480000c468783b */ /* 0x000f260000004200 */
[--C-:B------:R-:W-:Y:S02]  /*5d20*/  FFMA.FTZ R228, R228, c[0x0][0x23c], -R145.reuse ;  /* 0x00008f00e4e47a23 */ /* 0x100fe40000010891 */
[----:B------:R-:W-:Y:S01]  /*5d30*/  FFMA.FTZ R145, R226, c[0x0][0x23c], -R145 ;  /* 0x00008f00e2917a23 */ /* 0x000fe20000010891 */
[----:B------:R-:W-:Y:S01]  /*5d40*/  MUFU.EX2 R236, R236 ;  /* 0x000000ec00ec7308 */ /* 0x000fe20000000800 */
[C---:B------:R-:W-:Y:S01]  /*5d50*/  HMMA.16816.F32.BF16 R4, R100.reuse, R112, R4 ;  /* 0x000000706404723c */ /* 0x040fe20000041804 */
[----:B------:R-:W-:Y:S04]  /*5d60*/  LDSM.16.MT88.4 R128, [R198+0x15000] ;  /* 0x01500000c680783b */ /* 0x000fe80000004200 */
[--C-:B------:R-:W-:Y:S02]  /*5d70*/  FFMA.FTZ R134, R134, c[0x0][0x23c], -R144.reuse ;  /* 0x00008f0086867a23 */ /* 0x100fe40000010890 */
[----:B------:R-:W-:Y:S01]  /*5d80*/  FFMA.FTZ R144, R133, c[0x0][0x23c], -R144 ;  /* 0x00008f0085907a23 */ /* 0x000fe20000010890 */
[C---:B------:R-:W-:Y:S01]  /*5d90*/  HMMA.16816.F32.BF16 R8, R100.reuse, R114, R8 ;  /* 0x000000726408723c */ /* 0x040fe20000041808 */
[----:B------:R-:W-:Y:S01]  /*5da0*/  LDSM.16.MT88.4 R112, [R198+0x16800] ;  /* 0x01680000c670783b */ /* 0x000fe20000004200 */
[----:B------:R-:W-:Y:S02]  /*5db0*/  MUFU.EX2 R233, R145 ;  /* 0x0000009100e97308 */ /* 0x000fe40000000800 */
[----:B------:R-:W-:Y:S02]  /*5dc0*/  FFMA.FTZ R175, R2, R229, R175 ;  /* 0x000000e502af7223 */ /* 0x000fe400000100af */
[----:B------:R-:W-:Y:S01]  /*5dd0*/  FFMA.FTZ R171, R0, R227, R171 ;  /* 0x000000e300ab7223 */ /* 0x000fe200000100ab */
[----:B------:R-:W-:Y:S01]  /*5de0*/  MOV R0, R3 ;  /* 0x0000000300007202 */ /* 0x000fe20000000f00 */
[C---:B------:R-:W-:Y:S04]  /*5df0*/  HMMA.16816.F32.BF16 R12, R100.reuse, R116, R12 ;  /* 0x00000074640c723c */ /* 0x040fe8000004180c */
[----:B------:R5:W-:Y:S01]  /*5e00*/  MUFU.EX2 R133, R144 ;  /* 0x0000009000857308 */ /* 0x000be20000000800 */
[----:B------:R-:W-:Y:S02]  /*5e10*/  FADD.FTZ R174, R174, R175 ;  /* 0x000000afaeae7221 */ /* 0x000fe40000010000 */
[----:B------:R-:W-:Y:S01]  /*5e20*/  FADD.FTZ R170, R170, R171 ;  /* 0x000000abaaaa7221 */ /* 0x000fe20000010000 */
[C---:B------:R-:W-:Y:S01]  /*5e30*/  HMMA.16816.F32.BF16 R16, R100.reuse, R118, R16 ;  /* 0x000000766410723c */ /* 0x040fe20000041810 */
[----:B------:R-:W-:Y:S03]  /*5e40*/  LDSM.16.MT88.4 R116, [R197+0x16800] ;  /* 0x01680000c574783b */ /* 0x000fe60000004200 */
[----:B------:R-:W-:Y:S02]  /*5e50*/  FADD.FTZ R173, R173, R174 ;  /* 0x000000aeadad7221 */ /* 0x000fe40000010000 */
[----:B------:R-:W1:Y:S02]  /*5e60*/  MUFU.EX2 R241, R241 ;  /* 0x000000f100f17308 */ /* 0x000e640000000800 */
[C---:B--2---:R-:W-:Y:S04]  /*5e70*/  HMMA.16816.F32.BF16 R20, R100.reuse, R108, R20 ;  /* 0x0000006c6414723c */ /* 0x044fe80000041814 */
[----:B------:R-:W-:Y:S04]  /*5e80*/  FADD.FTZ R173, R172, R173 ;  /* 0x000000adacad7221 */ /* 0x000fe80000010000 */
[C---:B------:R-:W-:Y:S01]  /*5e90*/  HMMA.16816.F32.BF16 R24, R100.reuse, R110, R24 ;  /* 0x0000006e6418723c */ /* 0x040fe20000041818 */
[----:B------:R-:W2:Y:S01]  /*5ea0*/  LDSM.16.MT88.4 R108, [R200+0x16800] ;  /* 0x01680000c86c783b */ /* 0x000ea20000004200 */
[----:B------:R-:W-:Y:S02]  /*5eb0*/  MUFU.EX2 R234, R234 ;  /* 0x000000ea00ea7308 */ /* 0x000fe40000000800 */
[----:B------:R-:W-:Y:S04]  /*5ec0*/  FADD.FTZ R176, R176, R173 ;  /* 0x000000adb0b07221 */ /* 0x000fe80000010000 */
[C---:B------:R-:W-:Y:S01]  /*5ed0*/  HMMA.16816.F32.BF16 R28, R100.reuse, R120, R28 ;  /* 0x00000078641c723c */ /* 0x040fe2000004181c */
[----:B-----5:R-:W-:Y:S03]  /*5ee0*/  LDSM.16.MT88.4 R144, [R196+0x13800] ;  /* 0x01380000c490783b */ /* 0x020fe60000004200 */
[----:B------:R-:W5:Y:S01]  /*5ef0*/  MUFU.EX2 R235, R235 ;  /* 0x000000eb00eb7308 */ /* 0x000f620000000800 */
[----:B------:R-:W-:Y:S03]  /*5f00*/  FADD.FTZ R176, R177, R176 ;  /* 0x000000b0b1b07221 */ /* 0x000fe60000010000 */
[C---:B------:R-:W-:Y:S01]  /*5f10*/  HMMA.16816.F32.BF16 R32, R100.reuse, R122, R32 ;  /* 0x0000007a6420723c */ /* 0x040fe20000041820 */
[----:B------:R-:W-:Y:S03]  /*5f20*/  LDSM.16.MT88.4 R120, [R198+0x13000] ;  /* 0x01300000c678783b */ /* 0x000fe60000004200 */
[----:B------:R-:W-:Y:S02]  /*5f30*/  FADD.FTZ R181, R181, R176 ;  /* 0x000000b0b5b57221 */ /* 0x000fe40000010000 */
[----:B------:R-:W-:Y:S02]  /*5f40*/  MUFU.EX2 R230, R230 ;  /* 0x000000e600e67308 */ /* 0x000fe40000000800 */
[C---:B------:R-:W-:Y:S04]  /*5f50*/  HMMA.16816.F32.BF16 R36, R100.reuse, R124, R36 ;  /* 0x0000007c6424723c */ /* 0x040fe80000041824 */
[----:B------:R-:W-:Y:S04]  /*5f60*/  FADD.FTZ R181, R180, R181 ;  /* 0x000000b5b4b57221 */ /* 0x000fe80000010000 */
[C---:B------:R-:W-:Y:S01]  /*5f70*/  HMMA.16816.F32.BF16 R40, R100.reuse, R126, R40 ;  /* 0x0000007e6428723c */ /* 0x040fe20000041828 */
[----:B------:R-:W-:Y:S01]  /*5f80*/  LDSM.16.MT88.4 R124, [R196+0x13000] ;  /* 0x01300000c47c783b */ /* 0x000fe20000004200 */
[----:B------:R-:W1:Y:S06]  /*5f90*/  MUFU.EX2 R237, R237 ;  /* 0x000000ed00ed7308 */ /* 0x000e6c0000000800 */
[C---:B------:R-:W-:Y:S04]  /*5fa0*/  HMMA.16816.F32.BF16 R44, R100.reuse, R136, R44 ;  /* 0x00000088642c723c */ /* 0x040fe8000004182c */
[----:B------:R-:W-:Y:S04]  /*5fb0*/  MUFU.EX2 R232, R232 ;  /* 0x000000e800e87308 */ /* 0x000fe80000000800 */
[C---:B------:R-:W-:Y:S01]  /*5fc0*/  HMMA.16816.F32.BF16 R48, R100.reuse, R138, R48 ;  /* 0x0000008a6430723c */ /* 0x040fe20000041830 */
[----:B------:R-:W-:Y:S05]  /*5fd0*/  LDSM.16.MT88.4 R136, [R197+0x15000] ;  /* 0x01500000c588783b */ /* 0x000fea0000004200 */
[----:B------:R-:W1:Y:S02]  /*5fe0*/  MUFU.EX2 R231, R231 ;  /* 0x000000e700e77308 */ /* 0x000e640000000800 */
[C---:B------:R-:W-:Y:S08]  /*5ff0*/  HMMA.16816.F32.BF16 R52, R100.reuse, R140, R52 ;  /* 0x0000008c6434723c */ /* 0x040ff00000041834 */
[C---:B------:R-:W-:Y:S01]  /*6000*/  HMMA.16816.F32.BF16 R56, R100.reuse, R142, R56 ;  /* 0x0000008e6438723c */ /* 0x040fe20000041838 */
[----:B------:R-:W-:Y:S01]  /*6010*/  LDSM.16.MT88.4 R140, [R197+0x13800] ;  /* 0x01380000c58c783b */ /* 0x000fe20000004200 */
[----:B------:R-:W1:Y:S06]  /*6020*/  MUFU.EX2 R228, R228 ;  /* 0x000000e400e47308 */ /* 0x000e6c0000000800 */
[C---:B----4-:R-:W-:Y:S04]  /*6030*/  HMMA.16816.F32.BF16 R60, R100.reuse, R104, R60 ;  /* 0x00000068643c723c */ /* 0x050fe8000004183c */
[----:B------:R-:W4:Y:S04]  /*6040*/  MUFU.EX2 R134, R134 ;  /* 0x0000008600867308 */ /* 0x000f280000000800 */
[C---:B------:R-:W-:Y:S01]  /*6050*/  HMMA.16816.F32.BF16 R64, R100.reuse, R106, R64 ;  /* 0x0000006a6440723c */ /* 0x040fe20000041840 */
[----:B------:R-:W1:Y:S07]  /*6060*/  LDSM.16.MT88.4 R104, [R196+0x16800] ;  /* 0x01680000c468783b */ /* 0x000e6e0000004200 */
[C---:B--2---:R-:W-:Y:S08]  /*6070*/  HMMA.16816.F32.BF16 R68, R100.reuse, R108, R68 ;  /* 0x0000006c6444723c */ /* 0x044ff00000041844 */
[C---:B------:R-:W-:Y:S01]  /*6080*/  HMMA.16816.F32.BF16 R72, R100.reuse, R110, R72 ;  /* 0x0000006e6448723c */ /* 0x040fe20000041848 */
[----:B------:R-:W2:Y:S07]  /*6090*/  LDSM.16.MT88.4 R108, [R200+0x13000] ;  /* 0x01300000c86c783b */ /* 0x000eae0000004200 */
[C---:B------:R-:W-:Y:S08]  /*60a0*/  HMMA.16816.F32.BF16 R76, R100.reuse, R112, R76 ;  /* 0x00000070644c723c */ /* 0x040ff0000004184c */
[C---:B------:R-:W-:Y:S01]  /*60b0*/  HMMA.16816.F32.BF16 R80, R100.reuse, R114, R80 ;  /* 0x000000726450723c */ /* 0x040fe20000041850 */
[----:B------:R-:W2:Y:S07]  /*60c0*/  LDSM.16.MT88.4 R112, [R197+0x13000] ;  /* 0x01300000c570783b */ /* 0x000eae0000004200 */
[C---:B------:R-:W-:Y:S08]  /*60d0*/  HMMA.16816.F32.BF16 R84, R100.reuse, R116, R84 ;  /* 0x000000746454723c */ /* 0x040ff00000041854 */
[C---:B------:R-:W-:Y:S01]  /*60e0*/  HMMA.16816.F32.BF16 R88, R100.reuse, R118, R88 ;  /* 0x000000766458723c */ /* 0x040fe20000041858 */
[----:B------:R-:W4:Y:S07]  /*60f0*/  LDSM.16.MT88.4 R116, [R200+0x15000] ;  /* 0x01500000c874783b */ /* 0x000f2e0000004200 */
[C---:B-1----:R-:W-:Y:S08]  /*6100*/  HMMA.16816.F32.BF16 R92, R100.reuse, R104, R92 ;  /* 0x00000068645c723c */ /* 0x042ff0000004185c */
[----:B------:R-:W-:Y:S01]  /*6110*/  HMMA.16816.F32.BF16 R96, R100, R106, R96 ;  /* 0x0000006a6460723c */ /* 0x000fe20000041860 */
[----:B------:R-:W1:Y:S06]  /*6120*/  LDSM.16.MT88.4 R104, [R196+0x15000] ;  /* 0x01500000c468783b */ /* 0x000e6c0000004200 */
[----:B------:R-:W-:Y:S01]  /*6130*/  F2FP.BF16.PACK_AB R100, R243, R240 ;  /* 0x000000f0f364723e */ /* 0x000fe200000010ff */
[----:B------:R-:W-:Y:S01]  /*6140*/  FADD.FTZ R240, R240, R181 ;  /* 0x000000b5f0f07221 */ /* 0x000fe20000010000 */
[----:B---3--:R-:W-:Y:S03]  /*6150*/  F2FP.BF16.PACK_AB R101, R239, R238 ;  /* 0x000000eeef65723e */ /* 0x008fe600000010ff */
[----:B------:R-:W-:Y:S01]  /*6160*/  F2FP.BF16.PACK_AB R102, R241, R236 ;  /* 0x000000ecf166723e */ /* 0x000fe200000010ff */
[----:B------:R-:W-:Y:S01]  /*6170*/  FADD.FTZ R243, R243, R240 ;  /* 0x000000f0f3f37221 */ /* 0x000fe20000010000 */
[----:B-----5:R-:W-:Y:S03]  /*6180*/  F2FP.BF16.PACK_AB R103, R235, R234 ;  /* 0x000000eaeb67723e */ /* 0x020fe600000010ff */
[----:B------:R-:W-:Y:S04]  /*6190*/  FADD.FTZ R236, R236, R243 ;  /* 0x000000f3ecec7221 */ /* 0x000fe80000010000 */
[C---:B--2---:R-:W-:Y:S03]  /*61a0*/  HMMA.16816.F32.BF16 R4, R100.reuse, R108, R4 ;  /* 0x0000006c6404723c */ /* 0x044fe60000041804 */
[----:B------:R-:W-:Y:S05]  /*61b0*/  FADD.FTZ R241, R241, R236 ;  /* 0x000000ecf1f17221 */ /* 0x000fea0000010000 */
[C---:B------:R-:W-:Y:S01]  /*61c0*/  HMMA.16816.F32.BF16 R8, R100.reuse, R110, R8 ;  /* 0x0000006e6408723c */ /* 0x040fe20000041808 */
[----:B------:R-:W2:Y:S07]  /*61d0*/  LDSM.16.MT88.4 R108, [R200+0x17000] ;  /* 0x01700000c86c783b */ /* 0x000eae0000004200 */
[C---:B------:R-:W-:Y:S08]  /*61e0*/  HMMA.16816.F32.BF16 R12, R100.reuse, R120, R12 ;  /* 0x00000078640c723c */ /* 0x040ff0000004180c */
[C---:B------:R-:W-:Y:S08]  /*61f0*/  HMMA.16816.F32.BF16 R16, R100.reuse, R122, R16 ;  /* 0x0000007a6410723c */ /* 0x040ff00000041810 */
[C---:B------:R-:W-:Y:S08]  /*6200*/  HMMA.16816.F32.BF16 R20, R100.reuse, R112, R20 ;  /* 0x000000706414723c */ /* 0x040ff00000041814 */
[C---:B------:R-:W-:Y:S01]  /*6210*/  HMMA.16816.F32.BF16 R24, R100.reuse, R114, R24 ;  /* 0x000000726418723c */ /* 0x040fe20000041818 */
[----:B------:R-:W3:Y:S07]  /*6220*/  LDSM.16.MT88.4 R112, [R198+0x17000] ;  /* 0x01700000c670783b */ /* 0x000eee0000004200 */
[C---:B------:R-:W-:Y:S08]  /*6230*/  HMMA.16816.F32.BF16 R28, R100.reuse, R124, R28 ;  /* 0x0000007c641c723c */ /* 0x040ff0000004181c */
[C---:B------:R-:W-:Y:S01]  /*6240*/  HMMA.16816.F32.BF16 R32, R100.reuse, R126, R32 ;  /* 0x0000007e6420723c */ /* 0x040fe20000041820 */
[----:B------:R-:W-:Y:S07]  /*6250*/  LDSM.16.MT88.4 R124, [R200+0x13800] ;  /* 0x01380000c87c783b */ /* 0x000fee0000004200 */
[C---:B----4-:R-:W-:Y:S08]  /*6260*/  HMMA.16816.F32.BF16 R36, R100.reuse, R116, R36 ;  /* 0x000000746424723c */ /* 0x050ff00000041824 */
[C---:B------:R-:W-:Y:S01]  /*6270*/  HMMA.16816.F32.BF16 R40, R100.reuse, R118, R40 ;  /* 0x000000766428723c */ /* 0x040fe20000041828 */
[----:B------:R-:W4:Y:S07]  /*6280*/  LDSM.16.MT88.4 R116, [R197+0x17000] ;  /* 0x01700000c574783b */ /* 0x000f2e0000004200 */
[C---:B------:R-:W-:Y:S08]  /*6290*/  HMMA.16816.F32.BF16 R44, R100.reuse, R128, R44 ;  /* 0x00000080642c723c */ /* 0x040ff0000004182c */
[C---:B------:R-:W-:Y:S08]  /*62a0*/  HMMA.16816.F32.BF16 R48, R100.reuse, R130, R48 ;  /* 0x000000826430723c */ /* 0x040ff00000041830 */
[C---:B------:R-:W-:Y:S07]  /*62b0*/  HMMA.16816.F32.BF16 R52, R100.reuse, R136, R52 ;  /* 0x000000886434723c */ /* 0x040fee0000041834 */
[----:B------:R-:W-:Y:S01]  /*62c0*/  F2FP.BF16.PACK_AB R136, R237, R230 ;  /* 0x000000e6ed88723e */ /* 0x000fe200000010ff */
[C---:B------:R-:W-:Y:S04]  /*62d0*/  HMMA.16816.F32.BF16 R56, R100.reuse, R138, R56 ;  /* 0x0000008a6438723c */ /* 0x040fe80000041838 */
[----:B------:R-:W-:Y:S01]  /*62e0*/  F2FP.BF16.PACK_AB R137, R231, R232 ;  /* 0x000000e8e789723e */ /* 0x000fe200000010ff */
[----:B------:R-:W-:Y:S02]  /*62f0*/  FADD.FTZ R230, R230, R241 ;  /* 0x000000f1e6e67221 */ /* 0x000fe40000010000 */
[----:B------:R-:W-:Y:S01]  /*6300*/  F2FP.BF16.PACK_AB R138, R233, R228 ;  /* 0x000000e4e98a723e */ /* 0x000fe200000010ff */
[C---:B-1----:R-:W-:Y:S04]  /*6310*/  HMMA.16816.F32.BF16 R60, R100.reuse, R104, R60 ;  /* 0x00000068643c723c */ /* 0x042fe8000004183c */
[----:B------:R-:W-:Y:S01]  /*6320*/  F2FP.BF16.PACK_AB R139, R133, R134 ;  /* 0x00000086858b723e */ /* 0x000fe200000010ff */
[----:B------:R-:W-:Y:S03]  /*6330*/  FADD.FTZ R237, R237, R230 ;  /* 0x000000e6eded7221 */ /* 0x000fe60000010000 */
[C---:B------:R-:W-:Y:S01]  /*6340*/  HMMA.16816.F32.BF16 R64, R100.reuse, R106, R64 ;  /* 0x0000006a6440723c */ /* 0x040fe20000041840 */
[----:B------:R-:W1:Y:S03]  /*6350*/  LDSM.16.MT88.4 R104, [R196+0x17000] ;  /* 0x01700000c468783b */ /* 0x000e660000004200 */
[----:B------:R-:W-:Y:S04]  /*6360*/  FADD.FTZ R228, R228, R237 ;  /* 0x000000ede4e47221 */ /* 0x000fe80000010000 */
[C---:B--2---:R-:W-:Y:S04]  /*6370*/  HMMA.16816.F32.BF16 R68, R100.reuse, R108, R68 ;  /* 0x0000006c6444723c */ /* 0x044fe80000041844 */
[----:B------:R-:W-:Y:S04]  /*6380*/  FADD.FTZ R229, R233, R228 ;  /* 0x000000e4e9e57221 */ /* 0x000fe80000010000 */
[C---:B------:R-:W-:Y:S01]  /*6390*/  HMMA.16816.F32.BF16 R72, R100.reuse, R110, R72 ;  /* 0x0000006e6448723c */ /* 0x040fe20000041848 */
[----:B------:R-:W2:Y:S07]  /*63a0*/  LDSM.16.MT88.4 R108, [R198+0x13800] ;  /* 0x01380000c66c783b */ /* 0x000eae0000004200 */
[C---:B---3--:R-:W-:Y:S08]  /*63b0*/  HMMA.16816.F32.BF16 R76, R100.reuse, R112, R76 ;  /* 0x00000070644c723c */ /* 0x048ff0000004184c */
[C---:B------:R-:W-:Y:S08]  /*63c0*/  HMMA.16816.F32.BF16 R80, R100.reuse, R114, R80 ;  /* 0x000000726450723c */ /* 0x040ff00000041850 */
[C---:B----4-:R-:W-:Y:S08]  /*63d0*/  HMMA.16816.F32.BF16 R84, R100.reuse, R116, R84 ;  /* 0x000000746454723c */ /* 0x050ff00000041854 */
[C---:B------:R-:W-:Y:S08]  /*63e0*/  HMMA.16816.F32.BF16 R88, R100.reuse, R118, R88 ;  /* 0x000000766458723c */ /* 0x040ff00000041858 */
[C---:B-1----:R-:W-:Y:S08]  /*63f0*/  HMMA.16816.F32.BF16 R92, R100.reuse, R104, R92 ;  /* 0x00000068645c723c */ /* 0x042ff0000004185c */
[----:B------:R-:W-:Y:S08]  /*6400*/  HMMA.16816.F32.BF16 R96, R100, R106, R96 ;  /* 0x0000006a6460723c */ /* 0x000ff00000041860 */
[C---:B------:R-:W-:Y:S01]  /*6410*/  HMMA.16816.F32.BF16 R128, R136.reuse, R124, R4 ;  /* 0x0000007c8880723c */ /* 0x040fe20000041804 */
[----:B------:R-:W1:Y:S07]  /*6420*/  LDSM.16.MT88.4 R4, [R198+0x17800] ;  /* 0x01780000c604783b */ /* 0x000e6e0000004200 */
[C---:B------:R-:W-:Y:S01]  /*6430*/  HMMA.16816.F32.BF16 R124, R136.reuse, R126, R8 ;  /* 0x0000007e887c723c */ /* 0x040fe20000041808 */
[----:B------:R-:W3:Y:S07]  /*6440*/  LDSM.16.MT88.4 R8, [R197+0x17800] ;  /* 0x01780000c508783b */ /* 0x000eee0000004200 */
[C---:B--2---:R-:W-:Y:S01]  /*6450*/  HMMA.16816.F32.BF16 R120, R136.reuse, R108, R12 ;  /* 0x0000006c8878723c */ /* 0x044fe2000004180c */
[----:B------:R-:W2:Y:S07]  /*6460*/  LDSM.16.MT88.4 R12, [R196+0x17800] ;  /* 0x01780000c40c783b */ /* 0x000eae0000004200 */
[C---:B------:R-:W-:Y:S08]  /*6470*/  HMMA.16816.F32.BF16 R116, R136.reuse, R110, R16 ;  /* 0x0000006e8874723c */ /* 0x040ff00000041810 */
        /* <DEDUP_REMOVED lines=14> */
[C---:B-1----:R-:W-:Y:S07]  /*6560*/  HMMA.16816.F32.BF16 R76, R136.reuse, R4, R76 ;  /* 0x00000004884c723c */ /* 0x042fee000004184c */
[----:B------:R-:W-:Y:S01]  /*6570*/  FADD.FTZ R5, R169, R170 ;  /* 0x000000aaa9057221 */ /* 0x000fe20000010000 */
[C---:B------:R-:W-:Y:S04]  /*6580*/  HMMA.16816.F32.BF16 R80, R136.reuse, R6, R80 ;  /* 0x000000068850723c */ /* 0x040fe80000041850 */
[----:B------:R-:W-:Y:S04]  /*6590*/  FADD.FTZ R5, R168, R5 ;  /* 0x00000005a8057221 */ /* 0x000fe80000010000 */
[C---:B---3--:R-:W-:Y:S04]  /*65a0*/  HMMA.16816.F32.BF16 R84, R136.reuse, R8, R84 ;  /* 0x000000088854723c */ /* 0x048fe80000041854 */
[----:B------:R-:W-:Y:S04]  /*65b0*/  FADD.FTZ R178, R178, R5 ;  /* 0x00000005b2b27221 */ /* 0x000fe80000010000 */
[C---:B------:R-:W-:Y:S04]  /*65c0*/  HMMA.16816.F32.BF16 R88, R136.reuse, R10, R88 ;  /* 0x0000000a8858723c */ /* 0x040fe80000041858 */
[----:B------:R-:W-:Y:S04]  /*65d0*/  FADD.FTZ R179, R179, R178 ;  /* 0x000000b2b3b37221 */ /* 0x000fe80000010000 */
[----:B------:R-:W-:Y:S01]  /*65e0*/  FADD.FTZ R182, R182, R179 ;  /* 0x000000b3b6b67221 */ /* 0x000fe20000010000 */
[C---:B--2---:R-:W-:Y:S03]  /*65f0*/  HMMA.16816.F32.BF16 R92, R136.reuse, R12, R92 ;  /* 0x0000000c885c723c */ /* 0x044fe6000004185c */
[----:B------:R-:W-:Y:S04]  /*6600*/  FADD.FTZ R183, R183, R182 ;  /* 0x000000b6b7b77221 */ /* 0x000fe80000010000 */
[----:B------:R-:W-:Y:S01]  /*6610*/  FADD.FTZ R238, R238, R183 ;  /* 0x000000b7eeee7221 */ /* 0x000fe20000010000 */
[----:B------:R-:W-:Y:S04]  /*6620*/  HMMA.16816.F32.BF16 R96, R136, R14, R96 ;  /* 0x0000000e8860723c */ /* 0x000fe80000041860 */
[----:B------:R-:W-:Y:S04]  /*6630*/  FADD.FTZ R239, R239, R238 ;  /* 0x000000eeefef7221 */ /* 0x000fe80000010000 */
[----:B------:R-:W-:Y:S04]  /*6640*/  FADD.FTZ R234, R234, R239 ;  /* 0x000000efeaea7221 */ /* 0x000fe80000010000 */
[----:B------:R-:W-:Y:S04]  /*6650*/  FADD.FTZ R235, R235, R234 ;  /* 0x000000eaebeb7221 */ /* 0x000fe80000010000 */
[----:B------:R-:W-:Y:S04]  /*6660*/  FADD.FTZ R232, R232, R235 ;  /* 0x000000ebe8e87221 */ /* 0x000fe80000010000 */
[----:B------:R-:W-:Y:S04]  /*6670*/  FADD.FTZ R231, R231, R232 ;  /* 0x000000e8e7e77221 */ /* 0x000fe80000010000 */
[----:B------:R-:W-:Y:S04]  /*6680*/  FADD.FTZ R134, R134, R231 ;  /* 0x000000e786867221 */ /* 0x000fe80000010000 */
[----:B------:R-:W-:Y:S01]  /*6690*/  FADD.FTZ R227, R133, R134 ;  /* 0x0000008685e37221 */ /* 0x000fe20000010000 */
[----:B------:R-:W-:-:S05]  /*66a0*/  @P0 BRA `(.L_x_34) ;  /* 0xffffd71000000947 */ /* 0x000fca000383ffff */
.L_x_33:
        /* <DEDUP_REMOVED lines=230> */
[----:B------:R-:W-:Y:S01]  /*7510*/  STS [R25], R100 ;  /* 0x0000006419007388 */ /* 0x000fe20000000800 */
[----:B------:R-:W-:Y:S02]  /*7520*/  @P1 MOV R63, 0x1 ;  /* 0x00000001003f1802 */ /* 0x000fe40000000f00 */
[----:B-1----:R-:W-:Y:S01]  /*7530*/  ISETP.NE.AND P2, PT, R8, RZ, PT ;  /* 0x000000ff0800720c */ /* 0x002fe20003f45270 */
[----:B------:R-:W-:Y:S01]  /*7540*/  STS [R25+0x400], R102 ;  /* 0x0004006619007388 */ /* 0x000fe20000000800 */
[----:B------:R-:W-:Y:S02]  /*7550*/  @P1 IMAD R61, R61, c[0x0][0x214], RZ ;  /* 0x000085003d3d1a24 */ /* 0x000fe400078e02ff */
[----:B------:R-:W-:Y:S01]  /*7560*/  ISETP.NE.OR P3, PT, R12, RZ, !P2 ;  /* 0x000000ff0c00720c */ /* 0x000fe20005765670 */
        /* <DEDUP_REMOVED lines=13> */
[----:B------:R-:W-:Y:S04]  /*7640*/  STS [R21+0x4400], R62 ;  /* 0x0044003e15007388 */ /* 0x000fe80000000800 */
[----:B------:R-:W-:Y:S04]  /*7650*/  STS [R25+0x4000], R64 ;  /* 0x0040004019007388 */ /* 0x000fe80000000800 */
[----:B------:R2:W-:Y:S04]  /*7660*/  STS [R25+0x4400], R66 ;  /* 0x0044004219007388 */ /* 0x0005e80000000800 */
[----:B------:R-:W-:Y:S04]  /*7670*/  STS [R13+0x8000], R68 ;  /* 0x008000440d007388 */ /* 0x000fe80000000800 */
[----:B------:R-:W-:Y:S04]  /*7680*/  STS [R13+0x8400], R70 ;  /* 0x008400460d007388 */ /* 0x000fe80000000800 */
[----:B------:R-:W-:Y:S01]  /*7690*/  STS [R15+0x8000], R72 ;  /* 0x008000480f007388 */ /* 0x000fe20000000800 */
[----:B-1----:R-:W-:-:S03]  /*76a0*/  @!P3 IMAD R60, R0, c[0x0][0x214], RZ ;  /* 0x00008500003cba24 */ /* 0x002fc600078e02ff */
[----:B------:R-:W-:Y:S02]  /*76b0*/  STS [R15+0x8400], R74 ;  /* 0x0084004a0f007388 */ /* 0x000fe40000000800 */
[----:B------:R-:W-:Y:S02]  /*76c0*/  @!P3 SEL R211, R60, R211, !P0 ;  /* 0x000000d33cd3b207 */ /* 0x000fe40004000000 */
[----:B------:R-:W-:Y:S01]  /*76d0*/  STS [R7+0x8000], R76 ;  /* 0x0080004c07007388 */ /* 0x000fe20000000800 */
[----:B------:R-:W-:Y:S02]  /*76e0*/  @P1 MOV R60, c[0x0][0x210] ;  /* 0x00008400003c1a02 */ /* 0x000fe40000000f00 */
[----:B------:R-:W-:Y:S01]  /*76f0*/  @!P1 MOV R60, 0x1 ;  /* 0x00000001003c9802 */ /* 0x000fe20000000f00 */
[----:B------:R1:W-:Y:S01]  /*7700*/  STS [R7+0x8400], R78 ;  /* 0x0084004e07007388 */ /* 0x0003e20000000800 */
[----:B------:R-:W-:Y:S01]  /*7710*/  LOP3.LUT P0, RZ, R10, 0x3, RZ, 0xc0, !PT ;  /* 0x000000030aff7812 */ /* 0x000fe2000780c0ff */
[----:B--2---:R-:W-:-:S02]  /*7720*/  CS2R R66, SRZ ;  /* 0x0000000000427805 */ /* 0x004fc4000001ff00 */
[----:B------:R2:W-:Y:S01]  /*7730*/  STS [R17+0x8000], R80 ;  /* 0x0080005011007388 */ /* 0x0005e20000000800 */
[----:B------:R-:W-:Y:S02]  /*7740*/  @!P3 MOV R66, R211 ;  /* 0x000000d30042b202 */ /* 0x000fe40000000f00 */
[----:B------:R-:W-:Y:S01]  /*7750*/  @!P3 SHF.R.S32.HI R67, RZ, 0x1f, R211 ;  /* 0x0000001fff43b819 */ /* 0x000fe200000114d3 */
        /* <DEDUP_REMOVED lines=62> */
.L_x_38:
[----:B--2-4-:R-:W-:Y:S05]  /*7b40*/  BSYNC B0 ;  /* 0x0000000000007941 */ /* 0x014fea0003800000 */
.L_x_37:
        /* <DEDUP_REMOVED lines=24> */
.L_x_40:
[----:B------:R-:W-:Y:S05]  /*7cd0*/  BSYNC B0 ;  /* 0x0000000000007941 */ /* 0x000fea0003800000 */
.L_x_39:
[----:B--2---:R-:W-:Y:S01]  /*7ce0*/  IADD3 R3, R5, 0x20, RZ ;  /* 0x0000002005037810 */ /* 0x004fe20007ffe0ff */
[----:B------:R-:W-:Y:S03]  /*7cf0*/  BSSY B0, `(.L_x_41) ;  /* 0x0000010000007945 */ /* 0x000fe60003800000 */
[----:B------:R-:W-:-:S13]  /*7d00*/  ISETP.GE.AND P0, PT, R3, R208, PT ;  /* 0x000000d00300720c */ /* 0x000fda0003f06270 */
[----:B------:R-:W-:Y:S05]  /*7d10*/  @P0 BRA `(.L_x_42) ;  /* 0x000000d000000947 */ /* 0x000fea0003800000 */
[----:B------:R-:W-:Y:S01]  /*7d20*/  IADD3 R2, P0, R224, 0x20, RZ ;  /* 0x00000020e0027810 */ /* 0x000fe20007f1e0ff */
        /* <DEDUP_REMOVED lines=12> */
.L_x_42:
[----:B------:R-:W-:Y:S05]  /*7df0*/  BSYNC B0 ;  /* 0x0000000000007941 */ /* 0x000fea0003800000 */
.L_x_41:
        /* <DEDUP_REMOVED lines=17> */
.L_x_44:
[----:B------:R-:W-:Y:S05]  /*7f10*/  BSYNC B0 ;  /* 0x0000000000007941 */ /* 0x000fea0003800000 */
.L_x_43:
        /* <DEDUP_REMOVED lines=16> */
.L_x_29:
        /* <DEDUP_REMOVED lines=64> */
.L_x_46:
[----:B------:R-:W-:Y:S05]  /*8420*/  BSYNC B0 ;  /* 0x0000000000007941 */ /* 0x000fea0003800000 */
.L_x_45:
        /* <DEDUP_REMOVED lines=17> */
.L_x_48:
[----:B------:R-:W-:Y:S05]  /*8540*/  BSYNC B0 ;  /* 0x0000000000007941 */ /* 0x000fea0003800000 */
.L_x_47:
        /* <DEDUP_REMOVED lines=17> */
.L_x_50:
[----:B------:R-:W-:Y:S05]  /*8660*/  BSYNC B0 ;  /* 0x0000000000007941 */ /* 0x000fea0003800000 */
.L_x_49:
        /* <DEDUP_REMOVED lines=17> */
.L_x_52:
[----:B------:R-:W-:Y:S05]  /*8780*/  BSYNC B0 ;  /* 0x0000000000007941 */ /* 0x000fea0003800000 */
.L_x_51:
        /* <DEDUP_REMOVED lines=35> */
.L_x_53:
        /* <DEDUP_REMOVED lines=12> */
.L_x_1275:


//--------------------- .text._ZN5flash16flash_fwd_kernelI23Flash_fwd_kernel_traitsILi192ELi128ELi64ELi8ELb0ELb0EN7cutlass10bfloat16_tE19Flash_kernel_traitsILi192ELi128ELi64ELi8ES3_EELb0ELb0ELb0ELb0ELb0ELb0ELb0ELb0EEEvNS_16Flash_fwd_paramsE --------------------------
	.section	.text._ZN5flash16flash_fwd_kernelI23Flash_fwd_kernel_traitsILi192ELi128ELi64ELi8ELb0ELb0EN7cutlass10bfloat16_tE19Flash_kernel_traitsILi192ELi128ELi64ELi8ES3_EELb0ELb0ELb0ELb0ELb0ELb0ELb0ELb0EEEvNS_16Flash_fwd_paramsE,"ax",@progbits
	.sectioninfo	@"SHI_REGISTERS=234"
	.align	128
        .global         _ZN5flash16flash_fwd_kernelI23Flash_fwd_kernel_traitsILi192ELi128ELi64ELi8ELb0ELb0EN7cutlass10bfloat16_tE19Flash_kernel_traitsILi192ELi128ELi64ELi8ES3_EELb0ELb0ELb0ELb0ELb0ELb0ELb0ELb0EEEvNS_16Flash_fwd_paramsE
        .type           _ZN5flash16flash_fwd_kernelI23Flash_fwd_kernel_traitsILi192ELi128ELi64ELi8ELb0ELb0EN7cutlass10bfloat16_tE19Flash_kernel_traitsILi192ELi128ELi64ELi8ES3_EELb0ELb0ELb0ELb0ELb0ELb0ELb0ELb0EEEvNS_16Flash_fwd_paramsE,@function
        .size           _ZN5flash16flash_fwd_kernelI23Flash_fwd_kernel_traitsILi192ELi128ELi64ELi8ELb0ELb0EN7cutlass10bfloat16_tE19Flash_kernel_traitsILi192ELi128ELi64ELi8ES3_EELb0ELb0ELb0ELb0ELb0ELb0ELb0ELb0EEEvNS_16Flash_fwd_paramsE,(.L_x_1276 - _ZN5flash16flash_fwd_kernelI23Flash_fwd_kernel_traitsILi192ELi128ELi64ELi8ELb0ELb0EN7cutlass10bfloat16_tE19Flash_kernel_traitsILi192ELi128ELi64ELi8ES3_EELb0ELb0ELb0ELb0ELb0ELb0ELb0ELb0EEEvNS_16Flash_fwd_paramsE)
        .other          _ZN5flash16flash_fwd_kernelI23Flash_fwd_kernel_traitsILi192ELi128ELi64ELi8ELb0ELb0EN7cutlass10bfloat16_tE19Flash_kernel_traitsILi192ELi128ELi64ELi8ES3_EELb0ELb0ELb0ELb0ELb0ELb0ELb0ELb0EEEvNS_16Flash_fwd_paramsE,@"STO_CUDA_ENTRY STV_DEFAULT"
_ZN5flash16flash_fwd_kernelI23Flash_fwd_kernel_traitsILi192ELi128ELi64ELi8ELb0ELb0EN7cutlass10bfloat16_tE19Flash_kernel_traitsILi192ELi128ELi64ELi8ES3_EELb0ELb0ELb0ELb0ELb0ELb0ELb0ELb0EEEvNS_16Flash_fwd_paramsE:
.text._ZN5flash16flash_fwd_kernelI23Flash_fwd_kernel_traitsILi192ELi128ELi64ELi8ELb0ELb0EN7cutlass10bfloat16_tE19Flash_kernel_traitsILi192ELi128ELi64ELi8ES3_EELb0ELb0ELb0ELb0ELb0ELb0ELb0ELb0EEEvNS_16Flash_fwd_paramsE:
        /* <DEDUP_REMOVED lines=34> */
.L_x_54:
[----:B-1-34-:R-:W-:Y:S02]  /*0220*/  MOV R5, c[0x0][0x218] ;  /* 0x0000860000057a02 */ /* 0x01afe40000000f00 */
.L_x_55:
        /* <DEDUP_REMOVED lines=22> */
[----:B------:R-:W-:Y:S02]  /*0390*/  @!P1 IMAD R5, R5, c[0x0][0x178], RZ ;  /* 0x00005e0005059a24 */ /* 0x000fe400078e02ff */
[----:B------:R-:W-:-:S04]  /*03a0*/  @!P1 IMAD.WIDE.U32 R10, R0, c[0x0][0x178], RZ ;  /* 0x00005e00000a9a25 */ /* 0x000fc800078e00ff */
[----:B------:R-:W-:Y:S01]  /*03b0*/  @!P1 IMAD R5, R0, c[0x0][0x17c], R5 ;  /* 0x00005f0000059a24 */ /* 0x000fe200078e0205 */
[----:B------:R-:W-:Y:S01]  /*03c0*/  @!P1 MOV R12, R10 ;  /* 0x0000000a000c9202 */ /* 0x000fe20000000f00 */
[----:B------:R-:W-:-:S04]  /*03d0*/  @P0 IMAD.WIDE.U32 R210, R3, c[0x0][0x198], RZ ;  /* 0x0000660003d20a25 */ /* 0x000fc800078e00ff */
[----:B------:R-:W-:Y:S01]  /*03e0*/  @P1 IMAD R13, R201, c[0x0][0x194], R13 ;  /* 0x00006500c90d1a24 */ /* 0x000fe200078e020d */
        /* <DEDUP_REMOVED lines=13> */
.L_x_57:
[----:B------:R-:W-:Y:S01]  /*04c0*/  IABS R8, c[0x0][0x1c8] ;  /* 0x0000720000087a13 */ /* 0x000fe20000000000 */
[----:B------:R-:W-:Y:S01]  /*04d0*/  IMAD.MOV.U32 R10, RZ, RZ, RZ ;  /* 0x000000ffff0a7224 */ /* 0x000fe200078e00ff */
[----:B------:R-:W-:Y:S02]  /*04e0*/  SHF.R.S32.HI R19, RZ, 0x1f, R16 ;  /* 0x0000001fff137819 */ /* 0x000fe40000011410 */
[----:B------:R-:W1:Y:S08]  /*04f0*/  I2F.RP R14, R8 ;  /* 0x00000008000e7306 */ /* 0x000e700000209400 */
        /* <DEDUP_REMOVED lines=8> */
[----:B------:R-:W-:-:S05]  /*0580*/  IMAD.HI.U32 R208, R10, R7, RZ ;  /* 0x000000070ad07227 */ /* 0x000fca00078e00ff */
[----:B------:R-:W-:-:S05]  /*0590*/  IADD3 R5, -R208, RZ, RZ ;  /* 0x000000ffd0057210 */ /* 0x000fca0007ffe1ff */
[----:B------:R-:W-:Y:S02]  /*05a0*/  IMAD R5, R8, R5, R7 ;  /* 0x0000000508057224 */ /* 0x000fe400078e0207 */
[----:B------:R-:W-:-:S03]  /*05b0*/  @P0 IMAD.IADD R7, R2, 0x1, R9 ;  /* 0x0000000102070824 */ /* 0x000fc600078e0209 */
[----:B------:R-:W-:Y:S01]  /*05c0*/  ISETP.GT.U32.AND P2, PT, R8, R5, PT ;  /* 0x000000050800720c */ /* 0x000fe20003f44070 */
[----:B------:R-:W-:-:S04]  /*05d0*/  @P0 IMAD.WIDE.U32 R10, R7, c[0x0][0x1a0], RZ ;  /* 0x00006800070a0a25 */ /* 0x000fc800078e00ff */
[----:B------:R-:W-:-:S08]  /*05e0*/  @P0 IMAD R7, R7, c[0x0][0x1a4], R11 ;  /* 0x0000690007070a24 */ /* 0x000fd000078e020b */
[----:B------:R-:W-:Y:S01]  /*05f0*/  @!P2 IMAD.IADD R5, R5, 0x1, -R8 ;  /* 0x000000010505a824 */ /* 0x000fe200078e0a08 */
[----:B------:R-:W-:Y:S02]  /*0600*/  @!P2 IADD3 R208, R208, 0x1, RZ ;  /* 0x00000001d0d0a810 */ /* 0x000fe40007ffe0ff */
[----:B------:R-:W-:Y:S02]  /*0610*/  ISETP.NE.AND P2, PT, RZ, c[0x0][0x1c8], PT ;  /* 0x00007200ff007a0c */ /* 0x000fe40003f45270 */
[----:B------:R-:W-:Y:S02]  /*0620*/  ISETP.GE.U32.AND P3, PT, R5, R8, PT ;  /* 0x000000080500720c */ /* 0x000fe40003f66070 */
[----:B------:R-:W-:-:S04]  /*0630*/  LOP3.LUT R5, R16, c[0x0][0x1c8], RZ, 0x3c, !PT ;  /* 0x0000720010057a12 */ /* 0x000fc800078e3cff */
[----:B------:R-:W-:-:S07]  /*0640*/  ISETP.GE.AND P1, PT, R5, RZ, PT ;  /* 0x000000ff0500720c */ /* 0x000fce0003f26270 */
        /* <DEDUP_REMOVED lines=14> */
.L_x_58:
[----:B------:R-:W-:Y:S01]  /*0730*/  SHF.R.S32.HI R9, RZ, 0x1f, R4 ;  /* 0x0000001fff097819 */ /* 0x000fe20000011404 */
[----:B------:R-:W-:Y:S01]  /*0740*/  IMAD R19, R19, c[0x0][0x1a8], RZ ;  /* 0x00006a0013137a24 */ /* 0x000fe200078e02ff */
[----:B------:R-:W-:Y:S01]  /*0750*/  BSSY B0, `(.L_x_59) ;  /* 0x0000066000007945 */ /* 0x000fe20003800000 */
[----:B------:R-:W-:Y:S01]  /*0760*/  IMAD.IADD R199, R206, 0x1, -R199 ;  /* 0x00000001cec77824 */ /* 0x000fe200078e0ac7 */
[CC--:B------:R-:W-:Y:S01]  /*0770*/  LEA.HI R5, R9.reuse, R4.reuse, RZ, 0x3 ;  /* 0x0000000409057211 */ /* 0x0c0fe200078f18ff */
[----:B------:R-:W-:Y:S01]  /*0780*/  IMAD R19, R16, c[0x0][0x1ac], R19 ;  /* 0x00006b0010137a24 */ /* 0x000fe200078e0213 */
[----:B------:R-:W-:Y:S02]  /*0790*/  LEA.HI R197, R9, R4, RZ, 0x4 ;  /* 0x0000000409c57211 */ /* 0x000fe400078f20ff */
[----:B------:R-:W-:Y:S02]  /*07a0*/  SHF.R.S32.HI R14, RZ, 0x3, R5 ;  /* 0x00000003ff0e7819 */ /* 0x000fe40000011405 */
[----:B------:R-:W-:-:S02]  /*07b0*/  LOP3.LUT R5, R5, 0xfffffff8, RZ, 0xc0, !PT ;  /* 0xfffffff805057812 */ /* 0x000fc400078ec0ff */
[----:B------:R-:W-:Y:S01]  /*07c0*/  SHF.R.S32.HI R8, RZ, 0x4, R197 ;  /* 0x00000004ff087819 */ /* 0x000fe200000114c5 */
[----:B------:R-:W-:Y:S01]  /*07d0*/  IMAD.SHL.U32 R203, R14, 0x40, RZ ;  /* 0x000000400ecb7824 */ /* 0x000fe200078e00ff */
[C---:B------:R-:W-:Y:S01]  /*07e0*/  LOP3.LUT R17, R197.reuse, 0xfffffff0, RZ, 0xc0, !PT ;  /* 0xfffffff0c5117812 */ /* 0x040fe200078ec0ff */
[----:B------:R-:W-:Y:S01]  /*07f0*/  IMAD.IADD R2, R4, 0x1, -R5 ;  /* 0x0000000104027824 */ /* 0x000fe200078e0a05 */
[----:B------:R-:W-:Y:S02]  /*0800*/  LEA.HI R197, R197, R8, RZ, 0x1 ;  /* 0x00000008c5c57211 */ /* 0x000fe400078f08ff */
[----:B------:R-:W-:Y:S01]  /*0810*/  LOP3.LUT R203, R203, 0x1c0, RZ, 0xc0, !PT ;  /* 0x000001c0cbcb7812 */ /* 0x000fe200078ec0ff */
[----:B------:R-:W-:Y:S01]  /*0820*/  IMAD.SHL.U32 R214, R2, 0x8, RZ ;  /* 0x0000000802d67824 */ /* 0x000fe200078e00ff */
[----:B------:R-:W-:Y:S01]  /*0830*/  LOP3.LUT R197, R197, 0xfffffffe, RZ, 0xc0, !PT ;  /* 0xfffffffec5c57812 */ /* 0x000fe200078ec0ff */
[----:B------:R-:W-:Y:S01]  /*0840*/  IMAD.IADD R17, R4, 0x1, -R17 ;  /* 0x0000000104117824 */ /* 0x000fe200078e0a11 */
[----:B------:R-:W-:-:S02]  /*0850*/  SHF.R.S32.HI R15, RZ, 0x1f, R14 ;  /* 0x0000001fff0f7819 */ /* 0x000fc4000001140e */
[--C-:B------:R-:W-:Y:S01]  /*0860*/  LOP3.LUT R0, R203, 0x38, R214.reuse, 0xf8, !PT ;  /* 0x00000038cb007812 */ /* 0x100fe200078ef8d6 */
[----:B------:R-:W-:Y:S01]  /*0870*/  IMAD.IADD R197, R8, 0x1, -R197 ;  /* 0x0000000108c57824 */ /* 0x000fe200078e0ac5 */
[----:B------:R-:W-:Y:S01]  /*0880*/  SHF.R.U32.HI R203, RZ, 0x3, R203 ;  /* 0x00000003ffcb7819 */ /* 0x000fe200000116cb */
[----:B------:R-:W-:Y:S01]  /*0890*/  IMAD R11, R15, c[0x0][0x198], RZ ;  /* 0x000066000f0b7a24 */ /* 0x000fe200078e02ff */
[--C-:B------:R-:W-:Y:S02]  /*08a0*/  SHF.R.S32.HI R215, RZ, 0x1f, R214.reuse ;  /* 0x0000001fffd77819 */ /* 0x100fe400000114d6 */
[----:B------:R-:W-:Y:S02]  /*08b0*/  LOP3.LUT R203, R0, R203, RZ, 0x3c, !PT ;  /* 0x000000cb00cb7212 */ /* 0x000fe400078e3cff */
[----:B------:R-:W-:Y:S01]  /*08c0*/  LEA.HI R0, R9, R4, RZ, 0x6 ;  /* 0x0000000409007211 */ /* 0x000fe200078f30ff */
[----:B------:R-:W-:Y:S01]  /*08d0*/  IMAD.WIDE.U32 R20, R14, c[0x0][0x198], R214 ;  /* 0x000066000e147a25 */ /* 0x000fe200078e00d6 */
[----:B------:R-:W-:-:S02]  /*08e0*/  SHF.R.S32.HI R8, RZ, 0x1f, R17 ;  /* 0x0000001fff087819 */ /* 0x000fc40000011411 */
[----:B------:R-:W-:Y:S01]  /*08f0*/  IADD3 R12, P0, R214, R12, RZ ;  /* 0x0000000cd60c7210 */ /* 0x000fe20007f1e0ff */
[----:B------:R-:W-:Y:S01]  /*0900*/  IMAD.SHL.U32 R0, R0, 0x8, RZ ;  /* 0x0000000800007824 */ /* 0x000fe200078e00ff */
[----:B------:R-:W-:Y:S02]  /*0910*/  LEA.HI R5, R8, R17, RZ, 0x3 ;  /* 0x0000001108057211 */ /* 0x000fe400078f18ff */
[----:B------:R-:W-:Y:S01]  /*0920*/  IADD3 R205, R214, 0x40, RZ ;  /* 0x00000040d6cd7810 */ /* 0x000fe20007ffe0ff */
[----:B------:R-:W-:Y:S01]  /*0930*/  IMAD.X R13, R215, 0x1, R13, P0 ;  /* 0x00000001d70d7824 */ /* 0x000fe200000e060d */
[----:B------:R-:W-:Y:S01]  /*0940*/  LOP3.LUT R203, R203, 0xfffffe00, R0, 0xf8, !PT ;  /* 0xfffffe00cbcb7812 */ /* 0x000fe200078ef800 */
[----:B------:R-:W-:Y:S01]  /*0950*/  IMAD R0, R14, c[0x0][0x19c], R11 ;  /* 0x000067000e007a24 */ /* 0x000fe200078e020b */
[----:B------:R-:W-:Y:S01]  /*0960*/  LOP3.LUT R8, R5, 0xfffffff8, RZ, 0xc0, !PT ;  /* 0xfffffff805087812 */ /* 0x000fe200078ec0ff */
[----:B------:R-:W-:Y:S01]  /*0970*/  IMAD R11, R15, c[0x0][0x1a0], RZ ;  /* 0x000068000f0b7a24 */ /* 0x000fe200078e02ff */
[----:B------:R-:W-:Y:S01]  /*0980*/  IADD3 R210, P0, R210, R20, RZ ;  /* 0x00000014d2d27210 */ /* 0x000fe20007f1e0ff */
[----:B------:R-:W-:Y:S01]  /*0990*/  IMAD.SHL.U32 R5, R5, 0x40, RZ ;  /* 0x0000004005057824 */ /* 0x000fe200078e00ff */
[----:B------:R-:W-:Y:S01]  /*09a0*/  IADD3 R204, R214, 0x80, RZ ;  /* 0x00000080d6cc7810 */ /* 0x000fe20007ffe0ff */
[----:B------:R-:W-:Y:S01]  /*09b0*/  IMAD.IADD R8, R17, 0x1, -R8 ;  /* 0x0000000111087824 */ /* 0x000fe200078e0a08 */
[----:B------:R-:W-:Y:S01]  /*09c0*/  IADD3.X R211, R3, R21, R0, P0, !PT ;  /* 0x0000001503d37210 */ /* 0x000fe200007fe400 */
[----:B------:R-:W-:Y:S01]  /*09d0*/  IMAD.WIDE.U32 R20, R14, c[0x0][0x1a0], R214 ;  /* 0x000068000e147a25 */ /* 0x000fe200078e00d6 */
[----:B------:R-:W-:-:S02]  /*09e0*/  SHF.R.S32.HI R3, RZ, 0x1f, R208 ;  /* 0x0000001fff037819 */ /* 0x000fc400000114d0 */
[----:B------:R-:W-:Y:S01]  /*09f0*/  LOP3.LUT P2, RZ, R8, 0x4, RZ, 0xc0, !PT ;  /* 0x0000000408ff7812 */ /* 0x000fe2000784c0ff */
[----:B------:R-:W-:Y:S01]  /*0a00*/  IMAD R0, R14, c[0x0][0x1a4], R11 ;  /* 0x000069000e007a24 */ /* 0x000fe200078e020b */
[C---:B------:R-:W-:Y:S01]  /*0a10*/  LOP3.LUT P1, RZ, R8.reuse, 0x2, RZ, 0xc0, !PT ;  /* 0x0000000208ff7812 */ /* 0x040fe2000782c0ff */
[----:B------:R-:W-:Y:S01]  /*0a20*/  IMAD.SHL.U32 R8, R8, 0x40, RZ ;  /* 0x0000004008087824 */ /* 0x000fe200078e00ff */
[----:B------:R-:W-:Y:S01]  /*0a30*/  IADD3 R10, P0, R10, R20, RZ ;  /* 0x000000140a0a7210 */ /* 0x000fe20007f1e0ff */
[----:B------:R-:W-:-:S03]  /*0a40*/  IMAD.WIDE.U32 R16, R16, c[0x0][0x1a8], R12 ;  /* 0x00006a0010107a25 */ /* 0x000fc600078e000c */
[----:B------:R-:W-:Y:S01]  /*0a50*/  IADD3.X R11, R7, R21, R0, P0, !PT ;  /* 0x00000015070b7210 */ /* 0x000fe200007fe400 */
[----:B------:R-:W-:Y:S01]  /*0a60*/  IMAD.SHL.U32 R13, R197, 0x8, RZ ;  /* 0x00000008c50d7824 */ /* 0x000fe200078e00ff */
[----:B------:R-:W-:Y:S01]  /*0a70*/  LOP3.LUT R8, R8, 0x1c0, RZ, 0xc0, !PT ;  /* 0x000001c008087812 */ /* 0x000fe200078ec0ff */
[C---:B------:R-:W-:Y:S01]  /*0a80*/  IMAD R213, R3.reuse, c[0x0][0x1b0], RZ ;  /* 0x00006c0003d57a24 */ /* 0x040fe200078e02ff */
[----:B------:R-:W-:Y:S01]  /*0a90*/  ISETP.GE.AND P0, PT, R14, R199, PT ;  /* 0x000000c70e00720c */ /* 0x000fe20003f06270 */
[----:B------:R-:W-:Y:S01]  /*0aa0*/  IMAD R3, R3, c[0x0][0x1b8], RZ ;  /* 0x00006e0003037a24 */ /* 0x000fe200078e02ff */
[----:B------:R-:W-:Y:S01]  /*0ab0*/  LOP3.LUT R13, R8, 0x8, R13, 0xf8, !PT ;  /* 0x00000008080d7812 */ /* 0x000fe200078ef80d */
[C---:B------:R-:W-:Y:S01]  /*0ac0*/  IMAD R213, R208.reuse, c[0x0][0x1b4], R213 ;  /* 0x00006d00d0d57a24 */ /* 0x040fe200078e02d5 */
[----:B------:R-:W-:Y:S01]  /*0ad0*/  SHF.R.U32.HI R8, RZ, 0x3, R8 ;  /* 0x00000003ff087819 */ /* 0x000fe20000011608 */
[C---:B------:R-:W-:Y:S02]  /*0ae0*/  IMAD R3, R208.reuse, c[0x0][0x1bc], R3 ;  /* 0x00006f00d0037a24 */ /* 0x040fe400078e0203 */
[----:B------:R-:W-:Y:S01]  /*0af0*/  IMAD.WIDE.U32 R210, R208, c[0x0][0x1b0], R210 ;  /* 0x00006c00d0d27a25 */ /* 0x000fe200078e00d2 */
[----:B------:R-:W-:-:S03]  /*0b00*/  LOP3.LUT R0, R13, R8, RZ, 0x3c, !PT ;  /* 0x000000080d007212 */ /* 0x000fc600078e3cff */
[----:B------:R-:W-:Y:S01]  /*0b10*/  IMAD.MOV.U32 R7, RZ, RZ, 0x10 ;  /* 0x00000010ff077424 */ /* 0x000fe200078e00ff */
[----:B------:R-:W-:Y:S01]  /*0b20*/  LOP3.LUT R0, R0, 0xfffffe00, R5, 0xf8, !PT ;  /* 0xfffffe0000007812 */ /* 0x000fe200078ef805 */
[----:B------:R-:W-:Y:S02]  /*0b30*/  IMAD.MOV.U32 R8, RZ, RZ, 0x20 ;  /* 0x00000020ff087424 */ /* 0x000fe400078e00ff */
[----:B------:R-:W-:Y:S01]  /*0b40*/  IMAD.WIDE.U32 R208, R208, c[0x0][0x1b8], R10 ;  /* 0x00006e00d0d07a25 */ /* 0x000fe200078e000a */
[----:B------:R-:W-:Y:S02]  /*0b50*/  SEL R7, R7, 0xfffffff0, !P1 ;  /* 0xfffffff007077807 */ /* 0x000fe40004800000 */
[----:B------:R-:W-:Y:S01]  /*0b60*/  SEL R5, R8, 0xffffffe0, !P2 ;  /* 0xffffffe008057807 */ /* 0x000fe20005000000 */
[----:B------:R-:W-:-:S04]  /*0b70*/  IMAD.WIDE R20, R202, 0x80, R14 ;  /* 0x00000080ca147825 */ /* 0x000fc800078e020e */
[----:B------:R-:W-:Y:S02]  /*0b80*/  IMAD.SHL.U32 R203, R203, 0x2, RZ ;  /* 0x00000002cbcb7824 */ /* 0x000fe400078e00ff */
[----:B------:R-:W-:Y:S02]  /*0b90*/  IMAD.IADD R19, R17, 0x1, R19 ;  /* 0x0000000111137824 */ /* 0x000fe400078e0213 */
[----:B------:R-:W-:Y:S02]  /*0ba0*/  IMAD.IADD R213, R211, 0x1, R213 ;  /* 0x00000001d3d57824 */ /* 0x000fe400078e02d5 */
[----:B------:R-:W-:Y:S01]  /*0bb0*/  IMAD.IADD R200, R209, 0x1, R3 ;  /* 0x00000001d1c87824 */ /* 0x000fe200078e0203 */
[----:B------:R-:W-:Y:S05]  /*0bc0*/  @P0 BRA `(.L_x_60) ;  /* 0x000001e000000947 */ /* 0x000fea0003800000 */
[----:B------:R-:W-:Y:S01]  /*0bd0*/  ISETP.GE.AND P4, PT, R214, c[0x0][0x220], PT ;  /* 0x00008800d6007a0c */ /* 0x000fe20003f86270 */
[----:B------:R-:W-:Y:S01]  /*0be0*/  IMAD R3, R21, c[0x0][0x190], RZ ;  /* 0x0000640015037a24 */ /* 0x000fe200078e02ff */
[----:B------:R-:W-:Y:S01]  /*0bf0*/  ISETP.GE.AND P3, PT, R205, c[0x0][0x220], PT ;  /* 0x00008800cd007a0c */ /* 0x000fe20003f66270 */
[----:B------:R-:W-:Y:S01]  /*0c00*/  IMAD.MOV.U32 R18, RZ, RZ, R16 ;  /* 0x000000ffff127224 */ /* 0x000fe200078e0010 */
[----:B------:R-:W-:Y:S01]  /*0c10*/  ISETP.GE.AND P2, PT, R204, c[0x0][0x220], PT ;  /* 0x00008800cc007a0c */ /* 0x000fe20003f46270 */
[----:B------:R-:W-:-:S02]  /*0c20*/  IMAD R3, R20, c[0x0][0x194], R3 ;  /* 0x0000650014037a24 */ /* 0x000fc400078e0203 */
[----:B------:R-:W-:-:S04]  /*0c30*/  IMAD.WIDE.U32 R10, R20, c[0x0][0x190], R18 ;  /* 0x00006400140a7a25 */ /* 0x000fc800078e0012 */
[----:B------:R-:W-:Y:S02]  /*0c40*/  IMAD.IADD R3, R11, 0x1, R3 ;  /* 0x000000010b037824 */ /* 0x000fe400078e0203 */
[C---:B------:R-:W-:Y:S01]  /*0c50*/  @!P4 LEA R22, P1, R10.reuse, c[0x0][0x160], 0x1 ;  /* 0x000058000a16ca11 */ /* 0x040fe200078208ff */
[----:B------:R1:W-:Y:S01]  /*0c60*/  @P4 STS.128 [R203], RZ ;  /* 0x000000ffcb004388 */ /* 0x0003e20000000c00 */
[C---:B------:R-:W-:Y:S02]  /*0c70*/  @!P3 LEA R12, P0, R10.reuse, c[0x0][0x160], 0x1 ;  /* 0x000058000a0cba11 */ /* 0x040fe400078008ff */
[C-C-:B------:R-:W-:Y:S02]  /*0c80*/  @!P4 LEA.HI.X R23, R10.reuse, c[0x0][0x164], R3.reuse, 0x1, P1 ;  /* 0x000059000a17ca11 */ /* 0x140fe400008f0c03 */
[----:B------:R-:W-:-:S03]  /*0c90*/  @!P3 LEA.HI.X R13, R10, c[0x0][0x164], R3, 0x1, P0 ;  /* 0x000059000a0dba11 */ /* 0x000fc600000f0c03 */
[----:B------:R-:W-:Y:S01]  /*0ca0*/  @!PT LDS RZ, [RZ] ;  /* 0x00000000fffff984 */ /* 0x000fe20000000800 */
[----:B------:R-:W-:Y:S01]  /*0cb0*/  @!PT LDS RZ, [RZ] ;  /* 0x00000000fffff984 */ /* 0x000fe20000000800 */
[----:B------:R-:W-:Y:S01]  /*0cc0*/  @!PT LDS RZ, [RZ] ;  /* 0x00000000fffff984 */ /* 0x000fe20000000800 */
[----:B------:R1:W-:Y:S04]  /*0cd0*/  @!P4 LDGSTS.E.BYPASS.LTC128B.128 [R203], [R22.64] ;  /* 0x0000000016cbcfae */ /* 0x0003e8000b901d4a */
[----:B------:R1:W-:Y:S04]  /*0ce0*/  @P3 STS.128 [R203+0x4000], RZ ;  /* 0x004000ffcb003388 */ /* 0x0003e80000000c00 */
[----:B------:R-:W-:Y:S01]  /*0cf0*/  @!PT LDS RZ, [RZ] ;  /* 0x00000000fffff984 */ /* 0x000fe20000000800 */
[----:B------:R-:W-:Y:S01]  /*0d00*/  @!PT LDS RZ, [RZ] ;  /* 0x00000000fffff984 */ /* 0x000fe20000000800 */
[----:B------:R-:W-:Y:S01]  /*0d10*/  @!PT LDS RZ, [RZ] ;  /* 0x00000000fffff984 */ /* 0x000fe20000000800 */
[----:B------:R1:W-:Y:S04]  /*0d20*/  @!P3 LDGSTS.E.BYPASS.LTC128B.128 [R203+0x4000], [R12.64+0x80] ;  /* 0x040000800ccbbfae */ /* 0x0003e8000b901d4a */
[----:B------:R1:W-:Y:S01]  /*0d30*/  @P2 STS.128 [R203+0x8000], RZ ;  /* 0x008000ffcb002388 */ /* 0x0003e20000000c00 */
[----:B------:R-:W-:Y:S05]  /*0d40*/  @P2 BRA `(.L_x_60) ;  /* 0x0000006000002947 */ /* 0x000fea0003800000 */
[----:B-1----:R-:W-:-:S04]  /*0d50*/  LEA R12, P0, R10, c[0x0][0x160], 0x1 ;  /* 0x000058000a0c7a11 */ /* 0x002fc800078008ff */
[----:B------:R-:W-:-:S05]  /*0d60*/  LEA.HI.X R13, R10, c[0x0][0x164], R3, 0x1, P0 ;  /* 0x000059000a0d7a11 */ /* 0x000fca00000f0c03 */
[----:B------:R-:W-:Y:S01]  /*0d70*/  @!PT LDS RZ, [RZ] ;  /* 0x00000000fffff984 */ /* 0x000fe20000000800 */
[----:B------:R-:W-:Y:S01]  /*0d80*/  @!PT LDS RZ, [RZ] ;  /* 0x00000000fffff984 */ /* 0x000fe20000000800 */
[----:B------:R-:W-:Y:S01]  /*0d90*/  @!PT LDS RZ, [RZ] ;  /* 0x00000000fffff984 */ /* 0x000fe20000000800 */
[----:B------:R1:W-:Y:S04]  /*0da0*/  LDGSTS.E.BYPASS.LTC128B.128 [R203+0x8000], [R12.64+0x100] ;  /* 0x080001000ccb7fae */ /* 0x0003e8000b901d4a */
.L_x_60:
[----:B------:R-:W-:Y:S05]  /*0db0*/  BSYNC B0 ;  /* 0x0000000000007941 */ /* 0x000fea0003800000 */
.L_x_59:
[----:B------:R-:W-:Y:S01]  /*0dc0*/  IADD3 R10, R14, 0x20, RZ ;  /* 0x000000200e0a7810 */ /* 0x000fe20007ffe0ff */
[----:B------:R-:W-:Y:S03]  /*0dd0*/  BSSY B0, `(.L_x_61) ;  /* 0x0000024000007945 */ /* 0x000fe60003800000 */
[----:B------:R-:W-:-:S13]  /*0de0*/  ISETP.GE.AND P0, PT, R10, R199, PT ;  /* 0x000000c70a00720c */ /* 0x000fda0003f06270 */
[----:B------:R-:W-:Y:S05]  /*0df0*/  @P0 BRA `(.L_x_62) ;  /* 0x0000021000000947 */ /* 0x000fea0003800000 */
[----:B-1----:R-:W-:Y:S01]  /*0e00*/  IADD3 R12, P0, R20, 0x20, RZ ;  /* 0x00000020140c7810 */ /* 0x002fe20007f1e0ff */
[----:B------:R-:W-:Y:S01]  /*0e10*/  IMAD.MOV.U32 R22, RZ, RZ, R16 ;  /* 0x000000ffff167224 */ /* 0x000fe200078e0010 */
[----:B------:R-:W-:Y:S01]  /*0e20*/  ISETP.GE.AND P3, PT, R214, c[0x0][0x220], PT ;  /* 0x00008800d6007a0c */ /* 0x000fe20003f66270 */
[----:B------:R-:W-:Y:S01]  /*0e30*/  IMAD.MOV.U32 R23, RZ, RZ, R19 ;  /* 0x000000ffff177224 */ /* 0x000fe200078e0013 */
[----:B------:R-:W-:Y:S01]  /*0e40*/  ISETP.GE.AND P2, PT, R205, c[0x0][0x220], PT ;  /* 0x00008800cd007a0c */ /* 0x000fe20003f46270 */
[----:B------:R-:W-:Y:S01]  /*0e50*/  IMAD.X R3, RZ, RZ, R21, P0 ;  /* 0x000000ffff037224 */ /* 0x000fe200000e0615 */
[----:B------:R-:W-:Y:S01]  /*0e60*/  ISETP.GE.AND P0, PT, R204, c[0x0][0x220], PT ;  /* 0x00008800cc007a0c */ /* 0x000fe20003f06270 */
[----:B------:R-:W-:-:S04]  /*0e70*/  IMAD.WIDE.U32 R22, R12, c[0x0][0x190], R22 ;  /* 0x000064000c167a25 */ /* 0x000fc800078e0016 */
[----:B------:R-:W-:-:S04]  /*0e80*/  IMAD R3, R3, c[0x0][0x190], RZ ;  /* 0x0000640003037a24 */ /* 0x000fc800078e02ff */
[----:B------:R-:W-:Y:S01]  /*0e90*/  IMAD R3, R12, c[0x0][0x194], R3 ;  /* 0x000065000c037a24 */ /* 0x000fe200078e0203 */
[C---:B------:R-:W-:Y:S01]  /*0ea0*/  @!P3 LEA R12, P4, R22.reuse, c[0x0][0x160], 0x1 ;  /* 0x00005800160cba11 */ /* 0x040fe200078808ff */
[----:B------:R1:W-:Y:S01]  /*0eb0*/  @P3 STS.128 [R203+0x1000], RZ ;  /* 0x001000ffcb003388 */ /* 0x0003e20000000c00 */
[----:B------:R-:W-:Y:S01]  /*0ec0*/  @!P2 LEA R24, P1, R22, c[0x0][0x160], 0x1 ;  /* 0x000058001618aa11 */ /* 0x000fe200078208ff */
[----:B------:R-:W-:-:S05]  /*0ed0*/  IMAD.IADD R3, R23, 0x1, R3 ;  /* 0x0000000117037824 */ /* 0x000fca00078e0203 */
[C-C-:B------:R-:W-:Y:S02]  /*0ee0*/  @!P3 LEA.HI.X R13, R22.reuse, c[0x0][0x164], R3.reuse, 0x1, P4 ;  /* 0x00005900160dba11 */ /* 0x140fe400020f0c03 */
[----:B------:R-:W-:-:S03]  /*0ef0*/  @!P2 LEA.HI.X R25, R22, c[0x0][0x164], R3, 0x1, P1 ;  /* 0x000059001619aa11 */ /* 0x000fc600008f0c03 */
[----:B------:R-:W-:Y:S01]  /*0f00*/  @!PT LDS RZ, [RZ] ;  /* 0x00000000fffff984 */ /* 0x000fe20000000800 */
[----:B------:R-:W-:Y:S01]  /*0f10*/  @!PT LDS RZ, [RZ] ;  /* 0x00000000fffff984 */ /* 0x000fe20000000800 */
[----:B------:R-:W-:Y:S01]  /*0f20*/  @!PT LDS RZ, [RZ] ;  /* 0x00000000fffff984 */ /* 0x000fe20000000800 */
[----:B------:R1:W-:Y:S04]  /*0f30*/  @!P3 LDGSTS.E.BYPASS.LTC128B.128 [R203+0x1000], [R12.64] ;  /* 0x010000000ccbbfae */ /* 0x0003e8000b901d4a */
        /* <DEDUP_REMOVED lines=13> */
.L_x_62:
[----:B------:R-:W-:Y:S05]  /*1010*/  BSYNC B0 ;  /* 0x0000000000007941 */ /* 0x000fea0003800000 */
.L_x_61:
[----:B-1----:R-:W-:Y:S01]  /*1020*/  IADD3 R12, R14, 0x40, RZ ;  /* 0x000000400e0c7810 */ /* 0x002fe20007ffe0ff */
[----:B------:R-:W-:Y:S03]  /*1030*/  BSSY B0, `(.L_x_63) ;  /* 0x0000024000007945 */ /* 0x000fe60003800000 */
[----:B------:R-:W-:-:S13]  /*1040*/  ISETP.GE.AND P0, PT, R12, R199, PT ;  /* 0x000000c70c00720c */ /* 0x000fda0003f06270 */
[----:B------:R-:W-:Y:S05]  /*1050*/  @P0 BRA `(.L_x_64) ;  /* 0x0000021000000947 */ /* 0x000fea0003800000 */
[----:B------:R-:W-:Y:S01]  /*1060*/  IADD3 R12, P0, R20, 0x40, RZ ;  /* 0x00000040140c7810 */ /* 0x000fe20007f1e0ff */
        /* <DEDUP_REMOVED lines=32> */
.L_x_64:
[----:B------:R-:W-:Y:S05]  /*1270*/  BSYNC B0 ;  /* 0x0000000000007941 */ /* 0x000fea0003800000 */
.L_x_63:
[----:B-1----:R-:W-:Y:S01]  /*1280*/  IADD3 R12, R14, 0x60, RZ ;  /* 0x000000600e0c7810 */ /* 0x002fe20007ffe0ff */
[----:B------:R-:W-:Y:S01]  /*1290*/  UMOV UR7, 0x6 ;  /* 0x0000000600077882 */ /* 0x000fe20000000000 */
[----:B------:R-:W-:Y:S01]  /*12a0*/  BSSY B0, `(.L_x_65) ;  /* 0x0000026000007945 */ /* 0x000fe20003800000 */
[----:B------:R-:W-:Y:S01]  /*12b0*/  ULDC.64 UR4, c[0x0][0x198] ;  /* 0x0000660000047ab9 */ /* 0x000fe20000000a00 */
[----:B------:R-:W-:Y:S01]  /*12c0*/  ISETP.GE.AND P0, PT, R12, R199, PT ;  /* 0x000000c70c00720c */ /* 0x000fe20003f06270 */
[----:B------:R-:W-:Y:S02]  /*12d0*/  USHF.L.U64.HI UR7, UR4, UR7, UR5 ;  /* 0x0000000704077299 */ /* 0x000fe40008010205 */
[----:B------:R-:W-:-:S10]  /*12e0*/  USHF.L.U32 UR8, UR4, 0x6, URZ ;  /* 0x0000000604087899 */ /* 0x000fd4000800063f */
[----:B------:R-:W-:Y:S05]  /*12f0*/  @P0 BRA `(.L_x_66) ;  /* 0x0000020000000947 */ /* 0x000fea0003800000 */
[----:B------:R-:W-:Y:S01]  /*1300*/  IADD3 R3, P0, R20, 0x60, RZ ;  /* 0x0000006014037810 */ /* 0x000fe20007f1e0ff */
[----:B------:R-:W-:Y:S01]  /*1310*/  IMAD.MOV.U32 R17, RZ, RZ, R19 ;  /* 0x000000ffff117224 */ /* 0x000fe200078e0013 */
[----:B------:R-:W-:Y:S02]  /*1320*/  ISETP.GE.AND P3, PT, R214, c[0x0][0x220], PT ;  /* 0x00008800d6007a0c */ /* 0x000fe40003f66270 */
        /* <DEDUP_REMOVED lines=29> */
.L_x_66:
[----:B------:R-:W-:Y:S05]  /*1500*/  BSYNC B0 ;  /* 0x0000000000007941 */ /* 0x000fea0003800000 */
.L_x_65:
[----:B------:R-:W-:Y:S01]  /*1510*/  LEA.HI.SX32 R3, R133, 0xffffffff, 0x1a ;  /* 0xffffffff85037811 */ /* 0x000fe200078fd2ff */
[----:B------:R-:W-:Y:S01]  /*1520*/  BSSY B0, `(.L_x_67) ;  /* 0x0000023000007945 */ /* 0x000fe20003800000 */
[----:B------:R-:W-:Y:S02]  /*1530*/  MOV R212, R210 ;  /* 0x000000d200d47202 */ /* 0x000fe40000000f00 */
[----:B------:R-:W-:Y:S01]  /*1540*/  SHF.R.S32.HI R16, RZ, 0x1f, R3 ;  /* 0x0000001fff107819 */ /* 0x000fe20000011403 */
[C---:B-1----:R-:W-:Y:S02]  /*1550*/  IMAD R13, R3.reuse, -0x40, R6 ;  /* 0xffffffc0030d7824 */ /* 0x042fe400078e0206 */
[C---:B------:R-:W-:Y:S02]  /*1560*/  IMAD R11, R3.reuse, UR7, RZ ;  /* 0x00000007030b7c24 */ /* 0x040fe4000f8e02ff */
[----:B------:R-:W-:Y:S01]  /*1570*/  IMAD.WIDE.U32 R18, R3, UR8, R212 ;  /* 0x0000000803127c25 */ /* 0x000fe2000f8e00d4 */
[----:B------:R-:W-:-:S03]  /*1580*/  ISETP.GE.AND P0, PT, R14, R13, PT ;  /* 0x0000000d0e00720c */ /* 0x000fc60003f06270 */
[----:B------:R-:W-:-:S05]  /*1590*/  IMAD R11, R16, UR8, R11 ;  /* 0x00000008100b7c24 */ /* 0x000fca000f8e020b */
[----:B------:R-:W-:-:S05]  /*15a0*/  IADD3 R11, R19, R11, RZ ;  /* 0x0000000b130b7210 */ /* 0x000fca0007ffe0ff */
[----:B------:R-:W-:Y:S05]  /*15b0*/  @P0 BRA `(.L_x_68) ;  /* 0x0000019000000947 */ /* 0x000fea0003800000 */
[----:B------:R-:W-:Y:S02]  /*15c0*/  ISETP.GE.AND P3, PT, R214, c[0x0][0x220], PT ;  /* 0x00008800d6007a0c */ /* 0x000fe40003f66270 */
[----:B------:R-:W-:Y:S02]  /*15d0*/  ISETP.GE.AND P2, PT, R205, c[0x0][0x220], PT ;  /* 0x00008800cd007a0c */ /* 0x000fe40003f46270 */
[----:B------:R-:W-:-:S09]  /*15e0*/  ISETP.GE.AND P0, PT, R204, c[0x0][0x220], PT ;  /* 0x00008800cc007a0c */ /* 0x000fd20003f06270 */
[C---:B------:R-:W-:Y:S01]  /*15f0*/  @!P3 LEA R22, P4, R18.reuse, c[0x0][0x168], 0x1 ;  /* 0x00005a001216ba11 */ /* 0x040fe200078808ff */
[----:B------:R1:W-:Y:S01]  /*1600*/  @P3 STS.128 [R203+0xc000], RZ ;  /* 0x00c000ffcb003388 */ /* 0x0003e20000000c00 */
[C---:B------:R-:W-:Y:S02]  /*1610*/  @!P2 LEA R20, P1, R18.reuse, c[0x0][0x168], 0x1 ;  /* 0x00005a001214aa11 */ /* 0x040fe400078208ff */
        /* <DEDUP_REMOVED lines=19> */
.L_x_68:
[----:B------:R-:W-:Y:S05]  /*1750*/  BSYNC B0 ;  /* 0x0000000000007941 */ /* 0x000fea0003800000 */
.L_x_67:
[----:B------:R-:W-:Y:S01]  /*1760*/  ISETP.GE.AND P0, PT, R10, R13, PT ;  /* 0x0000000d0a00720c */ /* 0x000fe20003f06270 */
[----:B------:R-:W-:Y:S01]  /*1770*/  UMOV UR6, 0x5 ;  /* 0x0000000500067882 */ /* 0x000fe20000000000 */
[----:B------:R-:W-:Y:S01]  /*1780*/  BSSY B0, `(.L_x_69) ;  /* 0x0000020000007945 */ /* 0x000fe20003800000 */
[----:B------:R-:W-:Y:S02]  /*1790*/  ULDC UR5, c[0x0][0x19c] ;  /* 0x0000670000057ab9 */ /* 0x000fe40000000800 */
[----:B------:R-:W-:Y:S02]  /*17a0*/  USHF.L.U32 UR9, UR4, 0x5, URZ ;  /* 0x0000000504097899 */ /* 0x000fe4000800063f */
[----:B------:R-:W-:-:S06]  /*17b0*/  USHF.L.U64.HI UR5, UR4, UR6, UR5 ;  /* 0x0000000604057299 */ /* 0x000fcc0008010205 */
[----:B------:R-:W-:Y:S05]  /*17c0*/  @P0 BRA `(.L_x_70) ;  /* 0x000001b000000947 */ /* 0x000fea0003800000 */
[----:B------:R-:W-:Y:S02]  /*17d0*/  ISETP.GE.AND P3, PT, R214, c[0x0][0x220], PT ;  /* 0x00008800d6007a0c */ /* 0x000fe40003f66270 */
[----:B------:R-:W-:Y:S02]  /*17e0*/  ISETP.GE.AND P2, PT, R205, c[0x0][0x220], PT ;  /* 0x00008800cd007a0c */ /* 0x000fe40003f46270 */
[----:B------:R-:W-:Y:S02]  /*17f0*/  IADD3 R12, P1, R18, UR9, RZ ;  /* 0x00000009120c7c10 */ /* 0x000fe4000ff3e0ff */
[----:B------:R-:W-:Y:S02]  /*1800*/  ISETP.GE.AND P0, PT, R204, c[0x0][0x220], PT ;  /* 0x00008800cc007a0c */ /* 0x000fe40003f06270 */
[----:B------:R-:W-:-:S05]  /*1810*/  IADD3.X R11, R11, UR5, RZ, P1, !PT ;  /* 0x000000050b0b7c10 */ /* 0x000fca0008ffe4ff */
[C---:B-1----:R-:W-:Y:S01]  /*1820*/  @!P3 LEA R20, P4, R12.reuse, c[0x0][0x168], 0x1 ;  /* 0x00005a000c14ba11 */ /* 0x042fe200078808ff */
        /* <DEDUP_REMOVED lines=21> */
.L_x_70:
[----:B------:R-:W-:Y:S05]  /*1980*/  BSYNC B0 ;  /* 0x0000000000007941 */ /* 0x000fea0003800000 */
.L_x_69:
[----:B------:R-:W0:Y:S01]  /*1990*/  LDGDEPBAR ;  /* 0x00000000000079af */ /* 0x000e220000000000 */
[----:B------:R-:W-:Y:S01]  /*19a0*/  ISETP.GE.AND P1, PT, R14, R13, PT ;  /* 0x0000000d0e00720c */ /* 0x000fe20003f26270 */
[----:B------:R-:W-:Y:S01]  /*19b0*/  IMAD R16, R16, c[0x0][0x1a0], RZ ;  /* 0x0000680010107a24 */ /* 0x000fe200078e02ff */
[----:B------:R-:W-:Y:S01]  /*19c0*/  BSSY B0, `(.L_x_71) ;  /* 0x0000025000007945 */ /* 0x000fe20003800000 */
[----:B-1----:R-:W-:-:S04]  /*19d0*/  IMAD.WIDE.U32 R18, R3, c[0x0][0x1a0], RZ ;  /* 0x0000680003127a25 */ /* 0x002fc800078e00ff */
[----:B------:R-:W-:Y:S01]  /*19e0*/  IMAD R11, R3, c[0x0][0x1a4], R16 ;  /* 0x00006900030b7a24 */ /* 0x000fe200078e0210 */
[----:B------:R-:W-:-:S04]  /*19f0*/  LEA R12, P0, R18, R208, 0x6 ;  /* 0x000000d0120c7211 */ /* 0x000fc800078030ff */
[----:B------:R-:W-:-:S04]  /*1a00*/  IADD3 R11, R19, R11, RZ ;  /* 0x0000000b130b7210 */ /* 0x000fc80007ffe0ff */
[----:B------:R-:W-:Y:S01]  /*1a10*/  LEA.HI.X R11, R18, R200, R11, 0x6, P0 ;  /* 0x000000c8120b7211 */ /* 0x000fe200000f340b */
[----:B------:R-:W-:-:S04]  /*1a20*/  DEPBAR.LE SB0, 0x0 ;  /* 0x000080000000791a */ /* 0x000fc80000000000 */
[----:B------:R-:W-:Y:S06]  /*1a30*/  BAR.SYNC.DEFER_BLOCKING 0x0 ;  /* 0x0000000000007b1d */ /* 0x000fec0000010000 */
[----:B------:R1:W-:Y:S04]  /*1a40*/  @P1 STS.128 [R203+0x12000], RZ ;  /* 0x012000ffcb001388 */ /* 0x0003e80000000c00 */
[----:B------:R1:W-:Y:S04]  /*1a50*/  @P1 STS.128 [R203+0x14000], RZ ;  /* 0x014000ffcb001388 */ /* 0x0003e80000000c00 */
[----:B------:R1:W-:Y:S01]  /*1a60*/  @P1 STS.128 [R203+0x16000], RZ ;  /* 0x016000ffcb001388 */ /* 0x0003e20000000c00 */
[----:B------:R-:W-:Y:S05]  /*1a70*/  @P1 BRA `(.L_x_72) ;  /* 0x0000019000001947 */ /* 0x000fea0003800000 */
[----:B------:R-:W-:Y:S02]  /*1a80*/  ISETP.GE.AND P3, PT, R214, c[0x0][0x220], PT ;  /* 0x00008800d6007a0c */ /* 0x000fe40003f66270 */
[----:B------:R-:W-:-:S02]  /*1a90*/  ISETP.GE.AND P2, PT, R205, c[0x0][0x220], PT ;  /* 0x00008800cd007a0c */ /* 0x000fc40003f46270 */
        /* <DEDUP_REMOVED lines=17> */
[----:B--2---:R-:W-:-:S04]  /*1bb0*/  LEA R16, P0, R12, c[0x0][0x170], 0x1 ;  /* 0x00005c000c107a11 */ /* 0x004fc800078008ff */
[----:B------:R-:W-:-:S05]  /*1bc0*/  LEA.HI.X R17, R12, c[0x0][0x174], R11, 0x1, P0 ;  /* 0x00005d000c117a11 */ /* 0x000fca00000f0c0b */
[----:B------:R-:W-:Y:S01]  /*1bd0*/  @!PT LDS RZ, [RZ] ;  /* 0x00000000fffff984 */ /* 0x000fe20000000800 */
[----:B------:R-:W-:Y:S01]  /*1be0*/  @!PT LDS RZ, [RZ] ;  /* 0x00000000fffff984 */ /* 0x000fe20000000800 */
[----:B------:R-:W-:Y:S01]  /*1bf0*/  @!PT LDS RZ, [RZ] ;  /* 0x00000000fffff984 */ /* 0x000fe20000000800 */
[----:B------:R2:W-:Y:S04]  /*1c00*/  LDGSTS.E.BYPASS.LTC128B.128 [R203+0x16000], [R16.64+0x100] ;  /* 0x1600010010cb7fae */ /* 0x0005e8000b901d4a */
.L_x_72:
[----:B------:R-:W-:Y:S05]  /*1c10*/  BSYNC B0 ;  /* 0x0000000000007941 */ /* 0x000fea0003800000 */
.L_x_71:
[----:B------:R-:W-:Y:S01]  /*1c20*/  ISETP.GE.AND P0, PT, R10, R13, PT ;  /* 0x0000000d0a00720c */ /* 0x000fe20003f06270 */
[----:B------:R-:W-:Y:S01]  /*1c30*/  BSSY B0, `(.L_x_73) ;  /* 0x0000024000007945 */ /* 0x000fe20003800000 */
[----:B------:R-:W-:-:S04]  /*1c40*/  LEA.HI R9, R9, R4, RZ, 0x5 ;  /* 0x0000000409097211 */ /* 0x000fc800078f28ff */
[----:B------:R-:W-:-:S07]  /*1c50*/  SHF.R.S32.HI R9, RZ, 0x5, R9 ;  /* 0x00000005ff097819 */ /* 0x000fce0000011409 */
[----:B------:R3:W-:Y:S04]  /*1c60*/  @P0 STS.128 [R203+0x13000], RZ ;  /* 0x013000ffcb000388 */ /* 0x0007e80000000c00 */
[----:B------:R3:W-:Y:S04]  /*1c70*/  @P0 STS.128 [R203+0x15000], RZ ;  /* 0x015000ffcb000388 */ /* 0x0007e80000000c00 */
[----:B------:R3:W-:Y:S01]  /*1c80*/  @P0 STS.128 [R203+0x17000], RZ ;  /* 0x017000ffcb000388 */ /* 0x0007e20000000c00 */
[----:B------:R-:W-:Y:S05]  /*1c90*/  @P0 BRA `(.L_x_74) ;  /* 0x000001d000000947 */ /* 0x000fea0003800000 */
[----:B------:R-:W-:Y:S01]  /*1ca0*/  ISETP.GE.AND P3, PT, R214, c[0x0][0x220], PT ;  /* 0x00008800d6007a0c */ /* 0x000fe20003f66270 */
[----:B--2---:R-:W-:Y:S01]  /*1cb0*/  IMAD.WIDE.U32 R16, R8, c[0x0][0x1a0], RZ ;  /* 0x0000680008107a25 */ /* 0x004fe200078e00ff */
[----:B------:R-:W-:-:S03]  /*1cc0*/  ISETP.GE.AND P2, PT, R205, c[0x0][0x220], PT ;  /* 0x00008800cd007a0c */ /* 0x000fc60003f46270 */
[----:B------:R-:W-:Y:S01]  /*1cd0*/  IMAD R8, R8, c[0x0][0x1a4], RZ ;  /* 0x0000690008087a24 */ /* 0x000fe200078e02ff */
[----:B------:R-:W-:-:S04]  /*1ce0*/  IADD3 R12, P0, R12, R16, RZ ;  /* 0x000000100c0c7210 */ /* 0x000fc80007f1e0ff */
[----:B------:R-:W-:Y:S02]  /*1cf0*/  IADD3.X R11, R11, R17, R8, P0, !PT ;  /* 0x000000110b0b7210 */ /* 0x000fe400007fe408 */
[----:B------:R-:W-:Y:S01]  /*1d00*/  ISETP.GE.AND P0, PT, R204, c[0x0][0x220], PT ;  /* 0x00008800cc007a0c */ /* 0x000fe20003f06270 */
[----:B------:R2:W-:Y:S01]  /*1d10*/  @P3 STS.128 [R203+0x13000], RZ ;  /* 0x013000ffcb003388 */ /* 0x0005e20000000c00 */
[C---:B------:R-:W-:Y:S02]  /*1d20*/  @!P3 LEA R18, P4, R12.reuse, c[0x0][0x170], 0x1 ;  /* 0x00005c000c12ba11 */ /* 0x040fe400078808ff */
        /* <DEDUP_REMOVED lines=14> */
[----:B------:R-:W-:-:S04]  /*1e10*/  LEA R10, P0, R12, c[0x0][0x170], 0x1 ;  /* 0x00005c000c0a7a11 */ /* 0x000fc800078008ff */
[----:B------:R-:W-:-:S05]  /*1e20*/  LEA.HI.X R11, R12, c[0x0][0x174], R11, 0x1, P0 ;  /* 0x00005d000c0b7a11 */ /* 0x000fca00000f0c0b */
[----:B------:R-:W-:Y:S01]  /*1e30*/  @!PT LDS RZ, [RZ] ;  /* 0x00000000fffff984 */ /* 0x000fe20000000800 */
[----:B------:R-:W-:Y:S01]  /*1e40*/  @!PT LDS RZ, [RZ] ;  /* 0x00000000fffff984 */ /* 0x000fe20000000800 */
[----:B------:R-:W-:Y:S01]  /*1e50*/  @!PT LDS RZ, [RZ] ;  /* 0x00000000fffff984 */ /* 0x000fe20000000800 */
[----:B------:R4:W-:Y:S04]  /*1e60*/  LDGSTS.E.BYPASS.LTC128B.128 [R203+0x17000], [R10.64+0x100] ;  /* 0x170001000acb7fae */ /* 0x0009e8000b901d4a */
.L_x_74:
[----:B------:R-:W-:Y:S05]  /*1e70*/  BSYNC B0 ;  /* 0x0000000000007941 */ /* 0x000fea0003800000 */
.L_x_73:
[C---:B------:R-:W-:Y:S01]  /*1e80*/  IMAD.SHL.U32 R8, R2.reuse, 0x40, RZ ;  /* 0x0000004002087824 */ /* 0x040fe200078e00ff */
[----:B------:R-:W-:Y:S01]  /*1e90*/  R2P PR, R2, 0x6 ;  /* 0x0000000602007804 */ /* 0x000fe20000000000 */
[----:B------:R-:W-:Y:S01]  /*1ea0*/  IMAD.SHL.U32 R14, R14, 0x8, RZ ;  /* 0x000000080e0e7824 */ /* 0x000fe200078e00ff */
[----:B------:R-:W0:Y:S01]  /*1eb0*/  LDGDEPBAR ;  /* 0x00000000000079af */ /* 0x000e220000000000 */
[----:B------:R-:W-:Y:S01]  /*1ec0*/  IMAD R198, R9, 0x400, R0 ;  /* 0x0000040009c67824 */ /* 0x000fe200078e0200 */
[----:B----4-:R-:W-:Y:S01]  /*1ed0*/  LOP3.LUT R11, R8, 0x1c0, RZ, 0xc0, !PT ;  /* 0x000001c0080b7812 */ /* 0x010fe200078ec0ff */
[----:B------:R-:W-:Y:S02]  /*1ee0*/  IMAD.SHL.U32 R4, R4, 0x2, RZ ;  /* 0x0000000204047824 */ /* 0x000fe400078e00ff */
[----:B------:R-:W-:Y:S01]  /*1ef0*/  IMAD.SHL.U32 R198, R198, 0x2, RZ ;  /* 0x00000002c6c67824 */ /* 0x000fe200078e00ff */
[----:B------:R-:W-:Y:S02]  /*1f00*/  LOP3.LUT R8, R11, 0x8, R14, 0xf8, !PT ;  /* 0x000000080b087812 */ /* 0x000fe400078ef80e */
[----:B------:R-:W-:Y:S01]  /*1f10*/  SHF.R.U32.HI R11, RZ, 0x3, R11 ;  /* 0x00000003ff0b7819 */ /* 0x000fe2000001160b */
[--C-:B------:R-:W-:Y:S01]  /*1f20*/  IMAD R196, R7, 0x2, R198.reuse ;  /* 0x0000000207c47824 */ /* 0x100fe200078e02c6 */
[----:B------:R-:W-:Y:S01]  /*1f30*/  LDSM.16.M88.4 R48, [R198] ;  /* 0x00000000c630783b */ /* 0x000fe20000000200 */
[C---:B------:R-:W-:Y:S01]  /*1f40*/  IMAD R194, R5.reuse, 0x2, R198 ;  /* 0x0000000205c27824 */ /* 0x040fe200078e02c6 */
[----:B------:R-:W-:Y:S01]  /*1f50*/  LOP3.LUT R8, R8, R11, RZ, 0x3c, !PT ;  /* 0x0000000b08087212 */ /* 0x000fe200078e3cff */
[----:B------:R-:W-:Y:S01]  /*1f60*/  IMAD R193, R5, 0x2, R196 ;  /* 0x0000000205c17824 */ /* 0x000fe200078e02c4 */
[----:B------:R-:W-:Y:S01]  /*1f70*/  LDSM.16.M88.4 R76, [R198+0x4000] ;  /* 0x00400000c64c783b */ /* 0x000fe20000000200 */
[----:B------:R-:W-:-:S02]  /*1f80*/  LOP3.LUT R4, R4, 0x6, RZ, 0xc0, !PT ;  /* 0x0000000604047812 */ /* 0x000fc400078ec0ff */
[----:B------:R-:W-:Y:S01]  /*1f90*/  IMAD R197, R197, 0x200, R8 ;  /* 0x00000200c5c57824 */ /* 0x000fe200078e0208 */
[----:B------:R-:W-:Y:S03]  /*1fa0*/  LDSM.16.M88.4 R52, [R194] ;  /* 0x00000000c234783b */ /* 0x000fe60000000200 */
[----:B------:R-:W-:Y:S01]  /*1fb0*/  IMAD.SHL.U32 R197, R197, 0x2, RZ ;  /* 0x00000002c5c57824 */ /* 0x000fe200078e00ff */
[----:B------:R-:W-:Y:S04]  /*1fc0*/  LDSM.16.M88.4 R8, [R196] ;  /* 0x00000000c408783b */ /* 0x000fe80000000200 */
[----:B------:R-:W4:Y:S01]  /*1fd0*/  LDSM.16.M88.4 R24, [R197+0xc000] ;  /* 0x00c00000c518783b */ /* 0x000f220000000200 */
[----:B------:R-:W-:-:S02]  /*1fe0*/  IADD3 R2, R197, 0xc000, RZ ;  /* 0x0000c000c5027810 */ /* 0x000fc40007ffe0ff */
[----:B------:R-:W-:Y:S01]  /*1ff0*/  IADD3 R195, R197, 0xc020, RZ ;  /* 0x0000c020c5c37810 */ /* 0x000fe20007ffe0ff */
[----:B--2---:R-:W2:Y:S01]  /*2000*/  LDSM.16.M88.4 R16, [R197+0xc800] ;  /* 0x00c80000c510783b */ /* 0x004ea20000000200 */
[----:B------:R-:W-:Y:S01]  /*2010*/  @P1 IADD3 R195, R2, -0x20, RZ ;  /* 0xffffffe002c31810 */ /* 0x000fe20007ffe0ff */
[----:B------:R-:W-:Y:S02]  /*2020*/  IMAD.MOV.U32 R2, RZ, RZ, 0x40 ;  /* 0x00000040ff027424 */ /* 0x000fe400078e00ff */
[----:B------:R-:W5:Y:S01]  /*2030*/  LDSM.16.M88.4 R60, [R197+0xd000] ;  /* 0x00d00000c53c783b */ /* 0x000f620000000200 */
[C---:B------:R-:W-:Y:S02]  /*2040*/  IADD3 R187, R195.reuse, 0x800, RZ ;  /* 0x00000800c3bb7810 */ /* 0x040fe40007ffe0ff */
[----:B------:R-:W-:Y:S01]  /*2050*/  SEL R2, R2, 0xffffffc0, !P2 ;  /* 0xffffffc002027807 */ /* 0x000fe20005000000 */
[----:B------:R-:W1:Y:S01]  /*2060*/  LDSM.16.M88.4 R32, [R197+0xd800] ;  /* 0x00d80000c520783b */ /* 0x000e620000000200 */
[----:B------:R-:W-:-:S02]  /*2070*/  IADD3 R186, R195, 0x1000, RZ ;  /* 0x00001000c3ba7810 */ /* 0x000fc40007ffe0ff */
[----:B------:R-:W-:Y:S01]  /*2080*/  IADD3 R185, R195, 0x1800, RZ ;  /* 0x00001800c3b97810 */ /* 0x000fe20007ffe0ff */
[----:B------:R-:W3:Y:S01]  /*2090*/  LDSM.16.M88.4 R36, [R195] ;  /* 0x00000000c324783b */ /* 0x000ee20000000200 */
[----:B------:R-:W-:Y:S01]  /*20a0*/  IMAD.IADD R191, R197, 0x1, R2 ;  /* 0x00000001c5bf7824 */ /* 0x000fe200078e0202 */
[C---:B------:R-:W-:Y:S01]  /*20b0*/  IADD3 R183, R195.reuse, 0x2000, RZ ;  /* 0x00002000c3b77810 */ /* 0x040fe20007ffe0ff */
[----:B------:R-:W-:Y:S01]  /*20c0*/  IMAD.IADD R184, R2, 0x1, R195 ;  /* 0x0000000102b87824 */ /* 0x000fe200078e02c3 */
[----:B------:R-:W1:Y:S01]  /*20d0*/  LDSM.16.M88.4 R12, [R195+0x800] ;  /* 0x00080000c30c783b */ /* 0x000e620000000200 */
[C---:B------:R-:W-:Y:S02]  /*20e0*/  IADD3 R182, R195.reuse, 0x2800, RZ ;  /* 0x00002800c3b67810 */ /* 0x040fe40007ffe0ff */
[C---:B------:R-:W-:Y:S01]  /*20f0*/  IADD3 R181, R195.reuse, 0x3000, RZ ;  /* 0x00003000c3b57810 */ /* 0x040fe20007ffe0ff */
[----:B------:R-:W1:Y:S01]  /*2100*/  LDSM.16.M88.4 R40, [R195+0x1000] ;  /* 0x00100000c328783b */ /* 0x000e620000000200 */
[----:B------:R-:W-:-:S02]  /*2110*/  IADD3 R180, R195, 0x3800, RZ ;  /* 0x00003800c3b47810 */ /* 0x000fc40007ffe0ff */
[C---:B------:R-:W-:Y:S01]  /*2120*/  IADD3 R179, R195.reuse, 0x4000, RZ ;  /* 0x00004000c3b37810 */ /* 0x040fe20007ffe0ff */
[----:B------:R-:W-:Y:S01]  /*2130*/  LDSM.16.M88.4 R72, [R191+0xc800] ;  /* 0x00c80000bf48783b */ /* 0x000fe20000000200 */
[C---:B------:R-:W-:Y:S02]  /*2140*/  IADD3 R178, R195.reuse, 0x4800, RZ ;  /* 0x00004800c3b27810 */ /* 0x040fe40007ffe0ff */
[C---:B------:R-:W-:Y:S01]  /*2150*/  IADD3 R177, R195.reuse, 0x5000, RZ ;  /* 0x00005000c3b17810 */ /* 0x040fe20007ffe0ff */
[----:B------:R-:W-:Y:S01]  /*2160*/  LDSM.16.M88.4 R68, [R191+0xd800] ;  /* 0x00d80000bf44783b */ /* 0x000fe20000000200 */
[----:B------:R-:W-:-:S03]  /*2170*/  IADD3 R176, R195, 0x5800, RZ ;  /* 0x00005800c3b07810 */ /* 0x000fc60007ffe0ff */
[----:B------:R-:W-:Y:S01]  /*2180*/  LDSM.16.M88.4 R44, [R184+0x800] ;  /* 0x00080000b82c783b */ /* 0x000fe20000000200 */
[C---:B----4-:R-:W-:Y:S08]  /*2190*/  HMMA.16816.F32.BF16 R28, R48.reuse, R24, RZ ;  /* 0x00000018301c723c */ /* 0x050ff000000418ff */
[C---:B------:R-:W-:Y:S08]  /*21a0*/  HMMA.16816.F32.BF16 R24, R48.reuse, R26, RZ ;  /* 0x0000001a3018723c */ /* 0x040ff000000418ff */
[C---:B--2---:R-:W-:Y:S08]  /*21b0*/  HMMA.16816.F32.BF16 R20, R48.reuse, R16, RZ ;  /* 0x000000103014723c */ /* 0x044ff000000418ff */
[C---:B-----5:R-:W-:Y:S08]  /*21c0*/  HMMA.16816.F32.BF16 R64, R48.reuse, R60, RZ ;  /* 0x0000003c3040723c */ /* 0x060ff000000418ff */
[C---:B------:R-:W-:Y:S08]  /*21d0*/  HMMA.16816.F32.BF16 R16, R48.reuse, R18, RZ ;  /* 0x000000123010723c */ /* 0x040ff000000418ff */
[C---:B------:R-:W-:Y:S08]  /*21e0*/  HMMA.16816.F32.BF16 R60, R48.reuse, R62, RZ ;  /* 0x0000003e303c723c */ /* 0x040ff000000418ff */
[C---:B-1----:R-:W-:Y:S08]  /*21f0*/  HMMA.16816.F32.BF16 R56, R48.reuse, R32, RZ ;  /* 0x000000203038723c */ /* 0x042ff000000418ff */
[----:B------:R-:W-:Y:S01]  /*2200*/  HMMA.16816.F32.BF16 R48, R48, R34, RZ ;  /* 0x000000223030723c */ /* 0x000fe200000418ff */
[----:B------:R-:W1:Y:S07]  /*2210*/  LDSM.16.M88.4 R32, [R195+0x1800] ;  /* 0x00180000c320783b */ /* 0x000e6e0000000200 */
[C---:B---3--:R-:W-:Y:S08]  /*2220*/  HMMA.16816.F32.BF16 R28, R8.reuse, R36, R28 ;  /* 0x00000024081c723c */ /* 0x048ff0000004181c */
[C---:B------:R-:W-:Y:S01]  /*2230*/  HMMA.16816.F32.BF16 R24, R8.reuse, R38, R24 ;  /* 0x000000260818723c */ /* 0x040fe20000041818 */
[----:B------:R-:W2:Y:S07]  /*2240*/  LDSM.16.M88.4 R36, [R191+0xc000] ;  /* 0x00c00000bf24783b */ /* 0x000eae0000000200 */
[C---:B------:R-:W-:Y:S08]  /*2250*/  HMMA.16816.F32.BF16 R20, R8.reuse, R12, R20 ;  /* 0x0000000c0814723c */ /* 0x040ff00000041814 */
[C---:B------:R-:W-:Y:S01]  /*2260*/  HMMA.16816.F32.BF16 R16, R8.reuse, R14, R16 ;  /* 0x0000000e0810723c */ /* 0x040fe20000041810 */
[----:B------:R-:W3:Y:S07]  /*2270*/  LDSM.16.M88.4 R12, [R191+0xd000] ;  /* 0x00d00000bf0c783b */ /* 0x000eee0000000200 */
[C---:B------:R-:W-:Y:S08]  /*2280*/  HMMA.16816.F32.BF16 R64, R8.reuse, R40, R64 ;  /* 0x000000280840723c */ /* 0x040ff00000041840 */
[C---:B------:R-:W-:Y:S01]  /*2290*/  HMMA.16816.F32.BF16 R60, R8.reuse, R42, R60 ;  /* 0x0000002a083c723c */ /* 0x040fe2000004183c */
[----:B------:R-:W-:Y:S07]  /*22a0*/  LDSM.16.M88.4 R40, [R184+0x1000] ;  /* 0x00100000b828783b */ /* 0x000fee0000000200 */
[C---:B-1----:R-:W-:Y:S08]  /*22b0*/  HMMA.16816.F32.BF16 R56, R8.reuse, R32, R56 ;  /* 0x000000200838723c */ /* 0x042ff00000041838 */
[----:B------:R-:W-:Y:S01]  /*22c0*/  HMMA.16816.F32.BF16 R48, R8, R34, R48 ;  /* 0x000000220830723c */ /* 0x000fe20000041830 */
[----:B------:R-:W-:Y:S04]  /*22d0*/  LDSM.16.M88.4 R32, [R193] ;  /* 0x00000000c120783b */ /* 0x000fe80000000200 */
[----:B------:R-:W1:Y:S03]  /*22e0*/  LDSM.16.M88.4 R8, [R184] ;  /* 0x00000000b808783b */ /* 0x000e660000000200 */
[C---:B--2---:R-:W-:Y:S08]  /*22f0*/  HMMA.16816.F32.BF16 R28, R52.reuse, R36, R28 ;  /* 0x00000024341c723c */ /* 0x044ff0000004181c */
[C---:B------:R-:W-:Y:S01]  /*2300*/  HMMA.16816.F32.BF16 R24, R52.reuse, R38, R24 ;  /* 0x000000263418723c */ /* 0x040fe20000041818 */
[----:B------:R-:W2:Y:S07]  /*2310*/  LDSM.16.M88.4 R36, [R184+0x1800] ;  /* 0x00180000b824783b */ /* 0x000eae0000000200 */
[C---:B------:R-:W-:Y:S08]  /*2320*/  HMMA.16816.F32.BF16 R20, R52.reuse, R72, R20 ;  /* 0x000000483414723c */ /* 0x040ff00000041814 */
[C---:B------:R-:W-:Y:S01]  /*2330*/  HMMA.16816.F32.BF16 R16, R52.reuse, R74, R16 ;  /* 0x0000004a3410723c */ /* 0x040fe20000041810 */
[----:B------:R-:W-:Y:S07]  /*2340*/  LDSM.16.M88.4 R72, [R197+0xf000] ;  /* 0x00f00000c548783b */ /* 0x000fee0000000200 */
[C---:B---3--:R-:W-:Y:S08]  /*2350*/  HMMA.16816.F32.BF16 R64, R52.reuse, R12, R64 ;  /* 0x0000000c3440723c */ /* 0x048ff00000041840 */
[----:B------:R-:W-:Y:S01]  /*2360*/  HMMA.16816.F32.BF16 R60, R52, R14, R60 ;  /* 0x0000000e343c723c */ /* 0x000fe2000004183c */
[----:B------:R-:W3:Y:S07]  /*2370*/  LDSM.16.M88.4 R12, [R197+0xe000] ;  /* 0x00e00000c50c783b */ /* 0x000eee0000000200 */
[C---:B-1----:R-:W-:Y:S08]  /*2380*/  HMMA.16816.F32.BF16 R28, R32.reuse, R8, R28 ;  /* 0x00000008201c723c */ /* 0x042ff0000004181c */
[----:B------:R-:W-:Y:S01]  /*2390*/  HMMA.16816.F32.BF16 R24, R32, R10, R24 ;  /* 0x0000000a2018723c */ /* 0x000fe20000041818 */
[----:B------:R-:W1:Y:S07]  /*23a0*/  LDSM.16.M88.4 R8, [R197+0xe800] ;  /* 0x00e80000c508783b */ /* 0x000e6e0000000200 */
[C---:B------:R-:W-:Y:S08]  /*23b0*/  HMMA.16816.F32.BF16 R56, R52.reuse, R68, R56 ;  /* 0x000000443438723c */ /* 0x040ff00000041838 */
[----:B------:R-:W-:Y:S01]  /*23c0*/  HMMA.16816.F32.BF16 R52, R52, R70, R48 ;  /* 0x000000463434723c */ /* 0x000fe20000041830 */
[----:B------:R-:W4:Y:S04]  /*23d0*/  LDSM.16.M88.4 R68, [R197+0xf800] ;  /* 0x00f80000c544783b */ /* 0x000f280000000200 */
[----:B------:R-:W-:Y:S03]  /*23e0*/  LDSM.16.M88.4 R48, [R196+0x4000] ;  /* 0x00400000c430783b */ /* 0x000fe60000000200 */
[C---:B------:R-:W-:Y:S08]  /*23f0*/  HMMA.16816.F32.BF16 R20, R32.reuse, R44, R20 ;  /* 0x0000002c2014723c */ /* 0x040ff00000041814 */
[C---:B------:R-:W-:Y:S01]  /*2400*/  HMMA.16816.F32.BF16 R16, R32.reuse, R46, R16 ;  /* 0x0000002e2010723c */ /* 0x040fe20000041810 */
[----:B------:R-:W5:Y:S07]  /*2410*/  LDSM.16.M88.4 R44, [R195+0x2000] ;  /* 0x00200000c32c783b */ /* 0x000f6e0000000200 */
[C---:B------:R-:W-:Y:S08]  /*2420*/  HMMA.16816.F32.BF16 R64, R32.reuse, R40, R64 ;  /* 0x000000282040723c */ /* 0x040ff00000041840 */
[C---:B------:R-:W-:Y:S01]  /*2430*/  HMMA.16816.F32.BF16 R60, R32.reuse, R42, R60 ;  /* 0x0000002a203c723c */ /* 0x040fe2000004183c */
[----:B------:R-:W4:Y:S07]  /*2440*/  LDSM.16.M88.4 R40, [R195+0x2800] ;  /* 0x00280000c328783b */ /* 0x000f2e0000000200 */
[C---:B--2---:R-:W-:Y:S08]  /*2450*/  HMMA.16816.F32.BF16 R56, R32.reuse, R36, R56 ;  /* 0x000000242038723c */ /* 0x044ff00000041838 */
[----:B------:R-:W-:Y:S01]  /*2460*/  HMMA.16816.F32.BF16 R52, R32, R38, R52 ;  /* 0x000000262034723c */ /* 0x000fe20000041834 */
[----:B------:R-:W2:Y:S04]  /*2470*/  LDSM.16.M88.4 R36, [R195+0x3000] ;  /* 0x00300000c324783b */ /* 0x000ea80000000200 */
[----:B------:R-:W2:Y:S03]  /*2480*/  LDSM.16.M88.4 R32, [R195+0x3800] ;  /* 0x00380000c320783b */ /* 0x000ea60000000200 */
[C---:B---3--:R-:W-:Y:S08]  /*2490*/  HMMA.16816.F32.BF16 R28, R76.reuse, R12, R28 ;  /* 0x0000000c4c1c723c */ /* 0x048ff0000004181c */
[C---:B------:R-:W-:Y:S01]  /*24a0*/  HMMA.16816.F32.BF16 R24, R76.reuse, R14, R24 ;  /* 0x0000000e4c18723c */ /* 0x040fe20000041818 */
[----:B------:R-:W-:Y:S07]  /*24b0*/  LDSM.16.M88.4 R12, [R194+0x4000] ;  /* 0x00400000c20c783b */ /* 0x000fee0000000200 */
[C---:B-1----:R-:W-:Y:S08]  /*24c0*/  HMMA.16816.F32.BF16 R20, R76.reuse, R8, R20 ;  /* 0x000000084c14723c */ /* 0x042ff00000041814 */
[C---:B------:R-:W-:Y:S01]  /*24d0*/  HMMA.16816.F32.BF16 R16, R76.reuse, R10, R16 ;  /* 0x0000000a4c10723c */ /* 0x040fe20000041810 */
[----:B------:R-:W1:Y:S07]  /*24e0*/  LDSM.16.M88.4 R8, [R191+0xe000] ;  /* 0x00e00000bf08783b */ /* 0x000e6e0000000200 */
[C---:B------:R-:W-:Y:S08]  /*24f0*/  HMMA.16816.F32.BF16 R64, R76.reuse, R72, R64 ;  /* 0x000000484c40723c */ /* 0x040ff00000041840 */
[C---:B------:R-:W-:Y:S01]  /*2500*/  HMMA.16816.F32.BF16 R60, R76.reuse, R74, R60 ;  /* 0x0000004a4c3c723c */ /* 0x040fe2000004183c */
[----:B------:R-:W-:Y:S07]  /*2510*/  LDSM.16.M88.4 R72, [R198+0x8000] ;  /* 0x00800000c648783b */ /* 0x000fee0000000200 */
[C---:B----4-:R-:W-:Y:S08]  /*2520*/  HMMA.16816.F32.BF16 R56, R76.reuse, R68, R56 ;  /* 0x000000444c38723c */ /* 0x050ff00000041838 */
[----:B------:R-:W-:Y:S01]  /*2530*/  HMMA.16816.F32.BF16 R52, R76, R70, R52 ;  /* 0x000000464c34723c */ /* 0x000fe20000041834 */
[----:B------:R-:W-:Y:S07]  /*2540*/  LDSM.16.M88.4 R68, [R191+0xf000] ;  /* 0x00f00000bf44783b */ /* 0x000fee0000000200 */
[C---:B-----5:R-:W-:Y:S08]  /*2550*/  HMMA.16816.F32.BF16 R28, R48.reuse, R44, R28 ;  /* 0x0000002c301c723c */ /* 0x060ff0000004181c */
[C---:B------:R-:W-:Y:S01]  /*2560*/  HMMA.16816.F32.BF16 R24, R48.reuse, R46, R24 ;  /* 0x0000002e3018723c */ /* 0x040fe20000041818 */
[----:B------:R-:W3:Y:S07]  /*2570*/  LDSM.16.M88.4 R44, [R191+0xe800] ;  /* 0x00e80000bf2c783b */ /* 0x000eee0000000200 */
[C---:B------:R-:W-:Y:S08]  /*2580*/  HMMA.16816.F32.BF16 R20, R48.reuse, R40, R20 ;  /* 0x000000283014723c */ /* 0x040ff00000041814 */
[C---:B------:R-:W-:Y:S01]  /*2590*/  HMMA.16816.F32.BF16 R16, R48.reuse, R42, R16 ;  /* 0x0000002a3010723c */ /* 0x040fe20000041810 */
[----:B------:R-:W4:Y:S07]  /*25a0*/  LDSM.16.M88.4 R40, [R191+0xf800] ;  /* 0x00f80000bf28783b */ /* 0x000f2e0000000200 */
[C---:B--2---:R-:W-:Y:S08]  /*25b0*/  HMMA.16816.F32.BF16 R64, R48.reuse, R36, R64 ;  /* 0x000000243040723c */ /* 0x044ff00000041840 */
[C---:B------:R-:W-:Y:S01]  /*25c0*/  HMMA.16816.F32.BF16 R60, R48.reuse, R38, R60 ;  /* 0x00000026303c723c */ /* 0x040fe2000004183c */
[----:B------:R-:W-:Y:S07]  /*25d0*/  LDSM.16.M88.4 R36, [R184+0x2000] ;  /* 0x00200000b824783b */ /* 0x000fee0000000200 */
[C---:B------:R-:W-:Y:S08]  /*25e0*/  HMMA.16816.F32.BF16 R56, R48.reuse, R32, R56 ;  /* 0x000000203038723c */ /* 0x040ff00000041838 */
[----:B------:R-:W-:Y:S01]  /*25f0*/  HMMA.16816.F32.BF16 R52, R48, R34, R52 ;  /* 0x000000223034723c */ /* 0x000fe20000041834 */
[----:B------:R-:W-:Y:S04]  /*2600*/  LDSM.16.M88.4 R48, [R193+0x4000] ;  /* 0x00400000c130783b */ /* 0x000fe80000000200 */
[----:B------:R-:W2:Y:S03]  /*2610*/  LDSM.16.M88.4 R32, [R184+0x2800] ;  /* 0x00280000b820783b */ /* 0x000ea60000000200 */
[C---:B-1----:R-:W-:Y:S08]  /*2620*/  HMMA.16816.F32.BF16 R28, R12.reuse, R8, R28 ;  /* 0x000000080c1c723c */ /* 0x042ff0000004181c */
[C---:B------:R-:W-:Y:S01]  /*2630*/  HMMA.16816.F32.BF16 R24, R12.reuse, R10, R24 ;  /* 0x0000000a0c18723c */ /* 0x040fe20000041818 */
[----:B------:R-:W1:Y:S07]  /*2640*/  LDSM.16.M88.4 R8, [R184+0x3000] ;  /* 0x00300000b808783b */ /* 0x000e6e0000000200 */
[C---:B---3--:R-:W-:Y:S08]  /*2650*/  HMMA.16816.F32.BF16 R20, R12.reuse, R44, R20 ;  /* 0x0000002c0c14723c */ /* 0x048ff00000041814 */
[C---:B------:R-:W-:Y:S01]  /*2660*/  HMMA.16816.F32.BF16 R16, R12.reuse, R46, R16 ;  /* 0x0000002e0c10723c */ /* 0x040fe20000041810 */
[----:B------:R-:W3:Y:S07]  /*2670*/  LDSM.16.M88.4 R44, [R184+0x3800] ;  /* 0x00380000b82c783b */ /* 0x000eee0000000200 */
[C---:B------:R-:W-:Y:S08]  /*2680*/  HMMA.16816.F32.BF16 R64, R12.reuse, R68, R64 ;  /* 0x000000440c40723c */ /* 0x040ff00000041840 */
[C---:B------:R-:W-:Y:S01]  /*2690*/  HMMA.16816.F32.BF16 R60, R12.reuse, R70, R60 ;  /* 0x000000460c3c723c */ /* 0x040fe2000004183c */
[----:B------:R-:W-:Y:S07]  /*26a0*/  LDSM.16.M88.4 R68, [R197+0x10000] ;  /* 0x01000000c544783b */ /* 0x000fee0000000200 */
[C---:B----4-:R-:W-:Y:S01]  /*26b0*/  HMMA.16816.F32.BF16 R76, R12.reuse, R40, R56 ;  /* 0x000000280c4c723c */ /* 0x050fe20000041838 */
[----:B------:R-:W4:Y:S07]  /*26c0*/  LDSM.16.M88.4 R56, [R197+0x10800] ;  /* 0x01080000c538783b */ /* 0x000f2e0000000200 */
[----:B------:R-:W-:Y:S01]  /*26d0*/  HMMA.16816.F32.BF16 R52, R12, R42, R52 ;  /* 0x0000002a0c34723c */ /* 0x000fe20000041834 */
[----:B------:R-:W5:Y:S04]  /*26e0*/  LDSM.16.M88.4 R12, [R197+0x11000] ;  /* 0x01100000c50c783b */ /* 0x000f680000000200 */
[----:B------:R-:W-:Y:S03]  /*26f0*/  LDSM.16.M88.4 R40, [R196+0x8000] ;  /* 0x00800000c428783b */ /* 0x000fe60000000200 */
[C---:B--2---:R-:W-:Y:S08]  /*2700*/  HMMA.16816.F32.BF16 R20, R48.reuse, R32, R20 ;  /* 0x000000203014723c */ /* 0x044ff00000041814 */
[C---:B------:R-:W-:Y:S01]  /*2710*/  HMMA.16816.F32.BF16 R16, R48.reuse, R34, R16 ;  /* 0x000000223010723c */ /* 0x040fe20000041810 */
[----:B------:R-:W-:Y:S07]  /*2720*/  LDSM.16.M88.4 R32, [R197+0x11800] ;  /* 0x01180000c520783b */ /* 0x000fee0000000200 */
[C---:B-1----:R-:W-:Y:S08]  /*2730*/  HMMA.16816.F32.BF16 R64, R48.reuse, R8, R64 ;  /* 0x000000083040723c */ /* 0x042ff00000041840 */
[C---:B------:R-:W-:Y:S01]  /*2740*/  HMMA.16816.F32.BF16 R60, R48.reuse, R10, R60 ;  /* 0x0000000a303c723c */ /* 0x040fe2000004183c */
[----:B------:R-:W1:Y:S07]  /*2750*/  LDSM.16.M88.4 R8, [R195+0x4800] ;  /* 0x00480000c308783b */ /* 0x000e6e0000000200 */
[C---:B------:R-:W-:Y:S08]  /*2760*/  HMMA.16816.F32.BF16 R28, R48.reuse, R36, R28 ;  /* 0x00000024301c723c */ /* 0x040ff0000004181c */
[C---:B---3--:R-:W-:Y:S08]  /*2770*/  HMMA.16816.F32.BF16 R76, R48.reuse, R44, R76 ;  /* 0x0000002c304c723c */ /* 0x048ff0000004184c */
[----:B------:R-:W-:Y:S01]  /*2780*/  HMMA.16816.F32.BF16 R52, R48, R46, R52 ;  /* 0x0000002e3034723c */ /* 0x000fe20000041834 */
[----:B------:R-:W2:Y:S07]  /*2790*/  LDSM.16.M88.4 R44, [R195+0x5000] ;  /* 0x00500000c32c783b */ /* 0x000eae0000000200 */
[C---:B----4-:R-:W-:Y:S08]  /*27a0*/  HMMA.16816.F32.BF16 R20, R72.reuse, R56, R20 ;  /* 0x000000384814723c */ /* 0x050ff00000041814 */
[----:B------:R-:W-:Y:S01]  /*27b0*/  HMMA.16816.F32.BF16 R16, R72, R58, R16 ;  /* 0x0000003a4810723c */ /* 0x000fe20000041810 */
[----:B------:R-:W-:Y:S07]  /*27c0*/  LDSM.16.M88.4 R56, [R194+0x8000] ;  /* 0x00800000c238783b */ /* 0x000fee0000000200 */
[----:B------:R-:W-:Y:S01]  /*27d0*/  HMMA.16816.F32.BF16 R24, R48, R38, R24 ;  /* 0x000000263018723c */ /* 0x000fe20000041818 */
[----:B------:R-:W3:Y:S04]  /*27e0*/  LDSM.16.M88.4 R36, [R195+0x4000] ;  /* 0x00400000c324783b */ /* 0x000ee80000000200 */
[----:B------:R-:W4:Y:S03]  /*27f0*/  LDSM.16.M88.4 R48, [R195+0x5800] ;  /* 0x00580000c330783b */ /* 0x000f260000000200 */
[C---:B-----5:R-:W-:Y:S08]  /*2800*/  HMMA.16816.F32.BF16 R64, R72.reuse, R12, R64 ;  /* 0x0000000c4840723c */ /* 0x060ff00000041840 */
[C---:B------:R-:W-:Y:S01]  /*2810*/  HMMA.16816.F32.BF16 R60, R72.reuse, R14, R60 ;  /* 0x0000000e483c723c */ /* 0x040fe2000004183c */
[----:B------:R-:W-:Y:S07]  /*2820*/  LDSM.16.M88.4 R12, [R191+0x10000] ;  /* 0x01000000bf0c783b */ /* 0x000fee0000000200 */
[----:B------:R-:W-:Y:S08]  /*2830*/  HMMA.16816.F32.BF16 R28, R72, R68, R28 ;  /* 0x00000044481c723c */ /* 0x000ff0000004181c */
[C---:B-1----:R-:W-:Y:S08]  /*2840*/  HMMA.16816.F32.BF16 R20, R40.reuse, R8, R20 ;  /* 0x000000082814723c */ /* 0x042ff00000041814 */
[----:B------:R-:W-:Y:S01]  /*2850*/  HMMA.16816.F32.BF16 R16, R40, R10, R16 ;  /* 0x0000000a2810723c */ /* 0x000fe20000041810 */
[----:B------:R-:W1:Y:S07]  /*2860*/  LDSM.16.M88.4 R8, [R191+0x11000] ;  /* 0x01100000bf08783b */ /* 0x000e6e0000000200 */
[C---:B------:R-:W-:Y:S01]  /*2870*/  HMMA.16816.F32.BF16 R24, R72.reuse, R70, R24 ;  /* 0x000000464818723c */ /* 0x040fe20000041818 */
[----:B------:R-:W-:Y:S07]  /*2880*/  LDSM.16.M88.4 R68, [R193+0x8000] ;  /* 0x00800000c144783b */ /* 0x000fee0000000200 */
[C---:B------:R-:W-:Y:S08]  /*2890*/  HMMA.16816.F32.BF16 R76, R72.reuse, R32, R76 ;  /* 0x00000020484c723c */ /* 0x040ff0000004184c */
[----:B------:R-:W-:Y:S01]  /*28a0*/  HMMA.16816.F32.BF16 R52, R72, R34, R52 ;  /* 0x000000224834723c */ /* 0x000fe20000041834 */
[----:B------:R-:W5:Y:S07]  /*28b0*/  LDSM.16.M88.4 R32, [R191+0x10800] ;  /* 0x01080000bf20783b */ /* 0x000f6e0000000200 */
[C---:B--2---:R-:W-:Y:S08]  /*28c0*/  HMMA.16816.F32.BF16 R64, R40.reuse, R44, R64 ;  /* 0x0000002c2840723c */ /* 0x044ff00000041840 */
[C---:B------:R-:W-:Y:S01]  /*28d0*/  HMMA.16816.F32.BF16 R60, R40.reuse, R46, R60 ;  /* 0x0000002e283c723c */ /* 0x040fe2000004183c */
[----:B------:R-:W2:Y:S07]  /*28e0*/  LDSM.16.M88.4 R44, [R184+0x4000] ;  /* 0x00400000b82c783b */ /* 0x000eae0000000200 */
[C---:B---3--:R-:W-:Y:S08]  /*28f0*/  HMMA.16816.F32.BF16 R28, R40.reuse, R36, R28 ;  /* 0x00000024281c723c */ /* 0x048ff0000004181c */
[C---:B------:R-:W-:Y:S01]  /*2900*/  HMMA.16816.F32.BF16 R24, R40.reuse, R38, R24 ;  /* 0x000000262818723c */ /* 0x040fe20000041818 */
[----:B------:R-:W3:Y:S07]  /*2910*/  LDSM.16.M88.4 R36, [R191+0x11800] ;  /* 0x01180000bf24783b */ /* 0x000eee0000000200 */
[C---:B----4-:R-:W-:Y:S08]  /*2920*/  HMMA.16816.F32.BF16 R76, R40.reuse, R48, R76 ;  /* 0x00000030284c723c */ /* 0x050ff0000004184c */
[----:B------:R-:W-:Y:S01]  /*2930*/  HMMA.16816.F32.BF16 R52, R40, R50, R52 ;  /* 0x000000322834723c */ /* 0x000fe20000041834 */
[----:B------:R-:W4:Y:S07]  /*2940*/  LDSM.16.M88.4 R40, [R184+0x4800] ;  /* 0x00480000b828783b */ /* 0x000f2e0000000200 */
[C---:B-1----:R-:W-:Y:S08]  /*2950*/  HMMA.16816.F32.BF16 R64, R56.reuse, R8, R64 ;  /* 0x000000083840723c */ /* 0x042ff00000041840 */
[C---:B------:R-:W-:Y:S01]  /*2960*/  HMMA.16816.F32.BF16 R60, R56.reuse, R10, R60 ;  /* 0x0000000a383c723c */ /* 0x040fe2000004183c */
[----:B------:R-:W1:Y:S07]  /*2970*/  LDSM.16.M88.4 R8, [R184+0x5000] ;  /* 0x00500000b808783b */ /* 0x000e6e0000000200 */
[C---:B------:R-:W-:Y:S08]  /*2980*/  HMMA.16816.F32.BF16 R28, R56.reuse, R12, R28 ;  /* 0x0000000c381c723c */ /* 0x040ff0000004181c */
[----:B------:R-:W-:Y:S01]  /*2990*/  HMMA.16816.F32.BF16 R24, R56, R14, R24 ;  /* 0x0000000e3818723c */ /* 0x000fe20000041818 */
[----:B------:R-:W1:Y:S01]  /*29a0*/  LDSM.16.M88.4 R12, [R184+0x5800] ;  /* 0x00580000b80c783b */ /* 0x000e620000000200 */
[----:B------:R-:W-:-:S06]  /*29b0*/  DEPBAR.LE SB0, 0x0 ;  /* 0x000080000000791a */ /* 0x000fcc0000000000 */
[C---:B-----5:R-:W-:Y:S08]  /*29c0*/  HMMA.16816.F32.BF16 R20, R56.reuse, R32, R20 ;  /* 0x000000203814723c */ /* 0x060ff00000041814 */
[----:B------:R-:W-:Y:S07]  /*29d0*/  HMMA.16816.F32.BF16 R16, R56, R34, R16 ;  /* 0x000000223810723c */ /* 0x000fee0000041810 */
[----:B------:R-:W-:Y:S01]  /*29e0*/  IMAD R35, R3, 0x40, R4 ;  /* 0x0000004003237824 */ /* 0x000fe200078e0204 */
[----:B--2---:R-:W-:Y:S04]  /*29f0*/  HMMA.16816.F32.BF16 R28, R68, R44, R28 ;  /* 0x0000002c441c723c */ /* 0x004fe8000004181c */
[----:B------:R-:W-:-:S02]  /*2a00*/  IADD3 R3, R35, 0x10, RZ ;  /* 0x0000001023037810 */ /* 0x000fc40007ffe0ff */
[----:B------:R-:W-:Y:S02]  /*2a10*/  IADD3 R33, R35, 0x9, RZ ;  /* 0x0000000923217810 */ /* 0x000fe40007ffe0ff */
[C---:B---3--:R-:W-:Y:S01]  /*2a20*/  HMMA.16816.F32.BF16 R76, R56.reuse, R36, R76 ;  /* 0x00000024384c723c */ /* 0x048fe2000004184c */
[-C--:B------:R-:W-:Y:S02]  /*2a30*/  ISETP.GE.AND P4, PT, R3, R6.reuse, PT ;  /* 0x000000060300720c */ /* 0x080fe40003f86270 */
[----:B------:R-:W-:Y:S02]  /*2a40*/  IADD3 R3, R35, 0x11, RZ ;  /* 0x0000001123037810 */ /* 0x000fe40007ffe0ff */
[-C--:B------:R-:W-:Y:S02]  /*2a50*/  ISETP.GE.AND P6, PT, R33, R6.reuse, PT ;  /* 0x000000062100720c */ /* 0x080fe40003fc6270 */
[C---:B------:R-:W-:Y:S01]  /*2a60*/  ISETP.GE.AND P1, PT, R35.reuse, R6, PT ;  /* 0x000000062300720c */ /* 0x040fe20003f26270 */
[----:B------:R-:W-:Y:S01]  /*2a70*/  HMMA.16816.F32.BF16 R52, R56, R38, R52 ;  /* 0x000000263834723c */ /* 0x000fe20000041834 */
[----:B------:R-:W-:-:S02]  /*2a80*/  IADD3 R33, R35, 0x19, RZ ;  /* 0x0000001923217810 */ /* 0x000fc40007ffe0ff */
[----:B------:R-:W-:Y:S02]  /*2a90*/  IADD3 R37, R35, 0x8, RZ ;  /* 0x0000000823257810 */ /* 0x000fe40007ffe0ff */
[-C--:B------:R-:W-:Y:S02]  /*2aa0*/  ISETP.GE.AND P3, PT, R3, R6.reuse, PT ;  /* 0x000000060300720c */ /* 0x080fe40003f66270 */
[----:B------:R-:W-:Y:S01]  /*2ab0*/  IADD3 R39, R35, 0x1, RZ ;  /* 0x0000000123277810 */ /* 0x000fe20007ffe0ff */
[----:B------:R-:W-:Y:S01]  /*2ac0*/  HMMA.16816.F32.BF16 R24, R68, R46, R24 ;  /* 0x0000002e4418723c */ /* 0x000fe20000041818 */
[----:B------:R-:W-:Y:S02]  /*2ad0*/  FSEL R30, R30, -INF , !P1 ;  /* 0xff8000001e1e7808 */ /* 0x000fe40004800000 */
[----:B------:R-:W-:Y:S02]  /*2ae0*/  FSEL R3, R28, -INF , !P1 ;  /* 0xff8000001c037808 */ /* 0x000fe40004800000 */
[----:B------:R-:W-:-:S02]  /*2af0*/  ISETP.GE.AND P5, PT, R39, R6, PT ;  /* 0x000000062700720c */ /* 0x000fc40003fa6270 */
[-C--:B------:R-:W-:Y:S01]  /*2b00*/  ISETP.GE.AND P1, PT, R33, R6.reuse, PT ;  /* 0x000000062100720c */ /* 0x080fe20003f26270 */
[C---:B----4-:R-:W-:Y:S01]  /*2b10*/  HMMA.16816.F32.BF16 R20, R68.reuse, R40, R20 ;  /* 0x000000284414723c */ /* 0x050fe20000041814 */
[----:B------:R-:W-:Y:S02]  /*2b20*/  IADD3 R33, R35, 0x20, RZ ;  /* 0x0000002023217810 */ /* 0x000fe40007ffe0ff */
[-C--:B------:R-:W-:Y:S02]  /*2b30*/  ISETP.GE.AND P0, PT, R37, R6.reuse, PT ;  /* 0x000000062500720c */ /* 0x080fe40003f06270 */
[----:B------:R-:W-:Y:S02]  /*2b40*/  FSEL R31, R31, -INF , !P5 ;  /* 0xff8000001f1f7808 */ /* 0x000fe40006800000 */
[----:B------:R-:W-:Y:S01]  /*2b50*/  FSEL R29, R29, -INF , !P5 ;  /* 0xff8000001d1d7808 */ /* 0x000fe20006800000 */
[----:B-1----:R-:W-:Y:S01]  /*2b60*/  HMMA.16816.F32.BF16 R64, R68, R8, R64 ;  /* 0x000000084440723c */ /* 0x002fe20000041840 */
[----:B------:R-:W-:-:S02]  /*2b70*/  ISETP.GE.AND P5, PT, R33, R6, PT ;  /* 0x000000062100720c */ /* 0x000fc40003fa6270 */
[----:B------:R-:W-:-:S04]  /*2b80*/  IADD3 R37, R35, 0x18, RZ ;  /* 0x0000001823257810 */ /* 0x000fc80007ffe0ff */
[----:B------:R-:W-:Y:S01]  /*2b90*/  IADD3 R9, R35, 0x21, RZ ;  /* 0x0000002123097810 */ /* 0x000fe20007ffe0ff */
[C---:B------:R-:W-:Y:S01]  /*2ba0*/  HMMA.16816.F32.BF16 R16, R68.reuse, R42, R16 ;  /* 0x0000002a4410723c */ /* 0x040fe20000041810 */
[----:B------:R-:W-:Y:S02]  /*2bb0*/  FSEL R26, R26, -INF , !P0 ;  /* 0xff8000001a1a7808 */ /* 0x000fe40004000000 */
[----:B------:R-:W-:Y:S02]  /*2bc0*/  FSEL R33, R24, -INF , !P0 ;  /* 0xff80000018217808 */ /* 0x000fe40004000000 */
[----:B------:R-:W-:Y:S02]  /*2bd0*/  ISETP.GE.AND P0, PT, R9, R6, PT ;  /* 0x000000060900720c */ /* 0x000fe40003f06270 */
[----:B------:R-:W-:Y:S01]  /*2be0*/  IADD3 R9, R35, 0x29, RZ ;  /* 0x0000002923097810 */ /* 0x000fe20007ffe0ff */
[----:B------:R-:W-:Y:S01]  /*2bf0*/  HMMA.16816.F32.BF16 R60, R68, R10, R60 ;  /* 0x0000000a443c723c */ /* 0x000fe2000004183c */
[----:B------:R-:W-:-:S02]  /*2c00*/  FSEL R2, R27, -INF , !P6 ;  /* 0xff8000001b027808 */ /* 0x000fc40007000000 */
[----:B------:R-:W-:Y:S02]  /*2c10*/  FSEL R25, R25, -INF , !P6 ;  /* 0xff80000019197808 */ /* 0x000fe40007000000 */
[----:B------:R-:W-:Y:S02]  /*2c20*/  FSEL R22, R22, -INF , !P4 ;  /* 0xff80000016167808 */ /* 0x000fe40006000000 */
[----:B------:R-:W-:Y:S01]  /*2c30*/  IADD3 R11, R35, 0x28, RZ ;  /* 0x00000028230b7810 */ /* 0x000fe20007ffe0ff */
[----:B------:R-:W-:Y:S01]  /*2c40*/  HMMA.16816.F32.BF16 R76, R68, R12, R76 ;  /* 0x0000000c444c723c */ /* 0x000fe2000004184c */
[----:B------:R-:W-:Y:S02]  /*2c50*/  FSEL R160, R66, -INF , !P5 ;  /* 0xff80000042a07808 */ /* 0x000fe40006800000 */
[----:B------:R-:W-:Y:S02]  /*2c60*/  ISETP.GE.AND P6, PT, R11, R6, PT ;  /* 0x000000060b00720c */ /* 0x000fe40003fc6270 */
[----:B------:R-:W-:-:S02]  /*2c70*/  FSEL R11, R20, -INF , !P4 ;  /* 0xff800000140b7808 */ /* 0x000fc40006000000 */
[-C--:B------:R-:W-:Y:S01]  /*2c80*/  ISETP.GE.AND P4, PT, R9, R6.reuse, PT ;  /* 0x000000060900720c */ /* 0x080fe20003f86270 */
[----:B------:R-:W-:Y:S01]  /*2c90*/  HMMA.16816.F32.BF16 R52, R68, R14, R52 ;  /* 0x0000000e4434723c */ /* 0x000fe20000041834 */
[----:B------:R-:W-:Y:S02]  /*2ca0*/  IADD3 R9, R35, 0x30, RZ ;  /* 0x0000003023097810 */ /* 0x000fe40007ffe0ff */
[----:B------:R-:W-:Y:S02]  /*2cb0*/  FSEL R167, R64, -INF , !P5 ;  /* 0xff80000040a77808 */ /* 0x000fe40006800000 */
[----:B------:R-:W-:Y:S02]  /*2cc0*/  ISETP.GE.AND P2, PT, R37, R6, PT ;  /* 0x000000062500720c */ /* 0x000fe40003f46270 */
[----:B------:R-:W-:Y:S02]  /*2cd0*/  ISETP.GE.AND P5, PT, R6, 0x41, PT ;  /* 0x000000410600780c */ /* 0x000fe40003fa6270 */
[----:B------:R-:W-:-:S02]  /*2ce0*/  IADD3 R13, R35, 0x31, RZ ;  /* 0x00000031230d7810 */ /* 0x000fc40007ffe0ff */
[----:B------:R-:W-:Y:S02]  /*2cf0*/  FSEL R10, R23, -INF , !P3 ;  /* 0xff800000170a7808 */ /* 0x000fe40005800000 */
[----:B------:R-:W-:Y:S02]  /*2d00*/  FSEL R21, R21, -INF , !P3 ;  /* 0xff80000015157808 */ /* 0x000fe40005800000 */
[-C--:B------:R-:W-:Y:S02]  /*2d10*/  ISETP.GE.AND P3, PT, R9, R6.reuse, PT ;  /* 0x000000060900720c */ /* 0x080fe40003f66270 */
[----:B------:R-:W-:Y:S02]  /*2d20*/  FSEL R18, R18, -INF , !P2 ;  /* 0xff80000012127808 */ /* 0x000fe40005000000 */
[----:B------:R-:W-:Y:S02]  /*2d30*/  FSEL R9, R16, -INF , !P2 ;  /* 0xff80000010097808 */ /* 0x000fe40005000000 */
[----:B------:R-:W-:-:S02]  /*2d40*/  ISETP.GE.AND P2, PT, R13, R6, PT ;  /* 0x000000060d00720c */ /* 0x000fc40003f46270 */
[C---:B------:R-:W-:Y:S02]  /*2d50*/  IADD3 R13, R35.reuse, 0x38, RZ ;  /* 0x00000038230d7810 */ /* 0x040fe40007ffe0ff */
[----:B------:R-:W-:Y:S02]  /*2d60*/  IADD3 R35, R35, 0x39, RZ ;  /* 0x0000003923237810 */ /* 0x000fe40007ffe0ff */
[----:B------:R-:W-:Y:S02]  /*2d70*/  FSEL R8, R19, -INF , !P1 ;  /* 0xff80000013087808 */ /* 0x000fe40004800000 */
[----:B------:R-:W-:Y:S02]  /*2d80*/  FSEL R17, R17, -INF , !P1 ;  /* 0xff80000011117808 */ /* 0x000fe40004800000 */
[----:B------:R-:W-:Y:S02]  /*2d90*/  FSEL R170, R67, -INF , !P0 ;  /* 0xff80000043aa7808 */ /* 0x000fe40004000000 */
[----:B------:R-:W-:-:S02]  /*2da0*/  FSEL R159, R65, -INF , !P0 ;  /* 0xff800000419f7808 */ /* 0x000fc40004000000 */
[-C--:B------:R-:W-:Y:S02]  /*2db0*/  ISETP.GE.AND P1, PT, R13, R6.reuse, PT ;  /* 0x000000060d00720c */ /* 0x080fe40003f26270 */
[----:B------:R-:W-:Y:S02]  /*2dc0*/  ISETP.GE.AND P0, PT, R35, R6, PT ;  /* 0x000000062300720c */ /* 0x000fe40003f06270 */
[----:B------:R-:W-:Y:S02]  /*2dd0*/  FSEL R162, R62, -INF , !P6 ;  /* 0xff8000003ea27808 */ /* 0x000fe40007000000 */
[----:B------:R-:W-:Y:S02]  /*2de0*/  FSEL R165, R60, -INF , !P6 ;  /* 0xff8000003ca57808 */ /* 0x000fe40007000000 */
        /* <DEDUP_REMOVED lines=9> */
[----:B------:R-:W-:Y:S01]  /*2e80*/  FSEL R141, R53, -INF , !P0 ;  /* 0xff800000358d7808 */ /* 0x000fe20004000000 */
[----:B------:R-:W-:Y:S06]  /*2e90*/  BAR.SYNC.DEFER_BLOCKING 0x0 ;  /* 0x0000000000007b1d */ /* 0x000fec0000010000 */
[----:B------:R-:W-:Y:S05]  /*2ea0*/  @!P5 BRA `(.L_x_75) ;  /* 0x000003900000d947 */ /* 0x000fea0003800000 */
[----:B------:R-:W-:Y:S01]  /*2eb0*/  LEA.HI.SX32 R13, R133, 0xfffffffe, 0x1a ;  /* 0xfffffffe850d7811 */ /* 0x000fe200078fd2ff */
[----:B------:R-:W-:Y:S01]  /*2ec0*/  BSSY B0, `(.L_x_76) ;  /* 0x0000036000007945 */ /* 0x000fe20003800000 */
[----:B------:R-:W-:-:S02]  /*2ed0*/  ISETP.GE.AND P4, PT, R214, c[0x0][0x220], PT ;  /* 0x00008800d6007a0c */ /* 0x000fc40003f86270 */
[----:B------:R-:W-:Y:S01]  /*2ee0*/  SHF.R.S32.HI R15, RZ, 0x1f, R13 ;  /* 0x0000001fff0f7819 */ /* 0x000fe2000001140d */
[----:B------:R-:W-:Y:S01]  /*2ef0*/  IMAD R4, R13, UR7, RZ ;  /* 0x000000070d047c24 */ /* 0x000fe2000f8e02ff */
[----:B------:R-:W-:Y:S01]  /*2f00*/  ISETP.GE.AND P3, PT, R205, c[0x0][0x220], PT ;  /* 0x00008800cd007a0c */ /* 0x000fe20003f66270 */
[----:B------:R-:W-:Y:S01]  /*2f10*/  IMAD.WIDE.U32 R12, R13, UR8, R212 ;  /* 0x000000080d0c7c25 */ /* 0x000fe2000f8e00d4 */
[----:B------:R-:W-:-:S03]  /*2f20*/  ISETP.GE.AND P1, PT, R204, c[0x0][0x220], PT ;  /* 0x00008800cc007a0c */ /* 0x000fc60003f26270 */
[----:B------:R-:W-:-:S04]  /*2f30*/  IMAD R4, R15, UR8, R4 ;  /* 0x000000080f047c24 */ /* 0x000fc8000f8e0204 */
[----:B------:R-:W-:Y:S01]  /*2f40*/  IMAD.IADD R4, R13, 0x1, R4 ;  /* 0x000000010d047824 */ /* 0x000fe200078e0204 */
[C---:B------:R-:W-:Y:S01]  /*2f50*/  @!P4 LEA R40, P6, R12.reuse, c[0x0][0x168], 0x1 ;  /* 0x00005a000c28ca11 */ /* 0x040fe200078c08ff */
[----:B------:R1:W-:Y:S02]  /*2f60*/  @P4 STS.128 [R203+0xc000], RZ ;  /* 0x00c000ffcb004388 */ /* 0x0003e40000000c00 */
[C---:B------:R-:W-:Y:S02]  /*2f70*/  @!P3 LEA R36, P2, R12.reuse, c[0x0][0x168], 0x1 ;  /* 0x00005a000c24ba11 */ /* 0x040fe400078408ff */
[C---:B------:R-:W-:Y:S02]  /*2f80*/  @!P1 LEA R34, P0, R12.reuse, c[0x0][0x168], 0x1 ;  /* 0x00005a000c229a11 */ /* 0x040fe400078008ff */
[C---:B------:R-:W-:Y:S02]  /*2f90*/  @!P4 LEA.HI.X R41, R12.reuse, c[0x0][0x16c], R4, 0x1, P6 ;  /* 0x00005b000c29ca11 */ /* 0x040fe400030f0c04 */
[----:B------:R-:W-:-:S02]  /*2fa0*/  IADD3 R13, P6, R12, UR9, RZ ;  /* 0x000000090c0d7c10 */ /* 0x000fc4000ffde0ff */
[C-C-:B------:R-:W-:Y:S01]  /*2fb0*/  @!P3 LEA.HI.X R37, R12.reuse, c[0x0][0x16c], R4.reuse, 0x1, P2 ;  /* 0x00005b000c25ba11 */ /* 0x140fe200010f0c04 */
[----:B------:R-:W-:Y:S01]  /*2fc0*/  @!PT LDS RZ, [RZ] ;  /* 0x00000000fffff984 */ /* 0x000fe20000000800 */
[----:B------:R-:W-:Y:S01]  /*2fd0*/  @!PT LDS RZ, [RZ] ;  /* 0x00000000fffff984 */ /* 0x000fe20000000800 */
[----:B------:R-:W-:Y:S01]  /*2fe0*/  @!PT LDS RZ, [RZ] ;  /* 0x00000000fffff984 */ /* 0x000fe20000000800 */
[----:B------:R1:W-:Y:S01]  /*2ff0*/  @!P4 LDGSTS.E.BYPASS.LTC128B.128 [R203+0xc000], [R40.64] ;  /* 0x0c00000028cbcfae */ /* 0x0003e2000b901d4a */
[----:B------:R-:W-:Y:S02]  /*3000*/  @!P1 LEA.HI.X R35, R12, c[0x0][0x16c], R4, 0x1, P0 ;  /* 0x00005b000c239a11 */ /* 0x000fe400000f0c04 */
[C---:B------:R-:W-:Y:S01]  /*3010*/  @!P4 LEA R38, P2, R13.reuse, c[0x0][0x168], 0x1 ;  /* 0x00005a000d26ca11 */ /* 0x040fe200078408ff */
[----:B------:R1:W-:Y:S01]  /*3020*/  @P3 STS.128 [R203+0xe000], RZ ;  /* 0x00e000ffcb003388 */ /* 0x0003e20000000c00 */
[----:B------:R-:W-:Y:S02]  /*3030*/  IADD3.X R4, R4, UR5, RZ, P6, !PT ;  /* 0x0000000504047c10 */ /* 0x000fe4000b7fe4ff */
[C---:B------:R-:W-:Y:S01]  /*3040*/  @!P3 LEA R14, P0, R13.reuse, c[0x0][0x168], 0x1 ;  /* 0x00005a000d0eba11 */ /* 0x040fe200078008ff */
[----:B------:R-:W-:Y:S01]  /*3050*/  @!PT LDS RZ, [RZ] ;  /* 0x00000000fffff984 */ /* 0x000fe20000000800 */
[----:B------:R-:W-:Y:S01]  /*3060*/  @!PT LDS RZ, [RZ] ;  /* 0x00000000fffff984 */ /* 0x000fe20000000800 */
[----:B------:R-:W-:Y:S01]  /*3070*/  @!PT LDS RZ, [RZ] ;  /* 0x00000000fffff984 */ /* 0x000fe20000000800 */
[----:B------:R1:W-:Y:S01]  /*3080*/  @!P3 LDGSTS.E.BYPASS.LTC128B.128 [R203+0xe000], [R36.64+0x80] ;  /* 0x0e00008024cbbfae */ /* 0x0003e2000b901d4a */
[----:B------:R-:W-:-:S02]  /*3090*/  @!P4 LEA.HI.X R39, R13, c[0x0][0x16c], R4, 0x1, P2 ;  /* 0x00005b000d27ca11 */ /* 0x000fc400010f0c04 */
[----:B------:R-:W-:Y:S01]  /*30a0*/  @!P3 LEA.HI.X R15, R13, c[0x0][0x16c], R4, 0x1, P0 ;  /* 0x00005b000d0fba11 */ /* 0x000fe200000f0c04 */
[----:B------:R1:W-:Y:S04]  /*30b0*/  @P1 STS.128 [R203+0x10000], RZ ;  /* 0x010000ffcb001388 */ /* 0x0003e80000000c00 */
[----:B------:R-:W-:Y:S01]  /*30c0*/  @!PT LDS RZ, [RZ] ;  /* 0x00000000fffff984 */ /* 0x000fe20000000800 */
[----:B------:R-:W-:Y:S01]  /*30d0*/  @!PT LDS RZ, [RZ] ;  /* 0x00000000fffff984 */ /* 0x000fe20000000800 */
[----:B------:R-:W-:Y:S01]  /*30e0*/  @!PT LDS RZ, [RZ] ;  /* 0x00000000fffff984 */ /* 0x000fe20000000800 */
[----:B------:R1:W-:Y:S04]  /*30f0*/  @!P1 LDGSTS.E.BYPASS.LTC128B.128 [R203+0x10000], [R34.64+0x100] ;  /* 0x1000010022cb9fae */ /* 0x0003e8000b901d4a */
[----:B------:R1:W-:Y:S04]  /*3100*/  @P4 STS.128 [R203+0xd000], RZ ;  /* 0x00d000ffcb004388 */ /* 0x0003e80000000c00 */
        /* <DEDUP_REMOVED lines=17> */
.L_x_77:
[----:B------:R-:W-:Y:S05]  /*3220*/  BSYNC B0 ;  /* 0x0000000000007941 */ /* 0x000fea0003800000 */
.L_x_76:
[----:B------:R-:W0:Y:S02]  /*3230*/  LDGDEPBAR ;  /* 0x00000000000079af */ /* 0x000e240000000000 */
.L_x_75:
[----:B--2---:R-:W-:Y:S02]  /*3240*/  FMNMX.FTZ R12, R3, R29, !PT ;  /* 0x0000001d030c7209 */ /* 0x004fe40007810000 */
        /* <DEDUP_REMOVED lines=45> */
[----:B------:R-:W4:Y:S04]  /*3520*/  LDSM.16.MT88.4 R76, [R190+0x14000] ;  /* 0x01400000be4c783b */ /* 0x000f280000004200 */
[----:B------:R-:W5:Y:S04]  /*3530*/  LDSM.16.MT88.4 R92, [R188+0x14000] ;  /* 0x01400000bc5c783b */ /* 0x000f680000004200 */
[----:B------:R-:W3:Y:S01]  /*3540*/  LDSM.16.MT88.4 R100, [R192+0x16000] ;  /* 0x01600000c064783b */ /* 0x000ee20000004200 */
[----:B-1----:R-:W-:-:S03]  /*3550*/  FMNMX.FTZ R132, R15, R132, !PT ;  /* 0x000000840f847209 */ /* 0x002fc60007810000 */
[----:B------:R-:W1:Y:S01]  /*3560*/  LDSM.16.MT88.4 R124, [R190+0x16000] ;  /* 0x01600000be7c783b */ /* 0x000e620000004200 */
[C---:B------:R-:W-:Y:S01]  /*3570*/  FSETP.NEU.FTZ.AND P0, PT, R132.reuse, -INF , PT ;  /* 0xff8000008400780b */ /* 0x040fe20003f1d000 */
[----:B------:R-:W-:Y:S02]  /*3580*/  FMUL.FTZ R166, R132, c[0x0][0x23c] ;  /* 0x00008f0084a67a20 */ /* 0x000fe40000410000 */
[----:B------:R-:W1:Y:S03]  /*3590*/  LDSM.16.MT88.4 R112, [R189+0x16000] ;  /* 0x01600000bd70783b */ /* 0x000e660000004200 */
[----:B------:R-:W-:Y:S01]  /*35a0*/  FSEL R166, R166, RZ, P0 ;  /* 0x000000ffa6a67208 */ /* 0x000fe20000000000 */
[----:B------:R-:W-:Y:S04]  /*35b0*/  LDSM.16.MT88.4 R136, [R190+0x12800] ;  /* 0x01280000be88783b */ /* 0x000fe80000004200 */
[--C-:B------:R-:W-:Y:S01]  /*35c0*/  FFMA.FTZ R153, R3, c[0x0][0x23c], -R166.reuse ;  /* 0x00008f0003997a23 */ /* 0x100fe200000108a6 */
[----:B--2---:R-:W-:Y:S01]  /*35d0*/  FMNMX.FTZ R3, R13, R4, !PT ;  /* 0x000000040d037209 */ /* 0x004fe20007810000 */
[--C-:B------:R-:W-:Y:S01]  /*35e0*/  FFMA.FTZ R150, R29, c[0x0][0x23c], -R166.reuse ;  /* 0x00008f001d967a23 */ /* 0x100fe200000108a6 */
[----:B------:R-:W2:Y:S01]  /*35f0*/  LDSM.16.MT88.4 R4, [R188+0x16000] ;  /* 0x01600000bc04783b */ /* 0x000ea20000004200 */
[--C-:B------:R-:W-:Y:S01]  /*3600*/  FFMA.FTZ R151, R33, c[0x0][0x23c], -R166.reuse ;  /* 0x00008f0021977a23 */ /* 0x100fe200000108a6 */
[C---:B------:R-:W-:Y:S01]  /*3610*/  FSETP.NEU.FTZ.AND P0, PT, R3.reuse, -INF , PT ;  /* 0xff8000000300780b */ /* 0x040fe20003f1d000 */
[----:B------:R-:W-:Y:S01]  /*3620*/  FMUL.FTZ R163, R3, c[0x0][0x23c] ;  /* 0x00008f0003a37a20 */ /* 0x000fe20000410000 */
[----:B------:R-:W-:Y:S01]  /*3630*/  MUFU.EX2 R153, R153 ;  /* 0x0000009900997308 */ /* 0x000fe20000000800 */
[--C-:B------:R-:W-:Y:S01]  /*3640*/  FFMA.FTZ R146, R25, c[0x0][0x23c], -R166.reuse ;  /* 0x00008f0019927a23 */ /* 0x100fe200000108a6 */
[----:B------:R-:W-:Y:S01]  /*3650*/  LDSM.16.MT88.4 R12, [R188+0x14800] ;  /* 0x01480000bc0c783b */ /* 0x000fe20000004200 */
[--C-:B------:R-:W-:Y:S01]  /*3660*/  FFMA.FTZ R149, R11, c[0x0][0x23c], -R166.reuse ;  /* 0x00008f000b957a23 */ /* 0x100fe200000108a6 */
[----:B------:R-:W-:Y:S01]  /*3670*/  FSEL R163, R163, RZ, P0 ;  /* 0x000000ffa3a37208 */ /* 0x000fe20000000000 */
[--C-:B------:R-:W-:Y:S01]  /*3680*/  FFMA.FTZ R145, R9, c[0x0][0x23c], -R166.reuse ;  /* 0x00008f0009917a23 */ /* 0x100fe200000108a6 */
[----:B------:R-:W-:Y:S01]  /*3690*/  LDSM.16.MT88.4 R32, [R189+0x12800] ;  /* 0x01280000bd20783b */ /* 0x000fe20000004200 */
[----:B------:R-:W-:Y:S01]  /*36a0*/  FFMA.FTZ R144, R21, c[0x0][0x23c], -R166 ;  /* 0x00008f0015907a23 */ /* 0x000fe200000108a6 */
[----:B------:R-:W1:Y:S01]  /*36b0*/  MUFU.EX2 R150, R150 ;  /* 0x0000009600967308 */ /* 0x000e620000000800 */
[----:B------:R-:W-:-:S02]  /*36c0*/  FFMA.FTZ R152, R30, c[0x0][0x23c], -R163 ;  /* 0x00008f001e987a23 */ /* 0x000fc400000108a3 */
[--C-:B------:R-:W-:Y:S02]  /*36d0*/  FFMA.FTZ R155, R31, c[0x0][0x23c], -R163.reuse ;  /* 0x00008f001f9b7a23 */ /* 0x100fe400000108a3 */
[--C-:B------:R-:W-:Y:S01]  /*36e0*/  FFMA.FTZ R157, R26, c[0x0][0x23c], -R163.reuse ;  /* 0x00008f001a9d7a23 */ /* 0x100fe200000108a3 */
[----:B------:R-:W-:Y:S01]  /*36f0*/  LDSM.16.MT88.4 R28, [R188+0x12800] ;  /* 0x01280000bc1c783b */ /* 0x000fe20000004200 */
[--C-:B------:R-:W-:Y:S01]  /*3700*/  FFMA.FTZ R148, R2, c[0x0][0x23c], -R163.reuse ;  /* 0x00008f0002947a23 */ /* 0x100fe200000108a3 */
[----:B------:R-:W-:Y:S01]  /*3710*/  MUFU.EX2 R151, R151 ;  /* 0x0000009700977308 */ /* 0x000fe20000000800 */
[----:B------:R-:W-:Y:S01]  /*3720*/  FFMA.FTZ R2, R17, c[0x0][0x23c], -R166 ;  /* 0x00008f0011027a23 */ /* 0x000fe200000108a6 */
[----:B------:R-:W-:Y:S01]  /*3730*/  LDSM.16.MT88.4 R24, [R190+0x14800] ;  /* 0x01480000be18783b */ /* 0x000fe20000004200 */
[--C-:B------:R-:W-:Y:S02]  /*3740*/  FFMA.FTZ R134, R10, c[0x0][0x23c], -R163.reuse ;  /* 0x00008f000a867a23 */ /* 0x100fe400000108a3 */
[----:B------:R-:W-:-:S02]  /*3750*/  FFMA.FTZ R135, R18, c[0x0][0x23c], -R163 ;  /* 0x00008f0012877a23 */ /* 0x000fc400000108a3 */
[--C-:B------:R-:W-:Y:S01]  /*3760*/  FFMA.FTZ R0, R8, c[0x0][0x23c], -R163.reuse ;  /* 0x00008f0008007a23 */ /* 0x100fe200000108a3 */
[----:B------:R-:W2:Y:S01]  /*3770*/  MUFU.EX2 R146, R146 ;  /* 0x0000009200927308 */ /* 0x000ea20000000800 */
[----:B------:R-:W3:Y:S01]  /*3780*/  LDSM.16.MT88.4 R8, [R192+0x14800] ;  /* 0x01480000c008783b */ /* 0x000ee20000004200 */
[----:B-1----:R-:W-:Y:S01]  /*3790*/  F2FP.BF16.PACK_AB R116, R150, R153 ;  /* 0x000000999674723e */ /* 0x002fe200000010ff */
[----:B------:R-:W-:Y:S02]  /*37a0*/  FFMA.FTZ R147, R22, c[0x0][0x23c], -R163 ;  /* 0x00008f0016937a23 */ /* 0x000fe400000108a3 */
[----:B------:R-:W1:Y:S01]  /*37b0*/  LDSM.16.MT88.4 R16, [R189+0x14800] ;  /* 0x01480000bd10783b */ /* 0x000e620000004200 */
[--C-:B------:R-:W-:Y:S02]  /*37c0*/  FFMA.FTZ R154, R167, c[0x0][0x23c], -R166.reuse ;  /* 0x00008f00a79a7a23 */ /* 0x100fe400000108a6 */
[----:B------:R-:W-:Y:S01]  /*37d0*/  MUFU.EX2 R152, R152 ;  /* 0x0000009800987308 */ /* 0x000fe20000000800 */
[----:B------:R-:W1:Y:S01]  /*37e0*/  LDSM.16.MT88.4 R20, [R192+0x12800] ;  /* 0x01280000c014783b */ /* 0x000e620000004200 */
[----:B------:R-:W-:-:S02]  /*37f0*/  FFMA.FTZ R156, R165, c[0x0][0x23c], -R166 ;  /* 0x00008f00a59c7a23 */ /* 0x000fc400000108a6 */
[--C-:B------:R-:W-:Y:S02]  /*3800*/  FFMA.FTZ R159, R159, c[0x0][0x23c], -R166.reuse ;  /* 0x00008f009f9f7a23 */ /* 0x100fe400000108a6 */
[----:B------:R-:W-:Y:S02]  /*3810*/  FFMA.FTZ R161, R161, c[0x0][0x23c], -R166 ;  /* 0x00008f00a1a17a23 */ /* 0x000fe400000108a6 */
[----:B------:R-:W4:Y:S01]  /*3820*/  MUFU.EX2 R155, R155 ;  /* 0x0000009b009b7308 */ /* 0x000f220000000800 */
[----:B--2---:R-:W-:Y:S01]  /*3830*/  F2FP.BF16.PACK_AB R118, R146, R151 ;  /* 0x000000979276723e */ /* 0x004fe200000010ff */
[--C-:B------:R-:W-:Y:S02]  /*3840*/  FFMA.FTZ R160, R160, c[0x0][0x23c], -R163.reuse ;  /* 0x00008f00a0a07a23 */ /* 0x100fe400000108a3 */
[--C-:B------:R-:W-:Y:S02]  /*3850*/  FFMA.FTZ R165, R170, c[0x0][0x23c], -R163.reuse ;  /* 0x00008f00aaa57a23 */ /* 0x100fe400000108a3 */
[----:B------:R-:W-:-:S02]  /*3860*/  FFMA.FTZ R162, R162, c[0x0][0x23c], -R163 ;  /* 0x00008f00a2a27a23 */ /* 0x000fc400000108a3 */
[----:B------:R-:W-:Y:S01]  /*3870*/  MUFU.EX2 R157, R157 ;  /* 0x0000009d009d7308 */ /* 0x000fe20000000800 */
[----:B------:R-:W-:Y:S02]  /*3880*/  FFMA.FTZ R167, R168, c[0x0][0x23c], -R163 ;  /* 0x00008f00a8a77a23 */ /* 0x000fe400000108a3 */
[--C-:B------:R-:W-:Y:S02]  /*3890*/  FFMA.FTZ R168, R171, c[0x0][0x23c], -R166.reuse ;  /* 0x00008f00aba87a23 */ /* 0x100fe400000108a6 */
[--C-:B------:R-:W-:Y:S02]  /*38a0*/  FFMA.FTZ R169, R169, c[0x0][0x23c], -R166.reuse ;  /* 0x00008f00a9a97a23 */ /* 0x100fe400000108a6 */
[--C-:B------:R-:W-:Y:S01]  /*38b0*/  FFMA.FTZ R170, R143, c[0x0][0x23c], -R166.reuse ;  /* 0x00008f008faa7a23 */ /* 0x100fe200000108a6 */
[----:B------:R-:W2:Y:S01]  /*38c0*/  MUFU.EX2 R148, R148 ;  /* 0x0000009400947308 */ /* 0x000ea20000000800 */
[----:B----4-:R-:W-:Y:S01]  /*38d0*/  F2FP.BF16.PACK_AB R117, R155, R152 ;  /* 0x000000989b75723e */ /* 0x010fe200000010ff */
[----:B------:R-:W-:-:S02]  /*38e0*/  FFMA.FTZ R221, R141, c[0x0][0x23c], -R166 ;  /* 0x00008f008ddd7a23 */ /* 0x000fc400000108a6 */
[--C-:B------:R-:W-:Y:S02]  /*38f0*/  FFMA.FTZ R164, R164, c[0x0][0x23c], -R163.reuse ;  /* 0x00008f00a4a47a23 */ /* 0x100fe400000108a3 */
[--C-:B------:R-:W-:Y:S02]  /*3900*/  FFMA.FTZ R171, R142, c[0x0][0x23c], -R163.reuse ;  /* 0x00008f008eab7a23 */ /* 0x100fe400000108a3 */
[----:B------:R-:W-:Y:S01]  /*3910*/  MUFU.EX2 R149, R149 ;  /* 0x0000009500957308 */ /* 0x000fe20000000800 */
[--C-:B------:R-:W-:Y:S02]  /*3920*/  FFMA.FTZ R166, R140, c[0x0][0x23c], -R163.reuse ;  /* 0x00008f008ca67a23 */ /* 0x100fe400000108a3 */
[----:B------:R-:W-:Y:S01]  /*3930*/  FFMA.FTZ R219, R158, c[0x0][0x23c], -R163 ;  /* 0x00008f009edb7a23 */ /* 0x000fe200000108a3 */
[----:B------:R-:W-:Y:S01]  /*3940*/  LDSM.16.MT88.4 R140, [R190+0x13800] ;  /* 0x01380000be8c783b */ /* 0x000fe20000004200 */
[----:B------:R-:W-:Y:S02]  /*3950*/  FADD.FTZ R150, R153, R150 ;  /* 0x0000009699967221 */ /* 0x000fe40000010000 */
[----:B------:R-:W-:Y:S01]  /*3960*/  FADD.FTZ R152, R152, R155 ;  /* 0x0000009b98987221 */ /* 0x000fe20000010000 */
[----:B--2---:R-:W-:Y:S01]  /*3970*/  F2FP.BF16.PACK_AB R119, R148, R157 ;  /* 0x0000009d9477723e */ /* 0x004fe200000010ff */
[----:B------:R-:W2:Y:S01]  /*3980*/  MUFU.EX2 R144, R144 ;  /* 0x0000009000907308 */ /* 0x000ea20000000800 */
[----:B------:R-:W-:-:S02]  /*3990*/  FADD.FTZ R151, R151, R150 ;  /* 0x0000009697977221 */ /* 0x000fc40000010000 */
[----:B------:R-:W-:Y:S02]  /*39a0*/  FADD.FTZ R157, R157, R152 ;  /* 0x000000989d9d7221 */ /* 0x000fe40000010000 */
[----:B------:R-:W-:Y:S01]  /*39b0*/  FADD.FTZ R146, R146, R151 ;  /* 0x0000009792927221 */ /* 0x000fe20000010000 */
[C---:B------:R-:W-:Y:S01]  /*39c0*/  HMMA.16816.F32.BF16 R64, R116.reuse, R68, RZ ;  /* 0x000000447440723c */ /* 0x040fe200000418ff */
[----:B------:R-:W-:Y:S01]  /*39d0*/  FADD.FTZ R148, R148, R157 ;  /* 0x0000009d94947221 */ /* 0x000fe20000010000 */
        /* <DEDUP_REMOVED lines=13> */
[C---:B---3--:R-:W-:Y:S02]  /*3ab0*/  HMMA.16816.F32.BF16 R56, R116.reuse, R60, RZ ;  /* 0x0000003c7438723c */ /* 0x048fe400000418ff */
[----:B------:R-:W3:Y:S06]  /*3ac0*/  MUFU.EX2 R159, R159 ;  /* 0x0000009f009f7308 */ /* 0x000eec0000000800 */
[C---:B------:R-:W-:Y:S02]  /*3ad0*/  HMMA.16816.F32.BF16 R72, R116.reuse, R76, RZ ;  /* 0x0000004c7448723c */ /* 0x040fe400000418ff */
[----:B------:R-:W-:Y:S06]  /*3ae0*/  MUFU.EX2 R156, R156 ;  /* 0x0000009c009c7308 */ /* 0x000fec0000000800 */
[C---:B-----5:R-:W-:Y:S02]  /*3af0*/  HMMA.16816.F32.BF16 R88, R116.reuse, R92, RZ ;  /* 0x0000005c7458723c */ /* 0x060fe400000418ff */
[----:B------:R-:W-:Y:S06]  /*3b00*/  MUFU.EX2 R161, R161 ;  /* 0x000000a100a17308 */ /* 0x000fec0000000800 */
[C---:B------:R-:W-:Y:S02]  /*3b10*/  HMMA.16816.F32.BF16 R96, R116.reuse, R100, RZ ;  /* 0x000000647460723c */ /* 0x040fe400000418ff */
[----:B------:R-:W-:Y:S06]  /*3b20*/  MUFU.EX2 R160, R160 ;  /* 0x000000a000a07308 */ /* 0x000fec0000000800 */
[C---:B------:R-:W-:Y:S02]  /*3b30*/  HMMA.16816.F32.BF16 R104, R116.reuse, R124, RZ ;  /* 0x0000007c7468723c */ /* 0x040fe400000418ff */
[----:B------:R-:W5:Y:S06]  /*3b40*/  MUFU.EX2 R165, R165 ;  /* 0x000000a500a57308 */ /* 0x000f6c0000000800 */
        /* <DEDUP_REMOVED lines=20> */
[C---:B------:R-:W-:Y:S07]  /*3c90*/  HMMA.16816.F32.BF16 R120, R116.reuse, R4, RZ ;  /* 0x000000047478723c */ /* 0x040fee00000418ff */
[----:B--2---:R-:W-:Y:S01]  /*3ca0*/  F2FP.BF16.PACK_AB R4, R144, R149 ;  /* 0x000000959004723e */ /* 0x004fe200000010ff */
[----:B------:R-:W-:Y:S01]  /*3cb0*/  HMMA.16816.F32.BF16 R116, R116, R6, RZ ;  /* 0x000000067474723c */ /* 0x000fe200000418ff */
[----:B----4-:R-:W-:Y:S01]  /*3cc0*/  F2FP.BF16.PACK_AB R5, R134, R147 ;  /* 0x000000938605723e */ /* 0x010fe200000010ff */
[----:B------:R-:W-:-:S02]  /*3cd0*/  FADD.FTZ R149, R149, R146 ;  /* 0x0000009295957221 */ /* 0x000fc40000010000 */
[----:B------:R-:W-:Y:S02]  /*3ce0*/  FADD.FTZ R147, R147, R148 ;  /* 0x0000009493937221 */ /* 0x000fe40000010000 */
[----:B------:R-:W-:Y:S01]  /*3cf0*/  FADD.FTZ R144, R144, R149 ;  /* 0x0000009590907221 */ /* 0x000fe20000010000 */
[----:B------:R-:W-:Y:S01]  /*3d00*/  F2FP.BF16.PACK_AB R6, R2, R145 ;  /* 0x000000910206723e */ /* 0x000fe200000010ff */
[----:B------:R-:W-:Y:S01]  /*3d10*/  FADD.FTZ R134, R134, R147 ;  /* 0x0000009386867221 */ /* 0x000fe20000010000 */
[----:B-1----:R-:W-:Y:S01]  /*3d20*/  F2FP.BF16.PACK_AB R7, R0, R135 ;  /* 0x000000870007723e */ /* 0x002fe200000010ff */
[----:B------:R-:W-:Y:S02]  /*3d30*/  FADD.FTZ R145, R145, R144 ;  /* 0x0000009091917221 */ /* 0x000fe40000010000 */
[----:B------:R-:W-:Y:S02]  /*3d40*/  FADD.FTZ R135, R135, R134 ;  /* 0x0000008687877221 */ /* 0x000fe40000010000 */
[----:B------:R-:W-:-:S02]  /*3d50*/  FADD.FTZ R145, R2, R145 ;  /* 0x0000009102917221 */ /* 0x000fc40000010000 */
[----:B------:R-:W-:Y:S01]  /*3d60*/  HMMA.16816.F32.BF16 R64, R4, R8, R64 ;  /* 0x000000080440723c */ /* 0x000fe20000041840 */
[----:B------:R-:W-:-:S07]  /*3d70*/  FADD.FTZ R135, R0, R135 ;  /* 0x0000008700877221 */ /* 0x000fce0000010000 */
[C---:B------:R-:W-:Y:S01]  /*3d80*/  HMMA.16816.F32.BF16 R68, R4.reuse, R10, R68 ;  /* 0x0000000a0444723c */ /* 0x040fe20000041844 */
[----:B------:R-:W1:Y:S07]  /*3d90*/  LDSM.16.MT88.4 R8, [R190+0x16800] ;  /* 0x01680000be08783b */ /* 0x000e6e0000004200 */
[C---:B------:R-:W-:Y:S08]  /*3da0*/  HMMA.16816.F32.BF16 R80, R4.reuse, R16, R80 ;  /* 0x000000100450723c */ /* 0x040ff00000041850 */
[C---:B------:R-:W-:Y:S01]  /*3db0*/  HMMA.16816.F32.BF16 R84, R4.reuse, R18, R84 ;  /* 0x000000120454723c */ /* 0x040fe20000041854 */
[----:B------:R-:W2:Y:S07]  /*3dc0*/  LDSM.16.MT88.4 R16, [R189+0x16800] ;  /* 0x01680000bd10783b */ /* 0x000eae0000004200 */
[C---:B------:R-:W-:Y:S08]  /*3dd0*/  HMMA.16816.F32.BF16 R128, R4.reuse, R20, R128 ;  /* 0x000000140480723c */ /* 0x040ff00000041880 */
[C---:B------:R-:W-:Y:S01]  /*3de0*/  HMMA.16816.F32.BF16 R36, R4.reuse, R22, R36 ;  /* 0x000000160424723c */ /* 0x040fe20000041824 */
[----:B------:R-:W4:Y:S07]  /*3df0*/  LDSM.16.MT88.4 R20, [R192+0x16800] ;  /* 0x01680000c014783b */ /* 0x000f2e0000004200 */
[C---:B------:R-:W-:Y:S08]  /*3e00*/  HMMA.16816.F32.BF16 R88, R4.reuse, R12, R88 ;  /* 0x0000000c0458723c */ /* 0x040ff00000041858 */
[C---:B------:R-:W-:Y:S01]  /*3e10*/  HMMA.16816.F32.BF16 R92, R4.reuse, R14, R92 ;  /* 0x0000000e045c723c */ /* 0x040fe2000004185c */
[----:B------:R-:W3:Y:S07]  /*3e20*/  LDSM.16.MT88.4 R12, [R188+0x16800] ;  /* 0x01680000bc0c783b */ /* 0x000eee0000004200 */
[C---:B-1----:R-:W-:Y:S08]  /*3e30*/  HMMA.16816.F32.BF16 R104, R4.reuse, R8, R104 ;  /* 0x000000080468723c */ /* 0x042ff00000041868 */
[C---:B------:R-:W-:Y:S01]  /*3e40*/  HMMA.16816.F32.BF16 R124, R4.reuse, R10, R124 ;  /* 0x0000000a047c723c */ /* 0x040fe2000004187c */
[----:B------:R-:W1:Y:S07]  /*3e50*/  LDSM.16.MT88.4 R8, [R192+0x13000] ;  /* 0x01300000c008783b */ /* 0x000e6e0000004200 */
[C---:B--2---:R-:W-:Y:S08]  /*3e60*/  HMMA.16816.F32.BF16 R108, R4.reuse, R16, R108 ;  /* 0x00000010046c723c */ /* 0x044ff0000004186c */
[C---:B------:R-:W-:Y:S01]  /*3e70*/  HMMA.16816.F32.BF16 R112, R4.reuse, R18, R112 ;  /* 0x000000120470723c */ /* 0x040fe20000041870 */
[----:B------:R-:W2:Y:S07]  /*3e80*/  LDSM.16.MT88.4 R16, [R190+0x13000] ;  /* 0x01300000be10783b */ /* 0x000eae0000004200 */
        /* <DEDUP_REMOVED lines=15> */
[C---:B---3--:R-:W-:Y:S08]  /*3f80*/  HMMA.16816.F32.BF16 R120, R4.reuse, R12, R120 ;  /* 0x0000000c0478723c */ /* 0x048ff00000041878 */
[----:B------:R-:W-:Y:S01]  /*3f90*/  HMMA.16816.F32.BF16 R116, R4, R14, R116 ;  /* 0x0000000e0474723c */ /* 0x000fe20000041874 */
[----:B------:R-:W3:Y:S06]  /*3fa0*/  LDSM.16.MT88.4 R12, [R192+0x15000] ;  /* 0x01500000c00c783b */ /* 0x000eec0000004200 */
[----:B------:R-:W-:Y:S01]  /*3fb0*/  F2FP.BF16.PACK_AB R4, R159, R154 ;  /* 0x0000009a9f04723e */ /* 0x000fe200000010ff */
[----:B------:R-:W-:Y:S01]  /*3fc0*/  FADD.FTZ R154, R154, R145 ;  /* 0x000000919a9a7221 */ /* 0x000fe20000010000 */
[----:B-----5:R-:W-:Y:S01]  /*3fd0*/  F2FP.BF16.PACK_AB R5, R165, R160 ;  /* 0x000000a0a505723e */ /* 0x020fe200000010ff */
        /* <DEDUP_REMOVED lines=12> */
[C---:B--2---:R-:W-:Y:S08]  /*40a0*/  HMMA.16816.F32.BF16 R40, R4.reuse, R16, R40 ;  /* 0x000000100428723c */ /* 0x044ff00000041828 */
[C---:B------:R-:W-:Y:S01]  /*40b0*/  HMMA.16816.F32.BF16 R44, R4.reuse, R18, R44 ;  /* 0x00000012042c723c */ /* 0x040fe2000004182c */
[----:B------:R-:W2:Y:S07]  /*40c0*/  LDSM.16.MT88.4 R16, [R188+0x15000] ;  /* 0x01500000bc10783b */ /* 0x000eae0000004200 */
[C---:B---3--:R-:W-:Y:S08]  /*40d0*/  HMMA.16816.F32.BF16 R64, R4.reuse, R12, R64 ;  /* 0x0000000c0440723c */ /* 0x048ff00000041840 */
[C---:B------:R-:W-:Y:S01]  /*40e0*/  HMMA.16816.F32.BF16 R68, R4.reuse, R14, R68 ;  /* 0x0000000e0444723c */ /* 0x040fe20000041844 */
[----:B------:R-:W3:Y:S07]  /*40f0*/  LDSM.16.MT88.4 R12, [R190+0x17000] ;  /* 0x01700000be0c783b */ /* 0x000eee0000004200 */
[C---:B------:R-:W-:Y:S08]  /*4100*/  HMMA.16816.F32.BF16 R96, R4.reuse, R20, R96 ;  /* 0x000000140460723c */ /* 0x040ff00000041860 */
[C---:B-1----:R-:W-:Y:S08]  /*4110*/  HMMA.16816.F32.BF16 R80, R4.reuse, R8, R80 ;  /* 0x000000080450723c */ /* 0x042ff00000041850 */
        /* <DEDUP_REMOVED lines=8> */
[C---:B------:R-:W-:Y:S01]  /*41a0*/  HMMA.16816.F32.BF16 R100, R4.reuse, R22, R100 ;  /* 0x000000160464723c */ /* 0x040fe20000041864 */
[----:B------:R-:W-:Y:S07]  /*41b0*/  LDSM.16.MT88.4 R20, [R188+0x15800] ;  /* 0x01580000bc14783b */ /* 0x000fee0000004200 */
        /* <DEDUP_REMOVED lines=48> */
[C---:B---3--:R-:W-:Y:S08]  /*44c0*/  HMMA.16816.F32.BF16 R104, R4.reuse, R12, R104 ;  /* 0x0000000c0468723c */ /* 0x048ff00000041868 */
[C---:B------:R-:W-:Y:S08]  /*44d0*/  HMMA.16816.F32.BF16 R124, R4.reuse, R14, R124 ;  /* 0x0000000e047c723c */ /* 0x040ff0000004187c */
[C---:B-1----:R-:W-:Y:S08]  /*44e0*/  HMMA.16816.F32.BF16 R108, R4.reuse, R8, R108 ;  /* 0x00000008046c723c */ /* 0x042ff0000004186c */
[C---:B------:R-:W-:Y:S08]  /*44f0*/  HMMA.16816.F32.BF16 R112, R4.reuse, R10, R112 ;  /* 0x0000000a0470723c */ /* 0x040ff00000041870 */
[C---:B--2---:R-:W-:Y:S08]  /*4500*/  HMMA.16816.F32.BF16 R120, R4.reuse, R16, R120 ;  /* 0x000000100478723c */ /* 0x044ff00000041878 */
[----:B------:R-:W-:Y:S01]  /*4510*/  HMMA.16816.F32.BF16 R116, R4, R18, R116 ;  /* 0x000000120474723c */ /* 0x000fe20000041874 */
[----:B------:R-:W-:Y:S07]  /*4520*/  @!P5 BRA `(.L_x_78) ;  /* 0x00002ad00000d947 */ /* 0x000fee0003800000 */
[----:B------:R-:W-:Y:S01]  /*4530*/  LEA.HI.SX32 R217, R133, 0xfffffffe, 0x1a ;  /* 0xfffffffe85d97811 */ /* 0x000fe200078fd2ff */
[----:B------:R-:W-:Y:S01]  /*4540*/  IMAD.MOV.U32 R0, RZ, RZ, R3 ;  /* 0x000000ffff007224 */ /* 0x000fe200078e0003 */
[----:B------:R-:W-:Y:S01]  /*4550*/  ISETP.GE.AND P4, PT, R214, c[0x0][0x220], PT ;  /* 0x00008800d6007a0c */ /* 0x000fe20003f86270 */
[----:B------:R-:W-:Y:S01]  /*4560*/  IMAD.MOV.U32 R133, RZ, RZ, R132 ;  /* 0x000000ffff857224 */ /* 0x000fe200078e0084 */
[----:B------:R-:W-:Y:S01]  /*4570*/  ISETP.GE.AND P3, PT, R205, c[0x0][0x220], PT ;  /* 0x00008800cd007a0c */ /* 0x000fe20003f66270 */
[----:B------:R-:W-:Y:S01]  /*4580*/  IMAD.MOV.U32 R216, RZ, RZ, c[0x0][0x1a0] ;  /* 0x00006800ffd87624 */ /* 0x000fe200078e00ff */
[----:B------:R-:W-:Y:S01]  /*4590*/  ISETP.GE.AND P2, PT, R204, c[0x0][0x220], PT ;  /* 0x00008800cc007a0c */ /* 0x000fe20003f46270 */
[----:B------:R-:W-:Y:S01]  /*45a0*/  IMAD.MOV.U32 R207, RZ, RZ, c[0x0][0x1a4] ;  /* 0x00006900ffcf7624 */ /* 0x000fe200078e00ff */
[----:B------:R-:W-:Y:S08]  /*45b0*/  BRA `(.L_x_79) ;  /* 0x0000036000007947 */ /* 0x000ff00003800000 */
.L_x_81:
[----:B------:R1:W-:Y:S01]  /*45c0*/  @P4 STS.128 [R203+0xc000], RZ ;  /* 0x00c000ffcb004388 */ /* 0x0003e20000000c00 */
[----:B------:R-:W-:Y:S04]  /*45d0*/  IADD3 R2, R217, -0x1, RZ ;  /* 0xffffffffd9027810 */ /* 0x000fe80007ffe0ff */
[----:B------:R-:W-:Y:S01]  /*45e0*/  SHF.R.S32.HI R3, RZ, 0x1f, R2 ;  /* 0x0000001fff037819 */ /* 0x000fe20000011402 */
[----:B------:R-:W-:Y:S04]  /*45f0*/  IMAD.WIDE.U32 R134, R2, c[0x0][0x198], RZ ;  /* 0x0000660002867a25 */ /* 0x000fe800078e00ff */
[----:B------:R-:W-:Y:S01]  /*4600*/  IMAD R3, R3, c[0x0][0x198], RZ ;  /* 0x0000660003037a24 */ /* 0x000fe200078e02ff */
[----:B------:R-:W-:Y:S03]  /*4610*/  LEA R132, P1, R134, R210, 0x6 ;  /* 0x000000d286847211 */ /* 0x000fe600078230ff */
[----:B------:R-:W-:Y:S01]  /*4620*/  IMAD R3, R2, c[0x0][0x19c], R3 ;  /* 0x0000670002037a24 */ /* 0x000fe200078e0203 */
[C---:B------:R-:W-:Y:S02]  /*4630*/  @!P4 LEA R140, P0, R132.reuse, c[0x0][0x168], 0x1 ;  /* 0x00005a00848cca11 */ /* 0x040fe400078008ff */
[----:B------:R-:W-:Y:S01]  /*4640*/  @!P3 LEA R136, P6, R132, c[0x0][0x168], 0x1 ;  /* 0x00005a008488ba11 */ /* 0x000fe200078c08ff */
[----:B------:R-:W-:Y:S05]  /*4650*/  IMAD.IADD R3, R135, 0x1, R3 ;  /* 0x0000000187037824 */ /* 0x000fea00078e0203 */
[----:B------:R-:W-:Y:S02]  /*4660*/  LEA.HI.X R3, R134, R213, R3, 0x6, P1 ;  /* 0x000000d586037211 */ /* 0x000fe400008f3403 */
[C---:B------:R-:W-:Y:S02]  /*4670*/  IADD3 R2, P1, R132.reuse, UR9, RZ ;  /* 0x0000000984027c10 */ /* 0x040fe4000ff3e0ff */
[C-C-:B------:R-:W-:Y:S02]  /*4680*/  @!P4 LEA.HI.X R141, R132.reuse, c[0x0][0x16c], R3.reuse, 0x1, P0 ;  /* 0x00005b00848dca11 */ /* 0x140fe400000f0c03 */
[C-C-:B------:R-:W-:Y:S02]  /*4690*/  @!P3 LEA.HI.X R137, R132.reuse, c[0x0][0x16c], R3.reuse, 0x1, P6 ;  /* 0x00005b008489ba11 */ /* 0x140fe400030f0c03 */
[----:B------:R-:W-:Y:S01]  /*46a0*/  @!P2 LEA R134, P0, R132, c[0x0][0x168], 0x1 ;  /* 0x00005a008486aa11 */ /* 0x000fe200078008ff */
[----:B------:R-:W-:Y:S01]  /*46b0*/  @!PT LDS RZ, [RZ] ;  /* 0x00000000fffff984 */ /* 0x000fe20000000800 */
[----:B------:R-:W-:Y:S01]  /*46c0*/  @!PT LDS RZ, [RZ] ;  /* 0x00000000fffff984 */ /* 0x000fe20000000800 */
[----:B------:R-:W-:Y:S01]  /*46d0*/  @!PT LDS RZ, [RZ] ;  /* 0x00000000fffff984 */ /* 0x000fe20000000800 */
[----:B------:R1:W-:Y:S01]  /*46e0*/  @!P4 LDGSTS.E.BYPASS.LTC128B.128 [R203+0xc000], [R140.64] ;  /* 0x0c0000008ccbcfae */ /* 0x0003e2000b901d4a */
[----:B------:R-:W-:Y:S02]  /*46f0*/  @!P4 LEA R138, P6, R2, c[0x0][0x168], 0x1 ;  /* 0x00005a00028aca11 */ /* 0x000fe400078c08ff */
[----:B------:R-:W-:Y:S01]  /*4700*/  @!P2 LEA.HI.X R135, R132, c[0x0][0x16c], R3, 0x1, P0 ;  /* 0x00005b008487aa11 */ /* 0x000fe200000f0c03 */
[----:B------:R1:W-:Y:S01]  /*4710*/  @P3 STS.128 [R203+0xe000], RZ ;  /* 0x00e000ffcb003388 */ /* 0x0003e20000000c00 */
[C---:B------:R-:W-:Y:S02]  /*4720*/  @!P2 LEA R142, P0, R2.reuse, c[0x0][0x168], 0x1 ;  /* 0x00005a00028eaa11 */ /* 0x040fe400078008ff */
[----:B------:R-:W-:Y:S01]  /*4730*/  IADD3.X R3, R3, UR5, RZ, P1, !PT ;  /* 0x0000000503037c10 */ /* 0x000fe20008ffe4ff */
[----:B------:R-:W-:Y:S01]  /*4740*/  @!PT LDS RZ, [RZ] ;  /* 0x00000000fffff984 */ /* 0x000fe20000000800 */
[----:B------:R-:W-:Y:S01]  /*4750*/  @!PT LDS RZ, [RZ] ;  /* 0x00000000fffff984 */ /* 0x000fe20000000800 */
[----:B------:R-:W-:Y:S01]  /*4760*/  @!PT LDS RZ, [RZ] ;  /* 0x00000000fffff984 */ /* 0x000fe20000000800 */
[----:B------:R1:W-:Y:S01]  /*4770*/  @!P3 LDGSTS.E.BYPASS.LTC128B.128 [R203+0xe000], [R136.64+0x80] ;  /* 0x0e00008088cbbfae */ /* 0x0003e2000b901d4a */
[C---:B------:R-:W-:Y:S02]  /*4780*/  @!P3 LEA R144, P1, R2.reuse, c[0x0][0x168], 0x1 ;  /* 0x00005a000290ba11 */ /* 0x040fe400078208ff */
[C-C-:B------:R-:W-:Y:S01]  /*4790*/  @!P4 LEA.HI.X R139, R2.reuse, c[0x0][0x16c], R3.reuse, 0x1, P6 ;  /* 0x00005b00028bca11 */ /* 0x140fe200030f0c03 */
[----:B------:R1:W-:Y:S01]  /*47a0*/  @P2 STS.128 [R203+0x10000], RZ ;  /* 0x010000ffcb002388 */ /* 0x0003e20000000c00 */
[C-C-:B------:R-:W-:Y:S02]  /*47b0*/  @!P3 LEA.HI.X R145, R2.reuse, c[0x0][0x16c], R3.reuse, 0x1, P1 ;  /* 0x00005b000291ba11 */ /* 0x140fe400008f0c03 */
[----:B------:R-:W-:Y:S01]  /*47c0*/  @!P2 LEA.HI.X R143, R2, c[0x0][0x16c], R3, 0x1, P0 ;  /* 0x00005b00028faa11 */ /* 0x000fe200000f0c03 */
        /* <DEDUP_REMOVED lines=18> */
[----:B------:R1:W-:Y:S04]  /*48f0*/  @!P2 LDGSTS.E.BYPASS.LTC128B.128 [R203+0x11000], [R142.64+0x100] ;  /* 0x110001008ecbafae */ /* 0x0003e8000b901d4a */
[----:B------:R-:W0:Y:S01]  /*4900*/  LDGDEPBAR ;  /* 0x00000000000079af */ /* 0x000e220000000000 */
[----:B------:R-:W-:-:S05]  /*4910*/  BRA `(.L_x_80) ;  /* 0x00000d6000007947 */ /* 0x000fca0003800000 */
.L_x_79:
[----:B------:R-:W-:Y:S04]  /*4920*/  DEPBAR.LE SB0, 0x0 ;  /* 0x000080000000791a */ /* 0x000fe80000000000 */
[----:B------:R-:W-:Y:S01]  /*4930*/  BAR.SYNC.DEFER_BLOCKING 0x0 ;  /* 0x0000000000007b1d */ /* 0x000fe20000010000 */
[----:B------:R-:W-:Y:S01]  /*4940*/  SHF.R.S32.HI R223, RZ, 0x1f, R217 ;  /* 0x0000001fffdf7819 */ /* 0x000fe200000114d9 */
[----:B------:R-:W-:Y:S04]  /*4950*/  IMAD.WIDE.U32 R2, R217, c[0x0][0x1a0], RZ ;  /* 0x00006800d9027a25 */ /* 0x000fe800078e00ff */
[----:B------:R-:W-:Y:S01]  /*4960*/  IMAD R223, R223, c[0x0][0x1a0], RZ ;  /* 0x00006800dfdf7a24 */ /* 0x000fe200078e02ff */
[----:B------:R-:W-:Y:S03]  /*4970*/  LEA R135, P0, R2, R208, 0x6 ;  /* 0x000000d002877211 */ /* 0x000fe600078030ff */
[----:B------:R-:W-:Y:S01]  /*4980*/  IMAD R223, R217, c[0x0][0x1a4], R223 ;  /* 0x00006900d9df7a24 */ /* 0x000fe200078e02df */
[C---:B------:R-:W-:Y:S02]  /*4990*/  @!P4 LEA R230, P1, R135.reuse, c[0x0][0x170], 0x1 ;  /* 0x00005c0087e6ca11 */ /* 0x040fe400078208ff */
[----:B------:R-:W-:Y:S01]  /*49a0*/  @!P2 LEA R224, P5, R135, c[0x0][0x170], 0x1 ;  /* 0x00005c0087e0aa11 */ /* 0x000fe200078a08ff */
[----:B------:R-:W-:Y:S01]  /*49b0*/  IMAD.IADD R223, R3, 0x1, R223 ;  /* 0x0000000103df7824 */ /* 0x000fe200078e02df */
[----:B------:R-:W-:Y:S04]  /*49c0*/  LEA R3, P6, R216, R135, 0x5 ;  /* 0x00000087d8037211 */ /* 0x000fe800078c28ff */
[----:B------:R-:W-:Y:S02]  /*49d0*/  LEA.HI.X R132, R2, R200, R223, 0x6, P0 ;  /* 0x000000c802847211 */ /* 0x000fe400000f34df */
[C---:B------:R-:W-:Y:S02]  /*49e0*/  @!P3 LEA R226, P0, R135.reuse, c[0x0][0x170], 0x1 ;  /* 0x00005c0087e2ba11 */ /* 0x040fe400078008ff */
[C-C-:B------:R-:W-:Y:S01]  /*49f0*/  @!P4 LEA.HI.X R231, R135.reuse, c[0x0][0x174], R132.reuse, 0x1, P1 ;  /* 0x00005d0087e7ca11 */ /* 0x140fe200008f0c84 */
[----:B------:R-:W-:Y:S01]  /*4a00*/  @P4 STS.128 [R203+0x12000], RZ ;  /* 0x012000ffcb004388 */ /* 0x000fe20000000c00 */
[C-C-:B------:R-:W-:Y:S02]  /*4a10*/  @!P3 LEA.HI.X R227, R135.reuse, c[0x0][0x174], R132.reuse, 0x1, P0 ;  /* 0x00005d0087e3ba11 */ /* 0x140fe400000f0c84 */
[----:B------:R-:W-:Y:S01]  /*4a20*/  @!P2 LEA.HI.X R225, R135, c[0x0][0x174], R132, 0x1, P5 ;  /* 0x00005d0087e1aa11 */ /* 0x000fe200028f0c84 */
[----:B------:R-:W-:Y:S01]  /*4a30*/  @!PT LDS RZ, [RZ] ;  /* 0x00000000fffff984 */ /* 0x000fe20000000800 */
[----:B------:R-:W-:Y:S01]  /*4a40*/  @!PT LDS RZ, [RZ] ;  /* 0x00000000fffff984 */ /* 0x000fe20000000800 */
[----:B------:R-:W-:Y:S01]  /*4a50*/  @!PT LDS RZ, [RZ] ;  /* 0x00000000fffff984 */ /* 0x000fe20000000800 */
[----:B------:R1:W-:Y:S01]  /*4a60*/  @!P4 LDGSTS.E.BYPASS.LTC128B.128 [R203+0x12000], [R230.64] ;  /* 0x12000000e6cbcfae */ /* 0x0003e2000b901d4a */
[----:B------:R-:W-:Y:S02]  /*4a70*/  LEA.HI.X R2, R216, R132, R207, 0x5, P6 ;  /* 0x00000084d8027211 */ /* 0x000fe400030f2ccf */
[C---:B------:R-:W-:Y:S01]  /*4a80*/  @!P4 LEA R228, P6, R3.reuse, c[0x0][0x170], 0x1 ;  /* 0x00005c0003e4ca11 */ /* 0x040fe200078c08ff */
[----:B------:R-:W-:Y:S01]  /*4a90*/  @P3 STS.128 [R203+0x14000], RZ ;  /* 0x014000ffcb003388 */ /* 0x000fe20000000c00 */
[C---:B------:R-:W-:Y:S02]  /*4aa0*/  @!P3 LEA R222, P1, R3.reuse, c[0x0][0x170], 0x1 ;  /* 0x00005c0003deba11 */ /* 0x040fe400078208ff */
[C-C-:B------:R-:W-:Y:S01]  /*4ab0*/  @!P4 LEA.HI.X R229, R3.reuse, c[0x0][0x174], R2.reuse, 0x1, P6 ;  /* 0x00005d0003e5ca11 */ /* 0x140fe200030f0c02 */
[----:B------:R-:W-:Y:S01]  /*4ac0*/  @!PT LDS RZ, [RZ] ;  /* 0x00000000fffff984 */ /* 0x000fe20000000800 */
[----:B------:R-:W-:Y:S01]  /*4ad0*/  @!PT LDS RZ, [RZ] ;  /* 0x00000000fffff984 */ /* 0x000fe20000000800 */
[----:B------:R-:W-:Y:S01]  /*4ae0*/  @!PT LDS RZ, [RZ] ;  /* 0x00000000fffff984 */ /* 0x000fe20000000800 */
[----:B------:R1:W-:Y:S01]  /*4af0*/  @!P3 LDGSTS.E.BYPASS.LTC128B.128 [R203+0x14000], [R226.64+0x80] ;  /* 0x14000080e2cbbfae */ /* 0x0003e2000b901d4a */
[C-C-:B------:R-:W-:Y:S02]  /*4b00*/  @!P3 LEA.HI.X R223, R3.reuse, c[0x0][0x174], R2.reuse, 0x1, P1 ;  /* 0x00005d0003dfba11 */ /* 0x140fe400008f0c02 */
[----:B------:R-:W-:Y:S01]  /*4b10*/  @!P2 LEA R134, P0, R3, c[0x0][0x170], 0x1 ;  /* 0x00005c000386aa11 */ /* 0x000fe200078008ff */
[----:B------:R-:W-:Y:S01]  /*4b20*/  @P2 STS.128 [R203+0x16000], RZ ;  /* 0x016000ffcb002388 */ /* 0x000fe20000000c00 */
[----:B------:R-:W-:Y:S02]  /*4b30*/  ISETP.GT.AND P5, PT, R217, RZ, PT ;  /* 0x000000ffd900720c */ /* 0x000fe40003fa4270 */
[----:B------:R-:W-:Y:S01]  /*4b40*/  @!P2 LEA.HI.X R135, R3, c[0x0][0x174], R2, 0x1, P0 ;  /* 0x00005d000387aa11 */ /* 0x000fe200000f0c02 */
[----:B------:R-:W-:Y:S01]  /*4b50*/  @!PT LDS RZ, [RZ] ;  /* 0x00000000fffff984 */ /* 0x000fe20000000800 */
[----:B------:R-:W-:Y:S01]  /*4b60*/  @!PT LDS RZ, [RZ] ;  /* 0x00000000fffff984 */ /* 0x000fe20000000800 */
[----:B------:R-:W-:Y:S01]  /*4b70*/  @!PT LDS RZ, [RZ] ;  /* 0x00000000fffff984 */ /* 0x000fe20000000800 */
[----:B------:R1:W-:Y:S04]  /*4b80*/  @!P2 LDGSTS.E.BYPASS.LTC128B.128 [R203+0x16000], [R224.64+0x100] ;  /* 0x16000100e0cbafae */ /* 0x0003e8000b901d4a */
[----:B------:R-:W-:Y:S04]  /*4b90*/  @P4 STS.128 [R203+0x13000], RZ ;  /* 0x013000ffcb004388 */ /* 0x000fe80000000c00 */
[----:B------:R-:W-:Y:S01]  /*4ba0*/  @!PT LDS RZ, [RZ] ;  /* 0x00000000fffff984 */ /* 0x000fe20000000800 */
[----:B------:R-:W-:Y:S01]  /*4bb0*/  @!PT LDS RZ, [RZ] ;  /* 0x00000000fffff984 */ /* 0x000fe20000000800 */
[----:B------:R-:W-:Y:S01]  /*4bc0*/  @!PT LDS RZ, [RZ] ;  /* 0x00000000fffff984 */ /* 0x000fe20000000800 */
[----:B------:R1:W-:Y:S04]  /*4bd0*/  @!P4 LDGSTS.E.BYPASS.LTC128B.128 [R203+0x13000], [R228.64] ;  /* 0x13000000e4cbcfae */ /* 0x0003e8000b901d4a */
[----:B------:R-:W-:Y:S04]  /*4be0*/  @P3 STS.128 [R203+0x15000], RZ ;  /* 0x015000ffcb003388 */ /* 0x000fe80000000c00 */
        /* <DEDUP_REMOVED lines=8> */
[----:B------:R1:W-:Y:S04]  /*4c70*/  @!P2 LDGSTS.E.BYPASS.LTC128B.128 [R203+0x17000], [R134.64+0x100] ;  /* 0x1700010086cbafae */ /* 0x0003e8000b901d4a */
        /* <DEDUP_REMOVED lines=160> */
.L_x_80:
[----:B------:R-:W-:Y:S01]  /*5680*/  FMNMX.FTZ R2, R4, R133, !PT ;  /* 0x0000008504027209 */ /* 0x000fe20007810000 */
[----:B-1----:R-:W-:Y:S01]  /*5690*/  LDSM.16.MT88.4 R140, [R190+0x12000] ;  /* 0x01200000be8c783b */ /* 0x002fe20000004200 */
        /* <DEDUP_REMOVED lines=34> */
[----:B------:R-:W-:Y:S02]  /*58c0*/  FMNMX.FTZ R136, R33, R2, !PT ;  /* 0x0000000221887209 */ /* 0x000fe40007810000 */
        /* <DEDUP_REMOVED lines=371> */
.L_x_78:
        /* <DEDUP_REMOVED lines=329> */
.L_x_83:
[----:B--2-4-:R-:W-:Y:S05]  /*8490*/  BSYNC B0 ;  /* 0x0000000000007941 */ /* 0x014fea0003800000 */
.L_x_82:
[----:B------:R-:W2:Y:S01]  /*84a0*/  S2R R0, SR_TID.X ;  /* 0x0000000000007919 */ /* 0x000ea20000002100 */
[----:B------:R-:W-:Y:S01]  /*84b0*/  IADD3 R10, P0, R214, R6, RZ ;  /* 0x00000006d60a7210 */ /* 0x000fe20007f1e0ff */
[----:B------:R-:W-:Y:S01]  /*84c0*/  BSSY B0, `(.L_x_84) ;  /* 0x000001c000007945 */ /* 0x000fe20003800000 */
[----:B------:R-:W-:Y:S02]  /*84d0*/  SHF.R.S32.HI R2, RZ, 0x1f, R214 ;  /* 0x0000001fff027819 */ /* 0x000fe400000114d6 */
[----:B------:R-:W-:-:S03]  /*84e0*/  SHF.R.S32.HI R4, RZ, 0x1f, R8 ;  /* 0x0000001fff047819 */ /* 0x000fc60000011408 */
[----:B------:R-:W-:Y:S02]  /*84f0*/  IMAD.X R11, R2, 0x1, R5, P0 ;  /* 0x00000001020b7824 */ /* 0x000fe400000e0605 */
[----:B------:R-:W-:-:S04]  /*8500*/  IMAD R5, R4, c[0x0][0x1f0], RZ ;  /* 0x00007c0004057a24 */ /* 0x000fc800078e02ff */
[C---:B------:R-:W-:Y:S02]  /*8510*/  IMAD R5, R8.reuse, c[0x0][0x1f4], R5 ;  /* 0x00007d0008057a24 */ /* 0x040fe400078e0205 */
[----:B------:R-:W-:-:S04]  /*8520*/  IMAD.WIDE.U32 R8, R8, c[0x0][0x1f0], R10 ;  /* 0x00007c0008087a25 */ /* 0x000fc800078e000a */
[----:B------:R-:W-:Y:S01]  /*8530*/  IMAD.IADD R5, R9, 0x1, R5 ;  /* 0x0000000109057824 */ /* 0x000fe200078e0205 */
[----:B--2---:R-:W-:-:S04]  /*8540*/  SHF.R.S32.HI R3, RZ, 0x1f, R0 ;  /* 0x0000001fff037819 */ /* 0x004fc80000011400 */
[----:B------:R-:W-:-:S04]  /*8550*/  LEA.HI R3, R3, R0, RZ, 0x3 ;  /* 0x0000000003037211 */ /* 0x000fc800078f18ff */
[----:B------:R-:W-:-:S04]  /*8560*/  SHF.R.S32.HI R6, RZ, 0x3, R3 ;  /* 0x00000003ff067819 */ /* 0x000fc80000011403 */
[----:B------:R-:W-:Y:S02]  /*8570*/  ISETP.GE.AND P0, PT, R6, R199, PT ;  /* 0x000000c70600720c */ /* 0x000fe40003f06270 */
[----:B------:R-:W-:-:S05]  /*8580*/  SHF.R.S32.HI R7, RZ, 0x1f, R6 ;  /* 0x0000001fff077819 */ /* 0x000fca0000011406 */
[----:B-1-3--:R-:W-:-:S06]  /*8590*/  IMAD.WIDE R202, R202, 0x80, R6 ;  /* 0x00000080caca7825 */ /* 0x00afcc00078e0206 */
[----:B------:R-:W-:Y:S05]  /*85a0*/  @P0 BRA `(.L_x_85) ;  /* 0x000000d000000947 */ /* 0x000fea0003800000 */
[----:B------:R-:W-:Y:S01]  /*85b0*/  IMAD R0, R203, c[0x0][0x1e8], RZ ;  /* 0x00007a00cb007a24 */ /* 0x000fe200078e02ff */
[----:B------:R-:W-:Y:S01]  /*85c0*/  ISETP.GE.AND P3, PT, R214, c[0x0][0x220], PT ;  /* 0x00008800d6007a0c */ /* 0x000fe20003f66270 */
[----:B------:R-:W-:Y:S01]  /*85d0*/  IMAD.MOV.U32 R4, RZ, RZ, R8 ;  /* 0x000000ffff047224 */ /* 0x000fe200078e0008 */
[----:B------:R-:W-:Y:S01]  /*85e0*/  ISETP.GE.AND P2, PT, R205, c[0x0][0x220], PT ;  /* 0x00008800cd007a0c */ /* 0x000fe20003f46270 */
[----:B------:R-:W-:Y:S01]  /*85f0*/  IMAD R0, R202, c[0x0][0x1ec], R0 ;  /* 0x00007b00ca007a24 */ /* 0x000fe200078e0200 */
[----:B------:R-:W-:Y:S01]  /*8600*/  ISETP.GE.AND P1, PT, R204, c[0x0][0x220], PT ;  /* 0x00008800cc007a0c */ /* 0x000fe20003f26270 */
[----:B------:R-:W-:-:S04]  /*8610*/  IMAD.WIDE.U32 R2, R202, c[0x0][0x1e8], R4 ;  /* 0x00007a00ca027a25 */ /* 0x000fc800078e0004 */
[----:B------:R-:W-:Y:S01]  /*8620*/  IMAD.IADD R0, R3, 0x1, R0 ;  /* 0x0000000103007824 */ /* 0x000fe200078e0200 */
[----:B------:R-:W-:-:S04]  /*8630*/  LEA R10, P0, R2, c[0x0][0x1d0], 0x1 ;  /* 0x00007400020a7a11 */ /* 0x000fc800078008ff */
[----:B------:R-:W-:-:S05]  /*8640*/  LEA.HI.X R11, R2, c[0x0][0x1d4], R0, 0x1, P0 ;  /* 0x00007500020b7a11 */ /* 0x000fca00000f0c00 */
[----:B------:R1:W-:Y:S04]  /*8650*/  @!P3 STG.E.128 [R10.64], R52 ;  /* 0x000000340a00b986 */ /* 0x0003e8000c101d0a */
[----:B------:R1:W-:Y:S04]  /*8660*/  @!P2 STG.E.128 [R10.64+0x80], R36 ;  /* 0x000080240a00a986 */ /* 0x0003e8000c101d0a */
[----:B------:R1:W-:Y:S02]  /*8670*/  @!P1 STG.E.128 [R10.64+0x100], R20 ;  /* 0x000100140a009986 */ /* 0x0003e4000c101d0a */
.L_x_85:
[----:B------:R-:W-:Y:S05]  /*8680*/  BSYNC B0 ;  /* 0x0000000000007941 */ /* 0x000fea0003800000 */
.L_x_84:
[----:B------:R-:W-:Y:S01]  /*8690*/  IADD3 R0, R6, 0x20, RZ ;  /* 0x0000002006007810 */ /* 0x000fe20007ffe0ff */
[----:B------:R-:W-:Y:S03]  /*86a0*/  BSSY B0, `(.L_x_86) ;  /* 0x0000013000007945 */ /* 0x000fe60003800000 */
[----:B------:R-:W-:-:S13]  /*86b0*/  ISETP.GE.AND P0, PT, R0, R199, PT ;  /* 0x000000c70000720c */ /* 0x000fda0003f06270 */
[----:B------:R-:W-:Y:S05]  /*86c0*/  @P0 BRA `(.L_x_87) ;  /* 0x0000010000000947 */ /* 0x000fea0003800000 */
[----:B------:R-:W-:Y:S01]  /*86d0*/  IADD3 R2, P0, R202, 0x20, RZ ;  /* 0x00000020ca027810 */ /* 0x000fe20007f1e0ff */
[----:B-1----:R-:W-:Y:S01]  /*86e0*/  IMAD.MOV.U32 R10, RZ, RZ, R8 ;  /* 0x000000ffff0a7224 */ /* 0x002fe200078e0008 */
[----:B------:R-:W-:Y:S02]  /*86f0*/  MOV R11, R5 ;  /* 0x00000005000b7202 */ /* 0x000fe40000000f00 */
[----:B------:R-:W-:Y:S01]  /*8700*/  ISETP.GE.AND P2, PT, R214, c[0x0][0x220], PT ;  /* 0x00008800d6007a0c */ /* 0x000fe20003f46270 */
[----:B------:R-:W-:Y:S01]  /*8710*/  IMAD.X R0, RZ, RZ, R203, P0 ;  /* 0x000000ffff007224 */ /* 0x000fe200000e06cb */
[----:B------:R-:W-:Y:S01]  /*8720*/  ISETP.GE.AND P1, PT, R205, c[0x0][0x220], PT ;  /* 0x00008800cd007a0c */ /* 0x000fe20003f26270 */
[----:B------:R-:W-:Y:S01]  /*8730*/  IMAD.WIDE.U32 R10, R2, c[0x0][0x1e8], R10 ;  /* 0x00007a00020a7a25 */ /* 0x000fe200078e000a */
[----:B------:R-:W-:-:S03]  /*8740*/  ISETP.GE.AND P0, PT, R204, c[0x0][0x220], PT ;  /* 0x00008800cc007a0c */ /* 0x000fc60003f06270 */
[----:B------:R-:W-:-:S04]  /*8750*/  IMAD R3, R0, c[0x0][0x1e8], RZ ;  /* 0x00007a0000037a24 */ /* 0x000fc800078e02ff */
[----:B------:R-:W-:Y:S01]  /*8760*/  IMAD R3, R2, c[0x0][0x1ec], R3 ;  /* 0x00007b0002037a24 */ /* 0x000fe200078e0203 */
[----:B------:R-:W-:-:S03]  /*8770*/  LEA R2, P3, R10, c[0x0][0x1d0], 0x1 ;  /* 0x000074000a027a11 */ /* 0x000fc600078608ff */
[----:B------:R-:W-:-:S05]  /*8780*/  IMAD.IADD R3, R11, 0x1, R3 ;  /* 0x000000010b037824 */ /* 0x000fca00078e0203 */
[----:B------:R-:W-:-:S05]  /*8790*/  LEA.HI.X R3, R10, c[0x0][0x1d4], R3, 0x1, P3 ;  /* 0x000075000a037a11 */ /* 0x000fca00018f0c03 */
[----:B------:R1:W-:Y:S04]  /*87a0*/  @!P2 STG.E.128 [R2.64], R48 ;  /* 0x000000300200a986 */ /* 0x0003e8000c101d0a */
[----:B------:R1:W-:Y:S04]  /*87b0*/  @!P1 STG.E.128 [R2.64+0x80], R32 ;  /* 0x0000802002009986 */ /* 0x0003e8000c101d0a */
[----:B------:R1:W-:Y:S02]  /*87c0*/  @!P0 STG.E.128 [R2.64+0x100], R16 ;  /* 0x0001001002008986 */ /* 0x0003e4000c101d0a */
.L_x_87:
[----:B------:R-:W-:Y:S05]  /*87d0*/  BSYNC B0 ;  /* 0x0000000000007941 */ /* 0x000fea0003800000 */
.L_x_86:
[----:B------:R-:W-:Y:S01]  /*87e0*/  IADD3 R0, R6, 0x40, RZ ;  /* 0x0000004006007810 */ /* 0x000fe20007ffe0ff */
[----:B------:R-:W-:Y:S03]  /*87f0*/  BSSY B0, `(.L_x_88) ;  /* 0x0000013000007945 */ /* 0x000fe60003800000 */
[----:B------:R-:W-:-:S13]  /*8800*/  ISETP.GE.AND P0, PT, R0, R199, PT ;  /* 0x000000c70000720c */ /* 0x000fda0003f06270 */
[----:B------:R-:W-:Y:S05]  /*8810*/  @P0 BRA `(.L_x_89) ;  /* 0x0000010000000947 */ /* 0x000fea0003800000 */
[----:B-1----:R-:W-:Y:S01]  /*8820*/  IADD3 R2, P0, R202, 0x40, RZ ;  /* 0x00000040ca027810 */ /* 0x002fe20007f1e0ff */
[----:B------:R-:W-:Y:S01]  /*8830*/  IMAD.MOV.U32 R10, RZ, RZ, R8 ;  /* 0x000000ffff0a7224 */ /* 0x000fe200078e0008 */
        /* <DEDUP_REMOVED lines=14> */
.L_x_89:
[----:B------:R-:W-:Y:S05]  /*8920*/  BSYNC B0 ;  /* 0x0000000000007941 */ /* 0x000fea0003800000 */
.L_x_88:
[----:B------:R-:W-:-:S04]  /*8930*/  IADD3 R6, R6, 0x60, RZ ;  /* 0x0000006006067810 */ /* 0x000fc80007ffe0ff */
[----:B------:R-:W-:-:S13]  /*8940*/  ISETP.GE.AND P0, PT, R6, R199, PT ;  /* 0x000000c70600720c */ /* 0x000fda0003f06270 */
[----:B------:R-:W-:Y:S05]  /*8950*/  @P0 EXIT ;  /* 0x000000000000094d */ /* 0x000fea0003800000 */
[----:B------:R-:W-:Y:S01]  /*8960*/  IADD3 R0, P0, R202, 0x60, RZ ;  /* 0x00000060ca007810 */ /* 0x000fe20007f1e0ff */
[----:B------:R-:W-:Y:S01]  /*8970*/  IMAD.MOV.U32 R4, RZ, RZ, R8 ;  /* 0x000000ffff047224 */ /* 0x000fe200078e0008 */
[----:B------:R-:W-:-:S03]  /*8980*/  ISETP.GE.AND P1, PT, R214, c[0x0][0x220], PT ;  /* 0x00008800d6007a0c */ /* 0x000fc60003f26270 */
[----:B------:R-:W-:Y:S01]  /*8990*/  IMAD.X R202, RZ, RZ, R203, P0 ;  /* 0x000000ffffca7224 */ /* 0x000fe200000e06cb */
[----:B------:R-:W-:Y:S01]  /*89a0*/  ISETP.GE.AND P0, PT, R205, c[0x0][0x220], PT ;  /* 0x00008800cd007a0c */ /* 0x000fe20003f06270 */
[----:B------:R-:W-:-:S04]  /*89b0*/  IMAD.WIDE.U32 R4, R0, c[0x0][0x1e8], R4 ;  /* 0x00007a0000047a25 */ /* 0x000fc800078e0004 */
[----:B-1----:R-:W-:Y:S01]  /*89c0*/  IMAD R3, R202, c[0x0][0x1e8], RZ ;  /* 0x00007a00ca037a24 */ /* 0x002fe200078e02ff */
[----:B------:R-:W-:-:S03]  /*89d0*/  LEA R2, P2, R4, c[0x0][0x1d0], 0x1 ;  /* 0x0000740004027a11 */ /* 0x000fc600078408ff */
[----:B------:R-:W-:-:S04]  /*89e0*/  IMAD R3, R0, c[0x0][0x1ec], R3 ;  /* 0x00007b0000037a24 */ /* 0x000fc800078e0203 */
[----:B------:R-:W-:-:S05]  /*89f0*/  IMAD.IADD R3, R5, 0x1, R3 ;  /* 0x0000000105037824 */ /* 0x000fca00078e0203 */
[----:B------:R-:W-:-:S05]  /*8a00*/  LEA.HI.X R3, R4, c[0x0][0x1d4], R3, 0x1, P2 ;  /* 0x0000750004037a11 */ /* 0x000fca00010f0c03 */
[----:B------:R1:W-:Y:S01]  /*8a10*/  @!P0 STG.E.128 [R2.64+0x80], R24 ;  /* 0x0000801802008986 */ /* 0x0003e2000c101d0a */
[----:B------:R-:W-:-:S03]  /*8a20*/  ISETP.GE.AND P0, PT, R204, c[0x0][0x220], PT ;  /* 0x00008800cc007a0c */ /* 0x000fc60003f06270 */
[----:B------:R1:W-:Y:S10]  /*8a30*/  @!P1 STG.E.128 [R2.64], R40 ;  /* 0x0000002802009986 */ /* 0x0003f4000c101d0a */
[----:B------:R-:W-:Y:S05]  /*8a40*/  @P0 EXIT ;  /* 0x000000000000094d */ /* 0x000fea0003800000 */
[----:B------:R-:W-:Y:S01]  /*8a50*/  STG.E.128 [R2.64+0x100], R56 ;  /* 0x0001003802007986 */ /* 0x000fe2000c101d0a */
[----:B------:R-:W-:Y:S05]  /*8a60*/  EXIT ;  /* 0x000000000000794d */ /* 0x000fea0003800000 */
.L_x_56:
[----:B------:R-:W1:Y:S01]  /*8a70*/  LDC.U8 R3, c[0x0][0x329] ;  /* 0x0000ca40ff037b82 */ /* 0x000e620000000000 */
[----:B------:R-:W-:Y:S01]  /*8a80*/  ISETP.NE.AND P3, PT, R201, -0x1, PT ;  /* 0xffffffffc900780c */ /* 0x000fe20003f65270 */
[----:B------:R-:W-:Y:S01]  /*8a90*/  CS2R R14, SRZ ;  /* 0x00000000000e7805 */ /* 0x000fe2000001ff00 */
[----:B------:R-:W-:Y:S01]  /*8aa0*/  SHF.R.S32.HI R7, RZ, 0x1f, R4 ;  /* 0x0000001fff077819 */ /* 0x000fe20000011404 */
[----:B------:R-:W-:Y:S01]  /*8ab0*/  BSSY B0, `(.L_x_90) ;  /* 0x0000041000007945 */ /* 0x000fe20003800000 */
[----:B------:R-:W-:-:S02]  /*8ac0*/  IADD3 R206, -R199, R206, RZ ;  /* 0x000000cec7ce7210 */ /* 0x000fc40007ffe1ff */
[----:B------:R-:W-:Y:S01]  /*8ad0*/  LEA.HI R8, R7, R4, RZ, 0x3 ;  /* 0x0000000407087211 */ /* 0x000fe200078f18ff */
[----:B------:R-:W2:Y:S03]  /*8ae0*/  LDC.U8 R2, c[0x0][0x328] ;  /* 0x0000ca00ff027b82 */ /* 0x000ea60000000000 */
[----:B------:R-:W-:Y:S02]  /*8af0*/  LOP3.LUT R7, R8, 0xfffffff8, RZ, 0xc0, !PT ;  /* 0xfffffff808077812 */ /* 0x000fe400078ec0ff */
[----:B------:R-:W-:Y:S01]  /*8b00*/  SHF.R.S32.HI R8, RZ, 0x3, R8 ;  /* 0x00000003ff087819 */ /* 0x000fe20000011408 */
[----:B------:R-:W-:Y:S01]  /*8b10*/  @P3 IMAD.WIDE.U32 R10, R201, c[0x0][0x1e8], RZ ;  /* 0x00007a00c90a3a25 */ /* 0x000fe200078e00ff */
[----:B------:R-:W-:-:S03]  /*8b20*/  @!P3 SHF.R.S32.HI R9, RZ, 0x1f, R0 ;  /* 0x0000001fff09b819 */ /* 0x000fc60000011400 */
[----:B------:R-:W-:-:S04]  /*8b30*/  @!P3 IMAD.WIDE.U32 R12, R0, c[0x0][0x1e0], RZ ;  /* 0x00007800000cba25 */ /* 0x000fc800078e00ff */
[----:B------:R-:W-:Y:S01]  /*8b40*/  @!P3 IMAD R9, R9, c[0x0][0x1e0], RZ ;  /* 0x000078000909ba24 */ /* 0x000fe200078e02ff */
[----:B------:R-:W-:Y:S01]  /*8b50*/  @!P3 MOV R10, R12 ;  /* 0x0000000c000ab202 */ /* 0x000fe20000000f00 */
[----:B------:R-:W-:Y:S01]  /*8b60*/  IMAD.IADD R4, R4, 0x1, -R7 ;  /* 0x0000000104047824 */ /* 0x000fe200078e0a07 */
[----:B-1----:R-:W-:Y:S02]  /*8b70*/  ISETP.NE.AND P1, PT, R3, RZ, PT ;  /* 0x000000ff0300720c */ /* 0x002fe40003f25270 */
[----:B------:R-:W-:Y:S02]  /*8b80*/  SHF.R.S32.HI R7, RZ, 0x1f, R16 ;  /* 0x0000001fff077819 */ /* 0x000fe40000011410 */
[----:B--2---:R-:W-:-:S03]  /*8b90*/  ISETP.NE.AND P0, PT, R2, RZ, PT ;  /* 0x000000ff0200720c */ /* 0x004fc60003f05270 */
[----:B------:R-:W-:Y:S01]  /*8ba0*/  IMAD R7, R7, c[0x0][0x1f0], RZ ;  /* 0x00007c0007077a24 */ /* 0x000fe200078e02ff */
[----:B------:R-:W-:Y:S01]  /*8bb0*/  ISETP.NE.OR P2, PT, R3, RZ, !P0 ;  /* 0x000000ff0300720c */ /* 0x000fe20004745670 */
[----:B------:R-:W-:-:S04]  /*8bc0*/  @P3 IMAD R3, R201, c[0x0][0x1ec], R11 ;  /* 0x00007b00c9033a24 */ /* 0x000fc800078e020b */
[----:B------:R-:W-:Y:S02]  /*8bd0*/  @P1 IMAD.MOV.U32 R6, RZ, RZ, c[0x0][0x210] ;  /* 0x00008400ff061624 */ /* 0x000fe400078e00ff */
[----:B------:R-:W-:Y:S02]  /*8be0*/  @!P1 IMAD.MOV.U32 R2, RZ, RZ, c[0x0][0x214] ;  /* 0x00008500ff029624 */ /* 0x000fe400078e00ff */
[----:B------:R-:W-:Y:S02]  /*8bf0*/  @P1 IMAD R6, R6, c[0x0][0x214], RZ ;  /* 0x0000850006061a24 */ /* 0x000fe400078e02ff */
[----:B------:R-:W-:Y:S01]  /*8c00*/  @P1 IMAD.MOV.U32 R5, RZ, RZ, 0x1 ;  /* 0x00000001ff051424 */ /* 0x000fe200078e00ff */
[----:B------:R-:W-:Y:S01]  /*8c10*/  @!P1 SEL R6, R2, c[0x0][0x234], !P0 ;  /* 0x00008d0002069a07 */ /* 0x000fe20004000000 */
[----:B------:R-:W-:Y:S01]  /*8c20*/  @!P3 IMAD R2, R0, c[0x0][0x1e4], R9 ;  /* 0x000079000002ba24 */ /* 0x000fe200078e0209 */
[----:B------:R-:W-:Y:S02]  /*8c30*/  ISETP.NE.OR P0, PT, R201, -0x1, P2 ;  /* 0xffffffffc900780c */ /* 0x000fe40001705670 */
[----:B------:R-:W-:Y:S01]  /*8c40*/  SHF.R.S32.HI R9, RZ, 0x1f, R8 ;  /* 0x0000001fff097819 */ /* 0x000fe20000011408 */
[----:B------:R-:W-:-:S02]  /*8c50*/  @!P1 IMAD R5, R6, c[0x0][0x1c0], RZ ;  /* 0x0000700006059a24 */ /* 0x000fc400078e02ff */
[----:B------:R-:W-:Y:S02]  /*8c60*/  @!P3 IMAD.IADD R3, R13, 0x1, R2 ;  /* 0x000000010d03b824 */ /* 0x000fe400078e0202 */
[----:B------:R-:W-:Y:S02]  /*8c70*/  IMAD R5, R0, R5, RZ ;  /* 0x0000000500057224 */ /* 0x000fe400078e02ff */
[----:B------:R-:W-:Y:S02]  /*8c80*/  IMAD R2, R16, c[0x0][0x1f4], R7 ;  /* 0x00007d0010027a24 */ /* 0x000fe400078e0207 */
[----:B------:R-:W-:Y:S01]  /*8c90*/  IMAD.WIDE R202, R202, 0x80, R8 ;  /* 0x00000080caca7825 */ /* 0x000fe200078e0208 */
[----:B------:R-:W-:-:S03]  /*8ca0*/  SEL R5, R5, RZ, P2 ;  /* 0x000000ff05057207 */ /* 0x000fc60001000000 */
[----:B------:R-:W-:Y:S02]  /*8cb0*/  @!P0 IMAD R201, R0, c[0x0][0x214], RZ ;  /* 0x0000850000c98a24 */ /* 0x000fe400078e02ff */
[----:B------:R-:W-:Y:S02]  /*8cc0*/  IMAD.SHL.U32 R0, R4, 0x8, RZ ;  /* 0x0000000804007824 */ /* 0x000fe400078e00ff */
[----:B------:R-:W-:Y:S01]  /*8cd0*/  IMAD R5, R16, R6, R5 ;  /* 0x0000000610057224 */ /* 0x000fe200078e0205 */
[----:B------:R-:W-:Y:S01]  /*8ce0*/  @!P2 SHF.R.S32.HI R15, RZ, 0x1f, R201 ;  /* 0x0000001fff0fa819 */ /* 0x000fe200000114c9 */
[----:B------:R-:W-:Y:S01]  /*8cf0*/  @P1 IMAD.MOV.U32 R6, RZ, RZ, c[0x0][0x210] ;  /* 0x00008400ff061624 */ /* 0x000fe200078e00ff */
[----:B------:R-:W-:Y:S01]  /*8d00*/  @!P2 MOV R14, R201 ;  /* 0x000000c9000ea202 */ /* 0x000fe20000000f00 */
[----:B------:R-:W-:Y:S01]  /*8d10*/  @!P1 IMAD.MOV.U32 R6, RZ, RZ, 0x1 ;  /* 0x00000001ff069424 */ /* 0x000fe200078e00ff */
[----:B------:R-:W-:Y:S02]  /*8d20*/  IADD3 R10, P0, R0, R10, RZ ;  /* 0x0000000a000a7210 */ /* 0x000fe40007f1e0ff */
[----:B------:R-:W-:Y:S01]  /*8d30*/  ISETP.GE.AND P2, PT, R8, R206, PT ;  /* 0x000000ce0800720c */ /* 0x000fe20003f46270 */
[----:B------:R-:W-:Y:S01]  /*8d40*/  IMAD R12, R199, R6, RZ ;  /* 0x00000006c70c7224 */ /* 0x000fe200078e02ff */
[----:B------:R-:W-:-:S02]  /*8d50*/  LEA.HI.X.SX32 R11, R0, R3, 0x1, P0 ;  /* 0x00000003000b7211 */ /* 0x000fc400000f0eff */
[----:B------:R-:W-:Y:S02]  /*8d60*/  IADD3 R7, R0, 0x40, RZ ;  /* 0x0000004000077810 */ /* 0x000fe40007ffe0ff */
[----:B------:R-:W-:Y:S01]  /*8d70*/  IADD3 R3, P1, P0, R12, R14, R5 ;  /* 0x0000000e0c037210 */ /* 0x000fe2000783e005 */
[----:B------:R-:W-:Y:S01]  /*8d80*/  IMAD.WIDE.U32 R16, R16, c[0x0][0x1f0], R10 ;  /* 0x00007c0010107a25 */ /* 0x000fe200078e000a */
[----:B------:R-:W-:Y:S02]  /*8d90*/  SHF.R.S32.HI R10, RZ, 0x1f, R12 ;  /* 0x0000001fff0a7819 */ /* 0x000fe4000001140c */
[----:B------:R-:W-:Y:S01]  /*8da0*/  SHF.R.S32.HI R5, RZ, 0x1f, R5 ;  /* 0x0000001fff057819 */ /* 0x000fe20000011405 */
[----:B------:R-:W-:-:S03]  /*8db0*/  IMAD.IADD R19, R2, 0x1, R17 ;  /* 0x0000000102137824 */ /* 0x000fc600078e0211 */
[----:B------:R-:W-:Y:S02]  /*8dc0*/  IADD3.X R10, R10, R15, R5, P1, P0 ;  /* 0x0000000f0a0a7210 */ /* 0x000fe40000fe0405 */
[----:B------:R-:W-:Y:S01]  /*8dd0*/  IADD3 R5, R0, 0x80, RZ ;  /* 0x0000008000057810 */ /* 0x000fe20007ffe0ff */
[----:B------:R-:W-:Y:S05]  /*8de0*/  @P2 BRA `(.L_x_91) ;  /* 0x000000d000002947 */ /* 0x000fea0003800000 */
[----:B------:R-:W-:Y:S01]  /*8df0*/  IMAD R11, R203, c[0x0][0x1e8], RZ ;  /* 0x00007a00cb0b7a24 */ /* 0x000fe200078e02ff */
[----:B------:R-:W-:Y:S01]  /*8e00*/  ISETP.GE.AND P2, PT, R0, c[0x0][0x220], PT ;  /* 0x0000880000007a0c */ /* 0x000fe20003f46270 */
[----:B------:R-:W-:Y:S01]  /*8e10*/  IMAD.MOV.U32 R18, RZ, RZ, R16 ;  /* 0x000000ffff127224 */ /* 0x000fe200078e0010 */
[----:B------:R-:W-:Y:S01]  /*8e20*/  ISETP.GE.AND P1, PT, R7, c[0x0][0x220], PT ;  /* 0x0000880007007a0c */ /* 0x000fe20003f26270 */
[C---:B------:R-:W-:Y:S01]  /*8e30*/  IMAD R2, R202.reuse, c[0x0][0x1ec], R11 ;  /* 0x00007b00ca027a24 */ /* 0x040fe200078e020b */
[----:B------:R-:W-:Y:S01]  /*8e40*/  ISETP.GE.AND P0, PT, R5, c[0x0][0x220], PT ;  /* 0x0000880005007a0c */ /* 0x000fe20003f06270 */
[----:B------:R-:W-:-:S04]  /*8e50*/  IMAD.WIDE.U32 R12, R202, c[0x0][0x1e8], R18 ;  /* 0x00007a00ca0c7a25 */ /* 0x000fc800078e0012 */
[----:B------:R-:W-:Y:S01]  /*8e60*/  IMAD.IADD R2, R13, 0x1, R2 ;  /* 0x000000010d027824 */ /* 0x000fe200078e0202 */
[----:B------:R-:W-:-:S04]  /*8e70*/  LEA R14, P3, R12, c[0x0][0x1d0], 0x1 ;  /* 0x000074000c0e7a11 */ /* 0x000fc800078608ff */
[----:B------:R-:W-:-:S05]  /*8e80*/  LEA.HI.X R15, R12, c[0x0][0x1d4], R2, 0x1, P3 ;  /* 0x000075000c0f7a11 */ /* 0x000fca00018f0c02 */
[----:B------:R1:W-:Y:S04]  /*8e90*/  @!P2 STG.E.128 [R14.64], RZ ;  /* 0x000000ff0e00a986 */ /* 0x0003e8000c101d0a */
[----:B------:R1:W-:Y:S04]  /*8ea0*/  @!P1 STG.E.128 [R14.64+0x80], RZ ;  /* 0x000080ff0e009986 */ /* 0x0003e8000c101d0a */
[----:B------:R1:W-:Y:S02]  /*8eb0*/  @!P0 STG.E.128 [R14.64+0x100], RZ ;  /* 0x000100ff0e008986 */ /* 0x0003e4000c101d0a */
.L_x_91:
[----:B------:R-:W-:Y:S05]  /*8ec0*/  BSYNC B0 ;  /* 0x0000000000007941 */ /* 0x000fea0003800000 */
.L_x_90:
        /* <DEDUP_REMOVED lines=12> */
[----:B------:R-:W-:Y:S01]  /*8f90*/  IMAD R2, R2, c[0x0][0x1e8], RZ ;  /* 0x00007a0002027a24 */ /* 0x000fe200078e02ff */
[----:B------:R-:W-:-:S03]  /*8fa0*/  LEA R20, P3, R14, c[0x0][0x1d0], 0x1 ;  /* 0x000074000e147a11 */ /* 0x000fc600078608ff */
[----:B------:R-:W-:-:S04]  /*8fb0*/  IMAD R2, R11, c[0x0][0x1ec], R2 ;  /* 0x00007b000b027a24 */ /* 0x000fc800078e0202 */
[----:B------:R-:W-:-:S05]  /*8fc0*/  IMAD.IADD R2, R15, 0x1, R2 ;  /* 0x000000010f027824 */ /* 0x000fca00078e0202 */
[----:B------:R-:W-:-:S05]  /*8fd0*/  LEA.HI.X R21, R14, c[0x0][0x1d4], R2, 0x1, P3 ;  /* 0x000075000e157a11 */ /* 0x000fca00018f0c02 */
[----:B------:R1:W-:Y:S04]  /*8fe0*/  @!P2 STG.E.128 [R20.64], RZ ;  /* 0x000000ff1400a986 */ /* 0x0003e8000c101d0a */
[----:B------:R1:W-:Y:S04]  /*8ff0*/  @!P1 STG.E.128 [R20.64+0x80], RZ ;  /* 0x000080ff14009986 */ /* 0x0003e8000c101d0a */
[----:B------:R1:W-:Y:S02]  /*9000*/  @!P0 STG.E.128 [R20.64+0x100], RZ ;  /* 0x000100ff14008986 */ /* 0x0003e4000c101d0a */
.L_x_93:
[----:B------:R-:W-:Y:S05]  /*9010*/  BSYNC B0 ;  /* 0x0000000000007941 */ /* 0x000fea0003800000 */
.L_x_92:
        /* <DEDUP_REMOVED lines=20> */
.L_x_95:
[----:B------:R-:W-:Y:S05]  /*9160*/  BSYNC B0 ;  /* 0x0000000000007941 */ /* 0x000fea0003800000 */
.L_x_94:
[----:B-1----:R-:W-:Y:S01]  /*9170*/  IADD3 R15, R8, 0x60, RZ ;  /* 0x00000060080f7810 */ /* 0x002fe20007ffe0ff */
[----:B------:R-:W-:Y:S03]  /*9180*/  BSSY B0, `(.L_x_96) ;  /* 0x0000012000007945 */ /* 0x000fe60003800000 */
[----:B------:R-:W-:-:S13]  /*9190*/  ISETP.GE.AND P0, PT, R15, R206, PT ;  /* 0x000000ce0f00720c */ /* 0x000fda0003f06270 */
        /* <DEDUP_REMOVED lines=16> */
.L_x_97:
[----:B------:R-:W-:Y:S05]  /*92a0*/  BSYNC B0 ;  /* 0x0000000000007941 */ /* 0x000fea0003800000 */
.L_x_96:
[----:B------:R-:W-:-:S04]  /*92b0*/  ISETP.NE.AND P6, PT, R4, RZ, PT ;  /* 0x000000ff0400720c */ /* 0x000fc80003fc5270 */
[-C--:B------:R-:W-:Y:S02]  /*92c0*/  ISETP.GE.OR P5, PT, R8, R206.reuse, P6 ;  /* 0x000000ce0800720c */ /* 0x080fe400037a6670 */
[-C--:B------:R-:W-:Y:S02]  /*92d0*/  ISETP.GE.OR P4, PT, R13, R206.reuse, P6 ;  /* 0x000000ce0d00720c */ /* 0x080fe40003786670 */
[-C--:B------:R-:W-:Y:S02]  /*92e0*/  ISETP.GE.OR P3, PT, R11, R206.reuse, P6 ;  /* 0x000000ce0b00720c */ /* 0x080fe40003766670 */
[----:B------:R-:W-:-:S07]  /*92f0*/  ISETP.GE.OR P6, PT, R15, R206, P6 ;  /* 0x000000ce0f00720c */ /* 0x000fce00037c6670 */
[-C--:B------:R-:W-:Y:S02]  /*9300*/  @!P5 IMAD R9, R8, R6.reuse, RZ ;  /* 0x000000060809d224 */ /* 0x080fe400078e02ff */
[-C--:B------:R-:W-:Y:S02]  /*9310*/  @!P4 IMAD R0, R13, R6.reuse, RZ ;  /* 0x000000060d00c224 */ /* 0x080fe400078e02ff */
[----:B------:R-:W-:Y:S01]  /*9320*/  @!P3 IMAD R2, R11, R6, RZ ;  /* 0x000000060b02b224 */ /* 0x000fe200078e02ff */
[CC--:B------:R-:W-:Y:S01]  /*9330*/  @!P5 IADD3 R4, P0, R9.reuse, R3.reuse, RZ ;  /* 0x000000030904d210 */ /* 0x0c0fe20007f1e0ff */
[----:B------:R-:W-:Y:S01]  /*9340*/  @!P4 IMAD.MOV.U32 R11, RZ, RZ, 0x7f800000 ;  /* 0x7f800000ff0bc424 */ /* 0x000fe200078e00ff */
[----:B------:R-:W-:Y:S02]  /*9350*/  @!P4 IADD3 R5, P1, R0, R3, RZ ;  /* 0x000000030005c210 */ /* 0x000fe40007f3e0ff */
[----:B------:R-:W-:Y:S02]  /*9360*/  @!P5 LEA.HI.X.SX32 R9, R9, R10, 0x1, P0 ;  /* 0x0000000a0909d211 */ /* 0x000fe400000f0eff */
[----:B------:R-:W-:-:S02]  /*9370*/  @!P5 LEA R12, P2, R4, c[0x0][0x200], 0x2 ;  /* 0x00008000040cda11 */ /* 0x000fc400078410ff */
[----:B------:R-:W-:Y:S02]  /*9380*/  @!P3 IADD3 R7, P0, R2, R3, RZ ;  /* 0x000000030207b210 */ /* 0x000fe40007f1e0ff */
[-C--:B------:R-:W-:Y:S02]  /*9390*/  @!P4 LEA.HI.X.SX32 R0, R0, R10.reuse, 0x1, P1 ;  /* 0x0000000a0000c211 */ /* 0x080fe400008f0eff */
[----:B------:R-:W-:Y:S02]  /*93a0*/  @!P4 LEA R8, P1, R5, c[0x0][0x200], 0x2 ;  /* 0x000080000508ca11 */ /* 0x000fe400078210ff */
[----:B------:R-:W-:Y:S02]  /*93b0*/  @!P5 LEA.HI.X R13, R4, c[0x0][0x204], R9, 0x2, P2 ;  /* 0x00008100040dda11 */ /* 0x000fe400010f1409 */
[----:B------:R-:W-:Y:S02]  /*93c0*/  @!P3 LEA.HI.X.SX32 R2, R2, R10, 0x1, P0 ;  /* 0x0000000a0202b211 */ /* 0x000fe400000f0eff */
[----:B------:R-:W-:-:S02]  /*93d0*/  @!P3 LEA R4, P0, R7, c[0x0][0x200], 0x2 ;  /* 0x000080000704ba11 */ /* 0x000fc400078010ff */
[----:B------:R-:W-:Y:S01]  /*93e0*/  @!P4 LEA.HI.X R9, R5, c[0x0][0x204], R0, 0x2, P1 ;  /* 0x000081000509ca11 */ /* 0x000fe200008f1400 */
[----:B------:R-:W-:Y:S01]  /*93f0*/  @!P5 IMAD.MOV.U32 R0, RZ, RZ, 0x7f800000 ;  /* 0x7f800000ff00d424 */ /* 0x000fe200078e00ff */
[----:B------:R-:W-:Y:S01]  /*9400*/  @!P3 LEA.HI.X R5, R7, c[0x0][0x204], R2, 0x2, P0 ;  /* 0x000081000705ba11 */ /* 0x000fe200000f1402 */
[----:B------:R-:W-:-:S03]  /*9410*/  @!P3 IMAD.MOV.U32 R7, RZ, RZ, 0x7f800000 ;  /* 0x7f800000ff07b424 */ /* 0x000fc600078e00ff */
[----:B------:R2:W-:Y:S04]  /*9420*/  @!P5 STG.E [R12.64], R0 ;  /* 0x000000000c00d986 */ /* 0x0005e8000c10190a */
[----:B------:R2:W-:Y:S04]  /*9430*/  @!P4 STG.E [R8.64], R11 ;  /* 0x0000000b0800c986 */ /* 0x0005e8000c10190a */
[----:B------:R2:W-:Y:S01]  /*9440*/  @!P3 STG.E [R4.64], R7 ;  /* 0x000000070400b986 */ /* 0x0005e2000c10190a */
[----:B------:R-:W-:Y:S05]  /*9450*/  @P6 EXIT ;  /* 0x000000000000694d */ /* 0x000fea0003800000 */
[----:B------:R-:W-:Y:S02]  /*9460*/  IMAD R6, R15, R6, RZ ;  /* 0x000000060f067224 */ /* 0x000fe400078e02ff */
[----:B--2---:R-:W-:-:S03]  /*9470*/  IMAD.MOV.U32 R5, RZ, RZ, 0x7f800000 ;  /* 0x7f800000ff057424 */ /* 0x004fc600078e00ff */
[----:B------:R-:W-:-:S04]  /*9480*/  IADD3 R3, P0, R6, R3, RZ ;  /* 0x0000000306037210 */ /* 0x000fc80007f1e0ff */
[----:B------:R-:W-:Y:S02]  /*9490*/  LEA.HI.X.SX32 R6, R6, R10, 0x1, P0 ;  /* 0x0000000a06067211 */ /* 0x000fe400000f0eff */
[----:B------:R-:W-:-:S04]  /*94a0*/  LEA R2, P0, R3, c[0x0][0x200], 0x2 ;  /* 0x0000800003027a11 */ /* 0x000fc800078010ff */
[----:B------:R-:W-:-:S05]  /*94b0*/  LEA.HI.X R3, R3, c[0x0][0x204], R6, 0x2, P0 ;  /* 0x0000810003037a11 */ /* 0x000fca00000f1406 */
[----:B------:R-:W-:Y:S01]  /*94c0*/  STG.E [R2.64], R5 ;  /* 0x0000000502007986 */ /* 0x000fe2000c10190a */
[----:B------:R-:W-:Y:S05]  /*94d0*/  EXIT ;  /* 0x000000000000794d */ /* 0x000fea0003800000 */
.L_x_98:
        /* <DEDUP_REMOVED lines=10> */
.L_x_1276:


//--------------------- .text._ZN5flash16flash_fwd_kernelI23Flash_fwd_kernel_traitsILi192ELi128ELi64ELi8ELb0ELb0EN7cutlass10bfloat16_tE19Flash_kernel_traitsILi192ELi128ELi64ELi8ES3_EELb0ELb0ELb0ELb0ELb0ELb0ELb1ELb0EEEvNS_16Flash_fwd_paramsE --------------------------
	.section	.text._ZN5flash16flash_fwd_kernelI23Flash_fwd_kernel_traitsILi192ELi128ELi64ELi8ELb0ELb0EN7cutlass10bfloat16_tE19Flash_kernel_traitsILi192ELi128ELi64ELi8ES3_EELb0ELb0ELb0ELb0ELb0ELb0ELb1ELb0EEEvNS_16Flash_fwd_paramsE,"ax",@progbits
	.sectioninfo	@"SHI_REGISTERS=255"
	.align	128
        .global         _ZN5flash16flash_fwd_kernelI23Flash_fwd_kernel_traitsILi192ELi128ELi64ELi8ELb0ELb0EN7cutlass10bfloat16_tE19Flash_kernel_traitsILi192ELi128ELi64ELi8ES3_EELb0ELb0ELb0ELb0ELb0ELb0ELb1ELb0EEEvNS_16Flash_fwd_paramsE
        .type           _ZN5flash16flash_fwd_kernelI23Flash_fwd_kernel_traitsILi192ELi128ELi64ELi8ELb0ELb0EN7cutlass10bfloat16_tE19Flash_kernel_traitsILi192ELi128ELi64ELi8ES3_EELb0ELb0ELb0ELb0ELb0ELb0ELb1ELb0EEEvNS_16Flash_fwd_paramsE,@function
        .size           _ZN5flash16flash_fwd_kernelI23Flash_fwd_kernel_traitsILi192ELi128ELi64ELi8ELb0ELb0EN7cutlass10bfloat16_tE19Flash_kernel_traitsILi192ELi128ELi64ELi8ES3_EELb0ELb0ELb0ELb0ELb0ELb0ELb1ELb0EEEvNS_16Flash_fwd_paramsE,(.L_x_1277 - _ZN5flash16flash_fwd_kernelI23Flash_fwd_kernel_traitsILi192ELi128ELi64ELi8ELb0ELb0EN7cutlass10bfloat16_tE19Flash_kernel_traitsILi192ELi128ELi64ELi8ES3_EELb0ELb0ELb0ELb0ELb0ELb0ELb1ELb0EEEvNS_16Flash_fwd_paramsE)
        .other          _ZN5flash16flash_fwd_kernelI23Flash_fwd_kernel_traitsILi192ELi128ELi64ELi8ELb0ELb0EN7cutlass10bfloat16_tE19Flash_kernel_traitsILi192ELi128ELi64ELi8ES3_EELb0ELb0ELb0ELb0ELb0ELb0ELb1ELb0EEEvNS_16Flash_fwd_paramsE,@"STO_CUDA_ENTRY STV_DEFAULT"
_ZN5flash16flash_fwd_kernelI23Flash_fwd_kernel_traitsILi192ELi128ELi64ELi8ELb0ELb0EN7cutlass10bfloat16_tE19Flash_kernel_traitsILi192ELi128ELi64ELi8ES3_EELb0ELb0ELb0ELb0ELb0ELb0ELb1ELb0EEEvNS_16Flash_fwd_paramsE:
.text._ZN5flash16flash_fwd_kernelI23Flash_fwd_kernel_traitsILi192ELi128ELi64ELi8ELb0ELb0EN7cutlass10bfloat16_tE19Flash_kernel_traitsILi192ELi128ELi64ELi8ES3_EELb0ELb0ELb0ELb0ELb0ELb0ELb1ELb0EEEvNS_16Flash_fwd_paramsE:
        /* <DEDUP_REMOVED lines=34> */
.L_x_99:
[----:B-1-34-:R-:W-:Y:S02]  /*0220*/  MOV R5, c[0x0][0x218] ;  /* 0x0000860000057a02 */ /* 0x01afe40000000f00 */
.L_x_100:
        /* <DEDUP_REMOVED lines=41> */
.L_x_102:
        /* <DEDUP_REMOVED lines=39> */
.L_x_103:
        /* <DEDUP_REMOVED lines=104> */
.L_x_105:
[----:B------:R-:W-:Y:S05]  /*0db0*/  BSYNC B0 ;  /* 0x0000000000007941 */ /* 0x000fea0003800000 */
.L_x_104:
        /* <DEDUP_REMOVED lines=37> */
.L_x_107:
[----:B------:R-:W-:Y:S05]  /*1010*/  BSYNC B0 ;  /* 0x0000000000007941 */ /* 0x000fea0003800000 */
.L_x_106:
        /* <DEDUP_REMOVED lines=37> */
.L_x_109:
[----:B------:R-:W-:Y:S05]  /*1270*/  BSYNC B0 ;  /* 0x0000000000007941 */ /* 0x000fea0003800000 */
.L_x_108:
        /* <DEDUP_REMOVED lines=40> */
.L_x_111:
[----:B------:R-:W-:Y:S05]  /*1500*/  BSYNC B0 ;  /* 0x0000000000007941 */ /* 0x000fea0003800000 */
.L_x_110:
        /* <DEDUP_REMOVED lines=36> */
.L_x_113:
[----:B------:R-:W-:Y:S05]  /*1750*/  BSYNC B0 ;  /* 0x0000000000007941 */ /* 0x000fea0003800000 */
.L_x_112:
        /* <DEDUP_REMOVED lines=34> */
.L_x_115:
[----:B------:R-:W-:Y:S05]  /*1980*/  BSYNC B0 ;  /* 0x0000000000007941 */ /* 0x000fea0003800000 */
.L_x_114:
        /* <DEDUP_REMOVED lines=40> */
.L_x_117:
[----:B------:R-:W-:Y:S05]  /*1c10*/  BSYNC B0 ;  /* 0x0000000000007941 */ /* 0x000fea0003800000 */
.L_x_116:
        /* <DEDUP_REMOVED lines=37> */
.L_x_119:
[----:B------:R-:W-:Y:S05]  /*1e70*/  BSYNC B0 ;  /* 0x0000000000007941 */ /* 0x000fea0003800000 */
.L_x_118:
        /* <DEDUP_REMOVED lines=15> */
[----:B------:R-:W-:Y:S01]  /*1f70*/  LDSM.16.M88.4 R36, [R204] ;  /* 0x00000000cc24783b */ /* 0x000fe20000000200 */
[----:B------:R-:W-:-:S02]  /*1f80*/  LOP3.LUT R4, R4, 0x6, RZ, 0xc0, !PT ;  /* 0x0000000604047812 */ /* 0x000fc400078ec0ff */
[----:B------:R-:W-:Y:S01]  /*1f90*/  IMAD R205, R205, 0x200, R8 ;  /* 0x00000200cdcd7824 */ /* 0x000fe200078e0208 */
[----:B------:R-:W-:Y:S03]  /*1fa0*/  LDSM.16.M88.4 R72, [R202] ;  /* 0x00000000ca48783b */ /* 0x000fe60000000200 */
[----:B------:R-:W-:Y:S01]  /*1fb0*/  IMAD.SHL.U32 R205, R205, 0x2, RZ ;  /* 0x00000002cdcd7824 */ /* 0x000fe200078e00ff */
[----:B------:R-:W-:Y:S04]  /*1fc0*/  LDSM.16.M88.4 R84, [R202+0x4000] ;  /* 0x00400000ca54783b */ /* 0x000fe80000000200 */
[----:B------:R-:W4:Y:S01]  /*1fd0*/  LDSM.16.M88.4 R20, [R205+0xc000] ;  /* 0x00c00000cd14783b */ /* 0x000f220000000200 */
[----:B------:R-:W-:-:S02]  /*1fe0*/  IADD3 R2, R205, 0xc000, RZ ;  /* 0x0000c000cd027810 */ /* 0x000fc40007ffe0ff */
[----:B------:R-:W-:Y:S01]  /*1ff0*/  IADD3 R203, R205, 0xc020, RZ ;  /* 0x0000c020cdcb7810 */ /* 0x000fe20007ffe0ff */
[----:B------:R-:W5:Y:S01]  /*2000*/  LDSM.16.M88.4 R44, [R205+0xc800] ;  /* 0x00c80000cd2c783b */ /* 0x000f620000000200 */
[----:B------:R-:W-:Y:S01]  /*2010*/  @P1 IADD3 R203, R2, -0x20, RZ ;  /* 0xffffffe002cb1810 */ /* 0x000fe20007ffe0ff */
[----:B------:R-:W-:Y:S02]  /*2020*/  IMAD.MOV.U32 R2, RZ, RZ, 0x40 ;  /* 0x00000040ff027424 */ /* 0x000fe400078e00ff */
[----:B------:R-:W-:Y:S01]  /*2030*/  LDSM.16.M88.4 R56, [R205+0xd000] ;  /* 0x00d00000cd38783b */ /* 0x000fe20000000200 */
[C---:B------:R-:W-:Y:S02]  /*2040*/  IADD3 R195, R203.reuse, 0x800, RZ ;  /* 0x00000800cbc37810 */ /* 0x040fe40007ffe0ff */
[----:B------:R-:W-:Y:S01]  /*2050*/  SEL R2, R2, 0xffffffc0, !P2 ;  /* 0xffffffc002027807 */ /* 0x000fe20005000000 */
[----:B--2---:R-:W2:Y:S01]  /*2060*/  LDSM.16.M88.4 R16, [R203] ;  /* 0x00000000cb10783b */ /* 0x004ea20000000200 */
[----:B------:R-:W-:-:S02]  /*2070*/  IADD3 R194, R203, 0x1000, RZ ;  /* 0x00001000cbc27810 */ /* 0x000fc40007ffe0ff */
[----:B------:R-:W-:Y:S01]  /*2080*/  IADD3 R193, R203, 0x1800, RZ ;  /* 0x00001800cbc17810 */ /* 0x000fe20007ffe0ff */
[----:B------:R-:W1:Y:S01]  /*2090*/  LDSM.16.M88.4 R28, [R205+0xd800] ;  /* 0x00d80000cd1c783b */ /* 0x000e620000000200 */
[----:B------:R-:W-:Y:S01]  /*20a0*/  IMAD.IADD R199, R205, 0x1, R2 ;  /* 0x00000001cdc77824 */ /* 0x000fe200078e0202 */
[C---:B------:R-:W-:Y:S01]  /*20b0*/  IADD3 R191, R203.reuse, 0x2000, RZ ;  /* 0x00002000cbbf7810 */ /* 0x040fe20007ffe0ff */
[----:B------:R-:W-:Y:S01]  /*20c0*/  IMAD.IADD R192, R2, 0x1, R203 ;  /* 0x0000000102c07824 */ /* 0x000fe200078e02cb */
[----:B------:R-:W-:Y:S01]  /*20d0*/  LDSM.16.M88.4 R52, [R203+0x800] ;  /* 0x00080000cb34783b */ /* 0x000fe20000000200 */
[C---:B------:R-:W-:Y:S02]  /*20e0*/  IADD3 R190, R203.reuse, 0x2800, RZ ;  /* 0x00002800cbbe7810 */ /* 0x040fe40007ffe0ff */
[C---:B------:R-:W-:Y:S01]  /*20f0*/  IADD3 R189, R203.reuse, 0x3000, RZ ;  /* 0x00003000cbbd7810 */ /* 0x040fe20007ffe0ff */
[----:B------:R-:W3:Y:S01]  /*2100*/  LDSM.16.M88.4 R24, [R199+0xc000] ;  /* 0x00c00000c718783b */ /* 0x000ee20000000200 */
[----:B------:R-:W-:-:S02]  /*2110*/  IADD3 R188, R203, 0x3800, RZ ;  /* 0x00003800cbbc7810 */ /* 0x000fc40007ffe0ff */
[C---:B------:R-:W-:Y:S01]  /*2120*/  IADD3 R187, R203.reuse, 0x4000, RZ ;  /* 0x00004000cbbb7810 */ /* 0x040fe20007ffe0ff */
[----:B------:R-:W1:Y:S01]  /*2130*/  LDSM.16.M88.4 R48, [R203+0x1000] ;  /* 0x00100000cb30783b */ /* 0x000e620000000200 */
[C---:B------:R-:W-:Y:S02]  /*2140*/  IADD3 R186, R203.reuse, 0x4800, RZ ;  /* 0x00004800cbba7810 */ /* 0x040fe40007ffe0ff */
[C---:B------:R-:W-:Y:S01]  /*2150*/  IADD3 R185, R203.reuse, 0x5000, RZ ;  /* 0x00005000cbb97810 */ /* 0x040fe20007ffe0ff */
[----:B------:R-:W1:Y:S01]  /*2160*/  LDSM.16.M88.4 R40, [R203+0x1800] ;  /* 0x00180000cb28783b */ /* 0x000e620000000200 */
[----:B------:R-:W-:-:S03]  /*2170*/  IADD3 R184, R203, 0x5800, RZ ;  /* 0x00005800cbb87810 */ /* 0x000fc60007ffe0ff */
[----:B------:R-:W-:Y:S01]  /*2180*/  LDSM.16.M88.4 R80, [R199+0xc800] ;  /* 0x00c80000c750783b */ /* 0x000fe20000000200 */
[C---:B----4-:R-:W-:Y:S03]  /*2190*/  HMMA.16816.F32.BF16 R8, R12.reuse, R20, RZ ;  /* 0x000000140c08723c */ /* 0x050fe600000418ff */
[----:B------:R-:W-:Y:S04]  /*21a0*/  LDSM.16.M88.4 R68, [R199+0xd000] ;  /* 0x00d00000c744783b */ /* 0x000fe80000000200 */
[----:B------:R-:W-:Y:S01]  /*21b0*/  LDSM.16.M88.4 R64, [R199+0xd800] ;  /* 0x00d80000c740783b */ /* 0x000fe20000000200 */
[C---:B------:R-:W-:Y:S03]  /*21c0*/  HMMA.16816.F32.BF16 R20, R12.reuse, R22, RZ ;  /* 0x000000160c14723c */ /* 0x040fe600000418ff */
[----:B------:R-:W-:Y:S04]  /*21d0*/  LDSM.16.M88.4 R92, [R205+0x10800] ;  /* 0x01080000cd5c783b */ /* 0x000fe80000000200 */
[----:B------:R-:W-:Y:S01]  /*21e0*/  LDSM.16.M88.4 R88, [R199+0x10000] ;  /* 0x01000000c758783b */ /* 0x000fe20000000200 */
[----:B-----5:R-:W-:Y:S08]  /*21f0*/  HMMA.16816.F32.BF16 R32, R12, R44, RZ ;  /* 0x0000002c0c20723c */ /* 0x020ff000000418ff */
[----:B--2---:R-:W-:Y:S08]  /*2200*/  HMMA.16816.F32.BF16 R8, R36, R16, R8 ;  /* 0x000000102408723c */ /* 0x004ff00000041808 */
[C---:B------:R-:W-:Y:S08]  /*2210*/  HMMA.16816.F32.BF16 R60, R12.reuse, R56, RZ ;  /* 0x000000380c3c723c */ /* 0x040ff000000418ff */
[C---:B------:R-:W-:Y:S08]  /*2220*/  HMMA.16816.F32.BF16 R44, R12.reuse, R46, RZ ;  /* 0x0000002e0c2c723c */ /* 0x040ff000000418ff */
[C---:B------:R-:W-:Y:S08]  /*2230*/  HMMA.16816.F32.BF16 R56, R12.reuse, R58, RZ ;  /* 0x0000003a0c38723c */ /* 0x040ff000000418ff */
[----:B-1----:R-:W-:Y:S08]  /*2240*/  HMMA.16816.F32.BF16 R76, R12, R28, RZ ;  /* 0x0000001c0c4c723c */ /* 0x002ff000000418ff */
[----:B------:R-:W-:Y:S01]  /*2250*/  HMMA.16816.F32.BF16 R20, R36, R18, R20 ;  /* 0x000000122414723c */ /* 0x000fe20000041814 */
[----:B------:R-:W-:Y:S07]  /*2260*/  LDSM.16.M88.4 R16, [R192] ;  /* 0x00000000c010783b */ /* 0x000fee0000000200 */
[----:B------:R-:W-:Y:S01]  /*2270*/  HMMA.16816.F32.BF16 R12, R12, R30, RZ ;  /* 0x0000001e0c0c723c */ /* 0x000fe200000418ff */
[----:B------:R-:W1:Y:S07]  /*2280*/  LDSM.16.M88.4 R28, [R201] ;  /* 0x00000000c91c783b */ /* 0x000e6e0000000200 */
[----:B---3--:R-:W-:Y:S08]  /*2290*/  HMMA.16816.F32.BF16 R8, R72, R24, R8 ;  /* 0x000000184808723c */ /* 0x008ff00000041808 */
        /* <DEDUP_REMOVED lines=110> */
[----:B------:R-:W2:Y:S05]  /*2980*/  MUFU.TANH R64, R64 ;  /* 0x0000004000407308 */ /* 0x000eaa0000002400 */
[----:B-1----:R-:W-:Y:S03]  /*2990*/  HMMA.16816.F32.BF16 R76, R68, R36, R76 ;  /* 0x00000024444c723c */ /* 0x002fe6000004184c */
[----:B------:R-:W-:Y:S04]  /*29a0*/  MUFU.TANH R65, R65 ;  /* 0x0000004100417308 */ /* 0x000fe80000002400 */
[----:B------:R-:W-:Y:S01]  /*29b0*/  FMUL.FTZ R36, R22, c[0x0][0x2ec] ;  /* 0x0000bb0016247a20 */ /* 0x000fe20000410000 */
[----:B------:R-:W-:Y:S05]  /*29c0*/  HMMA.16816.F32.BF16 R56, R52, R50, R56 ;  /* 0x000000323438723c */ /* 0x000fea0000041838 */
[----:B------:R-:W1:Y:S02]  /*29d0*/  MUFU.TANH R36, R36 ;  /* 0x0000002400247308 */ /* 0x000e640000002400 */
[----:B------:R-:W-:Y:S01]  /*29e0*/  FMUL.FTZ R50, R21, c[0x0][0x2ec] ;  /* 0x0000bb0015327a20 */ /* 0x000fe20000410000 */
[----:B----4-:R-:W-:Y:S05]  /*29f0*/  HMMA.16816.F32.BF16 R60, R28, R12, R60 ;  /* 0x0000000c1c3c723c */ /* 0x010fea000004183c */
[----:B------:R-:W-:Y:S02]  /*2a00*/  MUFU.TANH R50, R50 ;  /* 0x0000003200327308 */ /* 0x000fe40000002400 */
[----:B------:R-:W-:Y:S01]  /*2a10*/  FMUL.FTZ R12, R23, c[0x0][0x2ec] ;  /* 0x0000bb00170c7a20 */ /* 0x000fe20000410000 */
[----:B-----5:R-:W-:Y:S01]  /*2a20*/  HMMA.16816.F32.BF16 R32, R16, R72, R32 ;  /* 0x000000481020723c */ /* 0x020fe20000041820 */
[----:B------:R-:W3:Y:S04]  /*2a30*/  LDSM.16.M88.4 R20, [R203+0x5800] ;  /* 0x00580000cb14783b */ /* 0x000ee80000000200 */
[----:B------:R-:W-:Y:S03]  /*2a40*/  MUFU.TANH R12, R12 ;  /* 0x0000000c000c7308 */ /* 0x000fe60000002400 */
        /* <DEDUP_REMOVED lines=9> */
[----:B------:R-:W4:Y:S01]  /*2ae0*/  LDSM.16.M88.4 R32, [R199+0x11800] ;  /* 0x01180000c720783b */ /* 0x000f220000000200 */
[----:B------:R-:W-:Y:S03]  /*2af0*/  HMMA.16816.F32.BF16 R80, R52, R10, R80 ;  /* 0x0000000a3450723c */ /* 0x000fe60000041850 */
[----:B------:R-:W5:Y:S01]  /*2b00*/  LDSM.16.M88.4 R8, [R192+0x5800] ;  /* 0x00580000c008783b */ /* 0x000f620000000200 */
[----:B------:R-:W-:-:S04]  /*2b10*/  DEPBAR.LE SB0, 0x0 ;  /* 0x000080000000791a */ /* 0x000fc80000000000 */
[C---:B---3--:R-:W-:Y:S01]  /*2b20*/  HMMA.16816.F32.BF16 R76, R40.reuse, R20, R76 ;  /* 0x00000014284c723c */ /* 0x048fe2000004184c */
[----:B------:R-:W3:Y:S07]  /*2b30*/  MUFU.TANH R51, R51 ;  /* 0x0000003300337308 */ /* 0x000eee0000002400 */
[C---:B------:R-:W-:Y:S01]  /*2b40*/  HMMA.16816.F32.BF16 R56, R40.reuse, R90, R56 ;  /* 0x0000005a2838723c */ /* 0x040fe20000041838 */
[----:B------:R-:W-:Y:S07]  /*2b50*/  MUFU.TANH R37, R37 ;  /* 0x0000002500257308 */ /* 0x000fee0000002400 */
[----:B------:R-:W-:Y:S01]  /*2b60*/  HMMA.16816.F32.BF16 R80, R40, R22, R80 ;  /* 0x000000162850723c */ /* 0x000fe20000041850 */
[----:B------:R-:W1:Y:S06]  /*2b70*/  MUFU.TANH R38, R38 ;  /* 0x0000002600267308 */ /* 0x000e6c0000002400 */
[----:B------:R-:W-:Y:S01]  /*2b80*/  IMAD R23, R3, 0x40, R4 ;  /* 0x0000004003177824 */ /* 0x000fe200078e0204 */
[----:B------:R-:W-:Y:S04]  /*2b90*/  HMMA.16816.F32.BF16 R44, R16, R74, R44 ;  /* 0x0000004a102c723c */ /* 0x000fe8000004182c */
[----:B------:R-:W-:-:S02]  /*2ba0*/  IADD3 R3, R23, 0x1, RZ ;  /* 0x0000000117037810 */ /* 0x000fc40007ffe0ff */
[-C--:B------:R-:W-:Y:S02]  /*2bb0*/  ISETP.GE.AND P1, PT, R23, R6.reuse, PT ;  /* 0x000000061700720c */ /* 0x080fe40003f26270 */
[C---:B----4-:R-:W-:Y:S01]  /*2bc0*/  HMMA.16816.F32.BF16 R76, R28.reuse, R32, R76 ;  /* 0x000000201c4c723c */ /* 0x050fe2000004184c */
[-C--:B------:R-:W-:Y:S02]  /*2bd0*/  ISETP.GE.AND P5, PT, R3, R6.reuse, PT ;  /* 0x000000060300720c */ /* 0x080fe40003fa6270 */
[----:B------:R-:W-:Y:S02]  /*2be0*/  IADD3 R3, R23, 0x8, RZ ;  /* 0x0000000817037810 */ /* 0x000fe40007ffe0ff */
[----:B------:R-:W-:Y:S02]  /*2bf0*/  FSEL R49, R49, -INF , !P1 ;  /* 0xff80000031317808 */ /* 0x000fe40004800000 */
[----:B------:R-:W-:Y:S01]  /*2c00*/  ISETP.GE.AND P0, PT, R3, R6, PT ;  /* 0x000000060300720c */ /* 0x000fe20003f06270 */
[----:B------:R-:W-:Y:S01]  /*2c10*/  HMMA.16816.F32.BF16 R56, R28, R14, R56 ;  /* 0x0000000e1c38723c */ /* 0x000fe20000041838 */
[----:B------:R-:W-:-:S02]  /*2c20*/  IADD3 R3, R23, 0x10, RZ ;  /* 0x0000001017037810 */ /* 0x000fc40007ffe0ff */
[----:B--2---:R-:W-:Y:S02]  /*2c30*/  FSEL R64, R64, -INF , !P5 ;  /* 0xff80000040407808 */ /* 0x004fe40006800000 */
[-C--:B------:R-:W-:Y:S02]  /*2c40*/  ISETP.GE.AND P4, PT, R3, R6.reuse, PT ;  /* 0x000000060300720c */ /* 0x080fe40003f86270 */
[----:B------:R-:W-:Y:S01]  /*2c50*/  IADD3 R3, R23, 0x18, RZ ;  /* 0x0000001817037810 */ /* 0x000fe20007ffe0ff */
[----:B------:R-:W-:Y:S01]  /*2c60*/  HMMA.16816.F32.BF16 R80, R28, R34, R80 ;  /* 0x000000221c50723c */ /* 0x000fe20000041850 */
[----:B------:R-:W-:Y:S01]  /*2c70*/  FSEL R48, R48, -INF , !P5 ;  /* 0xff80000030307808 */ /* 0x000fe20006800000 */
[----:B------:R-:W-:Y:S01]  /*2c80*/  FMUL.FTZ R20, R46, c[0x0][0x2ec] ;  /* 0x0000bb002e147a20 */ /* 0x000fe20000410000 */
[----:B------:R-:W-:Y:S01]  /*2c90*/  ISETP.GE.AND P2, PT, R3, R6, PT ;  /* 0x000000060300720c */ /* 0x000fe20003f46270 */
[----:B------:R-:W-:Y:S01]  /*2ca0*/  FMUL.FTZ R21, R47, c[0x0][0x2ec] ;  /* 0x0000bb002f157a20 */ /* 0x000fe20000410000 */
[----:B------:R-:W-:-:S02]  /*2cb0*/  FSEL R3, R2, -INF , !P1 ;  /* 0xff80000002037808 */ /* 0x000fc40004800000 */
[----:B-1----:R-:W-:Y:S01]  /*2cc0*/  FSEL R36, R36, -INF , !P0 ;  /* 0xff80000024247808 */ /* 0x002fe20004000000 */
[C---:B------:R-:W-:Y:S01]  /*2cd0*/  HMMA.16816.F32.BF16 R60, R16.reuse, R24, R60 ;  /* 0x00000018103c723c */ /* 0x040fe2000004183c */
[----:B------:R-:W-:Y:S01]  /*2ce0*/  FSEL R65, R65, -INF , !P0 ;  /* 0xff80000041417808 */ /* 0x000fe20004000000 */
[----:B------:R-:W-:Y:S01]  /*2cf0*/  MUFU.TANH R20, R20 ;  /* 0x0000001400147308 */ /* 0x000fe20000002400 */
[----:B---3--:R-:W-:Y:S02]  /*2d00*/  FSEL R14, R51, -INF , !P4 ;  /* 0xff800000330e7808 */ /* 0x008fe40006000000 */
[----:B------:R-:W-:Y:S02]  /*2d10*/  FSEL R15, R13, -INF , !P4 ;  /* 0xff8000000d0f7808 */ /* 0x000fe40006000000 */
[----:B------:R-:W-:Y:S01]  /*2d20*/  FMUL.FTZ R24, R44, c[0x0][0x2ec] ;  /* 0x0000bb002c187a20 */ /* 0x000fe20000410000 */
[C---:B-----5:R-:W-:Y:S01]  /*2d30*/  HMMA.16816.F32.BF16 R76, R16.reuse, R8, R76 ;  /* 0x00000008104c723c */ /* 0x060fe2000004184c */
[----:B------:R-:W-:Y:S01]  /*2d40*/  FMUL.FTZ R25, R45, c[0x0][0x2ec] ;  /* 0x0000bb002d197a20 */ /* 0x000fe20000410000 */
[----:B------:R-:W-:Y:S05]  /*2d50*/  MUFU.TANH R21, R21 ;  /* 0x0000001500157308 */ /* 0x000fea0000002400 */
[----:B------:R-:W-:Y:S01]  /*2d60*/  IADD3 R9, R23, 0x9, RZ ;  /* 0x0000000917097810 */ /* 0x000fe20007ffe0ff */
[----:B------:R-:W-:Y:S02]  /*2d70*/  HMMA.16816.F32.BF16 R56, R16, R26, R56 ;  /* 0x0000001a1038723c */ /* 0x000fe40000041838 */
[----:B------:R-:W-:Y:S01]  /*2d80*/  MUFU.TANH R24, R24 ;  /* 0x0000001800187308 */ /* 0x000fe20000002400 */
[----:B------:R-:W-:-:S02]  /*2d90*/  ISETP.GE.AND P6, PT, R9, R6, PT ;  /* 0x000000060900720c */ /* 0x000fc40003fc6270 */
[----:B------:R-:W-:Y:S02]  /*2da0*/  IADD3 R9, R23, 0x11, RZ ;  /* 0x0000001117097810 */ /* 0x000fe40007ffe0ff */
[----:B------:R-:W-:Y:S01]  /*2db0*/  FSEL R2, R12, -INF , !P6 ;  /* 0xff8000000c027808 */ /* 0x000fe20007000000 */
[----:B------:R-:W-:Y:S01]  /*2dc0*/  HMMA.16816.F32.BF16 R80, R16, R10, R80 ;  /* 0x0000000a1050723c */ /* 0x000fe20000041850 */
        /* <DEDUP_REMOVED lines=13> */
[-C--:B------:R-:W-:Y:S01]  /*2ea0*/  ISETP.GE.AND P5, PT, R9, R6.reuse, PT ;  /* 0x000000060900720c */ /* 0x080fe20003fa6270 */
[----:B------:R-:W-:Y:S01]  /*2eb0*/  FMUL.FTZ R78, R78, c[0x0][0x2ec] ;  /* 0x0000bb004e4e7a20 */ /* 0x000fe20000410000 */
[----:B------:R-:W-:Y:S01]  /*2ec0*/  IADD3 R9, R23, 0x21, RZ ;  /* 0x0000002117097810 */ /* 0x000fe20007ffe0ff */
[----:B------:R-:W-:Y:S01]  /*2ed0*/  FMUL.FTZ R56, R56, c[0x0][0x2ec] ;  /* 0x0000bb0038387a20 */ /* 0x000fe20000410000 */
[----:B------:R-:W-:Y:S01]  /*2ee0*/  FSEL R12, R38, -INF , !P3 ;  /* 0xff800000260c7808 */ /* 0x000fe20005800000 */
[----:B------:R-:W-:Y:S01]  /*2ef0*/  FMUL.FTZ R57, R57, c[0x0][0x2ec] ;  /* 0x0000bb0039397a20 */ /* 0x000fe20000410000 */
[-C--:B------:R-:W-:Y:S01]  /*2f00*/  ISETP.GE.AND P0, PT, R9, R6.reuse, PT ;  /* 0x000000060900720c */ /* 0x080fe20003f06270 */
[----:B------:R-:W2:Y:S01]  /*2f10*/  MUFU.TANH R160, R62 ;  /* 0x0000003e00a07308 */ /* 0x000ea20000002400 */
[----:B------:R-:W-:Y:S01]  /*2f20*/  IADD3 R9, R23, 0x28, RZ ;  /* 0x0000002817097810 */ /* 0x000fe20007ffe0ff */
[----:B------:R-:W-:Y:S01]  /*2f30*/  FMUL.FTZ R58, R58, c[0x0][0x2ec] ;  /* 0x0000bb003a3a7a20 */ /* 0x000fe20000410000 */
[----:B------:R-:W-:Y:S01]  /*2f40*/  FSEL R13, R37, -INF , !P3 ;  /* 0xff800000250d7808 */ /* 0x000fe20005800000 */
[----:B------:R-:W-:Y:S01]  /*2f50*/  FMUL.FTZ R59, R59, c[0x0][0x2ec] ;  /* 0x0000bb003b3b7a20 */ /* 0x000fe20000410000 */
[-C--:B------:R-:W-:Y:S01]  /*2f60*/  ISETP.GE.AND P6, PT, R9, R6.reuse, PT ;  /* 0x000000060900720c */ /* 0x080fe20003fc6270 */
[----:B------:R-:W-:Y:S01]  /*2f70*/  FMUL.FTZ R79, R79, c[0x0][0x2ec] ;  /* 0x0000bb004f4f7a20 */ /* 0x000fe20000410000 */
[----:B------:R-:W-:Y:S01]  /*2f80*/  IADD3 R9, R23, 0x29, RZ ;  /* 0x0000002917097810 */ /* 0x000fe20007ffe0ff */
[----:B------:R-:W-:Y:S01]  /*2f90*/  MUFU.TANH R159, R61 ;  /* 0x0000003d009f7308 */ /* 0x000fe20000002400 */
[----:B------:R-:W-:Y:S01]  /*2fa0*/  FMUL.FTZ R80, R80, c[0x0][0x2ec] ;  /* 0x0000bb0050507a20 */ /* 0x000fe20000410000 */
[----:B-1----:R-:W-:Y:S01]  /*2fb0*/  FSEL R167, R167, -INF , !P5 ;  /* 0xff800000a7a77808 */ /* 0x002fe20006800000 */
[----:B------:R-:W-:Y:S01]  /*2fc0*/  FMUL.FTZ R82, R82, c[0x0][0x2ec] ;  /* 0x0000bb0052527a20 */ /* 0x000fe20000410000 */
[----:B------:R-:W-:Y:S01]  /*2fd0*/  ISETP.GE.AND P4, PT, R9, R6, PT ;  /* 0x000000060900720c */ /* 0x000fe20003f86270 */
[----:B------:R-:W-:Y:S01]  /*2fe0*/  FMUL.FTZ R81, R81, c[0x0][0x2ec] ;  /* 0x0000bb0051517a20 */ /* 0x000fe20000410000 */
[----:B------:R-:W-:Y:S01]  /*2ff0*/  IADD3 R9, R23, 0x30, RZ ;  /* 0x0000003017097810 */ /* 0x000fe20007ffe0ff */
[----:B------:R-:W-:Y:S01]  /*3000*/  FMUL.FTZ R83, R83, c[0x0][0x2ec] ;  /* 0x0000bb0053537a20 */ /* 0x000fe20000410000 */
[----:B------:R-:W1:Y:S01]  /*3010*/  MUFU.TANH R170, R63 ;  /* 0x0000003f00aa7308 */ /* 0x000e620000002400 */
[----:B--2---:R-:W-:-:S02]  /*3020*/  FSEL R160, R160, -INF , !P5 ;  /* 0xff800000a0a07808 */ /* 0x004fc40006800000 */
[----:B------:R-:W-:Y:S02]  /*3030*/  ISETP.GE.AND P5, PT, R6, 0x41, PT ;  /* 0x000000410600780c */ /* 0x000fe40003fa6270 */
[----:B------:R-:W-:Y:S02]  /*3040*/  ISETP.GE.AND P3, PT, R9, R6, PT ;  /* 0x000000060900720c */ /* 0x000fe40003f66270 */
[C---:B------:R-:W-:Y:S01]  /*3050*/  IADD3 R9, R23.reuse, 0x31, RZ ;  /* 0x0000003117097810 */ /* 0x040fe20007ffe0ff */
[----:B------:R-:W2:Y:S01]  /*3060*/  MUFU.TANH R165, R56 ;  /* 0x0000003800a57308 */ /* 0x000ea20000002400 */
[C---:B------:R-:W-:Y:S02]  /*3070*/  IADD3 R19, R23.reuse, 0x38, RZ ;  /* 0x0000003817137810 */ /* 0x040fe40007ffe0ff */
[----:B------:R-:W-:Y:S02]  /*3080*/  IADD3 R23, R23, 0x39, RZ ;  /* 0x0000003917177810 */ /* 0x000fe40007ffe0ff */
[----:B------:R-:W-:-:S02]  /*3090*/  FSEL R10, R20, -INF , !P2 ;  /* 0xff800000140a7808 */ /* 0x000fc40005000000 */
[----:B------:R-:W-:Y:S01]  /*30a0*/  FSEL R11, R24, -INF , !P2 ;  /* 0xff800000180b7808 */ /* 0x000fe20005000000 */
[----:B------:R-:W3:Y:S01]  /*30b0*/  MUFU.TANH R161, R57 ;  /* 0x0000003900a17308 */ /* 0x000ee20000002400 */
[----:B------:R-:W-:Y:S02]  /*30c0*/  ISETP.GE.AND P2, PT, R9, R6, PT ;  /* 0x000000060900720c */ /* 0x000fe40003f46270 */
[----:B------:R-:W-:Y:S02]  /*30d0*/  FSEL R8, R21, -INF , !P1 ;  /* 0xff80000015087808 */ /* 0x000fe40004800000 */
[----:B------:R-:W-:Y:S02]  /*30e0*/  FSEL R9, R25, -INF , !P1 ;  /* 0xff80000019097808 */ /* 0x000fe40004800000 */
[----:B-1----:R-:W-:Y:S01]  /*30f0*/  FSEL R170, R170, -INF , !P0 ;  /* 0xff800000aaaa7808 */ /* 0x002fe20004000000 */
[----:B------:R-:W1:Y:S01]  /*3100*/  MUFU.TANH R162, R58 ;  /* 0x0000003a00a27308 */ /* 0x000e620000002400 */
[----:B------:R-:W-:-:S02]  /*3110*/  FSEL R159, R159, -INF , !P0 ;  /* 0xff8000009f9f7808 */ /* 0x000fc40004000000 */
[-C--:B------:R-:W-:Y:S02]  /*3120*/  ISETP.GE.AND P1, PT, R19, R6.reuse, PT ;  /* 0x000000061300720c */ /* 0x080fe40003f26270 */
[----:B------:R-:W-:Y:S02]  /*3130*/  ISETP.GE.AND P0, PT, R23, R6, PT ;  /* 0x000000061700720c */ /* 0x000fe40003f06270 */
[----:B--2---:R-:W-:Y:S01]  /*3140*/  FSEL R165, R165, -INF , !P6 ;  /* 0xff800000a5a57808 */ /* 0x004fe20007000000 */
        /* <DEDUP_REMOVED lines=17> */
[----:B--2---:R-:W-:Y:S02]  /*3260*/  FSEL R140, R140, -INF , !P1 ;  /* 0xff8000008c8c7808 */ /* 0x004fe40004800000 */
[----:B---3--:R-:W-:Y:S02]  /*3270*/  FSEL R158, R158, -INF , !P0 ;  /* 0xff8000009e9e7808 */ /* 0x008fe40004000000 */
[----:B-1----:R-:W-:Y:S01]  /*3280*/  FSEL R141, R141, -INF , !P0 ;  /* 0xff8000008d8d7808 */ /* 0x002fe20004000000 */
        /* <DEDUP_REMOVED lines=57> */
.L_x_122:
[----:B------:R-:W-:Y:S05]  /*3620*/  BSYNC B0 ;  /* 0x0000000000007941 */ /* 0x000fea0003800000 */
.L_x_121:
[----:B------:R-:W0:Y:S02]  /*3630*/  LDGDEPBAR ;  /* 0x00000000000079af */ /* 0x000e240000000000 */
.L_x_120:
[----:B------:R-:W-:Y:S02]  /*3640*/  FMNMX.FTZ R16, R3, R48, !PT ;  /* 0x0000003003107209 */ /* 0x000fe40007810000 */
[----:B--2---:R-:W-:Y:S02]  /*3650*/  FMNMX.FTZ R19, R49, R64, !PT ;  /* 0x0000004031137209 */ /* 0x004fe40007810000 */
        /* <DEDUP_REMOVED lines=49> */
[C---:B------:R-:W-:Y:S01]  /*3970*/  FSETP.NEU.FTZ.AND P0, PT, R132.reuse, -INF , PT ;  /* 0xff8000008400780b */ /* 0x040fe20003f1d000 */
[----:B------:R-:W-:Y:S02]  /*3980*/  FMUL.FTZ R166, R132, c[0x0][0x23c] ;  /* 0x00008f0084a67a20 */ /* 0x000fe40000410000 */
[----:B------:R-:W-:Y:S03]  /*3990*/  LDSM.16.MT88.4 R20, [R200+0x12800] ;  /* 0x01280000c814783b */ /* 0x000fe60000004200 */
[----:B------:R-:W-:Y:S01]  /*39a0*/  FSEL R166, R166, RZ, P0 ;  /* 0x000000ffa6a67208 */ /* 0x000fe20000000000 */
[----:B------:R-:W-:Y:S04]  /*39b0*/  LDSM.16.MT88.4 R32, [R197+0x12800] ;  /* 0x01280000c520783b */ /* 0x000fe80000004200 */
[--C-:B------:R-:W-:Y:S01]  /*39c0*/  FFMA.FTZ R153, R3, c[0x0][0x23c], -R166.reuse ;  /* 0x00008f0003997a23 */ /* 0x100fe200000108a6 */
[----:B--2---:R-:W-:Y:S01]  /*39d0*/  FMNMX.FTZ R3, R19, R4, !PT ;  /* 0x0000000413037209 */ /* 0x004fe20007810000 */
[--C-:B------:R-:W-:Y:S01]  /*39e0*/  FFMA.FTZ R150, R48, c[0x0][0x23c], -R166.reuse ;  /* 0x00008f0030967a23 */ /* 0x100fe200000108a6 */
[----:B------:R-:W-:Y:S01]  /*39f0*/  LDSM.16.MT88.4 R4, [R196+0x16000] ;  /* 0x01600000c404783b */ /* 0x000fe20000004200 */
        /* <DEDUP_REMOVED lines=12> */
[--C-:B------:R-:W-:Y:S01]  /*3ac0*/  FFMA.FTZ R152, R49, c[0x0][0x23c], -R163.reuse ;  /* 0x00008f0031987a23 */ /* 0x100fe200000108a3 */
[----:B------:R-:W-:Y:S01]  /*3ad0*/  LDSM.16.MT88.4 R24, [R198+0x14800] ;  /* 0x01480000c618783b */ /* 0x000fe20000004200 */
[----:B------:R-:W-:-:S02]  /*3ae0*/  FFMA.FTZ R155, R64, c[0x0][0x23c], -R163 ;  /* 0x00008f00409b7a23 */ /* 0x000fc400000108a3 */
[--C-:B------:R-:W-:Y:S01]  /*3af0*/  FFMA.FTZ R157, R36, c[0x0][0x23c], -R163.reuse ;  /* 0x00008f00249d7a23 */ /* 0x100fe200000108a3 */
[----:B------:R-:W2:Y:S01]  /*3b00*/  LDSM.16.MT88.4 R48, [R198+0x14000] ;  /* 0x01400000c630783b */ /* 0x000ea20000004200 */
[--C-:B------:R-:W-:Y:S01]  /*3b10*/  FFMA.FTZ R148, R2, c[0x0][0x23c], -R163.reuse ;  /* 0x00008f0002947a23 */ /* 0x100fe200000108a3 */
[----:B------:R-:W-:Y:S01]  /*3b20*/  MUFU.EX2 R151, R151 ;  /* 0x0000009700977308 */ /* 0x000fe20000000800 */
[----:B------:R-:W-:Y:S01]  /*3b30*/  FFMA.FTZ R2, R9, c[0x0][0x23c], -R166 ;  /* 0x00008f0009027a23 */ /* 0x000fe200000108a6 */
[----:B------:R-:W4:Y:S01]  /*3b40*/  LDSM.16.MT88.4 R64, [R196+0x14000] ;  /* 0x01400000c440783b */ /* 0x000f220000004200 */
[--C-:B------:R-:W-:Y:S02]  /*3b50*/  FFMA.FTZ R135, R10, c[0x0][0x23c], -R163.reuse ;  /* 0x00008f000a877a23 */ /* 0x100fe400000108a3 */
[--C-:B------:R-:W-:Y:S02]  /*3b60*/  FFMA.FTZ R0, R8, c[0x0][0x23c], -R163.reuse ;  /* 0x00008f0008007a23 */ /* 0x100fe400000108a3 */
[----:B------:R-:W5:Y:S01]  /*3b70*/  LDSM.16.MT88.4 R8, [R200+0x14800] ;  /* 0x01480000c808783b */ /* 0x000f620000004200 */
[----:B------:R-:W3:Y:S01]  /*3b80*/  MUFU.EX2 R146, R146 ;  /* 0x0000009200927308 */ /* 0x000ee20000000800 */
[----:B-1----:R-:W-:Y:S01]  /*3b90*/  F2FP.BF16.PACK_AB R96, R150, R153 ;  /* 0x000000999660723e */ /* 0x002fe200000010ff */
[----:B------:R-:W-:-:S02]  /*3ba0*/  FFMA.FTZ R147, R14, c[0x0][0x23c], -R163 ;  /* 0x00008f000e937a23 */ /* 0x000fc400000108a3 */
[--C-:B------:R-:W-:Y:S02]  /*3bb0*/  FFMA.FTZ R134, R12, c[0x0][0x23c], -R163.reuse ;  /* 0x00008f000c867a23 */ /* 0x100fe400000108a3 */
[----:B------:R-:W1:Y:S01]  /*3bc0*/  LDSM.16.MT88.4 R12, [R196+0x14800] ;  /* 0x01480000c40c783b */ /* 0x000e620000004200 */
[--C-:B------:R-:W-:Y:S01]  /*3bd0*/  FFMA.FTZ R154, R167, c[0x0][0x23c], -R166.reuse ;  /* 0x00008f00a79a7a23 */ /* 0x100fe200000108a6 */
[----:B------:R-:W-:Y:S01]  /*3be0*/  MUFU.EX2 R152, R152 ;  /* 0x0000009800987308 */ /* 0x000fe20000000800 */
[--C-:B------:R-:W-:Y:S02]  /*3bf0*/  FFMA.FTZ R156, R165, c[0x0][0x23c], -R166.reuse ;  /* 0x00008f00a59c7a23 */ /* 0x100fe400000108a6 */
[--C-:B------:R-:W-:Y:S02]  /*3c00*/  FFMA.FTZ R159, R159, c[0x0][0x23c], -R166.reuse ;  /* 0x00008f009f9f7a23 */ /* 0x100fe400000108a6 */
[----:B------:R-:W-:Y:S02]  /*3c10*/  FFMA.FTZ R161, R161, c[0x0][0x23c], -R166 ;  /* 0x00008f00a1a17a23 */ /* 0x000fe400000108a6 */
[--C-:B------:R-:W-:Y:S01]  /*3c20*/  FFMA.FTZ R160, R160, c[0x0][0x23c], -R163.reuse ;  /* 0x00008f00a0a07a23 */ /* 0x100fe200000108a3 */
[----:B------:R-:W2:Y:S01]  /*3c30*/  MUFU.EX2 R155, R155 ;  /* 0x0000009b009b7308 */ /* 0x000ea20000000800 */
[----:B---3--:R-:W-:Y:S01]  /*3c40*/  F2FP.BF16.PACK_AB R98, R146, R151 ;  /* 0x000000979262723e */ /* 0x008fe200000010ff */
[----:B------:R-:W-:-:S02]  /*3c50*/  FFMA.FTZ R165, R170, c[0x0][0x23c], -R163 ;  /* 0x00008f00aaa57a23 */ /* 0x000fc400000108a3 */
[--C-:B------:R-:W-:Y:S02]  /*3c60*/  FFMA.FTZ R162, R162, c[0x0][0x23c], -R163.reuse ;  /* 0x00008f00a2a27a23 */ /* 0x100fe400000108a3 */
[--C-:B------:R-:W-:Y:S02]  /*3c70*/  FFMA.FTZ R167, R168, c[0x0][0x23c], -R163.reuse ;  /* 0x00008f00a8a77a23 */ /* 0x100fe400000108a3 */
[----:B------:R-:W-:Y:S01]  /*3c80*/  MUFU.EX2 R157, R157 ;  /* 0x0000009d009d7308 */ /* 0x000fe20000000800 */
[--C-:B------:R-:W-:Y:S02]  /*3c90*/  FFMA.FTZ R168, R171, c[0x0][0x23c], -R166.reuse ;  /* 0x00008f00aba87a23 */ /* 0x100fe400000108a6 */
[--C-:B------:R-:W-:Y:S02]  /*3ca0*/  FFMA.FTZ R169, R169, c[0x0][0x23c], -R166.reuse ;  /* 0x00008f00a9a97a23 */ /* 0x100fe400000108a6 */
[--C-:B------:R-:W-:Y:S02]  /*3cb0*/  FFMA.FTZ R170, R143, c[0x0][0x23c], -R166.reuse ;  /* 0x00008f008faa7a23 */ /* 0x100fe400000108a6 */
[----:B------:R-:W-:Y:S01]  /*3cc0*/  FFMA.FTZ R229, R141, c[0x0][0x23c], -R166 ;  /* 0x00008f008de57a23 */ /* 0x000fe200000108a6 */
[----:B------:R-:W3:Y:S01]  /*3cd0*/  MUFU.EX2 R148, R148 ;  /* 0x0000009400947308 */ /* 0x000ee20000000800 */
[----:B--2---:R-:W-:Y:S01]  /*3ce0*/  F2FP.BF16.PACK_AB R97, R155, R152 ;  /* 0x000000989b61723e */ /* 0x004fe200000010ff */
[----:B------:R-:W-:-:S02]  /*3cf0*/  FFMA.FTZ R164, R164, c[0x0][0x23c], -R163 ;  /* 0x00008f00a4a47a23 */ /* 0x000fc400000108a3 */
[--C-:B------:R-:W-:Y:S02]  /*3d00*/  FFMA.FTZ R171, R142, c[0x0][0x23c], -R163.reuse ;  /* 0x00008f008eab7a23 */ /* 0x100fe400000108a3 */
[--C-:B------:R-:W-:Y:S02]  /*3d10*/  FFMA.FTZ R166, R140, c[0x0][0x23c], -R163.reuse ;  /* 0x00008f008ca67a23 */ /* 0x100fe400000108a3 */
[----:B------:R-:W-:Y:S01]  /*3d20*/  MUFU.EX2 R149, R149 ;  /* 0x0000009500957308 */ /* 0x000fe20000000800 */
[----:B------:R-:W-:Y:S01]  /*3d30*/  FFMA.FTZ R227, R158, c[0x0][0x23c], -R163 ;  /* 0x00008f009ee37a23 */ /* 0x000fe200000108a3 */
[----:B------:R-:W-:Y:S01]  /*3d40*/  LDSM.16.MT88.4 R140, [R198+0x13800] ;  /* 0x01380000c68c783b */ /* 0x000fe20000004200 */
[----:B------:R-:W-:Y:S02]  /*3d50*/  FADD.FTZ R150, R153, R150 ;  /* 0x0000009699967221 */ /* 0x000fe40000010000 */
[----:B------:R-:W-:Y:S02]  /*3d60*/  FADD.FTZ R152, R152, R155 ;  /* 0x0000009b98987221 */ /* 0x000fe40000010000 */
[----:B------:R-:W-:Y:S01]  /*3d70*/  FADD.FTZ R151, R151, R150 ;  /* 0x0000009697977221 */ /* 0x000fe20000010000 */
[----:B---3--:R-:W-:Y:S01]  /*3d80*/  F2FP.BF16.PACK_AB R99, R148, R157 ;  /* 0x0000009d9463723e */ /* 0x008fe200000010ff */
[----:B------:R-:W2:Y:S01]  /*3d90*/  MUFU.EX2 R144, R144 ;  /* 0x0000009000907308 */ /* 0x000ea20000000800 */
[----:B------:R-:W-:-:S02]  /*3da0*/  FADD.FTZ R157, R157, R152 ;  /* 0x000000989d9d7221 */ /* 0x000fc40000010000 */
        /* <DEDUP_REMOVED lines=9> */
[----:B------:R-:W3:Y:S06]  /*3e40*/  MUFU.EX2 R134, R134 ;  /* 0x0000008600867308 */ /* 0x000eec0000000800 */
        /* <DEDUP_REMOVED lines=10> */
[C---:B----4-:R-:W-:Y:S02]  /*3ef0*/  HMMA.16816.F32.BF16 R60, R96.reuse, R64, RZ ;  /* 0x00000040603c723c */ /* 0x050fe400000418ff */
        /* <DEDUP_REMOVED lines=28> */
[----:B---3--:R-:W-:Y:S01]  /*40c0*/  F2FP.BF16.PACK_AB R5, R134, R147 ;  /* 0x000000938605723e */ /* 0x008fe200000010ff */
        /* <DEDUP_REMOVED lines=18> */
[----:B------:R-:W3:Y:S07]  /*41f0*/  LDSM.16.MT88.4 R20, [R200+0x16800] ;  /* 0x01680000c814783b */ /* 0x000eee0000004200 */
[C---:B------:R-:W-:Y:S08]  /*4200*/  HMMA.16816.F32.BF16 R60, R4.reuse, R12, R60 ;  /* 0x0000000c043c723c */ /* 0x040ff0000004183c */
[C---:B------:R-:W-:Y:S01]  /*4210*/  HMMA.16816.F32.BF16 R64, R4.reuse, R14, R64 ;  /* 0x0000000e0440723c */ /* 0x040fe20000041840 */
[----:B------:R-:W5:Y:S07]  /*4220*/  LDSM.16.MT88.4 R12, [R196+0x16800] ;  /* 0x01680000c40c783b */ /* 0x000f6e0000004200 */
        /* <DEDUP_REMOVED lines=18> */
[C---:B---3--:R-:W-:Y:S08]  /*4350*/  HMMA.16816.F32.BF16 R68, R4.reuse, R20, R68 ;  /* 0x000000140444723c */ /* 0x048ff00000041844 */
[C---:B------:R-:W-:Y:S01]  /*4360*/  HMMA.16816.F32.BF16 R72, R4.reuse, R22, R72 ;  /* 0x000000160448723c */ /* 0x040fe20000041848 */
[----:B------:R-:W-:Y:S07]  /*4370*/  LDSM.16.MT88.4 R20, [R200+0x17000] ;  /* 0x01700000c814783b */ /* 0x000fee0000004200 */
[C---:B-----5:R-:W-:Y:S08]  /*4380*/  HMMA.16816.F32.BF16 R92, R4.reuse, R12, R92 ;  /* 0x0000000c045c723c */ /* 0x060ff0000004185c */
[----:B------:R-:W-:Y:S01]  /*4390*/  HMMA.16816.F32.BF16 R96, R4, R14, R96 ;  /* 0x0000000e0460723c */ /* 0x000fe20000041860 */
[----:B------:R-:W3:Y:S06]  /*43a0*/  LDSM.16.MT88.4 R12, [R200+0x15000] ;  /* 0x01500000c80c783b */ /* 0x000eec0000004200 */
[----:B------:R-:W-:Y:S01]  /*43b0*/  F2FP.BF16.PACK_AB R4, R159, R154 ;  /* 0x0000009a9f04723e */ /* 0x000fe200000010ff */
[----:B------:R-:W-:Y:S01]  /*43c0*/  FADD.FTZ R154, R154, R145 ;  /* 0x000000919a9a7221 */ /* 0x000fe20000010000 */
[----:B----4-:R-:W-:Y:S01]  /*43d0*/  F2FP.BF16.PACK_AB R5, R165, R160 ;  /* 0x000000a0a505723e */ /* 0x010fe200000010ff */
        /* <DEDUP_REMOVED lines=94> */
.L_x_126:
        /* <DEDUP_REMOVED lines=54> */
.L_x_124:
        /* <DEDUP_REMOVED lines=8> */
[----:B------:R-:W-:Y:S02]  /*4da0*/  @!P2 LEA R234, P5, R133, c[0x0][0x170], 0x1 ;  /* 0x00005c0085eaaa11 */ /* 0x000fe400078a08ff */
[----:B------:R-:W-:Y:S02]  /*4db0*/  IADD3 R231, R3, R231, RZ ;  /* 0x000000e703e77210 */ /* 0x000fe40007ffe0ff */
[----:B------:R-:W-:Y:S02]  /*4dc0*/  LEA R3, P6, R224, R133, 0x5 ;  /* 0x00000085e0037211 */ /* 0x000fe400078c28ff */
[----:B------:R-:W-:Y:S02]  /*4dd0*/  LEA.HI.X R132, R2, R208, R231, 0x6, P0 ;  /* 0x000000d002847211 */ /* 0x000fe400000f34e7 */
[C---:B------:R-:W-:Y:S02]  /*4de0*/  @!P3 LEA R236, P0, R133.reuse, c[0x0][0x170], 0x1 ;  /* 0x00005c0085ecba11 */ /* 0x040fe400078008ff */
[C-C-:B------:R-:W-:Y:S01]  /*4df0*/  @!P4 LEA.HI.X R241, R133.reuse, c[0x0][0x174], R132.reuse, 0x1, P1 ;  /* 0x00005d0085f1ca11 */ /* 0x140fe200008f0c84 */
[----:B------:R-:W-:Y:S01]  /*4e00*/  @P4 STS.128 [R211+0x12000], RZ ;  /* 0x012000ffd3004388 */ /* 0x000fe20000000c00 */
[C-C-:B------:R-:W-:Y:S02]  /*4e10*/  @!P3 LEA.HI.X R237, R133.reuse, c[0x0][0x174], R132.reuse, 0x1, P0 ;  /* 0x00005d0085edba11 */ /* 0x140fe400000f0c84 */
[----:B------:R-:W-:Y:S02]  /*4e20*/  @!P2 LEA.HI.X R235, R133, c[0x0][0x174], R132, 0x1, P5 ;  /* 0x00005d0085ebaa11 */ /* 0x000fe400028f0c84 */
[----:B------:R-:W-:Y:S01]  /*4e30*/  LEA.HI.X R2, R224, R132, R215, 0x5, P6 ;  /* 0x00000084e0027211 */ /* 0x000fe200030f2cd7 */
[----:B------:R-:W-:Y:S01]  /*4e40*/  @!PT LDS RZ, [RZ] ;  /* 0x00000000fffff984 */ /* 0x000fe20000000800 */
[----:B------:R-:W-:Y:S01]  /*4e50*/  @!PT LDS RZ, [RZ] ;  /* 0x00000000fffff984 */ /* 0x000fe20000000800 */
[----:B------:R-:W-:Y:S01]  /*4e60*/  @!PT LDS RZ, [RZ] ;  /* 0x00000000fffff984 */ /* 0x000fe20000000800 */
[----:B------:R1:W-:Y:S01]  /*4e70*/  @!P4 LDGSTS.E.BYPASS.LTC128B.128 [R211+0x12000], [R240.64] ;  /* 0x12000000f0d3cfae */ /* 0x0003e2000b901d4a */
[C---:B------:R-:W-:Y:S02]  /*4e80*/  @!P4 LEA R238, P6, R3.reuse, c[0x0][0x170], 0x1 ;  /* 0x00005c0003eeca11 */ /* 0x040fe400078c08ff */
[C---:B------:R-:W-:Y:S02]  /*4e90*/  @!P3 LEA R232, P1, R3.reuse, c[0x0][0x170], 0x1 ;  /* 0x00005c0003e8ba11 */ /* 0x040fe400078208ff */
[C-C-:B------:R-:W-:Y:S01]  /*4ea0*/  @!P4 LEA.HI.X R239, R3.reuse, c[0x0][0x174], R2.reuse, 0x1, P6 ;  /* 0x00005d0003efca11 */ /* 0x140fe200030f0c02 */
[----:B------:R-:W-:Y:S01]  /*4eb0*/  @P3 STS.128 [R211+0x14000], RZ ;  /* 0x014000ffd3003388 */ /* 0x000fe20000000c00 */
[C-C-:B------:R-:W-:Y:S02]  /*4ec0*/  @!P3 LEA.HI.X R233, R3.reuse, c[0x0][0x174], R2.reuse, 0x1, P1 ;  /* 0x00005d0003e9ba11 */ /* 0x140fe400008f0c02 */
[----:B------:R-:W-:Y:S02]  /*4ed0*/  @!P2 LEA R230, P0, R3, c[0x0][0x170], 0x1 ;  /* 0x00005c0003e6aa11 */ /* 0x000fe400078008ff */
[----:B------:R-:W-:Y:S01]  /*4ee0*/  ISETP.GT.AND P5, PT, R225, RZ, PT ;  /* 0x000000ffe100720c */ /* 0x000fe20003fa4270 */
[----:B------:R-:W-:Y:S01]  /*4ef0*/  @!PT LDS RZ, [RZ] ;  /* 0x00000000fffff984 */ /* 0x000fe20000000800 */
[----:B------:R-:W-:Y:S01]  /*4f00*/  @!PT LDS RZ, [RZ] ;  /* 0x00000000fffff984 */ /* 0x000fe20000000800 */
[----:B------:R-:W-:Y:S01]  /*4f10*/  @!PT LDS RZ, [RZ] ;  /* 0x00000000fffff984 */ /* 0x000fe20000000800 */
[----:B------:R2:W-:Y:S01]  /*4f20*/  @!P3 LDGSTS.E.BYPASS.LTC128B.128 [R211+0x14000], [R236.64+0x80] ;  /* 0x14000080ecd3bfae */ /* 0x0005e2000b901d4a */
[----:B------:R-:W-:Y:S05]  /*4f30*/  @!P2 LEA.HI.X R231, R3, c[0x0][0x174], R2, 0x1, P0 ;  /* 0x00005d0003e7aa11 */ /* 0x000fea00000f0c02 */
[----:B------:R-:W-:Y:S06]  /*4f40*/  @P2 STS.128 [R211+0x16000], RZ ;  /* 0x016000ffd3002388 */ /* 0x000fec0000000c00 */
[----:B------:R-:W-:Y:S01]  /*4f50*/  @!PT LDS RZ, [RZ] ;  /* 0x00000000fffff984 */ /* 0x000fe20000000800 */
[----:B------:R-:W-:Y:S01]  /*4f60*/  @!PT LDS RZ, [RZ] ;  /* 0x00000000fffff984 */ /* 0x000fe20000000800 */
[----:B------:R-:W-:Y:S01]  /*4f70*/  @!PT LDS RZ, [RZ] ;  /* 0x00000000fffff984 */ /* 0x000fe20000000800 */
[----:B------:R3:W-:Y:S06]  /*4f80*/  @!P2 LDGSTS.E.BYPASS.LTC128B.128 [R211+0x16000], [R234.64+0x100] ;  /* 0x16000100ead3afae */ /* 0x0007ec000b901d4a */
[----:B------:R-:W-:Y:S06]  /*4f90*/  @P4 STS.128 [R211+0x13000], RZ ;  /* 0x013000ffd3004388 */ /* 0x000fec0000000c00 */
[----:B------:R-:W-:Y:S01]  /*4fa0*/  @!PT LDS RZ, [RZ] ;  /* 0x00000000fffff984 */ /* 0x000fe20000000800 */
[----:B------:R-:W-:Y:S01]  /*4fb0*/  @!PT LDS RZ, [RZ] ;  /* 0x00000000fffff984 */ /* 0x000fe20000000800 */
[----:B------:R-:W-:Y:S01]  /*4fc0*/  @!PT LDS RZ, [RZ] ;  /* 0x00000000fffff984 */ /* 0x000fe20000000800 */
[----:B------:R4:W-:Y:S06]  /*4fd0*/  @!P4 LDGSTS.E.BYPASS.LTC128B.128 [R211+0x13000], [R238.64] ;  /* 0x13000000eed3cfae */ /* 0x0009ec000b901d4a */
        /* <DEDUP_REMOVED lines=9> */
[----:B------:R1:W-:Y:S06]  /*5070*/  @!P2 LDGSTS.E.BYPASS.LTC128B.128 [R211+0x17000], [R230.64+0x100] ;  /* 0x17000100e6d3afae */ /* 0x0003ec000b901d4a */
[----:B------:R-:W-:Y:S06]  /*5080*/  LDSM.16.M88.4 R136, [R206] ;  /* 0x00000000ce88783b */ /* 0x000fec0000000200 */
[----:B------:R-:W1:Y:S06]  /*5090*/  LDSM.16.M88.4 R140, [R205+0xc000] ;  /* 0x00c00000cd8c783b */ /* 0x000e6c0000000200 */
[----:B------:R-:W2:Y:S06]  /*50a0*/  LDSM.16.M88.4 R144, [R205+0xc800] ;  /* 0x00c80000cd90783b */ /* 0x000eac0000000200 */
[----:B------:R-:W2:Y:S06]  /*50b0*/  LDSM.16.M88.4 R148, [R205+0xd000] ;  /* 0x00d00000cd94783b */ /* 0x000eac0000000200 */
[----:B------:R-:W0:Y:S06]  /*50c0*/  LDGDEPBAR ;  /* 0x00000000000079af */ /* 0x000e2c0000000000 */
[----:B------:R-:W3:Y:S06]  /*50d0*/  LDSM.16.M88.4 R152, [R205+0xd800] ;  /* 0x00d80000cd98783b */ /* 0x000eec0000000200 */
[----:B------:R-:W-:Y:S06]  /*50e0*/  LDSM.16.M88.4 R156, [R204] ;  /* 0x00000000cc9c783b */ /* 0x000fec0000000200 */
[----:B------:R-:W3:Y:S01]  /*50f0*/  LDSM.16.M88.4 R160, [R203] ;  /* 0x00000000cba0783b */ /* 0x000ee20000000200 */
[C---:B-1----:R-:W-:Y:S05]  /*5100*/  HMMA.16816.F32.BF16 R4, R136.reuse, R140, RZ ;  /* 0x0000008c8804723c */ /* 0x042fea00000418ff */
[----:B------:R-:W1:Y:S03]  /*5110*/  LDSM.16.M88.4 R164, [R195] ;  /* 0x00000000c3a4783b */ /* 0x000e660000000200 */
[C---:B------:R-:W-:Y:S03]  /*5120*/  HMMA.16816.F32.BF16 R8, R136.reuse, R142, RZ ;  /* 0x0000008e8808723c */ /* 0x040fe600000418ff */
[----:B------:R-:W1:Y:S06]  /*5130*/  LDSM.16.M88.4 R168, [R194] ;  /* 0x00000000c2a8783b */ /* 0x000e6c0000000200 */
[----:B------:R-:W1:Y:S01]  /*5140*/  LDSM.16.M88.4 R172, [R193] ;  /* 0x00000000c1ac783b */ /* 0x000e620000000200 */
[C---:B--2---:R-:W-:Y:S05]  /*5150*/  HMMA.16816.F32.BF16 R12, R136.reuse, R144, RZ ;  /* 0x00000090880c723c */ /* 0x044fea00000418ff */
[----:B------:R-:W-:Y:S03]  /*5160*/  LDSM.16.M88.4 R176, [R202] ;  /* 0x00000000cab0783b */ /* 0x000fe60000000200 */
[C---:B------:R-:W-:Y:S03]  /*5170*/  HMMA.16816.F32.BF16 R16, R136.reuse, R146, RZ ;  /* 0x000000928810723c */ /* 0x040fe600000418ff */
[----:B------:R-:W2:Y:S05]  /*5180*/  LDSM.16.M88.4 R180, [R199+0xc000] ;  /* 0x00c00000c7b4783b */ /* 0x000eaa0000000200 */
[C---:B------:R-:W-:Y:S01]  /*5190*/  HMMA.16816.F32.BF16 R20, R136.reuse, R148, RZ ;  /* 0x000000948814723c */ /* 0x040fe200000418ff */
[----:B------:R-:W-:Y:S06]  /*51a0*/  LDSM.16.M88.4 R140, [R199+0xd000] ;  /* 0x00d00000c78c783b */ /* 0x000fec0000000200 */
[----:B------:R-:W-:Y:S01]  /*51b0*/  LDSM.16.M88.4 R144, [R199+0xd800] ;  /* 0x00d80000c790783b */ /* 0x000fe20000000200 */
[C---:B------:R-:W-:Y:S05]  /*51c0*/  HMMA.16816.F32.BF16 R24, R136.reuse, R150, RZ ;  /* 0x000000968818723c */ /* 0x040fea00000418ff */
[----:B------:R-:W-:Y:S03]  /*51d0*/  LDSM.16.M88.4 R148, [R201] ;  /* 0x00000000c994783b */ /* 0x000fe60000000200 */
[C---:B---3--:R-:W-:Y:S08]  /*51e0*/  HMMA.16816.F32.BF16 R28, R136.reuse, R152, RZ ;  /* 0x00000098881c723c */ /* 0x048ff000000418ff */
[----:B------:R-:W-:Y:S01]  /*51f0*/  HMMA.16816.F32.BF16 R32, R136, R154, RZ ;  /* 0x0000009a8820723c */ /* 0x000fe200000418ff */
[----:B------:R-:W3:Y:S06]  /*5200*/  LDSM.16.M88.4 R136, [R199+0xc800] ;  /* 0x00c80000c788783b */ /* 0x000eec0000000200 */
[----:B------:R-:W2:Y:S01]  /*5210*/  LDSM.16.M88.4 R152, [R192] ;  /* 0x00000000c098783b */ /* 0x000ea20000000200 */
[C---:B------:R-:W-:Y:S08]  /*5220*/  HMMA.16816.F32.BF16 R4, R156.reuse, R160, R4 ;  /* 0x000000a09c04723c */ /* 0x040ff00000041804 */
[C---:B------:R-:W-:Y:S01]  /*5230*/  HMMA.16816.F32.BF16 R8, R156.reuse, R162, R8 ;  /* 0x000000a29c08723c */ /* 0x040fe20000041808 */
[----:B------:R-:W-:Y:S07]  /*5240*/  LDSM.16.M88.4 R160, [R192+0x1000] ;  /* 0x00100000c0a0783b */ /* 0x000fee0000000200 */
[C---:B-1----:R-:W-:Y:S08]  /*5250*/  HMMA.16816.F32.BF16 R12, R156.reuse, R164, R12 ;  /* 0x000000a49c0c723c */ /* 0x042ff0000004180c */
[C---:B------:R-:W-:Y:S01]  /*5260*/  HMMA.16816.F32.BF16 R16, R156.reuse, R166, R16 ;  /* 0x000000a69c10723c */ /* 0x040fe20000041810 */
[----:B------:R-:W-:Y:S07]  /*5270*/  LDSM.16.M88.4 R164, [R192+0x1800] ;  /* 0x00180000c0a4783b */ /* 0x000fee0000000200 */
[C---:B------:R-:W-:Y:S08]  /*5280*/  HMMA.16816.F32.BF16 R20, R156.reuse, R168, R20 ;  /* 0x000000a89c14723c */ /* 0x040ff00000041814 */
[C---:B------:R-:W-:Y:S01]  /*5290*/  HMMA.16816.F32.BF16 R24, R156.reuse, R170, R24 ;  /* 0x000000aa9c18723c */ /* 0x040fe20000041818 */
[----:B------:R-:W-:Y:S07]  /*52a0*/  LDSM.16.M88.4 R168, [R206+0x4000] ;  /* 0x00400000cea8783b */ /* 0x000fee0000000200 */
[C---:B------:R-:W-:Y:S08]  /*52b0*/  HMMA.16816.F32.BF16 R28, R156.reuse, R172, R28 ;  /* 0x000000ac9c1c723c */ /* 0x040ff0000004181c */
[----:B------:R-:W-:Y:S01]  /*52c0*/  HMMA.16816.F32.BF16 R32, R156, R174, R32 ;  /* 0x000000ae9c20723c */ /* 0x000fe20000041820 */
[----:B------:R-:W1:Y:S06]  /*52d0*/  LDSM.16.M88.4 R156, [R192+0x800] ;  /* 0x00080000c09c783b */ /* 0x000e6c0000000200 */
[----:B------:R-:W1:Y:S01]  /*52e0*/  LDSM.16.M88.4 R172, [R205+0xe000] ;  /* 0x00e00000cdac783b */ /* 0x000e620000000200 */
[C---:B--2---:R-:W-:Y:S08]  /*52f0*/  HMMA.16816.F32.BF16 R4, R176.reuse, R180, R4 ;  /* 0x000000b4b004723c */ /* 0x044ff00000041804 */
[C---:B------:R-:W-:Y:S01]  /*5300*/  HMMA.16816.F32.BF16 R8, R176.reuse, R182, R8 ;  /* 0x000000b6b008723c */ /* 0x040fe20000041808 */
[----:B------:R-:W-:Y:S07]  /*5310*/  LDSM.16.M88.4 R180, [R191] ;  /* 0x00000000bfb4783b */ /* 0x000fee0000000200 */
[C---:B---3--:R-:W-:Y:S08]  /*5320*/  HMMA.16816.F32.BF16 R12, R176.reuse, R136, R12 ;  /* 0x00000088b00c723c */ /* 0x048ff0000004180c */
[C---:B------:R-:W-:Y:S01]  /*5330*/  HMMA.16816.F32.BF16 R16, R176.reuse, R138, R16 ;  /* 0x0000008ab010723c */ /* 0x040fe20000041810 */
[----:B------:R-:W2:Y:S07]  /*5340*/  LDSM.16.M88.4 R136, [R205+0xe800] ;  /* 0x00e80000cd88783b */ /* 0x000eae0000000200 */
[C---:B------:R-:W-:Y:S08]  /*5350*/  HMMA.16816.F32.BF16 R20, R176.reuse, R140, R20 ;  /* 0x0000008cb014723c */ /* 0x040ff00000041814 */
[C---:B------:R-:W-:Y:S01]  /*5360*/  HMMA.16816.F32.BF16 R24, R176.reuse, R142, R24 ;  /* 0x0000008eb018723c */ /* 0x040fe20000041818 */
[----:B------:R-:W3:Y:S07]  /*5370*/  LDSM.16.M88.4 R140, [R205+0xf000] ;  /* 0x00f00000cd8c783b */ /* 0x000eee0000000200 */
[C---:B------:R-:W-:Y:S08]  /*5380*/  HMMA.16816.F32.BF16 R28, R176.reuse, R144, R28 ;  /* 0x00000090b01c723c */ /* 0x040ff0000004181c */
[----:B------:R-:W-:Y:S01]  /*5390*/  HMMA.16816.F32.BF16 R32, R176, R146, R32 ;  /* 0x00000092b020723c */ /* 0x000fe20000041820 */
[----:B------:R-:W2:Y:S06]  /*53a0*/  LDSM.16.M88.4 R144, [R205+0xf800] ;  /* 0x00f80000cd90783b */ /* 0x000eac0000000200 */
[----:B------:R-:W2:Y:S01]  /*53b0*/  LDSM.16.M88.4 R176, [R204+0x4000] ;  /* 0x00400000ccb0783b */ /* 0x000ea20000000200 */
[C---:B------:R-:W-:Y:S08]  /*53c0*/  HMMA.16816.F32.BF16 R4, R148.reuse, R152, R4 ;  /* 0x000000989404723c */ /* 0x040ff00000041804 */
[C---:B------:R-:W-:Y:S01]  /*53d0*/  HMMA.16816.F32.BF16 R8, R148.reuse, R154, R8 ;  /* 0x0000009a9408723c */ /* 0x040fe20000041808 */
[----:B------:R-:W-:Y:S07]  /*53e0*/  LDSM.16.M88.4 R152, [R189] ;  /* 0x00000000bd98783b */ /* 0x000fee0000000200 */
[C---:B-1----:R-:W-:Y:S08]  /*53f0*/  HMMA.16816.F32.BF16 R12, R148.reuse, R156, R12 ;  /* 0x0000009c940c723c */ /* 0x042ff0000004180c */
[C---:B------:R-:W-:Y:S01]  /*5400*/  HMMA.16816.F32.BF16 R16, R148.reuse, R158, R16 ;  /* 0x0000009e9410723c */ /* 0x040fe20000041810 */
[----:B------:R-:W-:Y:S07]  /*5410*/  LDSM.16.M88.4 R156, [R188] ;  /* 0x00000000bc9c783b */ /* 0x000fee0000000200 */
[C---:B------:R-:W-:Y:S08]  /*5420*/  HMMA.16816.F32.BF16 R20, R148.reuse, R160, R20 ;  /* 0x000000a09414723c */ /* 0x040ff00000041814 */
[C---:B------:R-:W-:Y:S01]  /*5430*/  HMMA.16816.F32.BF16 R24, R148.reuse, R162, R24 ;  /* 0x000000a29418723c */ /* 0x040fe20000041818 */
[----:B------:R-:W-:Y:S07]  /*5440*/  LDSM.16.M88.4 R160, [R202+0x4000] ;  /* 0x00400000caa0783b */ /* 0x000fee0000000200 */
[C---:B------:R-:W-:Y:S08]  /*5450*/  HMMA.16816.F32.BF16 R28, R148.reuse, R164, R28 ;  /* 0x000000a4941c723c */ /* 0x040ff0000004181c */
[----:B------:R-:W-:Y:S01]  /*5460*/  HMMA.16816.F32.BF16 R32, R148, R166, R32 ;  /* 0x000000a69420723c */ /* 0x000fe20000041820 */
[----:B------:R-:W1:Y:S06]  /*5470*/  LDSM.16.M88.4 R148, [R190] ;  /* 0x00000000be94783b */ /* 0x000e6c0000000200 */
[----:B------:R-:W1:Y:S01]  /*5480*/  LDSM.16.M88.4 R164, [R199+0xe000] ;  /* 0x00e00000c7a4783b */ /* 0x000e620000000200 */
[C---:B------:R-:W-:Y:S08]  /*5490*/  HMMA.16816.F32.BF16 R4, R168.reuse, R172, R4 ;  /* 0x000000aca804723c */ /* 0x040ff00000041804 */
[C---:B------:R-:W-:Y:S01]  /*54a0*/  HMMA.16816.F32.BF16 R8, R168.reuse, R174, R8 ;  /* 0x000000aea808723c */ /* 0x040fe20000041808 */
[----:B------:R-:W-:Y:S07]  /*54b0*/  LDSM.16.M88.4 R172, [R192+0x2000] ;  /* 0x00200000c0ac783b */ /* 0x000fee0000000200 */
[C---:B--2---:R-:W-:Y:S08]  /*54c0*/  HMMA.16816.F32.BF16 R12, R168.reuse, R136, R12 ;  /* 0x00000088a80c723c */ /* 0x044ff0000004180c */
[C---:B------:R-:W-:Y:S01]  /*54d0*/  HMMA.16816.F32.BF16 R16, R168.reuse, R138, R16 ;  /* 0x0000008aa810723c */ /* 0x040fe20000041810 */
[----:B------:R-:W2:Y:S07]  /*54e0*/  LDSM.16.M88.4 R136, [R199+0xe800] ;  /* 0x00e80000c788783b */ /* 0x000eae0000000200 */
[C---:B---3--:R-:W-:Y:S08]  /*54f0*/  HMMA.16816.F32.BF16 R20, R168.reuse, R140, R20 ;  /* 0x0000008ca814723c */ /* 0x048ff00000041814 */
        /* <DEDUP_REMOVED lines=15> */
[C---:B------:R-:W-:Y:S08]  /*55f0*/  HMMA.16816.F32.BF16 R28, R176.reuse, R156, R28 ;  /* 0x0000009cb01c723c */ /* 0x040ff0000004181c */
[----:B------:R-:W-:Y:S01]  /*5600*/  HMMA.16816.F32.BF16 R32, R176, R158, R32 ;  /* 0x0000009eb020723c */ /* 0x000fe20000041820 */
[----:B------:R-:W1:Y:S06]  /*5610*/  LDSM.16.M88.4 R156, [R192+0x3800] ;  /* 0x00380000c09c783b */ /* 0x000e6c0000000200 */
[----:B------:R-:W1:Y:S01]  /*5620*/  LDSM.16.M88.4 R176, [R206+0x8000] ;  /* 0x00800000ceb0783b */ /* 0x000e620000000200 */
[C---:B------:R-:W-:Y:S08]  /*5630*/  HMMA.16816.F32.BF16 R4, R160.reuse, R164, R4 ;  /* 0x000000a4a004723c */ /* 0x040ff00000041804 */
[C---:B------:R-:W-:Y:S01]  /*5640*/  HMMA.16816.F32.BF16 R8, R160.reuse, R166, R8 ;  /* 0x000000a6a008723c */ /* 0x040fe20000041808 */
[----:B------:R-:W-:Y:S07]  /*5650*/  LDSM.16.M88.4 R164, [R187] ;  /* 0x00000000bba4783b */ /* 0x000fee0000000200 */
        /* <DEDUP_REMOVED lines=15> */
[----:B------:R-:W1:Y:S07]  /*5750*/  LDSM.16.M88.4 R148, [R186] ;  /* 0x00000000ba94783b */ /* 0x000e6e0000000200 */
[C---:B------:R-:W-:Y:S08]  /*5760*/  HMMA.16816.F32.BF16 R20, R168.reuse, R152, R20 ;  /* 0x00000098a814723c */ /* 0x040ff00000041814 */
[C---:B------:R-:W-:Y:S01]  /*5770*/  HMMA.16816.F32.BF16 R24, R168.reuse, R154, R24 ;  /* 0x0000009aa818723c */ /* 0x040fe20000041818 */
[----:B------:R-:W1:Y:S07]  /*5780*/  LDSM.16.M88.4 R152, [R185] ;  /* 0x00000000b998783b */ /* 0x000e6e0000000200 */
        /* <DEDUP_REMOVED lines=18> */
[C---:B------:R-:W-:Y:S08]  /*58b0*/  HMMA.16816.F32.BF16 R8, R160.reuse, R166, R8 ;  /* 0x000000a6a008723c */ /* 0x040ff00000041808 */
[C---:B-1----:R-:W-:Y:S08]  /*58c0*/  HMMA.16816.F32.BF16 R12, R160.reuse, R148, R12 ;  /* 0x00000094a00c723c */ /* 0x042ff0000004180c */
[C---:B------:R-:W-:Y:S08]  /*58d0*/  HMMA.16816.F32.BF16 R16, R160.reuse, R150, R16 ;  /* 0x00000096a010723c */ /* 0x040ff00000041810 */
[C---:B------:R-:W-:Y:S08]  /*58e0*/  HMMA.16816.F32.BF16 R20, R160.reuse, R152, R20 ;  /* 0x00000098a014723c */ /* 0x040ff00000041814 */
[C---:B------:R-:W-:Y:S08]  /*58f0*/  HMMA.16816.F32.BF16 R24, R160.reuse, R154, R24 ;  /* 0x0000009aa018723c */ /* 0x040ff00000041818 */
[C---:B------:R-:W-:Y:S08]  /*5900*/  HMMA.16816.F32.BF16 R28, R160.reuse, R156, R28 ;  /* 0x0000009ca01c723c */ /* 0x040ff0000004181c */
[----:B------:R-:W-:Y:S08]  /*5910*/  HMMA.16816.F32.BF16 R32, R160, R158, R32 ;  /* 0x0000009ea020723c */ /* 0x000ff00000041820 */
[C---:B------:R-:W-:Y:S08]  /*5920*/  HMMA.16816.F32.BF16 R4, R168.reuse, R172, R4 ;  /* 0x000000aca804723c */ /* 0x040ff00000041804 */
[C---:B------:R-:W-:Y:S08]  /*5930*/  HMMA.16816.F32.BF16 R8, R168.reuse, R174, R8 ;  /* 0x000000aea808723c */ /* 0x040ff00000041808 */
[C---:B--2---:R-:W-:Y:S08]  /*5940*/  HMMA.16816.F32.BF16 R12, R168.reuse, R136, R12 ;  /* 0x00000088a80c723c */ /* 0x044ff0000004180c */
[C---:B------:R-:W-:Y:S01]  /*5950*/  HMMA.16816.F32.BF16 R16, R168.reuse, R138, R16 ;  /* 0x0000008aa810723c */ /* 0x040fe20000041810 */
[----:B------:R-:W1:Y:S07]  /*5960*/  LDSM.16.M88.4 R136, [R192+0x4800] ;  /* 0x00480000c088783b */ /* 0x000e6e0000000200 */
[C---:B---3--:R-:W-:Y:S08]  /*5970*/  HMMA.16816.F32.BF16 R20, R168.reuse, R140, R20 ;  /* 0x0000008ca814723c */ /* 0x048ff00000041814 */
[C---:B------:R-:W-:Y:S01]  /*5980*/  HMMA.16816.F32.BF16 R24, R168.reuse, R142, R24 ;  /* 0x0000008ea818723c */ /* 0x040fe20000041818 */
[----:B------:R-:W2:Y:S07]  /*5990*/  LDSM.16.M88.4 R140, [R192+0x5000] ;  /* 0x00500000c08c783b */ /* 0x000eae0000000200 */
[C---:B------:R-:W-:Y:S08]  /*59a0*/  HMMA.16816.F32.BF16 R28, R168.reuse, R144, R28 ;  /* 0x00000090a81c723c */ /* 0x040ff0000004181c */
        /* <DEDUP_REMOVED lines=29> */
[----:B----4-:R-:W-:Y:S01]  /*5b80*/  FMUL.FTZ R238, R21, c[0x0][0x2ec] ;  /* 0x0000bb0015ee7a20 */ /* 0x010fe20000410000 */
[----:B------:R-:W-:Y:S01]  /*5b90*/  HMMA.16816.F32.BF16 R32, R176, R138, R32 ;  /* 0x0000008ab020723c */ /* 0x000fe20000041820 */
[----:B------:R-:W1:Y:S03]  /*5ba0*/  MUFU.TANH R250, R250 ;  /* 0x000000fa00fa7308 */ /* 0x000e660000002400 */
[----:B------:R-:W-:Y:S02]  /*5bb0*/  FMUL.FTZ R241, R22, c[0x0][0x2ec] ;  /* 0x0000bb0016f17a20 */ /* 0x000fe40000410000 */
[----:B------:R-:W-:Y:S02]  /*5bc0*/  FMUL.FTZ R239, R23, c[0x0][0x2ec] ;  /* 0x0000bb0017ef7a20 */ /* 0x000fe40000410000 */
[----:B------:R-:W-:Y:S03]  /*5bd0*/  FMUL.FTZ R236, R24, c[0x0][0x2ec] ;  /* 0x0000bb0018ec7a20 */ /* 0x000fe60000410000 */
[----:B------:R-:W4:Y:S01]  /*5be0*/  MUFU.TANH R248, R248 ;  /* 0x000000f800f87308 */ /* 0x000f220000002400 */
[----:B------:R-:W-:Y:S02]  /*5bf0*/  FMUL.FTZ R234, R25, c[0x0][0x2ec] ;  /* 0x0000bb0019ea7a20 */ /* 0x000fe40000410000 */
[----:B------:R-:W-:Y:S02]  /*5c00*/  FMUL.FTZ R237, R26, c[0x0][0x2ec] ;  /* 0x0000bb001aed7a20 */ /* 0x000fe40000410000 */
[----:B------:R-:W-:Y:S02]  /*5c10*/  FMUL.FTZ R235, R27, c[0x0][0x2ec] ;  /* 0x0000bb001beb7a20 */ /* 0x000fe40000410000 */
[----:B------:R-:W-:Y:S02]  /*5c20*/  FMUL.FTZ R230, R28, c[0x0][0x2ec] ;  /* 0x0000bb001ce67a20 */ /* 0x000fe40000410000 */
[----:B-----5:R-:W-:Y:S01]  /*5c30*/  FMUL.FTZ R232, R29, c[0x0][0x2ec] ;  /* 0x0000bb001de87a20 */ /* 0x020fe20000410000 */
        /* <DEDUP_REMOVED lines=9> */
[----:B------:R-:W-:Y:S02]  /*5cd0*/  FMUL.FTZ R2, R11, c[0x0][0x2ec] ;  /* 0x0000bb000b027a20 */ /* 0x000fe40000410000 */
[----:B------:R-:W-:Y:S03]  /*5ce0*/  FMUL.FTZ R35, R35, c[0x0][0x2ec] ;  /* 0x0000bb0023237a20 */ /* 0x000fe60000410000 */
[----:B------:R2:W1:Y:S10]  /*5cf0*/  MUFU.TANH R182, R132 ;  /* 0x0000008400b67308 */ /* 0x0004740000002400 */
        /* <DEDUP_REMOVED lines=24> */
.L_x_125:
[----:B-1----:R-:W-:Y:S01]  /*5e80*/  FMNMX.FTZ R11, R170, R135, !PT ;  /* 0x00000087aa0b7209 */ /* 0x002fe20007810000 */
        /* <DEDUP_REMOVED lines=407> */
.L_x_123:
        /* <DEDUP_REMOVED lines=329> */
.L_x_128:
[----:B--2-4-:R-:W-:Y:S05]  /*8c90*/  BSYNC B0 ;  /* 0x0000000000007941 */ /* 0x014fea0003800000 */
.L_x_127:
        /* <DEDUP_REMOVED lines=30> */
.L_x_130:
[----:B------:R-:W-:Y:S05]  /*8e80*/  BSYNC B0 ;  /* 0x0000000000007941 */ /* 0x000fea0003800000 */
.L_x_129:
        /* <DEDUP_REMOVED lines=20> */
.L_x_132:
[----:B------:R-:W-:Y:S05]  /*8fd0*/  BSYNC B0 ;  /* 0x0000000000007941 */ /* 0x000fea0003800000 */
.L_x_131:
        /* <DEDUP_REMOVED lines=20> */
.L_x_134:
[----:B------:R-:W-:Y:S05]  /*9120*/  BSYNC B0 ;  /* 0x0000000000007941 */ /* 0x000fea0003800000 */
.L_x_133:
        /* <DEDUP_REMOVED lines=20> */
.L_x_101:
        /* <DEDUP_REMOVED lines=69> */
.L_x_136:
[----:B------:R-:W-:Y:S05]  /*96c0*/  BSYNC B0 ;  /* 0x0000000000007941 */ /* 0x000fea0003800000 */
.L_x_135:
        /* <DEDUP_REMOVED lines=20> */
.L_x_138:
[----:B------:R-:W-:Y:S05]  /*9810*/  BSYNC B0 ;  /* 0x0000000000007941 */ /* 0x000fea0003800000 */
.L_x_137:
        /* <DEDUP_REMOVED lines=20> */
.L_x_140:
[----:B------:R-:W-:Y:S05]  /*9960*/  BSYNC B0 ;  /* 0x0000000000007941 */ /* 0x000fea0003800000 */
.L_x_139:
        /* <DEDUP_REMOVED lines=19> */
.L_x_142:
[----:B------:R-:W-:Y:S05]  /*9aa0*/  BSYNC B0 ;  /* 0x0000000000007941 */ /* 0x000fea0003800000 */
.L_x_141:
        /* <DEDUP_REMOVED lines=35> */
.L_x_143:
        /* <DEDUP_REMOVED lines=10> */
.L_x_1277:


//--------------------- .text._ZN5flash16flash_fwd_kernelI23Flash_fwd_kernel_traitsILi192ELi128ELi64ELi8ELb0ELb0EN7cutlass10bfloat16_tE19Flash_kernel_traitsILi192ELi128ELi64ELi8ES3_EELb0ELb0ELb0ELb1ELb0ELb0ELb0ELb0EEEvNS_16Flash_fwd_paramsE --------------------------
	.section	.text._ZN5flash16flash_fwd_kernelI23Flash_fwd_kernel_traitsILi192ELi128ELi64ELi8ELb0ELb0EN7cutlass10bfloat16_tE19Flash_kernel_traitsILi192ELi128ELi64ELi8ES3_EELb0ELb0ELb0ELb1ELb0ELb0ELb0ELb0EEEvNS_16Flash_fwd_paramsE,"ax",@progbits
	.sectioninfo	@"SHI_REGISTERS=236"
	.align	128
        .global         _ZN5flash16flash_fwd_kernelI23Flash_fwd_kernel_traitsILi192ELi128ELi64ELi8ELb0ELb0EN7cutlass10bfloat16_tE19Flash_kernel_traitsILi192ELi128ELi64ELi8ES3_EELb0ELb0ELb0ELb1ELb0ELb0ELb0ELb0EEEvNS_16Flash_fwd_paramsE
        .type           _ZN5flash16flash_fwd_kernelI23Flash_fwd_kernel_traitsILi192ELi128ELi64ELi8ELb0ELb0EN7cutlass10bfloat16_tE19Flash_kernel_traitsILi192ELi128ELi64ELi8ES3_EELb0ELb0ELb0ELb1ELb0ELb0ELb0ELb0EEEvNS_16Flash_fwd_paramsE,@function
        .size           _ZN5flash16flash_fwd_kernelI23Flash_fwd_kernel_traitsILi192ELi128ELi64ELi8ELb0ELb0EN7cutlass10bfloat16_tE19Flash_kernel_traitsILi192ELi128ELi64ELi8ES3_EELb0ELb0ELb0ELb1ELb0ELb0ELb0ELb0EEEvNS_16Flash_fwd_paramsE,(.L_x_1278 - _ZN5flash16flash_fwd_kernelI23Flash_fwd_kernel_traitsILi192ELi128ELi64ELi8ELb0ELb0EN7cutlass10bfloat16_tE19Flash_kernel_traitsILi192ELi128ELi64ELi8ES3_EELb0ELb0ELb0ELb1ELb0ELb0ELb0ELb0EEEvNS_16Flash_fwd_paramsE)
        .other          _ZN5flash16flash_fwd_kernelI23Flash_fwd_kernel_traitsILi192ELi128ELi64ELi8ELb0ELb0EN7cutlass10bfloat16_tE19Flash_kernel_traitsILi192ELi128ELi64ELi8ES3_EELb0ELb0ELb0ELb1ELb0ELb0ELb0ELb0EEEvNS_16Flash_fwd_paramsE,@"STO_CUDA_ENTRY STV_DEFAULT"
_ZN5flash16flash_fwd_kernelI23Flash_fwd_kernel_traitsILi192ELi128ELi64ELi8ELb0ELb0EN7cutlass10bfloat16_tE19Flash_kernel_traitsILi192ELi128ELi64ELi8ES3_EELb0ELb0ELb0ELb1ELb0ELb0ELb0ELb0EEEvNS_16Flash_fwd_paramsE:
.text._ZN5flash16flash_fwd_kernelI23Flash_fwd_kernel_traitsILi192ELi128ELi64ELi8ELb0ELb0EN7cutlass10bfloat16_tE19Flash_kernel_traitsILi192ELi128ELi64ELi8ES3_EELb0ELb0ELb0ELb1ELb0ELb0ELb0ELb0EEEvNS_16Flash_fwd_paramsE:
        /* <DEDUP_REMOVED lines=34> */
.L_x_144:
[----:B-1-34-:R-:W-:Y:S02]  /*0220*/  MOV R4, c[0x0][0x218] ;  /* 0x0000860000047a02 */ /* 0x01afe40000000f00 */
.L_x_145:
        /* <DEDUP_REMOVED lines=12> */
[----:B------:R-:W-:-:S13]  /*02f0*/  ISETP.GE.AND P0, PT, R145, 0x1, PT ;  /* 0x000000019100780c */ /* 0x000fda0003f06270 */
[----:B------:R-:W-:Y:S05]  /*0300*/  @!P0 BRA `(.L_x_146) ;  /* 0x0000987000008947 */ /* 0x000fea0003800000 */
[----:B------:R-:W-:Y:S02]  /*0310*/  ISETP.NE.AND P1, PT, R201, -0x1, PT ;  /* 0xffffffffc900780c */ /* 0x000fe40003f25270 */
[----:B------:R-:W-:Y:S02]  /*0320*/  ISETP.NE.AND P0, PT, R9, -0x1, PT ;  /* 0xffffffff0900780c */ /* 0x000fe40003f05270 */
[----:B------:R-:W-:-:S09]  /*0330*/  SHF.R.S32.HI R15, RZ, 0x1f, R14 ;  /* 0x0000001fff0f7819 */ /* 0x000fd2000001140e */
        /* <DEDUP_REMOVED lines=22> */
.L_x_147:
[----:B------:R-:W-:-:S04]  /*04a0*/  IABS R5, c[0x0][0x1c8] ;  /* 0x0000720000057a13 */ /* 0x000fc80000000000 */
[----:B------:R-:W1:Y:S08]  /*04b0*/  I2F.RP R6, R5 ;  /* 0x0000000500067306 */ /* 0x000e700000209400 */
[----:B-1----:R-:W1:Y:S02]  /*04c0*/  MUFU.RCP R12, R6 ;  /* 0x00000006000c7308 */ /* 0x002e640000001000 */
[----:B-1----:R-:W-:-:S06]  /*04d0*/  IADD3 R12, R12, 0xffffffe, RZ ;  /* 0x0ffffffe0c0c7810 */ /* 0x002fcc0007ffe0ff */
[----:B------:R-:W1:Y:S02]  /*04e0*/  F2I.FTZ.U32.TRUNC.NTZ R13, R12 ;  /* 0x0000000c000d7305 */ /* 0x000e64000021f000 */
[----:B-1----:R-:W-:Y:S02]  /*04f0*/  IMAD.MOV R3, RZ, RZ, -R13 ;  /* 0x000000ffff037224 */ /* 0x002fe400078e0a0d */
[----:B------:R-:W-:Y:S02]  /*0500*/  IMAD.MOV.U32 R12, RZ, RZ, RZ ;  /* 0x000000ffff0c7224 */ /* 0x000fe400078e00ff */
[----:B------:R-:W-:Y:S01]  /*0510*/  IMAD R4, R3, R5, RZ ;  /* 0x0000000503047224 */ /* 0x000fe200078e02ff */
[----:B------:R-:W-:-:S03]  /*0520*/  IABS R3, R14 ;  /* 0x0000000e00037213 */ /* 0x000fc60000000000 */
[----:B------:R-:W-:-:S06]  /*0530*/  IMAD.HI.U32 R4, R13, R4, R12 ;  /* 0x000000040d047227 */ /* 0x000fcc00078e000c */
[----:B------:R-:W-:-:S04]  /*0540*/  IMAD.HI.U32 R208, R4, R3, RZ ;  /* 0x0000000304d07227 */ /* 0x000fc800078e00ff */
[----:B------:R-:W-:-:S04]  /*0550*/  IMAD.MOV R4, RZ, RZ, -R208 ;  /* 0x000000ffff047224 */ /* 0x000fc800078e0ad0 */
[----:B------:R-:W-:Y:S01]  /*0560*/  IMAD R4, R5, R4, R3 ;  /* 0x0000000405047224 */ /* 0x000fe200078e0203 */
[----:B------:R-:W-:-:S04]  /*0570*/  LOP3.LUT R3, R14, c[0x0][0x1c8], RZ, 0x3c, !PT ;  /* 0x000072000e037a12 */ /* 0x000fc800078e3cff */
[----:B------:R-:W-:Y:S02]  /*0580*/  ISETP.GT.U32.AND P2, PT, R5, R4, PT ;  /* 0x000000040500720c */ /* 0x000fe40003f44070 */
[----:B------:R-:W-:-:S11]  /*0590*/  ISETP.GE.AND P1, PT, R3, RZ, PT ;  /* 0x000000ff0300720c */ /* 0x000fd60003f26270 */
[-C--:B------:R-:W-:Y:S02]  /*05a0*/  @!P2 IADD3 R4, R4, -R5.reuse, RZ ;  /* 0x800000050404a210 */ /* 0x080fe40007ffe0ff */
[----:B------:R-:W-:Y:S02]  /*05b0*/  @!P2 IADD3 R208, R208, 0x1, RZ ;  /* 0x00000001d0d0a810 */ /* 0x000fe40007ffe0ff */
[----:B------:R-:W-:Y:S01]  /*05c0*/  ISETP.GE.U32.AND P3, PT, R4, R5, PT ;  /* 0x000000050400720c */ /* 0x000fe20003f66070 */
[----:B------:R-:W-:Y:S01]  /*05d0*/  @P0 IMAD.IADD R5, R2, 0x1, R9 ;  /* 0x0000000102050824 */ /* 0x000fe200078e0209 */
[----:B------:R-:W-:-:S03]  /*05e0*/  ISETP.NE.AND P2, PT, RZ, c[0x0][0x1c8], PT ;  /* 0x00007200ff007a0c */ /* 0x000fc60003f45270 */
[----:B------:R-:W-:-:S04]  /*05f0*/  @P0 IMAD.WIDE.U32 R8, R5, c[0x0][0x1a0], RZ ;  /* 0x0000680005080a25 */ /* 0x000fc800078e00ff */
[----:B------:R-:W-:Y:S01]  /*0600*/  @P0 IMAD R5, R5, c[0x0][0x1a4], R9 ;  /* 0x0000690005050a24 */ /* 0x000fe200078e0209 */
[----:B------:R-:W-:-:S03]  /*0610*/  @P0 MOV R10, R8 ;  /* 0x00000008000a0202 */ /* 0x000fc60000000f00 */
[----:B------:R-:W-:-:S05]  /*0620*/  @P3 IADD3 R208, R208, 0x1, RZ ;  /* 0x00000001d0d03810 */ /* 0x000fca0007ffe0ff */
[----:B------:R-:W-:Y:S01]  /*0630*/  @!P1 IMAD.MOV R208, RZ, RZ, -R208 ;  /* 0x000000ffffd09224 */ /* 0x000fe200078e0ad0 */
        /* <DEDUP_REMOVED lines=12> */
[----:B------:R-:W-:Y:S02]  /*0700*/  MOV R10, R8 ;  /* 0x00000008000a7202 */ /* 0x000fe40000000f00 */
.L_x_148:
[----:B------:R-:W-:Y:S01]  /*0710*/  SHF.R.S32.HI R9, RZ, 0x1f, R134 ;  /* 0x0000001fff097819 */ /* 0x000fe20000011486 */
[----:B------:R-:W-:Y:S01]  /*0720*/  IMAD.IADD R199, R206, 0x1, -R81 ;  /* 0x00000001cec77824 */ /* 0x000fe200078e0a51 */
[----:B------:R-:W-:Y:S02]  /*0730*/  BSSY B0, `(.L_x_149) ;  /* 0x0000068000007945 */ /* 0x000fe40003800000 */
[CC--:B------:R-:W-:Y:S02]  /*0740*/  LEA.HI R17, R9.reuse, R134.reuse, RZ, 0x4 ;  /* 0x0000008609117211 */ /* 0x0c0fe400078f20ff */
[----:B------:R-:W-:Y:S02]  /*0750*/  LEA.HI R3, R9, R134, RZ, 0x3 ;  /* 0x0000008609037211 */ /* 0x000fe400078f18ff */
[----:B------:R-:W-:-:S02]  /*0760*/  SHF.R.S32.HI R2, RZ, 0x4, R17 ;  /* 0x00000004ff027819 */ /* 0x000fc40000011411 */
[----:B------:R-:W-:Y:S02]  /*0770*/  SHF.R.S32.HI R12, RZ, 0x3, R3 ;  /* 0x00000003ff0c7819 */ /* 0x000fe40000011403 */
[----:B------:R-:W-:Y:S02]  /*0780*/  LOP3.LUT R3, R3, 0xfffffff8, RZ, 0xc0, !PT ;  /* 0xfffffff803037812 */ /* 0x000fe400078ec0ff */
[C---:B------:R-:W-:Y:S01]  /*0790*/  LEA.HI R197, R17.reuse, R2, RZ, 0x1 ;  /* 0x0000000211c57211 */ /* 0x040fe200078f08ff */
[----:B------:R-:W-:Y:S01]  /*07a0*/  IMAD.SHL.U32 R203, R12, 0x40, RZ ;  /* 0x000000400ccb7824 */ /* 0x000fe200078e00ff */
[----:B------:R-:W-:Y:S01]  /*07b0*/  LOP3.LUT R17, R17, 0xfffffff0, RZ, 0xc0, !PT ;  /* 0xfffffff011117812 */ /* 0x000fe200078ec0ff */
[C---:B------:R-:W-:Y:S01]  /*07c0*/  IMAD.IADD R4, R134.reuse, 0x1, -R3 ;  /* 0x0000000186047824 */ /* 0x040fe200078e0a03 */
[----:B------:R-:W-:Y:S02]  /*07d0*/  LOP3.LUT R197, R197, 0xfffffffe, RZ, 0xc0, !PT ;  /* 0xfffffffec5c57812 */ /* 0x000fe400078ec0ff */
[----:B------:R-:W-:Y:S01]  /*07e0*/  LOP3.LUT R203, R203, 0x1c0, RZ, 0xc0, !PT ;  /* 0x000001c0cbcb7812 */ /* 0x000fe200078ec0ff */
[----:B------:R-:W-:Y:S01]  /*07f0*/  IMAD.IADD R17, R134, 0x1, -R17 ;  /* 0x0000000186117824 */ /* 0x000fe200078e0a11 */
[----:B------:R-:W-:Y:S01]  /*0800*/  SHF.R.S32.HI R13, RZ, 0x1f, R12 ;  /* 0x0000001fff0d7819 */ /* 0x000fe2000001140c */
[----:B------:R-:W-:Y:S01]  /*0810*/  IMAD.SHL.U32 R214, R4, 0x8, RZ ;  /* 0x0000000804d67824 */ /* 0x000fe200078e00ff */
[----:B------:R-:W-:Y:S01]  /*0820*/  LEA.HI R8, R9, R134, RZ, 0x6 ;  /* 0x0000008609087211 */ /* 0x000fe200078f30ff */
[----:B------:R-:W-:Y:S01]  /*0830*/  IMAD.IADD R197, R2, 0x1, -R197 ;  /* 0x0000000102c57824 */ /* 0x000fe200078e0ac5 */
[----:B------:R-:W-:Y:S01]  /*0840*/  SHF.R.S32.HI R2, RZ, 0x1f, R17 ;  /* 0x0000001fff027819 */ /* 0x000fe20000011411 */
[----:B------:R-:W-:Y:S01]  /*0850*/  IMAD R19, R13, c[0x0][0x198], RZ ;  /* 0x000066000d137a24 */ /* 0x000fe200078e02ff */
[--C-:B------:R-:W-:Y:S01]  /*0860*/  LOP3.LUT R6, R203, 0x38, R214.reuse, 0xf8, !PT ;  /* 0x00000038cb067812 */ /* 0x100fe200078ef8d6 */
[----:B------:R-:W-:Y:S01]  /*0870*/  IMAD.SHL.U32 R8, R8, 0x8, RZ ;  /* 0x0000000808087824 */ /* 0x000fe200078e00ff */
[----:B------:R-:W-:-:S02]  /*0880*/  SHF.R.S32.HI R215, RZ, 0x1f, R214 ;  /* 0x0000001fffd77819 */ /* 0x000fc400000114d6 */
[----:B------:R-:W-:Y:S02]  /*0890*/  SHF.R.U32.HI R203, RZ, 0x3, R203 ;  /* 0x00000003ffcb7819 */ /* 0x000fe400000116cb */
[----:B------:R-:W-:Y:S01]  /*08a0*/  LEA.HI R3, R2, R17, RZ, 0x3 ;  /* 0x0000001102037211 */ /* 0x000fe200078f18ff */
[----:B------:R-:W-:Y:S01]  /*08b0*/  IMAD.WIDE.U32 R20, R12, c[0x0][0x198], R214 ;  /* 0x000066000c147a25 */ /* 0x000fe200078e00d6 */
[----:B------:R-:W-:Y:S02]  /*08c0*/  LOP3.LUT R203, R6, R203, RZ, 0x3c, !PT ;  /* 0x000000cb06cb7212 */ /* 0x000fe400078e3cff */
[----:B------:R-:W-:Y:S01]  /*08d0*/  LOP3.LUT R6, R3, 0xfffffff8, RZ, 0xc0, !PT ;  /* 0xfffffff803067812 */ /* 0x000fe200078ec0ff */
[----:B------:R-:W-:Y:S01]  /*08e0*/  IMAD R2, R12, c[0x0][0x19c], R19 ;  /* 0x000067000c027a24 */ /* 0x000fe200078e0213 */
[----:B------:R-:W-:Y:S01]  /*08f0*/  IADD3 R16, P0, R214, R16, RZ ;  /* 0x00000010d6107210 */ /* 0x000fe20007f1e0ff */
[----:B------:R-:W-:Y:S01]  /*0900*/  IMAD.SHL.U32 R19, R197, 0x8, RZ ;  /* 0x00000008c5137824 */ /* 0x000fe200078e00ff */
[----:B------:R-:W-:Y:S01]  /*0910*/  IADD3 R210, P1, R210, R20, RZ ;  /* 0x00000014d2d27210 */ /* 0x000fe20007f3e0ff */
[----:B------:R-:W-:Y:S01]  /*0920*/  IMAD.IADD R6, R17, 0x1, -R6 ;  /* 0x0000000111067824 */ /* 0x000fe200078e0a06 */
[----:B------:R-:W-:Y:S01]  /*0930*/  LOP3.LUT R203, R203, 0xfffffe00, R8, 0xf8, !PT ;  /* 0xfffffe00cbcb7812 */ /* 0x000fe200078ef808 */
[----:B------:R-:W-:Y:S01]  /*0940*/  IMAD.X R17, R215, 0x1, R11, P0 ;  /* 0x00000001d7117824 */ /* 0x000fe200000e060b */
[----:B------:R-:W-:Y:S01]  /*0950*/  IADD3.X R211, R7, R21, R2, P1, !PT ;  /* 0x0000001507d37210 */ /* 0x000fe20000ffe402 */
[----:B------:R-:W-:Y:S01]  /*0960*/  IMAD R11, R13, c[0x0][0x1a0], RZ ;  /* 0x000068000d0b7a24 */ /* 0x000fe200078e02ff */
[----:B------:R-:W-:Y:S01]  /*0970*/  LOP3.LUT P2, RZ, R6, 0x4, RZ, 0xc0, !PT ;  /* 0x0000000406ff7812 */ /* 0x000fe2000784c0ff */
[----:B------:R-:W-:Y:S01]  /*0980*/  IMAD.WIDE.U32 R20, R12, c[0x0][0x1a0], R214 ;  /* 0x000068000c147a25 */ /* 0x000fe200078e00d6 */
[----:B------:R-:W-:-:S02]  /*0990*/  LOP3.LUT P1, RZ, R6, 0x2, RZ, 0xc0, !PT ;  /* 0x0000000206ff7812 */ /* 0x000fc4000782c0ff */
[----:B------:R-:W-:Y:S01]  /*09a0*/  SHF.R.S32.HI R7, RZ, 0x1f, R208 ;  /* 0x0000001fff077819 */ /* 0x000fe200000114d0 */
[----:B------:R-:W-:Y:S01]  /*09b0*/  IMAD.SHL.U32 R6, R6, 0x40, RZ ;  /* 0x0000004006067824 */ /* 0x000fe200078e00ff */
[----:B------:R-:W-:Y:S01]  /*09c0*/  IADD3 R10, P0, R10, R20, RZ ;  /* 0x000000140a0a7210 */ /* 0x000fe20007f1e0ff */
[----:B------:R-:W-:Y:S01]  /*09d0*/  IMAD R2, R12, c[0x0][0x1a4], R11 ;  /* 0x000069000c027a24 */ /* 0x000fe200078e020b */
[----:B------:R-:W-:Y:S01]  /*09e0*/  LEA.HI R9, R9, R134, RZ, 0x5 ;  /* 0x0000008609097211 */ /* 0x000fe200078f28ff */
[C---:B------:R-:W-:Y:S01]  /*09f0*/  IMAD R213, R7.reuse, c[0x0][0x1b0], RZ ;  /* 0x00006c0007d57a24 */ /* 0x040fe200078e02ff */
[----:B------:R-:W-:Y:S01]  /*0a00*/  LOP3.LUT R6, R6, 0x1c0, RZ, 0xc0, !PT ;  /* 0x000001c006067812 */ /* 0x000fe200078ec0ff */
[----:B------:R-:W-:Y:S01]  /*0a10*/  IMAD R7, R7, c[0x0][0x1b8], RZ ;  /* 0x00006e0007077a24 */ /* 0x000fe200078e02ff */
[----:B------:R-:W-:Y:S01]  /*0a20*/  IADD3.X R11, R5, R21, R2, P0, !PT ;  /* 0x00000015050b7210 */ /* 0x000fe200007fe402 */
[----:B------:R-:W-:Y:S01]  /*0a30*/  IMAD.SHL.U32 R3, R3, 0x40, RZ ;  /* 0x0000004003037824 */ /* 0x000fe200078e00ff */
[----:B------:R-:W-:Y:S01]  /*0a40*/  ISETP.GE.AND P0, PT, R12, R199, PT ;  /* 0x000000c70c00720c */ /* 0x000fe20003f06270 */
[----:B------:R-:W-:Y:S01]  /*0a50*/  IMAD R213, R208, c[0x0][0x1b4], R213 ;  /* 0x00006d00d0d57a24 */ /* 0x000fe200078e02d5 */
[----:B------:R-:W-:Y:S01]  /*0a60*/  LOP3.LUT R19, R6, 0x8, R19, 0xf8, !PT ;  /* 0x0000000806137812 */ /* 0x000fe200078ef813 */
[C---:B------:R-:W-:Y:S01]  /*0a70*/  IMAD R7, R208.reuse, c[0x0][0x1bc], R7 ;  /* 0x00006f00d0077a24 */ /* 0x040fe200078e0207 */
[----:B------:R-:W-:Y:S01]  /*0a80*/  SHF.R.U32.HI R6, RZ, 0x3, R6 ;  /* 0x00000003ff067819 */ /* 0x000fe20000011606 */
[----:B------:R-:W-:Y:S01]  /*0a90*/  IMAD.WIDE.U32 R210, R208, c[0x0][0x1b0], R210 ;  /* 0x00006c00d0d27a25 */ /* 0x000fe200078e00d2 */
[----:B------:R-:W-:-:S02]  /*0aa0*/  SHF.R.S32.HI R80, RZ, 0x5, R9 ;  /* 0x00000005ff507819 */ /* 0x000fc40000011409 */
[----:B------:R-:W-:Y:S01]  /*0ab0*/  LOP3.LUT R2, R19, R6, RZ, 0x3c, !PT ;  /* 0x0000000613027212 */ /* 0x000fe200078e3cff */
[----:B------:R-:W-:Y:S01]  /*0ac0*/  IMAD R19, R15, c[0x0][0x1a8], RZ ;  /* 0x00006a000f137a24 */ /* 0x000fe200078e02ff */
[----:B------:R-:W-:Y:S01]  /*0ad0*/  IADD3 R205, R214, 0x40, RZ ;  /* 0x00000040d6cd7810 */ /* 0x000fe20007ffe0ff */
[----:B------:R-:W-:Y:S01]  /*0ae0*/  IMAD.MOV.U32 R5, RZ, RZ, 0x10 ;  /* 0x00000010ff057424 */ /* 0x000fe200078e00ff */
[----:B------:R-:W-:Y:S01]  /*0af0*/  LOP3.LUT R2, R2, 0xfffffe00, R3, 0xf8, !PT ;  /* 0xfffffe0002027812 */ /* 0x000fe200078ef803 */
[----:B------:R-:W-:Y:S01]  /*0b00*/  IMAD.MOV.U32 R8, RZ, RZ, 0x20 ;  /* 0x00000020ff087424 */ /* 0x000fe200078e00ff */
[----:B------:R-:W-:Y:S01]  /*0b10*/  IADD3 R204, R214, 0x80, RZ ;  /* 0x00000080d6cc7810 */ /* 0x000fe20007ffe0ff */
[----:B------:R-:W-:Y:S01]  /*0b20*/  IMAD.WIDE.U32 R208, R208, c[0x0][0x1b8], R10 ;  /* 0x00006e00d0d07a25 */ /* 0x000fe200078e000a */
[----:B------:R-:W-:Y:S02]  /*0b30*/  SEL R5, R5, 0xfffffff0, !P1 ;  /* 0xfffffff005057807 */ /* 0x000fe40004800000 */
[----:B------:R-:W-:Y:S01]  /*0b40*/  SEL R3, R8, 0xffffffe0, !P2 ;  /* 0xffffffe008037807 */ /* 0x000fe20005000000 */
[----:B------:R-:W-:-:S02]  /*0b50*/  IMAD R19, R14, c[0x0][0x1ac], R19 ;  /* 0x00006b000e137a24 */ /* 0x000fc400078e0213 */
[----:B------:R-:W-:-:S04]  /*0b60*/  IMAD.WIDE.U32 R16, R14, c[0x0][0x1a8], R16 ;  /* 0x00006a000e107a25 */ /* 0x000fc800078e0010 */
        /* <DEDUP_REMOVED lines=36> */
.L_x_150:
[----:B------:R-:W-:Y:S05]  /*0db0*/  BSYNC B0 ;  /* 0x0000000000007941 */ /* 0x000fea0003800000 */
.L_x_149:
[----:B------:R-:W-:Y:S01]  /*0dc0*/  IADD3 R10, R12, 0x20, RZ ;  /* 0x000000200c0a7810 */ /* 0x000fe20007ffe0ff */
[----:B------:R-:W-:Y:S03]  /*0dd0*/  BSSY B0, `(.L_x_151) ;  /* 0x0000024000007945 */ /* 0x000fe60003800000 */
[----:B------:R-:W-:-:S13]  /*0de0*/  ISETP.GE.AND P0, PT, R10, R199, PT ;  /* 0x000000c70a00720c */ /* 0x000fda0003f06270 */
[----:B------:R-:W-:Y:S05]  /*0df0*/  @P0 BRA `(.L_x_152) ;  /* 0x0000021000000947 */ /* 0x000fea0003800000 */
[----:B------:R-:W-:Y:S01]  /*0e00*/  IADD3 R7, P0, R20, 0x20, RZ ;  /* 0x0000002014077810 */ /* 0x000fe20007f1e0ff */
[----:B-1----:R-:W-:Y:S01]  /*0e10*/  IMAD.MOV.U32 R22, RZ, RZ, R16 ;  /* 0x000000ffff167224 */ /* 0x002fe200078e0010 */
        /* <DEDUP_REMOVED lines=31> */
.L_x_152:
[----:B------:R-:W-:Y:S05]  /*1010*/  BSYNC B0 ;  /* 0x0000000000007941 */ /* 0x000fea0003800000 */
.L_x_151:
        /* <DEDUP_REMOVED lines=37> */
.L_x_154:
[----:B------:R-:W-:Y:S05]  /*1270*/  BSYNC B0 ;  /* 0x0000000000007941 */ /* 0x000fea0003800000 */
.L_x_153:
[----:B------:R-:W-:Y:S01]  /*1280*/  IADD3 R6, R12, 0x60, RZ ;  /* 0x000000600c067810 */ /* 0x000fe20007ffe0ff */
[----:B------:R-:W-:Y:S01]  /*1290*/  UMOV UR7, 0x6 ;  /* 0x0000000600077882 */ /* 0x000fe20000000000 */
[----:B------:R-:W-:Y:S01]  /*12a0*/  IADD3 R7, R145, 0x3f, RZ ;  /* 0x0000003f91077810 */ /* 0x000fe20007ffe0ff */
[----:B------:R-:W-:Y:S01]  /*12b0*/  ULDC.64 UR4, c[0x0][0x198] ;  /* 0x0000660000047ab9 */ /* 0x000fe20000000a00 */
[----:B------:R-:W-:Y:S01]  /*12c0*/  ISETP.GE.AND P0, PT, R6, R199, PT ;  /* 0x000000c70600720c */ /* 0x000fe20003f06270 */
[----:B------:R-:W-:Y:S01]  /*12d0*/  USHF.L.U64.HI UR7, UR4, UR7, UR5 ;  /* 0x0000000704077299 */ /* 0x000fe20008010205 */
[----:B------:R-:W-:Y:S01]  /*12e0*/  SHF.R.S32.HI R6, RZ, 0x1f, R7 ;  /* 0x0000001fff067819 */ /* 0x000fe20000011407 */
[----:B------:R-:W-:Y:S01]  /*12f0*/  USHF.L.U32 UR8, UR4, 0x6, URZ ;  /* 0x0000000604087899 */ /* 0x000fe2000800063f */
[----:B------:R-:W-:Y:S02]  /*1300*/  BSSY B0, `(.L_x_155) ;  /* 0x0000023000007945 */ /* 0x000fe40003800000 */
[----:B------:R-:W-:-:S07]  /*1310*/  LEA.HI R6, R6, R7, RZ, 0x6 ;  /* 0x0000000706067211 */ /* 0x000fce00078f30ff */
        /* <DEDUP_REMOVED lines=33> */
.L_x_156:
[----:B------:R-:W-:Y:S05]  /*1530*/  BSYNC B0 ;  /* 0x0000000000007941 */ /* 0x000fea0003800000 */
.L_x_155:
[----:B------:R-:W-:Y:S01]  /*1540*/  LEA.HI.SX32 R7, R6, 0xffffffff, 0x1a ;  /* 0xffffffff06077811 */ /* 0x000fe200078fd2ff */
[----:B------:R-:W-:Y:S01]  /*1550*/  BSSY B0, `(.L_x_157) ;  /* 0x0000023000007945 */ /* 0x000fe20003800000 */
[----:B------:R-:W-:Y:S02]  /*1560*/  MOV R212, R210 ;  /* 0x000000d200d47202 */ /* 0x000fe40000000f00 */
[----:B--2---:R-:W-:Y:S01]  /*1570*/  SHF.R.S32.HI R18, RZ, 0x1f, R7 ;  /* 0x0000001fff127819 */ /* 0x004fe20000011407 */
[C---:B------:R-:W-:Y:S02]  /*1580*/  IMAD R11, R7.reuse, -0x40, R145 ;  /* 0xffffffc0070b7824 */ /* 0x040fe400078e0291 */
        /* <DEDUP_REMOVED lines=31> */
.L_x_158:
[----:B------:R-:W-:Y:S05]  /*1780*/  BSYNC B0 ;  /* 0x0000000000007941 */ /* 0x000fea0003800000 */
.L_x_157:
        /* <DEDUP_REMOVED lines=34> */
.L_x_160:
[----:B------:R-:W-:Y:S05]  /*19b0*/  BSYNC B0 ;  /* 0x0000000000007941 */ /* 0x000fea0003800000 */
.L_x_159:
[----:B------:R-:W-:Y:S01]  /*19c0*/  ISETP.NE.U32.AND P2, PT, RZ, c[0x0][0x318], PT ;  /* 0x0000c600ff007a0c */ /* 0x000fe20003f45070 */
[----:B------:R-:W0:Y:S03]  /*19d0*/  LDGDEPBAR ;  /* 0x00000000000079af */ /* 0x000e260000000000 */
[----:B------:R-:W-:-:S13]  /*19e0*/  ISETP.NE.AND.EX P2, PT, RZ, c[0x0][0x31c], PT, P2 ;  /* 0x0000c700ff007a0c */ /* 0x000fda0003f45320 */
[----:B------:R-:W-:Y:S01]  /*19f0*/  @P2 SHF.R.S32.HI R16, RZ, 0x1f, R0 ;  /* 0x0000001fff102819 */ /* 0x000fe20000011400 */
[----:B------:R-:W-:-:S04]  /*1a00*/  @P2 IMAD.WIDE.U32 R14, R0, c[0x0][0x320], R14 ;  /* 0x0000c800000e2a25 */ /* 0x000fc800078e000e */
[----:B------:R-:W-:Y:S01]  /*1a10*/  @P2 IMAD R17, R16, c[0x0][0x320], RZ ;  /* 0x0000c80010112a24 */ /* 0x000fe200078e02ff */
[----:B-1----:R-:W-:Y:S01]  /*1a20*/  @P2 LEA R20, P0, R14, c[0x0][0x318], 0x2 ;  /* 0x0000c6000e142a11 */ /* 0x002fe200078010ff */
[----:B------:R-:W-:-:S04]  /*1a30*/  DEPBAR.LE SB0, 0x0 ;  /* 0x000080000000791a */ /* 0x000fc80000000000 */
[----:B------:R-:W-:-:S04]  /*1a40*/  @P2 IMAD R17, R0, c[0x0][0x324], R17 ;  /* 0x0000c90000112a24 */ /* 0x000fc800078e0211 */
[----:B------:R-:W-:-:S05]  /*1a50*/  @P2 IMAD.IADD R17, R15, 0x1, R17 ;  /* 0x000000010f112824 */ /* 0x000fca00078e0211 */
[----:B------:R-:W-:-:S05]  /*1a60*/  @P2 LEA.HI.X R21, R14, c[0x0][0x31c], R17, 0x2, P0 ;  /* 0x0000c7000e152a11 */ /* 0x000fca00000f1411 */
[----:B------:R-:W2:Y:S04]  /*1a70*/  @P2 LDG.E R17, [R20.64] ;  /* 0x0000000a14112981 */ /* 0x000ea8000c1e1900 */
[----:B------:R-:W-:Y:S01]  /*1a80*/  BAR.SYNC.DEFER_BLOCKING 0x0 ;  /* 0x0000000000007b1d */ /* 0x000fe20000010000 */
[----:B------:R-:W-:Y:S01]  /*1a90*/  ISETP.GE.AND P1, PT, R12, R11, PT ;  /* 0x0000000b0c00720c */ /* 0x000fe20003f26270 */
[----:B------:R-:W-:Y:S01]  /*1aa0*/  IMAD R14, R18, c[0x0][0x1a0], RZ ;  /* 0x00006800120e7a24 */ /* 0x000fe200078e02ff */
[----:B------:R-:W-:Y:S01]  /*1ab0*/  MOV R0, RZ ;  /* 0x000000ff00007202 */ /* 0x000fe20000000f00 */
[C---:B------:R-:W-:Y:S02]  /*1ac0*/  IMAD.WIDE.U32 R18, R7.reuse, c[0x0][0x1a0], RZ ;  /* 0x0000680007127a25 */ /* 0x040fe400078e00ff */
[----:B------:R-:W2:Y:S01]  /*1ad0*/  @P2 MUFU.RCP R16, c[0x0][0x238] ;  /* 0x00008e0000102b08 */ /* 0x000ea20000001000 */
[----:B------:R-:W-:Y:S01]  /*1ae0*/  BSSY B0, `(.L_x_161) ;  /* 0x0000023000007945 */ /* 0x000fe20003800000 */
[----:B------:R-:W-:Y:S01]  /*1af0*/  IMAD R14, R7, c[0x0][0x1a4], R14 ;  /* 0x00006900070e7a24 */ /* 0x000fe200078e020e */
[----:B------:R-:W-:-:S03]  /*1b00*/  LEA R15, P0, R18, R208, 0x6 ;  /* 0x000000d0120f7211 */ /* 0x000fc600078030ff */
[----:B------:R-:W-:-:S05]  /*1b10*/  IMAD.IADD R19, R19, 0x1, R14 ;  /* 0x0000000113137824 */ /* 0x000fca00078e020e */
[----:B------:R-:W-:Y:S01]  /*1b20*/  LEA.HI.X R14, R18, R200, R19, 0x6, P0 ;  /* 0x000000c8120e7211 */ /* 0x000fe200000f3413 */
[----:B------:R1:W-:Y:S04]  /*1b30*/  @P1 STS.128 [R203+0x12000], RZ ;  /* 0x012000ffcb001388 */ /* 0x0003e80000000c00 */
[----:B------:R1:W-:Y:S04]  /*1b40*/  @P1 STS.128 [R203+0x14000], RZ ;  /* 0x014000ffcb001388 */ /* 0x0003e80000000c00 */
[----:B------:R1:W-:Y:S01]  /*1b50*/  @P1 STS.128 [R203+0x16000], RZ ;  /* 0x016000ffcb001388 */ /* 0x0003e20000000c00 */
[----:B--2---:R-:W-:Y:S01]  /*1b60*/  @P2 FMUL.FTZ R0, R17, R16 ;  /* 0x0000001011002220 */ /* 0x004fe20000410000 */
[----:B------:R-:W-:Y:S05]  /*1b70*/  @P1 BRA `(.L_x_162) ;  /* 0x0000019000001947 */ /* 0x000fea0003800000 */
[----:B-1----:R-:W-:Y:S02]  /*1b80*/  ISETP.GE.AND P3, PT, R214, c[0x0][0x220], PT ;  /* 0x00008800d6007a0c */ /* 0x002fe40003f66270 */
        /* <DEDUP_REMOVED lines=24> */
.L_x_162:
[----:B-1----:R-:W-:Y:S05]  /*1d10*/  BSYNC B0 ;  /* 0x0000000000007941 */ /* 0x002fea0003800000 */
.L_x_161:
[----:B------:R-:W-:Y:S01]  /*1d20*/  ISETP.GE.AND P0, PT, R10, R11, PT ;  /* 0x0000000b0a00720c */ /* 0x000fe20003f06270 */
[----:B------:R-:W-:Y:S01]  /*1d30*/  BSSY B0, `(.L_x_163) ;  /* 0x0000024000007945 */ /* 0x000fe20003800000 */
[----:B------:R-:W-:-:S05]  /*1d40*/  LOP3.LUT R9, R9, 0xffffffe0, RZ, 0xc0, !PT ;  /* 0xffffffe009097812 */ /* 0x000fca00078ec0ff */
[----:B------:R-:W-:-:S06]  /*1d50*/  IMAD.IADD R82, R134, 0x1, -R9 ;  /* 0x0000000186527824 */ /* 0x000fcc00078e0a09 */
[----:B------:R1:W-:Y:S04]  /*1d60*/  @P0 STS.128 [R203+0x13000], RZ ;  /* 0x013000ffcb000388 */ /* 0x0003e80000000c00 */
[----:B------:R1:W-:Y:S04]  /*1d70*/  @P0 STS.128 [R203+0x15000], RZ ;  /* 0x015000ffcb000388 */ /* 0x0003e80000000c00 */
[----:B------:R1:W-:Y:S01]  /*1d80*/  @P0 STS.128 [R203+0x17000], RZ ;  /* 0x017000ffcb000388 */ /* 0x0003e20000000c00 */
[----:B------:R-:W-:Y:S05]  /*1d90*/  @P0 BRA `(.L_x_164) ;  /* 0x000001d000000947 */ /* 0x000fea0003800000 */
[----:B------:R-:W-:Y:S01]  /*1da0*/  ISETP.GE.AND P3, PT, R214, c[0x0][0x220], PT ;  /* 0x00008800d6007a0c */ /* 0x000fe20003f66270 */
[----:B------:R-:W-:Y:S01]  /*1db0*/  IMAD.WIDE.U32 R10, R8, c[0x0][0x1a0], RZ ;  /* 0x00006800080a7a25 */ /* 0x000fe200078e00ff */
        /* <DEDUP_REMOVED lines=27> */
.L_x_164:
[----:B------:R-:W-:Y:S05]  /*1f70*/  BSYNC B0 ;  /* 0x0000000000007941 */ /* 0x000fea0003800000 */
.L_x_163:
[C---:B--2---:R-:W-:Y:S01]  /*1f80*/  IMAD.SHL.U32 R8, R4.reuse, 0x40, RZ ;  /* 0x0000004004087824 */ /* 0x044fe200078e00ff */
[----:B------:R-:W-:Y:S01]  /*1f90*/  R2P PR, R4, 0x6 ;  /* 0x0000000604007804 */ /* 0x000fe20000000000 */
[----:B------:R-:W-:Y:S01]  /*1fa0*/  IMAD.SHL.U32 R12, R12, 0x8, RZ ;  /* 0x000000080c0c7824 */ /* 0x000fe200078e00ff */
[----:B------:R-:W-:Y:S01]  /*1fb0*/  SHF.R.S32.HI R207, RZ, 0x1f, R82 ;  /* 0x0000001fffcf7819 */ /* 0x000fe20000011452 */
[----:B------:R-:W-:Y:S01]  /*1fc0*/  IMAD R198, R80, 0x400, R2 ;  /* 0x0000040050c67824 */ /* 0x000fe200078e0202 */
[----:B------:R-:W-:Y:S01]  /*1fd0*/  LOP3.LUT R9, R8, 0x1c0, RZ, 0xc0, !PT ;  /* 0x000001c008097812 */ /* 0x000fe200078ec0ff */
[----:B------:R-:W0:Y:S01]  /*1fe0*/  LDGDEPBAR ;  /* 0x00000000000079af */ /* 0x000e220000000000 */
[----:B------:R-:W-:Y:S01]  /*1ff0*/  LEA.HI R207, R207, R82, RZ, 0x2 ;  /* 0x00000052cfcf7211 */ /* 0x000fe200078f10ff */
        /* <DEDUP_REMOVED lines=9> */
[----:B------:R-:W-:-:S02]  /*2090*/  SHF.R.S32.HI R207, RZ, 0x2, R207 ;  /* 0x00000002ffcf7819 */ /* 0x000fc400000114cf */
[----:B------:R-:W-:Y:S01]  /*20a0*/  IMAD R197, R197, 0x200, R8 ;  /* 0x00000200c5c57824 */ /* 0x000fe200078e0208 */
[----:B------:R-:W-:Y:S02]  /*20b0*/  LDSM.16.M88.4 R52, [R194] ;  /* 0x00000000c234783b */ /* 0x000fe40000000200 */
[----:B------:R-:W-:Y:S02]  /*20c0*/  IMAD R80, R80, 0x10, R207 ;  /* 0x0000001050507824 */ /* 0x000fe400078e02cf */
[----:B------:R-:W-:Y:S01]  /*20d0*/  IMAD.SHL.U32 R197, R197, 0x2, RZ ;  /* 0x00000002c5c57824 */ /* 0x000fe200078e00ff */
[----:B------:R-:W-:Y:S01]  /*20e0*/  LDSM.16.M88.4 R76, [R194+0x4000] ;  /* 0x00400000c24c783b */ /* 0x000fe20000000200 */
[----:B------:R-:W-:-:S03]  /*20f0*/  IMAD.IADD R135, R81, 0x1, R80 ;  /* 0x0000000151877824 */ /* 0x000fc600078e0250 */
[----:B------:R-:W2:Y:S01]  /*2100*/  LDSM.16.M88.4 R24, [R197+0xc000] ;  /* 0x00c00000c518783b */ /* 0x000ea20000000200 */
[C---:B------:R-:W-:Y:S02]  /*2110*/  IADD3 R4, R197.reuse, 0xc000, RZ ;  /* 0x0000c000c5047810 */ /* 0x040fe40007ffe0ff */
[----:B------:R-:W-:Y:S01]  /*2120*/  IADD3 R195, R197, 0xc020, RZ ;  /* 0x0000c020c5c37810 */ /* 0x000fe20007ffe0ff */
[----:B------:R-:W3:Y:S01]  /*2130*/  LDSM.16.M88.4 R16, [R197+0xc800] ;  /* 0x00c80000c510783b */ /* 0x000ee20000000200 */
[----:B------:R-:W-:Y:S01]  /*2140*/  @P1 IADD3 R195, R4, -0x20, RZ ;  /* 0xffffffe004c31810 */ /* 0x000fe20007ffe0ff */
[----:B------:R-:W-:Y:S02]  /*2150*/  IMAD.MOV.U32 R4, RZ, RZ, 0x40 ;  /* 0x00000040ff047424 */ /* 0x000fe400078e00ff */
[----:B------:R-:W4:Y:S01]  /*2160*/  LDSM.16.M88.4 R60, [R197+0xd000] ;  /* 0x00d00000c53c783b */ /* 0x000f220000000200 */
[C---:B------:R-:W-:Y:S02]  /*2170*/  IADD3 R187, R195.reuse, 0x800, RZ ;  /* 0x00000800c3bb7810 */ /* 0x040fe40007ffe0ff */
[----:B------:R-:W-:Y:S01]  /*2180*/  SEL R4, R4, 0xffffffc0, !P2 ;  /* 0xffffffc004047807 */ /* 0x000fe20005000000 */
[----:B------:R-:W5:Y:S01]  /*2190*/  LDSM.16.M88.4 R68, [R197+0xd800] ;  /* 0x00d80000c544783b */ /* 0x000f620000000200 */
[----:B------:R-:W-:-:S02]  /*21a0*/  IADD3 R186, R195, 0x1000, RZ ;  /* 0x00001000c3ba7810 */ /* 0x000fc40007ffe0ff */
[----:B------:R-:W-:Y:S01]  /*21b0*/  IADD3 R185, R195, 0x1800, RZ ;  /* 0x00001800c3b97810 */ /* 0x000fe20007ffe0ff */
[----:B------:R-:W1:Y:S01]  /*21c0*/  LDSM.16.M88.4 R48, [R195] ;  /* 0x00000000c330783b */ /* 0x000e620000000200 */
[----:B------:R-:W-:Y:S01]  /*21d0*/  IMAD.IADD R191, R197, 0x1, R4 ;  /* 0x00000001c5bf7824 */ /* 0x000fe200078e0204 */
[C---:B------:R-:W-:Y:S01]  /*21e0*/  IADD3 R183, R195.reuse, 0x2000, RZ ;  /* 0x00002000c3b77810 */ /* 0x040fe20007ffe0ff */
[----:B------:R-:W-:Y:S01]  /*21f0*/  IMAD.IADD R184, R4, 0x1, R195 ;  /* 0x0000000104b87824 */ /* 0x000fe200078e02c3 */
[----:B------:R-:W1:Y:S01]  /*2200*/  LDSM.16.M88.4 R40, [R195+0x800] ;  /* 0x00080000c328783b */ /* 0x000e620000000200 */
[----:B------:R-:W-:Y:S01]  /*2210*/  IMAD.SHL.U32 R4, R134, 0x2, RZ ;  /* 0x0000000286047824 */ /* 0x000fe200078e00ff */
[C---:B------:R-:W-:Y:S02]  /*2220*/  IADD3 R182, R195.reuse, 0x2800, RZ ;  /* 0x00002800c3b67810 */ /* 0x040fe40007ffe0ff */
[----:B------:R-:W1:Y:S01]  /*2230*/  LDSM.16.M88.4 R8, [R195+0x1000] ;  /* 0x00100000c308783b */ /* 0x000e620000000200 */
[----:B------:R-:W-:-:S02]  /*2240*/  IADD3 R181, R195, 0x3000, RZ ;  /* 0x00003000c3b57810 */ /* 0x000fc40007ffe0ff */
[----:B------:R-:W-:Y:S01]  /*2250*/  LOP3.LUT R4, R4, 0x6, RZ, 0xc0, !PT ;  /* 0x0000000604047812 */ /* 0x000fe200078ec0ff */
[----:B------:R-:W1:Y:S01]  /*2260*/  LDSM.16.M88.4 R44, [R195+0x1800] ;  /* 0x00180000c32c783b */ /* 0x000e620000000200 */
[C---:B------:R-:W-:Y:S02]  /*2270*/  IADD3 R180, R195.reuse, 0x3800, RZ ;  /* 0x00003800c3b47810 */ /* 0x040fe40007ffe0ff */
[----:B------:R-:W-:Y:S01]  /*2280*/  IADD3 R179, R195, 0x4000, RZ ;  /* 0x00004000c3b37810 */ /* 0x000fe20007ffe0ff */
[----:B------:R-:W1:Y:S01]  /*2290*/  LDSM.16.M88.4 R32, [R191+0xc000] ;  /* 0x00c00000bf20783b */ /* 0x000e620000000200 */
[----:B------:R-:W-:Y:S01]  /*22a0*/  IMAD R4, R7, 0x40, R4 ;  /* 0x0000004007047824 */ /* 0x000fe200078e0204 */
[C---:B------:R-:W-:Y:S02]  /*22b0*/  IADD3 R178, R195.reuse, 0x4800, RZ ;  /* 0x00004800c3b27810 */ /* 0x040fe40007ffe0ff */
[----:B------:R-:W1:Y:S01]  /*22c0*/  LDSM.16.M88.4 R72, [R191+0xc800] ;  /* 0x00c80000bf48783b */ /* 0x000e620000000200 */
[----:B------:R-:W-:-:S02]  /*22d0*/  IADD3 R177, R195, 0x5000, RZ ;  /* 0x00005000c3b17810 */ /* 0x000fc40007ffe0ff */
[C---:B------:R-:W-:Y:S01]  /*22e0*/  IADD3 R82, R4.reuse, 0x20, RZ ;  /* 0x0000002004527810 */ /* 0x040fe20007ffe0ff */
[C---:B--2---:R-:W-:Y:S01]  /*22f0*/  HMMA.16816.F32.BF16 R28, R36.reuse, R24, RZ ;  /* 0x00000018241c723c */ /* 0x044fe200000418ff */
[C---:B------:R-:W-:Y:S02]  /*2300*/  IADD3 R92, R4.reuse, 0x18, RZ ;  /* 0x00000018045c7810 */ /* 0x040fe40007ffe0ff */
[C---:B------:R-:W-:Y:S02]  /*2310*/  IADD3 R90, R4.reuse, 0x28, RZ ;  /* 0x00000028045a7810 */ /* 0x040fe40007ffe0ff */
[C---:B------:R-:W-:Y:S02]  /*2320*/  IADD3 R80, R4.reuse, 0x19, RZ ;  /* 0x0000001904507810 */ /* 0x040fe40007ffe0ff */
[C---:B------:R-:W-:Y:S01]  /*2330*/  IADD3 R86, R4.reuse, 0x21, RZ ;  /* 0x0000002104567810 */ /* 0x040fe20007ffe0ff */
[----:B------:R-:W-:Y:S01]  /*2340*/  HMMA.16816.F32.BF16 R24, R36, R26, RZ ;  /* 0x0000001a2418723c */ /* 0x000fe200000418ff */
[----:B------:R-:W-:-:S02]  /*2350*/  IADD3 R88, R4, 0x29, RZ ;  /* 0x0000002904587810 */ /* 0x000fc40007ffe0ff */
[C---:B------:R-:W-:Y:S02]  /*2360*/  IADD3 R96, R4.reuse, 0x30, RZ ;  /* 0x0000003004607810 */ /* 0x040fe40007ffe0ff */
[C---:B------:R-:W-:Y:S02]  /*2370*/  IADD3 R100, R4.reuse, 0x38, RZ ;  /* 0x0000003804647810 */ /* 0x040fe40007ffe0ff */
[C---:B------:R-:W-:Y:S01]  /*2380*/  IADD3 R98, R4.reuse, 0x39, RZ ;  /* 0x0000003904627810 */ /* 0x040fe20007ffe0ff */
[----:B---3--:R-:W-:Y:S01]  /*2390*/  HMMA.16816.F32.BF16 R20, R36, R16, RZ ;  /* 0x000000102414723c */ /* 0x008fe200000418ff */
[C---:B------:R-:W-:Y:S02]  /*23a0*/  IADD3 R84, R4.reuse, 0x11, RZ ;  /* 0x0000001104547810 */ /* 0x040fe40007ffe0ff */
[C---:B------:R-:W-:Y:S02]  /*23b0*/  IADD3 R94, R4.reuse, 0x31, RZ ;  /* 0x00000031045e7810 */ /* 0x040fe40007ffe0ff */
[----:B------:R-:W-:-:S02]  /*23c0*/  ISETP.GE.AND P1, PT, R4, R145, PT ;  /* 0x000000910400720c */ /* 0x000fc40003f26270 */
[-C--:B------:R-:W-:Y:S01]  /*23d0*/  ISETP.GE.AND P2, PT, R92, R145.reuse, PT ;  /* 0x000000915c00720c */ /* 0x080fe20003f46270 */
[----:B----4-:R-:W-:Y:S01]  /*23e0*/  HMMA.16816.F32.BF16 R64, R36, R60, RZ ;  /* 0x0000003c2440723c */ /* 0x010fe200000418ff */
[----:B------:R-:W-:Y:S02]  /*23f0*/  ISETP.GE.AND P3, PT, R84, R145, PT ;  /* 0x000000915400720c */ /* 0x000fe40003f66270 */
[----:B------:R-:W-:-:S05]  /*2400*/  IADD3 R176, R195, 0x5800, RZ ;  /* 0x00005800c3b07810 */ /* 0x000fca0007ffe0ff */
[C---:B------:R-:W-:Y:S08]  /*2410*/  HMMA.16816.F32.BF16 R16, R36.reuse, R18, RZ ;  /* 0x000000122410723c */ /* 0x040ff000000418ff */
[C---:B------:R-:W-:Y:S08]  /*2420*/  HMMA.16816.F32.BF16 R60, R36.reuse, R62, RZ ;  /* 0x0000003e243c723c */ /* 0x040ff000000418ff */
[C---:B-----5:R-:W-:Y:S08]  /*2430*/  HMMA.16816.F32.BF16 R56, R36.reuse, R68, RZ ;  /* 0x000000442438723c */ /* 0x060ff000000418ff */
[----:B------:R-:W-:Y:S01]  /*2440*/  HMMA.16816.F32.BF16 R36, R36, R70, RZ ;  /* 0x000000462424723c */ /* 0x000fe200000418ff */
[----:B------:R-:W2:Y:S07]  /*2450*/  LDSM.16.M88.4 R68, [R191+0xd000] ;  /* 0x00d00000bf44783b */ /* 0x000eae0000000200 */
[C---:B-1----:R-:W-:Y:S08]  /*2460*/  HMMA.16816.F32.BF16 R28, R12.reuse, R48, R28 ;  /* 0x000000300c1c723c */ /* 0x042ff0000004181c */
[C---:B------:R-:W-:Y:S01]  /*2470*/  HMMA.16816.F32.BF16 R24, R12.reuse, R50, R24 ;  /* 0x000000320c18723c */ /* 0x040fe20000041818 */
[----:B------:R-:W1:Y:S07]  /*2480*/  LDSM.16.M88.4 R48, [R191+0xd800] ;  /* 0x00d80000bf30783b */ /* 0x000e6e0000000200 */
[C---:B------:R-:W-:Y:S08]  /*2490*/  HMMA.16816.F32.BF16 R20, R12.reuse, R40, R20 ;  /* 0x000000280c14723c */ /* 0x040ff00000041814 */
[C---:B------:R-:W-:Y:S01]  /*24a0*/  HMMA.16816.F32.BF16 R16, R12.reuse, R42, R16 ;  /* 0x0000002a0c10723c */ /* 0x040fe20000041810 */
[----:B------:R-:W-:Y:S07]  /*24b0*/  LDSM.16.M88.4 R40, [R193] ;  /* 0x00000000c128783b */ /* 0x000fee0000000200 */
[C---:B------:R-:W-:Y:S08]  /*24c0*/  HMMA.16816.F32.BF16 R64, R12.reuse, R8, R64 ;  /* 0x000000080c40723c */ /* 0x040ff00000041840 */
[C---:B------:R-:W-:Y:S01]  /*24d0*/  HMMA.16816.F32.BF16 R60, R12.reuse, R10, R60 ;  /* 0x0000000a0c3c723c */ /* 0x040fe2000004183c */
[----:B------:R-:W3:Y:S07]  /*24e0*/  LDSM.16.M88.4 R8, [R184] ;  /* 0x00000000b808783b */ /* 0x000eee0000000200 */
        /* <DEDUP_REMOVED lines=9> */
[----:B------:R-:W-:Y:S07]  /*2580*/  LDSM.16.M88.4 R72, [R197+0xe000] ;  /* 0x00e00000c548783b */ /* 0x000fee0000000200 */
[C---:B--2---:R-:W-:Y:S08]  /*2590*/  HMMA.16816.F32.BF16 R64, R52.reuse, R68, R64 ;  /* 0x000000443440723c */ /* 0x044ff00000041840 */
[C---:B------:R-:W-:Y:S01]  /*25a0*/  HMMA.16816.F32.BF16 R60, R52.reuse, R70, R60 ;  /* 0x00000046343c723c */ /* 0x040fe2000004183c */
[----:B------:R-:W-:Y:S07]  /*25b0*/  LDSM.16.M88.4 R68, [R197+0xe800] ;  /* 0x00e80000c544783b */ /* 0x000fee0000000200 */
[C---:B-1----:R-:W-:Y:S08]  /*25c0*/  HMMA.16816.F32.BF16 R56, R52.reuse, R48, R56 ;  /* 0x000000303438723c */ /* 0x042ff00000041838 */
[----:B------:R-:W-:Y:S01]  /*25d0*/  HMMA.16816.F32.BF16 R52, R52, R50, R36 ;  /* 0x000000323434723c */ /* 0x000fe20000041824 */
[----:B------:R-:W-:Y:S04]  /*25e0*/  LDSM.16.M88.4 R36, [R197+0xf000] ;  /* 0x00f00000c524783b */ /* 0x000fe80000000200 */
[----:B------:R-:W-:Y:S03]  /*25f0*/  LDSM.16.M88.4 R48, [R195+0x2000] ;  /* 0x00200000c330783b */ /* 0x000fe60000000200 */
[C---:B---3--:R-:W-:Y:S08]  /*2600*/  HMMA.16816.F32.BF16 R28, R40.reuse, R8, R28 ;  /* 0x00000008281c723c */ /* 0x048ff0000004181c */
[C---:B------:R-:W-:Y:S01]  /*2610*/  HMMA.16816.F32.BF16 R24, R40.reuse, R10, R24 ;  /* 0x0000000a2818723c */ /* 0x040fe20000041818 */
[----:B------:R-:W1:Y:S07]  /*2620*/  LDSM.16.M88.4 R8, [R198+0x4000] ;  /* 0x00400000c608783b */ /* 0x000e6e0000000200 */
[C---:B----4-:R-:W-:Y:S08]  /*2630*/  HMMA.16816.F32.BF16 R20, R40.reuse, R12, R20 ;  /* 0x0000000c2814723c */ /* 0x050ff00000041814 */
[C---:B------:R-:W-:Y:S01]  /*2640*/  HMMA.16816.F32.BF16 R16, R40.reuse, R14, R16 ;  /* 0x0000000e2810723c */ /* 0x040fe20000041810 */
[----:B------:R-:W2:Y:S07]  /*2650*/  LDSM.16.M88.4 R12, [R197+0xf800] ;  /* 0x00f80000c50c783b */ /* 0x000eae0000000200 */
[C---:B-----5:R-:W-:Y:S08]  /*2660*/  HMMA.16816.F32.BF16 R64, R40.reuse, R32, R64 ;  /* 0x000000202840723c */ /* 0x060ff00000041840 */
[C---:B------:R-:W-:Y:S01]  /*2670*/  HMMA.16816.F32.BF16 R60, R40.reuse, R34, R60 ;  /* 0x00000022283c723c */ /* 0x040fe2000004183c */
[----:B------:R-:W3:Y:S07]  /*2680*/  LDSM.16.M88.4 R32, [R196+0x4000] ;  /* 0x00400000c420783b */ /* 0x000eee0000000200 */
[C---:B------:R-:W-:Y:S08]  /*2690*/  HMMA.16816.F32.BF16 R56, R40.reuse, R44, R56 ;  /* 0x0000002c2838723c */ /* 0x040ff00000041838 */
[----:B------:R-:W-:Y:S01]  /*26a0*/  HMMA.16816.F32.BF16 R52, R40, R46, R52 ;  /* 0x0000002e2834723c */ /* 0x000fe20000041834 */
[----:B------:R-:W4:Y:S04]  /*26b0*/  LDSM.16.M88.4 R44, [R195+0x2800] ;  /* 0x00280000c32c783b */ /* 0x000f280000000200 */
[----:B------:R-:W-:Y:S03]  /*26c0*/  LDSM.16.M88.4 R40, [R195+0x3000] ;  /* 0x00300000c328783b */ /* 0x000fe60000000200 */
[C---:B-1----:R-:W-:Y:S08]  /*26d0*/  HMMA.16816.F32.BF16 R28, R8.reuse, R72, R28 ;  /* 0x00000048081c723c */ /* 0x042ff0000004181c */
[C---:B------:R-:W-:Y:S01]  /*26e0*/  HMMA.16816.F32.BF16 R24, R8.reuse, R74, R24 ;  /* 0x0000004a0818723c */ /* 0x040fe20000041818 */
[----:B------:R-:W-:Y:S07]  /*26f0*/  LDSM.16.M88.4 R72, [R191+0xf000] ;  /* 0x00f00000bf48783b */ /* 0x000fee0000000200 */
[C---:B------:R-:W-:Y:S08]  /*2700*/  HMMA.16816.F32.BF16 R64, R8.reuse, R36, R64 ;  /* 0x000000240840723c */ /* 0x040ff00000041840 */
[C---:B------:R-:W-:Y:S01]  /*2710*/  HMMA.16816.F32.BF16 R60, R8.reuse, R38, R60 ;  /* 0x00000026083c723c */ /* 0x040fe2000004183c */
[----:B------:R-:W1:Y:S07]  /*2720*/  LDSM.16.M88.4 R36, [R195+0x3800] ;  /* 0x00380000c324783b */ /* 0x000e6e0000000200 */
[C---:B------:R-:W-:Y:S08]  /*2730*/  HMMA.16816.F32.BF16 R20, R8.reuse, R68, R20 ;  /* 0x000000440814723c */ /* 0x040ff00000041814 */
[C---:B------:R-:W-:Y:S01]  /*2740*/  HMMA.16816.F32.BF16 R16, R8.reuse, R70, R16 ;  /* 0x000000460810723c */ /* 0x040fe20000041810 */
[----:B------:R-:W-:Y:S07]  /*2750*/  LDSM.16.M88.4 R68, [R191+0xf800] ;  /* 0x00f80000bf44783b */ /* 0x000fee0000000200 */
[C---:B--2---:R-:W-:Y:S08]  /*2760*/  HMMA.16816.F32.BF16 R56, R8.reuse, R12, R56 ;  /* 0x0000000c0838723c */ /* 0x044ff00000041838 */
[----:B------:R-:W-:Y:S01]  /*2770*/  HMMA.16816.F32.BF16 R52, R8, R14, R52 ;  /* 0x0000000e0834723c */ /* 0x000fe20000041834 */
[----:B------:R-:W2:Y:S04]  /*2780*/  LDSM.16.M88.4 R12, [R191+0xe000] ;  /* 0x00e00000bf0c783b */ /* 0x000ea80000000200 */
[----:B------:R-:W5:Y:S03]  /*2790*/  LDSM.16.M88.4 R8, [R191+0xe800] ;  /* 0x00e80000bf08783b */ /* 0x000f660000000200 */
[C---:B---3--:R-:W-:Y:S08]  /*27a0*/  HMMA.16816.F32.BF16 R28, R32.reuse, R48, R28 ;  /* 0x00000030201c723c */ /* 0x048ff0000004181c */
[C---:B------:R-:W-:Y:S01]  /*27b0*/  HMMA.16816.F32.BF16 R24, R32.reuse, R50, R24 ;  /* 0x000000322018723c */ /* 0x040fe20000041818 */
[----:B------:R-:W-:Y:S07]  /*27c0*/  LDSM.16.M88.4 R48, [R193+0x4000] ;  /* 0x00400000c130783b */ /* 0x000fee0000000200 */
[C---:B----4-:R-:W-:Y:S08]  /*27d0*/  HMMA.16816.F32.BF16 R20, R32.reuse, R44, R20 ;  /* 0x0000002c2014723c */ /* 0x050ff00000041814 */
[C---:B------:R-:W-:Y:S01]  /*27e0*/  HMMA.16816.F32.BF16 R16, R32.reuse, R46, R16 ;  /* 0x0000002e2010723c */ /* 0x040fe20000041810 */
[----:B------:R-:W3:Y:S07]  /*27f0*/  LDSM.16.M88.4 R44, [R184+0x2000] ;  /* 0x00200000b82c783b */ /* 0x000eee0000000200 */
[C---:B-1----:R-:W-:Y:S08]  /*2800*/  HMMA.16816.F32.BF16 R56, R32.reuse, R36, R56 ;  /* 0x000000242038723c */ /* 0x042ff00000041838 */
[----:B------:R-:W-:Y:S01]  /*2810*/  HMMA.16816.F32.BF16 R52, R32, R38, R52 ;  /* 0x000000262034723c */ /* 0x000fe20000041834 */
[----:B------:R-:W-:Y:S07]  /*2820*/  LDSM.16.M88.4 R36, [R184+0x3000] ;  /* 0x00300000b824783b */ /* 0x000fee0000000200 */
[----:B--2---:R-:W-:Y:S08]  /*2830*/  HMMA.16816.F32.BF16 R28, R76, R12, R28 ;  /* 0x0000000c4c1c723c */ /* 0x004ff0000004181c */
[C---:B------:R-:W-:Y:S08]  /*2840*/  HMMA.16816.F32.BF16 R64, R32.reuse, R40, R64 ;  /* 0x000000282040723c */ /* 0x040ff00000041840 */
[----:B------:R-:W-:Y:S01]  /*2850*/  HMMA.16816.F32.BF16 R60, R32, R42, R60 ;  /* 0x0000002a203c723c */ /* 0x000fe2000004183c */
[----:B------:R-:W1:Y:S04]  /*2860*/  LDSM.16.M88.4 R32, [R184+0x3800] ;  /* 0x00380000b820783b */ /* 0x000e680000000200 */
[----:B------:R-:W-:Y:S03]  /*2870*/  LDSM.16.M88.4 R40, [R184+0x2800] ;  /* 0x00280000b828783b */ /* 0x000fe60000000200 */
[C---:B------:R-:W-:Y:S01]  /*2880*/  HMMA.16816.F32.BF16 R24, R76.reuse, R14, R24 ;  /* 0x0000000e4c18723c */ /* 0x040fe20000041818 */
[----:B------:R-:W-:Y:S07]  /*2890*/  LDSM.16.M88.4 R12, [R197+0x10000] ;  /* 0x01000000c50c783b */ /* 0x000fee0000000200 */
[C---:B-----5:R-:W-:Y:S08]  /*28a0*/  HMMA.16816.F32.BF16 R20, R76.reuse, R8, R20 ;  /* 0x000000084c14723c */ /* 0x060ff00000041814 */
[C---:B------:R-:W-:Y:S01]  /*28b0*/  HMMA.16816.F32.BF16 R16, R76.reuse, R10, R16 ;  /* 0x0000000a4c10723c */ /* 0x040fe20000041810 */
[----:B------:R-:W2:Y:S07]  /*28c0*/  LDSM.16.M88.4 R8, [R198+0x8000] ;  /* 0x00800000c608783b */ /* 0x000eae0000000200 */
[C---:B------:R-:W-:Y:S08]  /*28d0*/  HMMA.16816.F32.BF16 R56, R76.reuse, R68, R56 ;  /* 0x000000444c38723c */ /* 0x040ff00000041838 */
[----:B------:R-:W-:Y:S01]  /*28e0*/  HMMA.16816.F32.BF16 R68, R76, R70, R52 ;  /* 0x000000464c44723c */ /* 0x000fe20000041834 */
[----:B------:R-:W-:Y:S07]  /*28f0*/  LDSM.16.M88.4 R52, [R197+0x10800] ;  /* 0x01080000c534783b */ /* 0x000fee0000000200 */
[----:B---3--:R-:W-:Y:S08]  /*2900*/  HMMA.16816.F32.BF16 R28, R48, R44, R28 ;  /* 0x0000002c301c723c */ /* 0x008ff0000004181c */
[C---:B------:R-:W-:Y:S07]  /*2910*/  HMMA.16816.F32.BF16 R64, R76.reuse, R72, R64 ;  /* 0x000000484c40723c */ /* 0x040fee0000041840 */
[----:B------:R-:W-:Y:S01]  /*2920*/  IADD3 R72, R4, 0x1, RZ ;  /* 0x0000000104487810 */ /* 0x000fe20007ffe0ff */
[----:B------:R-:W-:Y:S03]  /*2930*/  HMMA.16816.F32.BF16 R60, R76, R74, R60 ;  /* 0x0000004a4c3c723c */ /* 0x000fe6000004183c */
[----:B------:R-:W-:-:S04]  /*2940*/  ISETP.GE.AND P0, PT, R72, R145, PT ;  /* 0x000000914800720c */ /* 0x000fc80003f06270 */
[----:B------:R-:W-:Y:S01]  /*2950*/  IADD3 R77, R145, R135, -R206 ;  /* 0x00000087914d7210 */ /* 0x000fe20007ffe8ce */
[C---:B------:R-:W-:Y:S01]  /*2960*/  HMMA.16816.F32.BF16 R44, R48.reuse, R46, R24 ;  /* 0x0000002e302c723c */ /* 0x040fe20000041818 */
[----:B------:R-:W3:Y:S01]  /*2970*/  LDSM.16.M88.4 R24, [R197+0x11000] ;  /* 0x01100000c518783b */ /* 0x000ee20000000200 */
[C---:B------:R-:W-:Y:S02]  /*2980*/  IADD3 R76, R4.reuse, 0x9, RZ ;  /* 0x00000009044c7810 */ /* 0x040fe40007ffe0ff */
[C---:B------:R-:W-:Y:S01]  /*2990*/  IMAD.IADD R85, R77.reuse, 0x1, -R100 ;  /* 0x000000014d557824 */ /* 0x040fe200078e0a64 */
[----:B------:R-:W-:Y:S01]  /*29a0*/  IADD3 R78, R4, 0x10, RZ ;  /* 0x00000010044e7810 */ /* 0x000fe20007ffe0ff */
[C---:B------:R-:W-:Y:S01]  /*29b0*/  IMAD.IADD R7, R77.reuse, 0x1, -R4 ;  /* 0x000000014d077824 */ /* 0x040fe200078e0a04 */
[----:B------:R-:W-:Y:S01]  /*29c0*/  ISETP.GE.AND P6, PT, R76, R145, PT ;  /* 0x000000914c00720c */ /* 0x000fe20003fc6270 */
[----:B-1----:R-:W-:Y:S01]  /*29d0*/  HMMA.16816.F32.BF16 R56, R48, R32, R56 ;  /* 0x000000203038723c */ /* 0x002fe20000041838 */
[----:B------:R-:W-:Y:S01]  /*29e0*/  IABS R85, R85 ;  /* 0x0000005500557213 */ /* 0x000fe20000000000 */
[----:B------:R-:W-:Y:S01]  /*29f0*/  IMAD.IADD R81, R77, 0x1, -R94 ;  /* 0x000000014d517824 */ /* 0x000fe200078e0a5e */
[----:B------:R-:W-:-:S02]  /*2a00*/  IABS R7, R7 ;  /* 0x0000000700077213 */ /* 0x000fc40000000000 */
[----:B------:R-:W-:Y:S01]  /*2a10*/  ISETP.GE.AND P4, PT, R78, R145, PT ;  /* 0x000000914e00720c */ /* 0x000fe20003f86270 */
[----:B------:R-:W-:Y:S01]  /*2a20*/  IMAD.MOV.U32 R89, RZ, RZ, R85 ;  /* 0x000000ffff597224 */ /* 0x000fe200078e0055 */
[----:B------:R-:W-:Y:S01]  /*2a30*/  IADD3 R85, R77, 0x8, RZ ;  /* 0x000000084d557810 */ /* 0x000fe20007ffe0ff */
[----:B------:R-:W-:Y:S01]  /*2a40*/  HMMA.16816.F32.BF16 R68, R48, R34, R68 ;  /* 0x000000223044723c */ /* 0x000fe20000041844 */
[----:B------:R-:W1:Y:S01]  /*2a50*/  LDSM.16.M88.4 R32, [R197+0x11800] ;  /* 0x01180000c520783b */ /* 0x000e620000000200 */
[----:B------:R-:W4:Y:S01]  /*2a60*/  I2F R7, R7 ;  /* 0x0000000700077306 */ /* 0x000f220000201400 */
[----:B------:R-:W-:-:S05]  /*2a70*/  IABS R81, R81 ;  /* 0x0000005100517213 */ /* 0x000fca0000000000 */
[C---:B------:R-:W-:Y:S02]  /*2a80*/  HMMA.16816.F32.BF16 R64, R48.reuse, R36, R64 ;  /* 0x000000243040723c */ /* 0x040fe40000041840 */
[----:B------:R-:W-:Y:S06]  /*2a90*/  I2F R81, R81 ;  /* 0x0000005100517306 */ /* 0x000fec0000201400 */
[----:B------:R-:W-:Y:S01]  /*2aa0*/  HMMA.16816.F32.BF16 R60, R48, R38, R60 ;  /* 0x00000026303c723c */ /* 0x000fe2000004183c */
[----:B------:R-:W-:Y:S07]  /*2ab0*/  LDSM.16.M88.4 R36, [R196+0x8000] ;  /* 0x00800000c424783b */ /* 0x000fee0000000200 */
[C---:B--2---:R-:W-:Y:S08]  /*2ac0*/  HMMA.16816.F32.BF16 R28, R8.reuse, R12, R28 ;  /* 0x0000000c081c723c */ /* 0x044ff0000004181c */
[----:B------:R-:W-:Y:S01]  /*2ad0*/  HMMA.16816.F32.BF16 R44, R8, R14, R44 ;  /* 0x0000000e082c723c */ /* 0x000fe2000004182c */
[----:B------:R-:W2:Y:S07]  /*2ae0*/  LDSM.16.M88.4 R12, [R195+0x4000] ;  /* 0x00400000c30c783b */ /* 0x000eae0000000200 */
[C---:B------:R-:W-:Y:S08]  /*2af0*/  HMMA.16816.F32.BF16 R20, R48.reuse, R40, R20 ;  /* 0x000000283014723c */ /* 0x040ff00000041814 */
[----:B------:R-:W-:Y:S01]  /*2b00*/  HMMA.16816.F32.BF16 R16, R48, R42, R16 ;  /* 0x0000002a3010723c */ /* 0x000fe20000041810 */
[----:B------:R-:W5:Y:S06]  /*2b10*/  LDSM.16.M88.4 R40, [R195+0x4800] ;  /* 0x00480000c328783b */ /* 0x000f6c0000000200 */
[C---:B------:R-:W-:Y:S01]  /*2b20*/  IMAD.IADD R51, R77.reuse, 0x1, -R78 ;  /* 0x000000014d337824 */ /* 0x040fe200078e0a4e */
[----:B---3--:R-:W-:Y:S01]  /*2b30*/  HMMA.16816.F32.BF16 R64, R8, R24, R64 ;  /* 0x000000180840723c */ /* 0x008fe20000041840 */
[----:B------:R-:W-:-:S03]  /*2b40*/  IMAD.IADD R50, R77, 0x1, -R84 ;  /* 0x000000014d327824 */ /* 0x000fc600078e0a54 */
[----:B------:R-:W-:Y:S02]  /*2b50*/  IABS R51, R51 ;  /* 0x0000003300337213 */ /* 0x000fe40000000000 */
[----:B------:R-:W-:Y:S01]  /*2b60*/  IABS R50, R50 ;  /* 0x0000003200327213 */ /* 0x000fe20000000000 */
[----:B------:R-:W-:Y:S01]  /*2b70*/  IMAD.IADD R24, R77, 0x1, -R72 ;  /* 0x000000014d187824 */ /* 0x000fe200078e0a48 */
[----:B------:R-:W-:Y:S02]  /*2b80*/  HMMA.16816.F32.BF16 R20, R8, R52, R20 ;  /* 0x000000340814723c */ /* 0x000fe40000041814 */
[----:B------:R-:W-:Y:S02]  /*2b90*/  I2F R51, R51 ;  /* 0x0000003300337306 */ /* 0x000fe40000201400 */
[----:B------:R-:W-:-:S03]  /*2ba0*/  IABS R24, R24 ;  /* 0x0000001800187213 */ /* 0x000fc60000000000 */
[----:B------:R-:W-:Y:S01]  /*2bb0*/  IADD3 R52, R4, 0x8, RZ ;  /* 0x0000000804347810 */ /* 0x000fe20007ffe0ff */
[----:B------:R-:W-:Y:S01]  /*2bc0*/  HMMA.16816.F32.BF16 R16, R8, R54, R16 ;  /* 0x000000360810723c */ /* 0x000fe20000041810 */
[----:B------:R-:W-:Y:S01]  /*2bd0*/  IMAD.MOV.U32 R48, RZ, RZ, R24 ;  /* 0x000000ffff307224 */ /* 0x000fe200078e0018 */
[----:B------:R-:W-:Y:S01]  /*2be0*/  I2F R50, R50 ;  /* 0x0000003200327306 */ /* 0x000fe20000201400 */
[----:B------:R-:W-:Y:S01]  /*2bf0*/  ISETP.GE.AND P5, PT, R52, R145, PT ;  /* 0x000000913400720c */ /* 0x000fe20003fa6270 */
[----:B------:R-:W-:-:S04]  /*2c00*/  IMAD.IADD R25, R77, 0x1, -R52 ;  /* 0x000000014d197824 */ /* 0x000fc800078e0a34 */
[C---:B------:R-:W-:Y:S01]  /*2c10*/  HMMA.16816.F32.BF16 R60, R8.reuse, R26, R60 ;  /* 0x0000001a083c723c */ /* 0x040fe2000004183c */
[----:B------:R-:W-:Y:S01]  /*2c20*/  IABS R24, R25 ;  /* 0x0000001900187213 */ /* 0x000fe20000000000 */
[----:B------:R-:W-:Y:S06]  /*2c30*/  I2F R48, R48 ;  /* 0x0000003000307306 */ /* 0x000fec0000201400 */
[C---:B-1----:R-:W-:Y:S02]  /*2c40*/  HMMA.16816.F32.BF16 R56, R8.reuse, R32, R56 ;  /* 0x000000200838723c */ /* 0x042fe40000041838 */
[----:B------:R1:W-:Y:S06]  /*2c50*/  I2F R53, R24 ;  /* 0x0000001800357306 */ /* 0x0003ec0000201400 */
[----:B------:R-:W-:Y:S01]  /*2c60*/  HMMA.16816.F32.BF16 R68, R8, R34, R68 ;  /* 0x000000220844723c */ /* 0x000fe20000041844 */
[----:B------:R-:W3:Y:S04]  /*2c70*/  LDSM.16.M88.4 R8, [R195+0x5000] ;  /* 0x00500000c308783b */ /* 0x000ee80000000200 */
[----:B------:R-:W-:Y:S03]  /*2c80*/  LDSM.16.M88.4 R32, [R194+0x8000] ;  /* 0x00800000c220783b */ /* 0x000fe60000000200 */
[C---:B--2---:R-:W-:Y:S01]  /*2c90*/  HMMA.16816.F32.BF16 R28, R36.reuse, R12, R28 ;  /* 0x0000000c241c723c */ /* 0x044fe2000004181c */
[----:B-1----:R-:W1:Y:S06]  /*2ca0*/  LDSM.16.M88.4 R24, [R191+0x10000] ;  /* 0x01000000bf18783b */ /* 0x002e6c0000000200 */
[----:B------:R-:W-:Y:S01]  /*2cb0*/  IMAD.IADD R12, R77, 0x1, -R76 ;  /* 0x000000014d0c7824 */ /* 0x000fe200078e0a4c */
[----:B------:R-:W-:Y:S04]  /*2cc0*/  HMMA.16816.F32.BF16 R44, R36, R14, R44 ;  /* 0x0000000e242c723c */ /* 0x000fe8000004182c */
[----:B------:R-:W-:-:S04]  /*2cd0*/  IABS R12, R12 ;  /* 0x0000000c000c7213 */ /* 0x000fc80000000000 */
[C---:B-----5:R-:W-:Y:S01]  /*2ce0*/  HMMA.16816.F32.BF16 R20, R36.reuse, R40, R20 ;  /* 0x000000282414723c */ /* 0x060fe20000041814 */
[----:B------:R-:W-:Y:S02]  /*2cf0*/  IMAD.MOV.U32 R55, RZ, RZ, R12 ;  /* 0x000000ffff377224 */ /* 0x000fe400078e000c */
[----:B------:R-:W2:Y:S04]  /*2d00*/  LDSM.16.M88.4 R12, [R195+0x5800] ;  /* 0x00580000c30c783b */ /* 0x000ea80000000200 */
[C---:B------:R-:W-:Y:S01]  /*2d10*/  IMAD.IADD R40, R77.reuse, 0x1, -R92 ;  /* 0x000000014d287824 */ /* 0x040fe200078e0a5c */
[----:B------:R-:W-:Y:S01]  /*2d20*/  HMMA.16816.F32.BF16 R16, R36, R42, R16 ;  /* 0x0000002a2410723c */ /* 0x000fe20000041810 */
[----:B------:R-:W-:Y:S01]  /*2d30*/  IMAD.IADD R41, R77, 0x1, -R80 ;  /* 0x000000014d297824 */ /* 0x000fe200078e0a50 */
[----:B------:R-:W-:Y:S02]  /*2d40*/  I2F R55, R55 ;  /* 0x0000003700377306 */ /* 0x000fe40000201400 */
[----:B------:R-:W-:-:S04]  /*2d50*/  IABS R40, R40 ;  /* 0x0000002800287213 */ /* 0x000fc80000000000 */
[----:B---3--:R-:W-:Y:S01]  /*2d60*/  HMMA.16816.F32.BF16 R64, R36, R8, R64 ;  /* 0x000000082440723c */ /* 0x008fe20000041840 */
[----:B------:R-:W-:Y:S01]  /*2d70*/  IMAD.MOV.U32 R49, RZ, RZ, R40 ;  /* 0x000000ffff317224 */ /* 0x000fe200078e0028 */
[----:B------:R-:W-:-:S05]  /*2d80*/  IABS R40, R41 ;  /* 0x0000002900287213 */ /* 0x000fca0000000000 */
[C---:B------:R-:W-:Y:S01]  /*2d90*/  IMAD.IADD R8, R77.reuse, 0x1, -R82 ;  /* 0x000000014d087824 */ /* 0x040fe200078e0a52 */
[----:B------:R-:W-:Y:S01]  /*2da0*/  HMMA.16816.F32.BF16 R60, R36, R10, R60 ;  /* 0x0000000a243c723c */ /* 0x000fe2000004183c */
[----:B------:R-:W-:Y:S01]  /*2db0*/  IMAD.MOV.U32 R54, RZ, RZ, R40 ;  /* 0x000000ffff367224 */ /* 0x000fe200078e0028 */
[----:B------:R-:W-:Y:S01]  /*2dc0*/  I2F R49, R49 ;  /* 0x0000003100317306 */ /* 0x000fe20000201400 */
[----:B------:R-:W-:Y:S01]  /*2dd0*/  IMAD.IADD R40, R77, 0x1, -R86 ;  /* 0x000000014d287824 */ /* 0x000fe200078e0a56 */
[----:B------:R-:W-:-:S04]  /*2de0*/  IABS R8, R8 ;  /* 0x0000000800087213 */ /* 0x000fc80000000000 */
[C---:B-1----:R-:W-:Y:S01]  /*2df0*/  HMMA.16816.F32.BF16 R28, R32.reuse, R24, R28 ;  /* 0x00000018201c723c */ /* 0x042fe2000004181c */
[----:B------:R-:W-:Y:S01]  /*2e00*/  IMAD.MOV.U32 R73, RZ, RZ, R8 ;  /* 0x000000ffff497224 */ /* 0x000fe200078e0008 */
[----:B------:R-:W-:Y:S01]  /*2e10*/  IABS R40, R40 ;  /* 0x0000002800287213 */ /* 0x000fe20000000000 */
[----:B------:R-:W1:Y:S01]  /*2e20*/  LDSM.16.M88.4 R8, [R191+0x10800] ;  /* 0x01080000bf08783b */ /* 0x000e620000000200 */
[----:B------:R-:W-:Y:S03]  /*2e30*/  I2F R54, R54 ;  /* 0x0000003600367306 */ /* 0x000fe60000201400 */
[C---:B------:R-:W-:Y:S01]  /*2e40*/  IMAD.IADD R24, R77.reuse, 0x1, -R96 ;  /* 0x000000014d187824 */ /* 0x040fe200078e0a60 */
[----:B------:R-:W-:Y:S04]  /*2e50*/  HMMA.16816.F32.BF16 R44, R32, R26, R44 ;  /* 0x0000001a202c723c */ /* 0x000fe8000004182c */
[----:B------:R-:W-:Y:S01]  /*2e60*/  IABS R24, R24 ;  /* 0x0000001800187213 */ /* 0x000fe20000000000 */
[----:B------:R3:W-:Y:S03]  /*2e70*/  I2F R74, R40 ;  /* 0x00000028004a7306 */ /* 0x0007e60000201400 */
[C---:B--2---:R-:W-:Y:S05]  /*2e80*/  HMMA.16816.F32.BF16 R56, R36.reuse, R12, R56 ;  /* 0x0000000c2438723c */ /* 0x044fea0000041838 */
[----:B------:R2:W-:Y:S02]  /*2e90*/  I2F R83, R24 ;  /* 0x0000001800537306 */ /* 0x0005e40000201400 */
[C---:B------:R-:W-:Y:S01]  /*2ea0*/  IMAD.IADD R12, R77.reuse, 0x1, -R90 ;  /* 0x000000014d0c7824 */ /* 0x040fe200078e0a5a */
[----:B------:R-:W-:Y:S04]  /*2eb0*/  HMMA.16816.F32.BF16 R68, R36, R14, R68 ;  /* 0x0000000e2444723c */ /* 0x000fe80000041844 */
[----:B------:R-:W-:Y:S01]  /*2ec0*/  IABS R12, R12 ;  /* 0x0000000c000c7213 */ /* 0x000fe20000000000 */
[----:B---3--:R-:W3:Y:S01]  /*2ed0*/  LDSM.16.M88.4 R40, [R191+0x11800] ;  /* 0x01180000bf28783b */ /* 0x008ee20000000200 */
[----:B------:R-:W-:Y:S01]  /*2ee0*/  I2F R73, R73 ;  /* 0x0000004900497306 */ /* 0x000fe20000201400 */
[----:B------:R-:W-:-:S02]  /*2ef0*/  IMAD.IADD R36, R77, 0x1, -R88 ;  /* 0x000000014d247824 */ /* 0x000fc400078e0a58 */
[----:B------:R-:W-:Y:S02]  /*2f00*/  IMAD.MOV.U32 R75, RZ, RZ, R12 ;  /* 0x000000ffff4b7224 */ /* 0x000fe400078e000c */
[----:B------:R-:W5:Y:S01]  /*2f10*/  LDSM.16.M88.4 R12, [R191+0x11000] ;  /* 0x01100000bf0c783b */ /* 0x000f620000000200 */
[----:B------:R-:W-:-:S03]  /*2f20*/  IABS R36, R36 ;  /* 0x0000002400247213 */ /* 0x000fc60000000000 */
[----:B--2---:R-:W-:Y:S01]  /*2f30*/  LDSM.16.M88.4 R24, [R184+0x4000] ;  /* 0x00400000b818783b */ /* 0x004fe20000000200 */
[----:B------:R2:W-:Y:S01]  /*2f40*/  I2F R79, R36 ;  /* 0x00000024004f7306 */ /* 0x0005e20000201400 */
[C---:B-1----:R-:W-:Y:S07]  /*2f50*/  HMMA.16816.F32.BF16 R20, R32.reuse, R8, R20 ;  /* 0x000000082014723c */ /* 0x042fee0000041814 */
[----:B------:R-:W-:Y:S01]  /*2f60*/  I2F R75, R75 ;  /* 0x0000004b004b7306 */ /* 0x000fe20000201400 */
[----:B------:R-:W-:Y:S01]  /*2f70*/  IMAD.IADD R8, R77, 0x1, -R98 ;  /* 0x000000014d087824 */ /* 0x000fe200078e0a62 */
[----:B------:R-:W-:Y:S01]  /*2f80*/  HMMA.16816.F32.BF16 R16, R32, R10, R16 ;  /* 0x0000000a2010723c */ /* 0x000fe20000041810 */
[----:B------:R-:W-:-:S03]  /*2f90*/  IMAD.IADD R9, R85, 0x1, -R4 ;  /* 0x0000000155097824 */ /* 0x000fc600078e0a04 */
[----:B------:R-:W-:Y:S01]  /*2fa0*/  IABS R8, R8 ;  /* 0x0000000800087213 */ /* 0x000fe20000000000 */
[----:B--2---:R-:W1:Y:S01]  /*2fb0*/  LDSM.16.M88.4 R36, [R193+0x8000] ;  /* 0x00800000c124783b */ /* 0x004e620000000200 */
[----:B------:R2:W-:Y:S03]  /*2fc0*/  I2F R77, R89 ;  /* 0x00000059004d7306 */ /* 0x0005e60000201400 */
[----:B------:R-:W-:Y:S01]  /*2fd0*/  IMAD.MOV.U32 R87, RZ, RZ, R8 ;  /* 0x000000ffff577224 */ /* 0x000fe200078e0008 */
[----:B------:R-:W-:-:S05]  /*2fe0*/  IABS R8, R9 ;  /* 0x0000000900087213 */ /* 0x000fca0000000000 */
[----:B------:R-:W-:Y:S01]  /*2ff0*/  IMAD.MOV.U32 R91, RZ, RZ, R8 ;  /* 0x000000ffff5b7224 */ /* 0x000fe200078e0008 */
[----:B------:R-:W-:Y:S01]  /*3000*/  I2F R87, R87 ;  /* 0x0000005700577306 */ /* 0x000fe20000201400 */
[----:B------:R-:W4:Y:S01]  /*3010*/  LDSM.16.M88.4 R8, [R184+0x4800] ;  /* 0x00480000b808783b */ /* 0x000f220000000200 */
[C---:B---3--:R-:W-:Y:S06]  /*3020*/  HMMA.16816.F32.BF16 R56, R32.reuse, R40, R56 ;  /* 0x000000282038723c */ /* 0x048fec0000041838 */
[----:B------:R-:W3:Y:S02]  /*3030*/  I2F R91, R91 ;  /* 0x0000005b005b7306 */ /* 0x000ee40000201400 */
[C---:B-----5:R-:W-:Y:S07]  /*3040*/  HMMA.16816.F32.BF16 R64, R32.reuse, R12, R64 ;  /* 0x0000000c2040723c */ /* 0x060fee0000041840 */
[C---:B------:R-:W-:Y:S01]  /*3050*/  IMAD.IADD R12, R85.reuse, 0x1, -R72 ;  /* 0x00000001550c7824 */ /* 0x040fe200078e0a48 */
[----:B------:R-:W-:Y:S01]  /*3060*/  HMMA.16816.F32.BF16 R60, R32, R14, R60 ;  /* 0x0000000e203c723c */ /* 0x000fe2000004183c */
[----:B------:R-:W-:-:S03]  /*3070*/  IMAD.IADD R13, R85, 0x1, -R52 ;  /* 0x00000001550d7824 */ /* 0x000fc600078e0a34 */
[----:B------:R-:W-:-:S04]  /*3080*/  IABS R12, R12 ;  /* 0x0000000c000c7213 */ /* 0x000fc80000000000 */
[----:B------:R-:W-:Y:S01]  /*3090*/  HMMA.16816.F32.BF16 R68, R32, R42, R68 ;  /* 0x0000002a2044723c */ /* 0x000fe20000041844 */
[----:B--2---:R-:W-:Y:S01]  /*30a0*/  IMAD.MOV.U32 R89, RZ, RZ, R12 ;  /* 0x000000ffff597224 */ /* 0x004fe200078e000c */
[----:B------:R-:W-:Y:S01]  /*30b0*/  IABS R12, R13 ;  /* 0x0000000d000c7213 */ /* 0x000fe20000000000 */
[----:B------:R-:W-:-:S04]  /*30c0*/  IMAD.IADD R13, R85, 0x1, -R76 ;  /* 0x00000001550d7824 */ /* 0x000fc800078e0a4c */
[----:B------:R-:W-:Y:S01]  /*30d0*/  IMAD.MOV.U32 R41, RZ, RZ, R12 ;  /* 0x000000ffff297224 */ /* 0x000fe200078e000c */
[----:B------:R-:W-:Y:S01]  /*30e0*/  IABS R12, R13 ;  /* 0x0000000d000c7213 */ /* 0x000fe20000000000 */
[----:B------:R-:W-:Y:S01]  /*30f0*/  IMAD.IADD R13, R85, 0x1, -R78 ;  /* 0x00000001550d7824 */ /* 0x000fe200078e0a4e */
[----:B-1----:R-:W-:Y:S01]  /*3100*/  HMMA.16816.F32.BF16 R28, R36, R24, R28 ;  /* 0x00000018241c723c */ /* 0x002fe2000004181c */
[----:B------:R-:W-:Y:S03]  /*3110*/  I2F R89, R89 ;  /* 0x0000005900597306 */ /* 0x000fe60000201400 */
[----:B------:R-:W-:-:S03]  /*3120*/  IABS R4, R13 ;  /* 0x0000000d00047213 */ /* 0x000fc60000000000 */
[C---:B------:R-:W-:Y:S01]  /*3130*/  IMAD.IADD R24, R85.reuse, 0x1, -R84 ;  /* 0x0000000155187824 */ /* 0x040fe200078e0a54 */
[----:B------:R-:W-:Y:S01]  /*3140*/  HMMA.16816.F32.BF16 R44, R36, R26, R44 ;  /* 0x0000001a242c723c */ /* 0x000fe2000004182c */
[----:B------:R1:W-:Y:S01]  /*3150*/  I2F R40, R12 ;  /* 0x0000000c00287306 */ /* 0x0003e20000201400 */
[----:B------:R-:W-:Y:S02]  /*3160*/  IMAD.MOV.U32 R43, RZ, RZ, R4 ;  /* 0x000000ffff2b7224 */ /* 0x000fe400078e0004 */
[----:B------:R-:W-:Y:S01]  /*3170*/  IABS R4, R24 ;  /* 0x0000001800047213 */ /* 0x000fe20000000000 */
[----:B------:R-:W-:-:S03]  /*3180*/  IMAD.IADD R24, R85, 0x1, -R92 ;  /* 0x0000000155187824 */ /* 0x000fc600078e0a5c */
[C---:B----4-:R-:W-:Y:S01]  /*3190*/  HMMA.16816.F32.BF16 R20, R36.reuse, R8, R20 ;  /* 0x000000082414723c */ /* 0x050fe20000041814 */
[----:B------:R-:W-:Y:S01]  /*31a0*/  IMAD.MOV.U32 R32, RZ, RZ, R4 ;  /* 0x000000ffff207224 */ /* 0x000fe200078e0004 */
[----:B------:R-:W-:Y:S01]  /*31b0*/  IABS R4, R24 ;  /* 0x0000001800047213 */ /* 0x000fe20000000000 */
[----:B------:R-:W2:Y:S01]  /*31c0*/  I2F R41, R41 ;  /* 0x0000002900297306 */ /* 0x000ea20000201400 */
[----:B------:R-:W4:Y:S03]  /*31d0*/  LDSM.16.M88.4 R24, [R184+0x5800] ;  /* 0x00580000b818783b */ /* 0x000f260000000200 */
[----:B------:R-:W-:Y:S01]  /*31e0*/  IMAD.IADD R8, R85, 0x1, -R80 ;  /* 0x0000000155087824 */ /* 0x000fe200078e0a50 */
[----:B------:R-:W-:Y:S01]  /*31f0*/  HMMA.16816.F32.BF16 R16, R36, R10, R16 ;  /* 0x0000000a2410723c */ /* 0x000fe20000041810 */
[----:B-1----:R-:W1:Y:S01]  /*3200*/  LDSM.16.M88.4 R12, [R184+0x5000] ;  /* 0x00500000b80c783b */ /* 0x002e620000000200 */
[----:B------:R-:W-:Y:S01]  /*3210*/  FFMA.FTZ R7, R7, -R0, R28 ;  /* 0x8000000007077223 */ /* 0x000fe2000001001c */
[----:B------:R-:W5:Y:S01]  /*3220*/  I2F R9, R4 ;  /* 0x0000000400097306 */ /* 0x000f620000201400 */
[----:B------:R-:W-:Y:S01]  /*3230*/  IABS R8, R8 ;  /* 0x0000000800087213 */ /* 0x000fe20000000000 */
[----:B---3--:R-:W-:Y:S01]  /*3240*/  FFMA.FTZ R30, R91, -R0, R30 ;  /* 0x800000005b1e7223 */ /* 0x008fe2000001001e */
[----:B------:R-:W-:-:S04]  /*3250*/  DEPBAR.LE SB0, 0x0 ;  /* 0x000080000000791a */ /* 0x000fc80000000000 */
[----:B------:R-:W-:Y:S01]  /*3260*/  FSEL R33, R7, -INF , !P1 ;  /* 0xff80000007217808 */ /* 0x000fe20004800000 */
[C---:B------:R-:W-:Y:S01]  /*3270*/  IMAD.IADD R7, R85.reuse, 0x1, -R82 ;  /* 0x0000000155077824 */ /* 0x040fe200078e0a52 */
[----:B------:R-:W3:Y:S01]  /*3280*/  I2F R43, R43 ;  /* 0x0000002b002b7306 */ /* 0x000ee20000201400 */
[----:B------:R-:W-:Y:S02]  /*3290*/  IMAD.IADD R10, R85, 0x1, -R86 ;  /* 0x00000001550a7824 */ /* 0x000fe400078e0a56 */
[----:B--2---:R-:W-:Y:S01]  /*32a0*/  FFMA.FTZ R28, R41, -R0, R46 ;  /* 0x80000000291c7223 */ /* 0x004fe2000001002e */
[----:B------:R-:W-:Y:S01]  /*32b0*/  IABS R7, R7 ;  /* 0x0000000700077213 */ /* 0x000fe20000000000 */
[----:B------:R-:W-:Y:S01]  /*32c0*/  IMAD.IADD R11, R85, 0x1, -R90 ;  /* 0x00000001550b7824 */ /* 0x000fe200078e0a5a */
[----:B------:R-:W-:Y:S01]  /*32d0*/  IABS R10, R10 ;  /* 0x0000000a000a7213 */ /* 0x000fe20000000000 */
[-C--:B------:R-:W-:Y:S01]  /*32e0*/  FFMA.FTZ R45, R55, -R0.reuse, R45 ;  /* 0x80000000372d7223 */ /* 0x080fe2000001002d */
[----:B------:R2:W-:Y:S01]  /*32f0*/  I2F R41, R7 ;  /* 0x0000000700297306 */ /* 0x0005e20000201400 */
[-C--:B------:R-:W-:Y:S01]  /*3300*/  FFMA.FTZ R35, R53, -R0.reuse, R44 ;  /* 0x8000000035237223 */ /* 0x080fe2000001002c */
[----:B------:R-:W-:Y:S01]  /*3310*/  FSEL R28, R28, -INF , !P5 ;  /* 0xff8000001c1c7808 */ /* 0x000fe20006800000 */
[----:B------:R-:W-:Y:S01]  /*3320*/  IMAD.MOV.U32 R34, RZ, RZ, R10 ;  /* 0x000000ffff227224 */ /* 0x000fe200078e000a */
[----:B------:R-:W-:Y:S01]  /*3330*/  IABS R10, R11 ;  /* 0x0000000b000a7213 */ /* 0x000fe20000000000 */
[----:B------:R-:W-:Y:S01]  /*3340*/  IMAD.IADD R11, R85, 0x1, -R96 ;  /* 0x00000001550b7824 */ /* 0x000fe200078e0a60 */
[----:B------:R-:W-:Y:S01]  /*3350*/  FSEL R35, R35, -INF , !P5 ;  /* 0xff80000023237808 */ /* 0x000fe20006800000 */
[-C--:B-----5:R-:W-:Y:S01]  /*3360*/  FFMA.FTZ R9, R9, -R0.reuse, R18 ;  /* 0x8000000009097223 */ /* 0x0a0fe20000010012 */
[----:B------:R-:W5:Y:S01]  /*3370*/  I2F R32, R32 ;  /* 0x0000002000207306 */ /* 0x000f620000201400 */
[-C--:B------:R-:W-:Y:S01]  /*3380*/  FFMA.FTZ R49, R49, -R0.reuse, R16 ;  /* 0x8000000031317223 */ /* 0x080fe20000010010 */
[----:B------:R-:W-:Y:S01]  /*3390*/  IABS R11, R11 ;  /* 0x0000000b000b7213 */ /* 0x000fe20000000000 */
[-C--:B------:R-:W-:Y:S01]  /*33a0*/  FFMA.FTZ R29, R48, -R0.reuse, R29 ;  /* 0x80000000301d7223 */ /* 0x080fe2000001001d */
[----:B------:R-:W-:Y:S01]  /*33b0*/  ISETP.GE.AND P5, PT, R86, R145, PT ;  /* 0x000000915600720c */ /* 0x000fe20003fa6270 */
[-C--:B------:R-:W-:Y:S01]  /*33c0*/  FFMA.FTZ R89, R89, -R0.reuse, R31 ;  /* 0x8000000059597223 */ /* 0x080fe2000001001f */
[----:B------:R-:W-:Y:S01]  /*33d0*/  FSEL R4, R30, -INF , !P1 ;  /* 0xff8000001e047808 */ /* 0x000fe20004800000 */
[----:B------:R-:W-:Y:S01]  /*33e0*/  FFMA.FTZ R30, R40, -R0, R47 ;  /* 0x80000000281e7223 */ /* 0x000fe2000001002f */
[----:B------:R-:W-:Y:S01]  /*33f0*/  I2F R34, R34 ;  /* 0x0000002200227306 */ /* 0x000fe20000201400 */
[----:B--2---:R-:W-:Y:S01]  /*3400*/  IMAD.IADD R7, R85, 0x1, -R88 ;  /* 0x0000000155077824 */ /* 0x004fe200078e0a58 */
[----:B----4-:R-:W-:Y:S01]  /*3410*/  HMMA.16816.F32.BF16 R56, R36, R24, R56 ;  /* 0x000000182438723c */ /* 0x010fe20000041838 */
[----:B------:R-:W-:-:S02]  /*3420*/  FSEL R31, R29, -INF , !P0 ;  /* 0xff8000001d1f7808 */ /* 0x000fc40004000000 */
[----:B------:R-:W-:Y:S02]  /*3430*/  FSEL R29, R89, -INF , !P0 ;  /* 0xff800000591d7808 */ /* 0x000fe40004000000 */
[----:B------:R-:W-:Y:S01]  /*3440*/  IABS R7, R7 ;  /* 0x0000000700077213 */ /* 0x000fe20000000000 */
[----:B------:R-:W2:Y:S01]  /*3450*/  I2F R8, R8 ;  /* 0x0000000800087306 */ /* 0x000ea20000201400 */
[-C--:B------:R-:W-:Y:S01]  /*3460*/  ISETP.GE.AND P1, PT, R80, R145.reuse, PT ;  /* 0x000000915000720c */ /* 0x080fe20003f26270 */
[----:B-1----:R-:W-:Y:S01]  /*3470*/  HMMA.16816.F32.BF16 R64, R36, R12, R64 ;  /* 0x0000000c2440723c */ /* 0x002fe20000041840 */
[----:B------:R-:W-:Y:S02]  /*3480*/  ISETP.GE.AND P0, PT, R82, R145, PT ;  /* 0x000000915200720c */ /* 0x000fe40003f06270 */
[----:B------:R-:W-:-:S04]  /*3490*/  FSEL R30, R30, -INF , !P6 ;  /* 0xff8000001e1e7808 */ /* 0x000fc80007000000 */
[-C--:B------:R-:W-:Y:S01]  /*34a0*/  FFMA.FTZ R13, R51, -R0.reuse, R20 ;  /* 0x80000000330d7223 */ /* 0x080fe20000010014 */
[C---:B------:R-:W-:Y:S01]  /*34b0*/  HMMA.16816.F32.BF16 R60, R36.reuse, R14, R60 ;  /* 0x0000000e243c723c */ /* 0x040fe2000004183c */
[----:B------:R-:W-:Y:S02]  /*34c0*/  IMAD.MOV.U32 R20, RZ, RZ, R7 ;  /* 0x000000ffff147224 */ /* 0x000fe400078e0007 */
[-C--:B------:R-:W-:Y:S01]  /*34d0*/  FFMA.FTZ R7, R50, -R0.reuse, R21 ;  /* 0x8000000032077223 */ /* 0x080fe20000010015 */
[----:B------:R-:W-:Y:S01]  /*34e0*/  FSEL R13, R13, -INF , !P4 ;  /* 0xff8000000d0d7808 */ /* 0x000fe20006000000 */
[----:B------:R-:W-:Y:S02]  /*34f0*/  IMAD.IADD R21, R85, 0x1, -R94 ;  /* 0x0000000155157824 */ /* 0x000fe400078e0a5e */
[----:B------:R-:W-:Y:S01]  /*3500*/  FSEL R15, R45, -INF , !P6 ;  /* 0xff8000002d0f7808 */ /* 0x000fe20007000000 */
[----:B------:R-:W-:Y:S01]  /*3510*/  HMMA.16816.F32.BF16 R68, R36, R26, R68 ;  /* 0x0000001a2444723c */ /* 0x000fe20000041844 */
[----:B------:R1:W4:Y:S01]  /*3520*/  I2F R45, R10 ;  /* 0x0000000a002d7306 */ /* 0x0003220000201400 */
[-C--:B---3--:R-:W-:Y:S01]  /*3530*/  FFMA.FTZ R14, R43, -R0.reuse, R22 ;  /* 0x800000002b0e7223 */ /* 0x088fe20000010016 */
[----:B------:R-:W-:Y:S01]  /*3540*/  FSEL R7, R7, -INF , !P3 ;  /* 0xff80000007077808 */ /* 0x000fe20005800000 */
[-C--:B-----5:R-:W-:Y:S01]  /*3550*/  FFMA.FTZ R12, R32, -R0.reuse, R23 ;  /* 0x80000000200c7223 */ /* 0x0a0fe20000010017 */
[----:B------:R-:W-:Y:S01]  /*3560*/  ISETP.GE.AND P6, PT, R90, R145, PT ;  /* 0x000000915a00720c */ /* 0x000fe20003fc6270 */
[-C--:B--2---:R-:W-:Y:S01]  /*3570*/  FFMA.FTZ R8, R8, -R0.reuse, R19 ;  /* 0x8000000008087223 */ /* 0x084fe20000010013 */
[----:B------:R-:W-:Y:S01]  /*3580*/  FSEL R14, R14, -INF , !P4 ;  /* 0xff8000000e0e7808 */ /* 0x000fe20006000000 */
[-C--:B------:R-:W-:Y:S01]  /*3590*/  FFMA.FTZ R65, R74, -R0.reuse, R65 ;  /* 0x800000004a417223 */ /* 0x080fe20000010041 */
[----:B------:R-:W2:Y:S01]  /*35a0*/  I2F R20, R20 ;  /* 0x0000001400147306 */ /* 0x000ea20000201400 */
[-C--:B------:R-:W-:Y:S01]  /*35b0*/  FFMA.FTZ R34, R34, -R0.reuse, R67 ;  /* 0x8000000022227223 */ /* 0x080fe20000010043 */
[----:B------:R-:W-:Y:S01]  /*35c0*/  FSEL R12, R12, -INF , !P3 ;  /* 0xff8000000c0c7808 */ /* 0x000fe20005800000 */
[-C--:B------:R-:W-:Y:S01]  /*35d0*/  FFMA.FTZ R64, R73, -R0.reuse, R64 ;  /* 0x8000000049407223 */ /* 0x080fe20000010040 */
[----:B------:R-:W-:Y:S01]  /*35e0*/  FSEL R161, R65, -INF , !P5 ;  /* 0xff80000041a17808 */ /* 0x000fe20006800000 */
[-C--:B------:R-:W-:Y:S01]  /*35f0*/  FFMA.FTZ R41, R41, -R0.reuse, R66 ;  /* 0x8000000029297223 */ /* 0x080fe20000010042 */
[----:B------:R-:W-:Y:S01]  /*3600*/  FSEL R174, R34, -INF , !P5 ;  /* 0xff80000022ae7808 */ /* 0x000fe20006800000 */
[-C--:B------:R-:W-:Y:S01]  /*3610*/  FFMA.FTZ R60, R75, -R0.reuse, R60 ;  /* 0x800000004b3c7223 */ /* 0x080fe2000001003c */
[----:B-1----:R-:W-:Y:S01]  /*3620*/  IABS R10, R21 ;  /* 0x00000015000a7213 */ /* 0x002fe20000000000 */
[-C--:B------:R-:W-:Y:S01]  /*3630*/  FFMA.FTZ R61, R79, -R0.reuse, R61 ;  /* 0x800000004f3d7223 */ /* 0x080fe2000001003d */
[----:B------:R1:W3:Y:S01]  /*3640*/  I2F R21, R11 ;  /* 0x0000000b00157306 */ /* 0x0002e20000201400 */
[----:B------:R-:W-:Y:S01]  /*3650*/  ISETP.GE.AND P5, PT, R145, 0x41, PT ;  /* 0x000000419100780c */ /* 0x000fe20003fa6270 */
[-C--:B------:R-:W-:Y:S01]  /*3660*/  FFMA.FTZ R56, R83, -R0.reuse, R56 ;  /* 0x8000000053387223 */ /* 0x080fe20000010038 */
[----:B------:R-:W-:Y:S01]  /*3670*/  FSEL R8, R8, -INF , !P1 ;  /* 0xff80000008087808 */ /* 0x000fe20004800000 */
[-C--:B------:R-:W-:Y:S01]  /*3680*/  FFMA.FTZ R57, R81, -R0.reuse, R57 ;  /* 0x8000000051397223 */ /* 0x080fe20000010039 */
[----:B------:R-:W-:Y:S01]  /*3690*/  FSEL R169, R64, -INF , !P0 ;  /* 0xff80000040a97808 */ /* 0x000fe20004000000 */
[-C--:B------:R-:W-:Y:S01]  /*36a0*/  FFMA.FTZ R68, R77, -R0.reuse, R68 ;  /* 0x800000004d447223 */ /* 0x080fe20000010044 */
[----:B------:R-:W-:Y:S01]  /*36b0*/  FSEL R164, R41, -INF , !P0 ;  /* 0xff80000029a47808 */ /* 0x000fe20004000000 */
[----:B------:R-:W5:Y:S01]  /*36c0*/  I2F R16, R10 ;  /* 0x0000000a00107306 */ /* 0x000f620000201400 */
[-C--:B------:R-:W-:Y:S01]  /*36d0*/  FFMA.FTZ R69, R87, -R0.reuse, R69 ;  /* 0x8000000057457223 */ /* 0x080fe20000010045 */
[-C--:B------:R-:W-:Y:S01]  /*36e0*/  ISETP.GE.AND P4, PT, R88, R145.reuse, PT ;  /* 0x000000915800720c */ /* 0x080fe20003f86270 */
[-C--:B----4-:R-:W-:Y:S01]  /*36f0*/  FFMA.FTZ R45, R45, -R0.reuse, R62 ;  /* 0x800000002d2d7223 */ /* 0x090fe2000001003e */
[-C--:B------:R-:W-:Y:S01]  /*3700*/  ISETP.GE.AND P3, PT, R96, R145.reuse, PT ;  /* 0x000000916000720c */ /* 0x080fe20003f66270 */
[-C--:B--2---:R-:W-:Y:S01]  /*3710*/  FFMA.FTZ R20, R20, -R0.reuse, R63 ;  /* 0x8000000014147223 */ /* 0x084fe2000001003f */
[----:B------:R-:W-:Y:S01]  /*3720*/  ISETP.GE.AND P0, PT, R98, R145, PT ;  /* 0x000000916200720c */ /* 0x000fe20003f06270 */
[C---:B-1----:R-:W-:Y:S01]  /*3730*/  IMAD.IADD R11, R85.reuse, 0x1, -R100 ;  /* 0x00000001550b7824 */ /* 0x042fe200078e0a64 */
[----:B------:R-:W-:Y:S01]  /*3740*/  FSEL R167, R60, -INF , !P6 ;  /* 0xff8000003ca77808 */ /* 0x000fe20007000000 */
[----:B------:R-:W-:Y:S01]  /*3750*/  IMAD.IADD R85, R85, 0x1, -R98 ;  /* 0x0000000155557824 */ /* 0x000fe200078e0a62 */
[----:B------:R-:W-:Y:S01]  /*3760*/  FSEL R168, R45, -INF , !P6 ;  /* 0xff8000002da87808 */ /* 0x000fe20007000000 */
[----:B---3--:R-:W-:Y:S01]  /*3770*/  FFMA.FTZ R21, R21, -R0, R58 ;  /* 0x8000000015157223 */ /* 0x008fe2000001003a */
[----:B------:R-:W-:-:S02]  /*3780*/  IABS R22, R11 ;  /* 0x0000000b00167213 */ /* 0x000fc40000000000 */
[----:B------:R-:W-:Y:S01]  /*3790*/  IABS R85, R85 ;  /* 0x0000005500557213 */ /* 0x000fe20000000000 */
[-C--:B-----5:R-:W-:Y:S01]  /*37a0*/  FFMA.FTZ R16, R16, -R0.reuse, R59 ;  /* 0x8000000010107223 */ /* 0x0a0fe2000001003b */
[----:B------:R-:W-:Y:S01]  /*37b0*/  FSEL R10, R9, -INF , !P2 ;  /* 0xff800000090a7808 */ /* 0x000fe20005000000 */
[----:B------:R-:W-:Y:S01]  /*37c0*/  FFMA.FTZ R9, R54, -R0, R17 ;  /* 0x8000000036097223 */ /* 0x000fe20000010011 */
[----:B------:R-:W1:Y:S01]  /*37d0*/  I2F R18, R85 ;  /* 0x0000005500127306 */ /* 0x000e620000201400 */
[----:B------:R-:W-:Y:S02]  /*37e0*/  FSEL R11, R49, -INF , !P2 ;  /* 0xff800000310b7808 */ /* 0x000fe40005000000 */
[-C--:B------:R-:W-:Y:S02]  /*37f0*/  ISETP.GE.AND P2, PT, R94, R145.reuse, PT ;  /* 0x000000915e00720c */ /* 0x080fe40003f46270 */
[----:B------:R-:W-:Y:S02]  /*3800*/  FSEL R9, R9, -INF , !P1 ;  /* 0xff80000009097808 */ /* 0x000fe40004800000 */
[----:B------:R-:W-:Y:S01]  /*3810*/  ISETP.GE.AND P1, PT, R100, R145, PT ;  /* 0x000000916400720c */ /* 0x000fe20003f26270 */
[----:B------:R-:W2:Y:S01]  /*3820*/  I2F R17, R22 ;  /* 0x0000001600117306 */ /* 0x000ea20000201400 */
[----:B------:R-:W-:-:S02]  /*3830*/  FSEL R163, R61, -INF , !P4 ;  /* 0xff8000003da37808 */ /* 0x000fc40006000000 */
[----:B------:R-:W-:Y:S02]  /*3840*/  FSEL R172, R20, -INF , !P4 ;  /* 0xff80000014ac7808 */ /* 0x000fe40006000000 */
[----:B------:R-:W-:Y:S02]  /*3850*/  FSEL R173, R56, -INF , !P3 ;  /* 0xff80000038ad7808 */ /* 0x000fe40005800000 */
[----:B------:R-:W-:Y:S01]  /*3860*/  FSEL R166, R21, -INF , !P3 ;  /* 0xff80000015a67808 */ /* 0x000fe20005800000 */
[----:B-1----:R-:W-:Y:S01]  /*3870*/  FFMA.FTZ R18, R18, -R0, R71 ;  /* 0x8000000012127223 */ /* 0x002fe20000010047 */
[----:B------:R-:W-:Y:S02]  /*3880*/  FSEL R171, R57, -INF , !P2 ;  /* 0xff80000039ab7808 */ /* 0x000fe40005000000 */
[----:B------:R-:W-:Y:S02]  /*3890*/  FSEL R142, R16, -INF , !P2 ;  /* 0xff800000108e7808 */ /* 0x000fe40005000000 */
[----:B------:R-:W-:-:S02]  /*38a0*/  FSEL R143, R68, -INF , !P1 ;  /* 0xff800000448f7808 */ /* 0x000fc40004800000 */
[----:B------:R-:W-:Y:S01]  /*38b0*/  FSEL R141, R69, -INF , !P0 ;  /* 0xff800000458d7808 */ /* 0x000fe20004000000 */
[----:B--2---:R-:W-:Y:S01]  /*38c0*/  FFMA.FTZ R17, R17, -R0, R70 ;  /* 0x8000000011117223 */ /* 0x004fe20000010046 */
[----:B------:R-:W-:-:S04]  /*38d0*/  FSEL R162, R18, -INF , !P0 ;  /* 0xff80000012a27808 */ /* 0x000fc80004000000 */
[----:B------:R-:W-:Y:S01]  /*38e0*/  FSEL R140, R17, -INF , !P1 ;  /* 0xff800000118c7808 */ /* 0x000fe20004800000 */
[----:B------:R-:W-:Y:S06]  /*38f0*/  BAR.SYNC.DEFER_BLOCKING 0x0 ;  /* 0x0000000000007b1d */ /* 0x000fec0000010000 */
[----:B------:R-:W-:Y:S05]  /*3900*/  @!P5 BRA `(.L_x_165) ;  /* 0x000003900000d947 */ /* 0x000fea0003800000 */
[----:B------:R-:W-:Y:S01]  /*3910*/  LEA.HI.SX32 R17, R6, 0xfffffffe, 0x1a ;  /* 0xfffffffe06117811 */ /* 0x000fe200078fd2ff */
[----:B------:R-:W-:Y:S01]  /*3920*/  BSSY B0, `(.L_x_166) ;  /* 0x0000036000007945 */ /* 0x000fe20003800000 */
[----:B------:R-:W-:Y:S02]  /*3930*/  ISETP.GE.AND P4, PT, R214, c[0x0][0x220], PT ;  /* 0x00008800d6007a0c */ /* 0x000fe40003f86270 */
        /* <DEDUP_REMOVED lines=52> */
.L_x_167:
[----:B------:R-:W-:Y:S05]  /*3c80*/  BSYNC B0 ;  /* 0x0000000000007941 */ /* 0x000fea0003800000 */
.L_x_166:
[----:B------:R-:W0:Y:S02]  /*3c90*/  LDGDEPBAR ;  /* 0x00000000000079af */ /* 0x000e240000000000 */
.L_x_165:
        /* <DEDUP_REMOVED lines=28> */
[----:B-1----:R-:W-:Y:S02]  /*3e60*/  FMNMX.FTZ R19, R141, R6, !PT ;  /* 0x000000068d137209 */ /* 0x002fe40007810000 */
[----:B------:R-:W-:-:S02]  /*3e70*/  FMNMX.FTZ R16, R162, R17, !PT ;  /* 0x00000011a2107209 */ /* 0x000fc40007810000 */
[----:B------:R-:W-:Y:S01]  /*3e80*/  SHF.L.U32 R192, R2, 0x1, RZ ;  /* 0x0000000102c07819 */ /* 0x000fe200000006ff */
[----:B------:R-:W1:Y:S03]  /*3e90*/  SHFL.BFLY PT, R6, R19, 0x2, 0x1f ;  /* 0x0c401f0013067f89 */ /* 0x000e6600000e0000 */
        /* <DEDUP_REMOVED lines=19> */
[----:B--2---:R-:W-:Y:S01]  /*3fd0*/  FMNMX.FTZ R132, R17, R132, !PT ;  /* 0x0000008411847209 */ /* 0x004fe20007810000 */
[C---:B------:R-:W-:Y:S01]  /*3fe0*/  FMUL.FTZ R170, R133.reuse, c[0x0][0x23c] ;  /* 0x00008f0085aa7a20 */ /* 0x040fe20000410000 */
[----:B------:R-:W-:Y:S01]  /*3ff0*/  FSETP.NEU.FTZ.AND P0, PT, R133, -INF , PT ;  /* 0xff8000008500780b */ /* 0x000fe20003f1d000 */
[----:B------:R-:W2:Y:S02]  /*4000*/  LDSM.16.MT88.4 R120, [R189+0x16000] ;  /* 0x01600000bd78783b */ /* 0x000ea40000004200 */
[----:B------:R-:W-:Y:S01]  /*4010*/  FMUL.FTZ R165, R132, c[0x0][0x23c] ;  /* 0x00008f0084a57a20 */ /* 0x000fe20000410000 */
        /* <DEDUP_REMOVED lines=14> */
[----:B------:R-:W-:Y:S01]  /*4100*/  LDSM.16.MT88.4 R32, [R189+0x12800] ;  /* 0x01280000bd20783b */ /* 0x000fe20000004200 */
[--C-:B------:R-:W-:Y:S01]  /*4110*/  FFMA.FTZ R150, R30, c[0x0][0x23c], -R165.reuse ;  /* 0x00008f001e967a23 */ /* 0x100fe200000108a5 */
[----:B------:R-:W1:Y:S01]  /*4120*/  MUFU.EX2 R154, R154 ;  /* 0x0000009a009a7308 */ /* 0x000e620000000800 */
[--C-:B------:R-:W-:Y:S01]  /*4130*/  FFMA.FTZ R147, R7, c[0x0][0x23c], -R170.reuse ;  /* 0x00008f0007937a23 */ /* 0x100fe200000108aa */
[----:B------:R-:W-:Y:S01]  /*4140*/  LDSM.16.MT88.4 R28, [R188+0x12800] ;  /* 0x01280000bc1c783b */ /* 0x000fe20000004200 */
[--C-:B------:R-:W-:Y:S02]  /*4150*/  FFMA.FTZ R146, R11, c[0x0][0x23c], -R170.reuse ;  /* 0x00008f000b927a23 */ /* 0x100fe400000108aa */
[--C-:B------:R-:W-:Y:S01]  /*4160*/  FFMA.FTZ R3, R9, c[0x0][0x23c], -R170.reuse ;  /* 0x00008f0009037a23 */ /* 0x100fe200000108aa */
[----:B------:R-:W2:Y:S01]  /*4170*/  LDSM.16.MT88.4 R4, [R188+0x16000] ;  /* 0x01600000bc04783b */ /* 0x000ea20000004200 */
[--C-:B------:R-:W-:Y:S01]  /*4180*/  FFMA.FTZ R149, R10, c[0x0][0x23c], -R165.reuse ;  /* 0x00008f000a957a23 */ /* 0x100fe200000108a5 */
[----:B------:R-:W-:Y:S01]  /*4190*/  MUFU.EX2 R153, R153 ;  /* 0x0000009900997308 */ /* 0x000fe20000000800 */
[----:B------:R-:W-:Y:S01]  /*41a0*/  FFMA.FTZ R2, R8, c[0x0][0x23c], -R165 ;  /* 0x00008f0008027a23 */ /* 0x000fe200000108a5 */
[----:B------:R-:W-:Y:S01]  /*41b0*/  LDSM.16.MT88.4 R24, [R190+0x14800] ;  /* 0x01480000be18783b */ /* 0x000fe20000004200 */
[----:B------:R-:W-:-:S02]  /*41c0*/  FFMA.FTZ R152, R13, c[0x0][0x23c], -R170 ;  /* 0x00008f000d987a23 */ /* 0x000fc400000108aa */
[--C-:B------:R-:W-:Y:S01]  /*41d0*/  FFMA.FTZ R151, R14, c[0x0][0x23c], -R165.reuse ;  /* 0x00008f000e977a23 */ /* 0x100fe200000108a5 */
[----:B------:R-:W2:Y:S01]  /*41e0*/  LDSM.16.MT88.4 R8, [R192+0x14800] ;  /* 0x01480000c008783b */ /* 0x000ea20000004200 */
[----:B------:R-:W-:Y:S01]  /*41f0*/  FFMA.FTZ R144, R12, c[0x0][0x23c], -R165 ;  /* 0x00008f000c907a23 */ /* 0x000fe200000108a5 */
[----:B------:R-:W3:Y:S01]  /*4200*/  MUFU.EX2 R148, R148 ;  /* 0x0000009400947308 */ /* 0x000ee20000000800 */
[----:B-1----:R-:W-:Y:S01]  /*4210*/  F2FP.BF16.PACK_AB R112, R154, R155 ;  /* 0x0000009b9a70723e */ /* 0x002fe200000010ff */
[----:B------:R-:W1:Y:S01]  /*4220*/  LDSM.16.MT88.4 R12, [R188+0x14800] ;  /* 0x01480000bc0c783b */ /* 0x000e620000004200 */
        /* <DEDUP_REMOVED lines=56> */
[C---:B--2---:R-:W-:Y:S02]  /*45b0*/  HMMA.16816.F32.BF16 R108, R112.reuse, R120, RZ ;  /* 0x00000078706c723c */ /* 0x044fe400000418ff */
[----:B------:R-:W-:Y:S06]  /*45c0*/  MUFU.EX2 R168, R168 ;  /* 0x000000a800a87308 */ /* 0x000fec0000000800 */
[C---:B------:R-:W-:Y:S02]  /*45d0*/  HMMA.16816.F32.BF16 R124, R112.reuse, R126, RZ ;  /* 0x0000007e707c723c */ /* 0x040fe400000418ff */
[----:B------:R-:W2:Y:S06]  /*45e0*/  MUFU.EX2 R169, R169 ;  /* 0x000000a900a97308 */ /* 0x000eac0000000800 */
        /* <DEDUP_REMOVED lines=39> */
[C---:B------:R-:W-:Y:S08]  /*4860*/  HMMA.16816.F32.BF16 R84, R4.reuse, R12, R84 ;  /* 0x0000000c0454723c */ /* 0x040ff00000041854 */
        /* <DEDUP_REMOVED lines=114> */
[----:B------:R-:W-:Y:S01]  /*4f90*/  IADD3 R2, R145, 0x3f, RZ ;  /* 0x0000003f91027810 */ /* 0x000fe20007ffe0ff */
[----:B------:R-:W-:Y:S01]  /*4fa0*/  IMAD.MOV.U32 R218, RZ, RZ, c[0x0][0x1a0] ;  /* 0x00006800ffda7624 */ /* 0x000fe200078e00ff */
[----:B------:R-:W-:Y:S01]  /*4fb0*/  LOP3.LUT R216, R134, 0x3, RZ, 0xc0, !PT ;  /* 0x0000000386d87812 */ /* 0x000fe200078ec0ff */
[----:B------:R-:W-:Y:S01]  /*4fc0*/  IMAD.MOV.U32 R217, RZ, RZ, c[0x0][0x1a4] ;  /* 0x00006900ffd97624 */ /* 0x000fe200078e00ff */
[----:B------:R-:W-:-:S02]  /*4fd0*/  SHF.R.S32.HI R219, RZ, 0x1f, R2 ;  /* 0x0000001fffdb7819 */ /* 0x000fc40000011402 */
[----:B------:R-:W-:Y:S01]  /*4fe0*/  ISETP.GE.AND P4, PT, R214, c[0x0][0x220], PT ;  /* 0x00008800d6007a0c */ /* 0x000fe20003f86270 */
[----:B------:R-:W-:Y:S01]  /*4ff0*/  IMAD R216, R216, -0x2, R135 ;  /* 0xfffffffed8d87824 */ /* 0x000fe200078e0287 */
[----:B------:R-:W-:Y:S01]  /*5000*/  LEA.HI R219, R219, R2, RZ, 0x6 ;  /* 0x00000002dbdb7211 */ /* 0x000fe200078f30ff */
[----:B------:R-:W-:Y:S01]  /*5010*/  IMAD.MOV.U32 R135, RZ, RZ, R132 ;  /* 0x000000ffff877224 */ /* 0x000fe200078e0084 */
[----:B------:R-:W-:Y:S01]  /*5020*/  ISETP.GE.AND P3, PT, R205, c[0x0][0x220], PT ;  /* 0x00008800cd007a0c */ /* 0x000fe20003f66270 */
[----:B------:R-:W-:Y:S01]  /*5030*/  IMAD.MOV.U32 R2, RZ, RZ, R133 ;  /* 0x000000ffff027224 */ /* 0x000fe200078e0085 */
[----:B------:R-:W-:Y:S02]  /*5040*/  IADD3 R216, R145, R216, -R206 ;  /* 0x000000d891d87210 */ /* 0x000fe40007ffe8ce */
[----:B------:R-:W-:Y:S02]  /*5050*/  LEA.HI.SX32 R219, R219, 0xfffffffe, 0x1a ;  /* 0xfffffffedbdb7811 */ /* 0x000fe400078fd2ff */
[----:B------:R-:W-:Y:S01]  /*5060*/  ISETP.GE.AND P2, PT, R204, c[0x0][0x220], PT ;  /* 0x00008800cc007a0c */ /* 0x000fe20003f46270 */
[----:B------:R-:W-:Y:S05]  /*5070*/  BRA `(.L_x_169) ;  /* 0x0000036000007947 */ /* 0x000fea0003800000 */
.L_x_171:
        /* <DEDUP_REMOVED lines=54> */
.L_x_169:
        /* <DEDUP_REMOVED lines=31> */
[C---:B------:R-:W-:Y:S01]  /*55d0*/  @!P2 LEA R222, P0, R132.reuse, c[0x0][0x170], 0x1 ;  /* 0x00005c0084deaa11 */ /* 0x040fe200078008ff */
        /* <DEDUP_REMOVED lines=182> */
.L_x_170:
[C---:B------:R-:W-:Y:S01]  /*6140*/  IMAD R148, R219.reuse, -0x40, R216 ;  /* 0xffffffc0db947824 */ /* 0x040fe200078e02d8 */
[----:B------:R-:W-:Y:S01]  /*6150*/  LDSM.16.MT88.4 R152, [R190+0x14800] ;  /* 0x01480000be98783b */ /* 0x000fe20000004200 */
[----:B------:R-:W-:Y:S03]  /*6160*/  IADD3 R219, R219, -0x1, RZ ;  /* 0xffffffffdbdb7810 */ /* 0x000fe60007ffe0ff */
[C---:B------:R-:W-:Y:S02]  /*6170*/  IADD3 R149, R148.reuse, 0x8, RZ ;  /* 0x0000000894957810 */ /* 0x040fe40007ffe0ff */
[----:B-1----:R-:W-:Y:S02]  /*6180*/  IADD3 R144, R148, -0x1, RZ ;  /* 0xffffffff94907810 */ /* 0x002fe40007ffe0ff */
[----:B------:R-:W-:Y:S01]  /*6190*/  ISETP.GE.AND P1, PT, R149, RZ, PT ;  /* 0x000000ff9500720c */ /* 0x000fe20003f26270 */
[----:B------:R-:W-:Y:S01]  /*61a0*/  LDSM.16.MT88.4 R156, [R189+0x14800] ;  /* 0x01480000bd9c783b */ /* 0x000fe20000004200 */
[----:B------:R-:W-:Y:S02]  /*61b0*/  ISETP.GE.AND P0, PT, R144, RZ, PT ;  /* 0x000000ff9000720c */ /* 0x000fe40003f06270 */
[C---:B------:R-:W-:Y:S02]  /*61c0*/  IADD3 R146, R148.reuse, 0x7, RZ ;  /* 0x0000000794927810 */ /* 0x040fe40007ffe0ff */
[C---:B------:R-:W-:Y:S02]  /*61d0*/  IADD3 R147, R148.reuse, -0x8, RZ ;  /* 0xfffffff894937810 */ /* 0x040fe40007ffe0ff */
[C---:B------:R-:W-:Y:S02]  /*61e0*/  IADD3 R142, R148.reuse, -0x9, RZ ;  /* 0xfffffff7948e7810 */ /* 0x040fe40007ffe0ff */
[C---:B------:R-:W-:Y:S02]  /*61f0*/  IADD3 R145, R148.reuse, -0x10, RZ ;  /* 0xfffffff094917810 */ /* 0x040fe40007ffe0ff */
[C---:B------:R-:W-:Y:S02]  /*6200*/  IADD3 R140, R148.reuse, -0x11, RZ ;  /* 0xffffffef948c7810 */ /* 0x040fe40007ffe0ff */
[C---:B------:R-:W-:Y:S02]  /*6210*/  @!P1 IADD3 R149, -R148.reuse, -0x8, RZ ;  /* 0xfffffff894959810 */ /* 0x040fe40007ffe1ff */
[----:B------:R-:W-:Y:S02]  /*6220*/  @!P0 IADD3 R144, -R148, 0x1, RZ ;  /* 0x0000000194908810 */ /* 0x000fe40007ffe1ff */
[----:B------:R-:W-:Y:S02]  /*6230*/  ISETP.GE.AND P1, PT, R146, RZ, PT ;  /* 0x000000ff9200720c */ /* 0x000fe40003f26270 */
[----:B------:R-:W-:Y:S01]  /*6240*/  ISETP.GE.AND P0, PT, R147, RZ, PT ;  /* 0x000000ff9300720c */ /* 0x000fe20003f06270 */
[----:B------:R-:W-:Y:S01]  /*6250*/  I2F R149, R149 ;  /* 0x0000009500957306 */ /* 0x000fe20000201400 */
[C---:B------:R-:W-:Y:S02]  /*6260*/  IADD3 R141, R148.reuse, -0x18, RZ ;  /* 0xffffffe8948d7810 */ /* 0x040fe40007ffe0ff */
[C---:B------:R-:W-:Y:S02]  /*6270*/  IADD3 R136, R148.reuse, -0x19, RZ ;  /* 0xffffffe794887810 */ /* 0x040fe40007ffe0ff */
[C---:B------:R-:W-:Y:S02]  /*6280*/  IADD3 R139, R148.reuse, -0x20, RZ ;  /* 0xffffffe0948b7810 */ /* 0x040fe40007ffe0ff */
[----:B------:R-:W-:Y:S02]  /*6290*/  IADD3 R134, R148, -0x21, RZ ;  /* 0xffffffdf94867810 */ /* 0x000fe40007ffe0ff */
[----:B------:R-:W-:Y:S01]  /*62a0*/  ISETP.GE.AND P6, PT, R136, RZ, PT ;  /* 0x000000ff8800720c */ /* 0x000fe20003fc6270 */
[----:B------:R-:W-:Y:S01]  /*62b0*/  I2F R144, R144 ;  /* 0x0000009000907306 */ /* 0x000fe20000201400 */
[C---:B------:R-:W-:Y:S02]  /*62c0*/  @!P1 IADD3 R146, -R148.reuse, -0x7, RZ ;  /* 0xfffffff994929810 */ /* 0x040fe40007ffe1ff */
[----:B------:R-:W-:Y:S02]  /*62d0*/  @!P0 IADD3 R147, -R148, 0x8, RZ ;  /* 0x0000000894938810 */ /* 0x000fe40007ffe1ff */
[----:B------:R-:W-:Y:S02]  /*62e0*/  ISETP.GE.AND P1, PT, R142, RZ, PT ;  /* 0x000000ff8e00720c */ /* 0x000fe40003f26270 */
[----:B------:R-:W-:Y:S02]  /*62f0*/  ISETP.GE.AND P0, PT, R145, RZ, PT ;  /* 0x000000ff9100720c */ /* 0x000fe40003f06270 */
[----:B------:R-:W-:Y:S01]  /*6300*/  IABS R151, R148 ;  /* 0x0000009400977213 */ /* 0x000fe20000000000 */
[----:B------:R-:W-:Y:S01]  /*6310*/  I2F R146, R146 ;  /* 0x0000009200927306 */ /* 0x000fe20000201400 */
[C---:B------:R-:W-:Y:S02]  /*6320*/  IADD3 R137, R148.reuse, -0x28, RZ ;  /* 0xffffffd894897810 */ /* 0x040fe40007ffe0ff */
[C---:B------:R-:W-:Y:S02]  /*6330*/  IADD3 R133, R148.reuse, -0x29, RZ ;  /* 0xffffffd794857810 */ /* 0x040fe40007ffe0ff */
[C---:B------:R-:W-:Y:S02]  /*6340*/  IADD3 R3, R148.reuse, -0x30, RZ ;  /* 0xffffffd094037810 */ /* 0x040fe40007ffe0ff */
[C---:B------:R-:W-:Y:S02]  /*6350*/  @!P6 IADD3 R136, -R148.reuse, 0x19, RZ ;  /* 0x000000199488e810 */ /* 0x040fe40007ffe1ff */
[C---:B------:R-:W-:Y:S01]  /*6360*/  @!P1 IADD3 R142, -R148.reuse, 0x9, RZ ;  /* 0x00000009948e9810 */ /* 0x040fe20007ffe1ff */
[----:B------:R-:W-:Y:S01]  /*6370*/  I2F R151, R151 ;  /* 0x0000009700977306 */ /* 0x000fe20000201400 */
[----:B------:R-:W-:Y:S02]  /*6380*/  @!P0 IADD3 R145, -R148, 0x10, RZ ;  /* 0x0000001094918810 */ /* 0x000fe40007ffe1ff */
[----:B------:R-:W-:Y:S02]  /*6390*/  ISETP.GE.AND P1, PT, R140, RZ, PT ;  /* 0x000000ff8c00720c */ /* 0x000fe40003f26270 */
[----:B------:R-:W-:Y:S02]  /*63a0*/  ISETP.GE.AND P0, PT, R141, RZ, PT ;  /* 0x000000ff8d00720c */ /* 0x000fe40003f06270 */
[----:B------:R-:W-:Y:S02]  /*63b0*/  ISETP.GE.AND P6, PT, R137, RZ, PT ;  /* 0x000000ff8900720c */ /* 0x000fe40003fc6270 */
[C---:B------:R-:W-:Y:S01]  /*63c0*/  IADD3 R132, R148.reuse, -0x31, RZ ;  /* 0xffffffcf94847810 */ /* 0x040fe20007ffe0ff */
[----:B------:R-:W-:Y:S01]  /*63d0*/  I2F R147, R147 ;  /* 0x0000009300937306 */ /* 0x000fe20000201400 */
[C---:B------:R-:W-:Y:S02]  /*63e0*/  IADD3 R143, R148.reuse, -0x38, RZ ;  /* 0xffffffc8948f7810 */ /* 0x040fe40007ffe0ff */
[C---:B------:R-:W-:Y:S03]  /*63f0*/  IADD3 R138, R148.reuse, -0x39, RZ ;  /* 0xffffffc7948a7810 */ /* 0x040fe60007ffe0ff */
[C---:B------:R-:W-:Y:S02]  /*6400*/  @!P1 IADD3 R140, -R148.reuse, 0x11, RZ ;  /* 0x00000011948c9810 */ /* 0x040fe40007ffe1ff */
[----:B------:R-:W-:Y:S02]  /*6410*/  @!P0 IADD3 R141, -R148, 0x18, RZ ;  /* 0x00000018948d8810 */ /* 0x000fe40007ffe1ff */
[----:B------:R-:W-:Y:S01]  /*6420*/  ISETP.GE.AND P1, PT, R139, RZ, PT ;  /* 0x000000ff8b00720c */ /* 0x000fe20003f26270 */
[----:B------:R-:W-:Y:S01]  /*6430*/  I2F R142, R142 ;  /* 0x0000008e008e7306 */ /* 0x000fe20000201400 */
[----:B------:R-:W-:Y:S02]  /*6440*/  ISETP.GE.AND P0, PT, R134, RZ, PT ;  /* 0x000000ff8600720c */ /* 0x000fe40003f06270 */
[----:B------:R-:W-:Y:S02]  /*6450*/  @!P6 IADD3 R137, -R148, 0x28, RZ ;  /* 0x000000289489e810 */ /* 0x000fe40007ffe1ff */
[----:B------:R-:W-:Y:S05]  /*6460*/  ISETP.GE.AND P6, PT, R132, RZ, PT ;  /* 0x000000ff8400720c */ /* 0x000fea0003fc6270 */
[----:B------:R-:W-:Y:S02]  /*6470*/  I2F R145, R145 ;  /* 0x0000009100917306 */ /* 0x000fe40000201400 */
[C---:B------:R-:W-:Y:S02]  /*6480*/  @!P1 IADD3 R139, -R148.reuse, 0x20, RZ ;  /* 0x00000020948b9810 */ /* 0x040fe40007ffe1ff */
[C---:B------:R-:W-:Y:S02]  /*6490*/  @!P0 IADD3 R134, -R148.reuse, 0x21, RZ ;  /* 0x0000002194868810 */ /* 0x040fe40007ffe1ff */
[----:B------:R-:W-:Y:S02]  /*64a0*/  ISETP.GE.AND P1, PT, R133, RZ, PT ;  /* 0x000000ff8500720c */ /* 0x000fe40003f26270 */
[----:B------:R-:W-:Y:S02]  /*64b0*/  ISETP.GE.AND P0, PT, R3, RZ, PT ;  /* 0x000000ff0300720c */ /* 0x000fe40003f06270 */
[----:B------:R-:W-:Y:S01]  /*64c0*/  I2F R140, R140 ;  /* 0x0000008c008c7306 */ /* 0x000fe20000201400 */
[C---:B------:R-:W-:Y:S08]  /*64d0*/  @!P6 IADD3 R132, -R148.reuse, 0x31, RZ ;  /* 0x000000319484e810 */ /* 0x040ff00007ffe1ff */
[C---:B------:R-:W-:Y:S01]  /*64e0*/  @!P1 IADD3 R133, -R148.reuse, 0x29, RZ ;  /* 0x0000002994859810 */ /* 0x040fe20007ffe1ff */
[----:B------:R-:W-:Y:S01]  /*64f0*/  I2F R141, R141 ;  /* 0x0000008d008d7306 */ /* 0x000fe20000201400 */
[----:B------:R-:W-:Y:S02]  /*6500*/  @!P0 IADD3 R3, -R148, 0x30, RZ ;  /* 0x0000003094038810 */ /* 0x000fe40007ffe1ff */
[----:B------:R-:W-:Y:S02]  /*6510*/  ISETP.GE.AND P1, PT, R143, RZ, PT ;  /* 0x000000ff8f00720c */ /* 0x000fe40003f26270 */
[----:B------:R-:W-:Y:S05]  /*6520*/  ISETP.GE.AND P0, PT, R138, RZ, PT ;  /* 0x000000ff8a00720c */ /* 0x000fea0003f06270 */
[----:B------:R-:W-:Y:S06]  /*6530*/  I2F R136, R136 ;  /* 0x0000008800887306 */ /* 0x000fec0000201400 */
[C---:B------:R-:W-:Y:S02]  /*6540*/  @!P1 IADD3 R143, -R148.reuse, 0x38, RZ ;  /* 0x00000038948f9810 */ /* 0x040fe40007ffe1ff */
[----:B------:R-:W-:Y:S02]  /*6550*/  @!P0 IADD3 R138, -R148, 0x39, RZ ;  /* 0x00000039948a8810 */ /* 0x000fe40007ffe1ff */
[----:B------:R-:W-:Y:S10]  /*6560*/  I2F R139, R139 ;  /* 0x0000008b008b7306 */ /* 0x000ff40000201400 */
[----:B------:R-:W-:Y:S10]  /*6570*/  I2F R134, R134 ;  /* 0x0000008600867306 */ /* 0x000ff40000201400 */
[----:B------:R-:W-:Y:S10]  /*6580*/  I2F R137, R137 ;  /* 0x0000008900897306 */ /* 0x000ff40000201400 */
[----:B------:R-:W-:Y:S10]  /*6590*/  I2F R133, R133 ;  /* 0x0000008500857306 */ /* 0x000ff40000201400 */
[----:B------:R-:W-:Y:S10]  /*65a0*/  I2F R3, R3 ;  /* 0x0000000300037306 */ /* 0x000ff40000201400 */
[----:B------:R-:W-:Y:S10]  /*65b0*/  I2F R132, R132 ;  /* 0x0000008400847306 */ /* 0x000ff40000201400 */
[----:B------:R-:W-:Y:S10]  /*65c0*/  I2F R143, R143 ;  /* 0x0000008f008f7306 */ /* 0x000ff40000201400 */
[----:B------:R-:W1:Y:S02]  /*65d0*/  I2F R138, R138 ;  /* 0x0000008a008a7306 */ /* 0x000e640000201400 */
[-C--:B-1----:R-:W-:Y:S02]  /*65e0*/  FFMA.FTZ R33, R138, -R0.reuse, R33 ;  /* 0x800000008a217223 */ /* 0x082fe40000010021 */
[-C--:B------:R-:W-:Y:S02]  /*65f0*/  FFMA.FTZ R4, R151, -R0.reuse, R4 ;  /* 0x8000000097047223 */ /* 0x080fe40000010004 */
[-C--:B------:R-:W-:Y:S02]  /*6600*/  FFMA.FTZ R6, R149, -R0.reuse, R6 ;  /* 0x8000000095067223 */ /* 0x080fe40000010006 */
[----:B------:R-:W-:Y:S01]  /*6610*/  FFMA.FTZ R5, R144, -R0, R5 ;  /* 0x8000000090057223 */ /* 0x000fe20000010005 */
[----:B------:R-:W-:Y:S01]  /*6620*/  FMNMX.FTZ R148, R4, R2, !PT ;  /* 0x0000000204947209 */ /* 0x000fe20007810000 */
[-C--:B------:R-:W-:Y:S02]  /*6630*/  FFMA.FTZ R7, R146, -R0.reuse, R7 ;  /* 0x8000000092077223 */ /* 0x080fe40000010007 */
[----:B------:R-:W-:Y:S01]  /*6640*/  FFMA.FTZ R8, R147, -R0, R8 ;  /* 0x8000000093087223 */ /* 0x000fe20000010008 */
[----:B------:R-:W-:Y:S01]  /*6650*/  FMNMX.FTZ R149, R5, R148, !PT ;  /* 0x0000009405957209 */ /* 0x000fe20007810000 */
[-C--:B------:R-:W-:Y:S01]  /*6660*/  FFMA.FTZ R11, R144, -R0.reuse, R11 ;  /* 0x80000000900b7223 */ /* 0x080fe2000001000b */
[----:B------:R-:W-:Y:S01]  /*6670*/  FMNMX.FTZ R144, R6, R135, !PT ;  /* 0x0000008706907209 */ /* 0x000fe20007810000 */
[-C--:B------:R-:W-:Y:S01]  /*6680*/  FFMA.FTZ R10, R151, -R0.reuse, R10 ;  /* 0x80000000970a7223 */ /* 0x080fe2000001000a */
[----:B------:R-:W-:Y:S01]  /*6690*/  FMNMX.FTZ R146, R8, R149, !PT ;  /* 0x0000009508927209 */ /* 0x000fe20007810000 */
[CC--:B------:R-:W-:Y:S02]  /*66a0*/  FFMA.FTZ R9, R142.reuse, -R0.reuse, R9 ;  /* 0x800000008e097223 */ /* 0x0c0fe40000010009 */
[----:B------:R-:W-:Y:S01]  /*66b0*/  FFMA.FTZ R14, R147, -R0, R14 ;  /* 0x80000000930e7223 */ /* 0x000fe2000001000e */
[----:B------:R-:W-:Y:S01]  /*66c0*/  FMNMX.FTZ R147, R7, R144, !PT ;  /* 0x0000009007937209 */ /* 0x000fe20007810000 */
[----:B------:R-:W-:Y:S01]  /*66d0*/  FFMA.FTZ R12, R145, -R0, R12 ;  /* 0x80000000910c7223 */ /* 0x000fe2000001000c */
[----:B------:R-:W-:Y:S01]  /*66e0*/  FMNMX.FTZ R149, R9, R146, !PT ;  /* 0x0000009209957209 */ /* 0x000fe20007810000 */
[-C--:B------:R-:W-:Y:S01]  /*66f0*/  FFMA.FTZ R15, R142, -R0.reuse, R15 ;  /* 0x800000008e0f7223 */ /* 0x080fe2000001000f */
[----:B------:R-:W-:Y:S01]  /*6700*/  FMNMX.FTZ R142, R10, R147, !PT ;  /* 0x000000930a8e7209 */ /* 0x000fe20007810000 */
[-C--:B------:R-:W-:Y:S01]  /*6710*/  FFMA.FTZ R13, R140, -R0.reuse, R13 ;  /* 0x800000008c0d7223 */ /* 0x080fe2000001000d */
[----:B------:R-:W-:Y:S01]  /*6720*/  FMNMX.FTZ R144, R12, R149, !PT ;  /* 0x000000950c907209 */ /* 0x000fe20007810000 */
        /* <DEDUP_REMOVED lines=36> */
[----:B------:R-:W-:Y:S01]  /*6970*/  FFMA.FTZ R35, R132, -R0, R35 ;  /* 0x8000000084237223 */ /* 0x000fe20000010023 */
[----:B------:R-:W-:Y:S01]  /*6980*/  FMNMX.FTZ R136, R30, R137, !PT ;  /* 0x000000891e887209 */ /* 0x000fe20007810000 */
[----:B------:R-:W-:Y:S01]  /*6990*/  LDSM.16.MT88.4 R140, [R190+0x12000] ;  /* 0x01200000be8c783b */ /* 0x000fe20000004200 */
[----:B------:R-:W-:Y:S02]  /*69a0*/  FMNMX.FTZ R138, R32, R139, !PT ;  /* 0x0000008b208a7209 */ /* 0x000fe40007810000 */
[----:B------:R-:W-:Y:S02]  /*69b0*/  FMNMX.FTZ R3, R31, R136, !PT ;  /* 0x000000881f037209 */ /* 0x000fe40007810000 */
[----:B------:R-:W-:Y:S02]  /*69c0*/  FMNMX.FTZ R134, R33, R138, !PT ;  /* 0x0000008a21867209 */ /* 0x000fe40007810000 */
[----:B------:R-:W-:Y:S01]  /*69d0*/  FMNMX.FTZ R132, R34, R3, !PT ;  /* 0x0000000322847209 */ /* 0x000fe20007810000 */
[----:B------:R-:W-:Y:S03]  /*69e0*/  LDSM.16.MT88.4 R144, [R189+0x12000] ;  /* 0x01200000bd90783b */ /* 0x000fe60000004200 */
[----:B------:R-:W-:Y:S05]  /*69f0*/  FMNMX.FTZ R139, R35, R132, !PT ;  /* 0x00000084238b7209 */ /* 0x000fea0007810000 */
[----:B------:R-:W1:Y:S08]  /*6a00*/  SHFL.BFLY PT, R3, R134, 0x2, 0x1f ;  /* 0x0c401f0086037f89 */ /* 0x000e7000000e0000 */
[----:B------:R-:W2:Y:S08]  /*6a10*/  SHFL.BFLY PT, R132, R139, 0x2, 0x1f ;  /* 0x0c401f008b847f89 */ /* 0x000eb000000e0000 */
[----:B------:R-:W-:Y:S01]  /*6a20*/  LDSM.16.MT88.4 R148, [R192+0x14800] ;  /* 0x01480000c094783b */ /* 0x000fe20000004200 */
[----:B-1----:R-:W-:Y:S07]  /*6a30*/  FMNMX.FTZ R136, R134, R3, !PT ;  /* 0x0000000386887209 */ /* 0x002fee0007810000 */
[----:B------:R-:W1:Y:S01]  /*6a40*/  SHFL.BFLY PT, R133, R136, 0x1, 0x1f ;  /* 0x0c201f0088857f89 */ /* 0x000e6200000e0000 */
[----:B--2---:R-:W-:Y:S07]  /*6a50*/  FMNMX.FTZ R137, R139, R132, !PT ;  /* 0x000000848b897209 */ /* 0x004fee0007810000 */
[----:B------:R-:W2:Y:S01]  /*6a60*/  SHFL.BFLY PT, R132, R137, 0x1, 0x1f ;  /* 0x0c201f0089847f89 */ /* 0x000ea200000e0000 */
[----:B-1----:R-:W-:Y:S04]  /*6a70*/  FMNMX.FTZ R133, R136, R133, !PT ;  /* 0x0000008588857209 */ /* 0x002fe80007810000 */
[C---:B------:R-:W-:Y:S01]  /*6a80*/  FSETP.NEU.FTZ.AND P0, PT, R133.reuse, -INF , PT ;  /* 0xff8000008500780b */ /* 0x040fe20003f1d000 */
[C---:B------:R-:W-:Y:S02]  /*6a90*/  FADD.FTZ R2, -R133.reuse, R2 ;  /* 0x0000000285027221 */ /* 0x040fe40000010100 */
[----:B------:R-:W-:Y:S01]  /*6aa0*/  FMUL.FTZ R167, R133, c[0x0][0x23c] ;  /* 0x00008f0085a77a20 */ /* 0x000fe20000410000 */
[----:B--2---:R-:W-:Y:S01]  /*6ab0*/  FMNMX.FTZ R132, R137, R132, !PT ;  /* 0x0000008489847209 */ /* 0x004fe20007810000 */
[----:B------:R-:W-:Y:S01]  /*6ac0*/  FMUL.FTZ R3, R2, c[0x0][0x23c] ;  /* 0x00008f0002037a20 */ /* 0x000fe20000410000 */
[----:B------:R-:W1:Y:S02]  /*6ad0*/  LDSM.16.MT88.4 R136, [R192+0x12000] ;  /* 0x01200000c088783b */ /* 0x000e640000004200 */
[----:B------:R-:W-:Y:S01]  /*6ae0*/  FSEL R167, R167, RZ, P0 ;  /* 0x000000ffa7a77208 */ /* 0x000fe20000000000 */
[C---:B------:R-:W-:Y:S01]  /*6af0*/  FADD.FTZ R2, -R132.reuse, R135 ;  /* 0x0000008784027221 */ /* 0x040fe20000010100 */
[C---:B------:R-:W-:Y:S01]  /*6b00*/  FSETP.NEU.FTZ.AND P0, PT, R132.reuse, -INF , PT ;  /* 0xff8000008400780b */ /* 0x040fe20003f1d000 */
[----:B------:R-:W-:Y:S01]  /*6b10*/  FMUL.FTZ R166, R132, c[0x0][0x23c] ;  /* 0x00008f0084a67a20 */ /* 0x000fe20000410000 */
[----:B------:R-:W2:Y:S01]  /*6b20*/  MUFU.EX2 R3, R3 ;  /* 0x0000000300037308 */ /* 0x000ea20000000800 */
[----:B------:R-:W-:Y:S02]  /*6b30*/  FMUL.FTZ R134, R2, c[0x0][0x23c] ;  /* 0x00008f0002867a20 */ /* 0x000fe40000410000 */
[--C-:B------:R-:W-:Y:S01]  /*6b40*/  FFMA.FTZ R165, R4, c[0x0][0x23c], -R167.reuse ;  /* 0x00008f0004a57a23 */ /* 0x100fe200000108a7 */
[----:B------:R-:W-:Y:S01]  /*6b50*/  FSEL R166, R166, RZ, P0 ;  /* 0x000000ffa6a67208 */ /* 0x000fe20000000000 */
[--C-:B------:R-:W-:Y:S02]  /*6b60*/  FFMA.FTZ R164, R5, c[0x0][0x23c], -R167.reuse ;  /* 0x00008f0005a47a23 */ /* 0x100fe400000108a7 */
[--C-:B------:R-:W-:Y:S02]  /*6b70*/  FFMA.FTZ R163, R8, c[0x0][0x23c], -R167.reuse ;  /* 0x00008f0008a37a23 */ /* 0x100fe400000108a7 */
[--C-:B------:R-:W-:Y:S01]  /*6b80*/  FFMA.FTZ R162, R9, c[0x0][0x23c], -R167.reuse ;  /* 0x00008f0009a27a23 */ /* 0x100fe200000108a7 */
[----:B------:R3:W4:Y:S01]  /*6b90*/  MUFU.EX2 R2, R134 ;  /* 0x0000008600027308 */ /* 0x0007220000000800 */
[--C-:B------:R-:W-:Y:S02]  /*6ba0*/  FFMA.FTZ R161, R6, c[0x0][0x23c], -R166.reuse ;  /* 0x00008f0006a17a23 */ /* 0x100fe400000108a6 */
[--C-:B------:R-:W-:Y:S02]  /*6bb0*/  FFMA.FTZ R160, R7, c[0x0][0x23c], -R166.reuse ;  /* 0x00008f0007a07a23 */ /* 0x100fe400000108a6 */
[--C-:B------:R-:W-:Y:S02]  /*6bc0*/  FFMA.FTZ R135, R10, c[0x0][0x23c], -R166.reuse ;  /* 0x00008f000a877a23 */ /* 0x100fe400000108a6 */
[--C-:B------:R-:W-:Y:S02]  /*6bd0*/  FFMA.FTZ R222, R28, c[0x0][0x23c], -R167.reuse ;  /* 0x00008f001cde7a23 */ /* 0x100fe400000108a7 */
[--C-:B------:R-:W-:Y:S01]  /*6be0*/  FFMA.FTZ R223, R29, c[0x0][0x23c], -R167.reuse ;  /* 0x00008f001ddf7a23 */ /* 0x100fe200000108a7 */
[----:B------:R-:W-:Y:S01]  /*6bf0*/  MUFU.EX2 R165, R165 ;  /* 0x000000a500a57308 */ /* 0x000fe20000000800 */
[--C-:B------:R-:W-:Y:S02]  /*6c00*/  FFMA.FTZ R224, R32, c[0x0][0x23c], -R167.reuse ;  /* 0x00008f0020e07a23 */ /* 0x100fe400000108a7 */
[--C-:B------:R-:W-:Y:S02]  /*6c10*/  FFMA.FTZ R225, R30, c[0x0][0x23c], -R166.reuse ;  /* 0x00008f001ee17a23 */ /* 0x100fe400000108a6 */
[C---:B--2---:R-:W-:Y:S02]  /*6c20*/  FMUL.FTZ R4, R3.reuse, R128 ;  /* 0x0000008003047220 */ /* 0x044fe40000410000 */
[C---:B------:R-:W-:Y:S02]  /*6c30*/  FMUL.FTZ R5, R3.reuse, R129 ;  /* 0x0000008103057220 */ /* 0x040fe40000410000 */
[C---:B------:R-:W-:Y:S01]  /*6c40*/  FMUL.FTZ R8, R3.reuse, R124 ;  /* 0x0000007c03087220 */ /* 0x040fe20000410000 */
[----:B------:R-:W2:Y:S01]  /*6c50*/  MUFU.EX2 R164, R164 ;  /* 0x000000a400a47308 */ /* 0x000ea20000000800 */
[C---:B------:R-:W-:Y:S02]  /*6c60*/  FMUL.FTZ R9, R3.reuse, R125 ;  /* 0x0000007d03097220 */ /* 0x040fe40000410000 */
[----:B------:R-:W-:Y:S02]  /*6c70*/  FMUL.FTZ R36, R3, R36 ;  /* 0x0000002403247220 */ /* 0x000fe40000410000 */
[--C-:B---3--:R-:W-:Y:S02]  /*6c80*/  FFMA.FTZ R134, R11, c[0x0][0x23c], -R166.reuse ;  /* 0x00008f000b867a23 */ /* 0x108fe400000108a6 */
[C---:B----4-:R-:W-:Y:S02]  /*6c90*/  FMUL.FTZ R6, R2.reuse, R130 ;  /* 0x0000008202067220 */ /* 0x050fe40000410000 */
[C---:B------:R-:W-:Y:S01]  /*6ca0*/  FMUL.FTZ R7, R2.reuse, R131 ;  /* 0x0000008302077220 */ /* 0x040fe20000410000 */
[----:B------:R-:W-:Y:S01]  /*6cb0*/  MUFU.EX2 R163, R163 ;  /* 0x000000a300a37308 */ /* 0x000fe20000000800 */
[C---:B------:R-:W-:Y:S02]  /*6cc0*/  FMUL.FTZ R10, R2.reuse, R126 ;  /* 0x0000007e020a7220 */ /* 0x040fe40000410000 */
[C---:B------:R-:W-:Y:S02]  /*6cd0*/  FMUL.FTZ R11, R2.reuse, R127 ;  /* 0x0000007f020b7220 */ /* 0x040fe40000410000 */
[----:B------:R-:W3:Y:S01]  /*6ce0*/  LDSM.16.MT88.4 R124, [R188+0x12000] ;  /* 0x01200000bc7c783b */ /* 0x000ee20000004200 */
[C---:B------:R-:W-:Y:S02]  /*6cf0*/  FMUL.FTZ R37, R3.reuse, R37 ;  /* 0x0000002503257220 */ /* 0x040fe40000410000 */
[C---:B------:R-:W-:Y:S02]  /*6d00*/  FMUL.FTZ R38, R2.reuse, R38 ;  /* 0x0000002602267220 */ /* 0x040fe40000410000 */
[----:B------:R-:W4:Y:S01]  /*6d10*/  MUFU.EX2 R162, R162 ;  /* 0x000000a200a27308 */ /* 0x000f220000000800 */
[----:B------:R-:W-:Y:S02]  /*6d20*/  FMUL.FTZ R39, R2, R39 ;  /* 0x0000002702277220 */ /* 0x000fe40000410000 */
[C---:B------:R-:W-:Y:S01]  /*6d30*/  FMUL.FTZ R40, R3.reuse, R40 ;  /* 0x0000002803287220 */ /* 0x040fe20000410000 */
[----:B--2---:R-:W-:Y:S01]  /*6d40*/  F2FP.BF16.PACK_AB R128, R164, R165 ;  /* 0x000000a5a480723e */ /* 0x004fe200000010ff */
[----:B------:R-:W-:Y:S02]  /*6d50*/  FMUL.FTZ R41, R3, R41 ;  /* 0x0000002903297220 */ /* 0x000fe40000410000 */
[C---:B------:R-:W-:Y:S02]  /*6d60*/  FMUL.FTZ R42, R2.reuse, R42 ;  /* 0x0000002a022a7220 */ /* 0x040fe40000410000 */
[----:B------:R-:W-:Y:S01]  /*6d70*/  FMUL.FTZ R43, R2, R43 ;  /* 0x0000002b022b7220 */ /* 0x000fe20000410000 */
[----:B------:R-:W-:Y:S01]  /*6d80*/  MUFU.EX2 R161, R161 ;  /* 0x000000a100a17308 */ /* 0x000fe20000000800 */
[--C-:B------:R-:W-:Y:S02]  /*6d90*/  FFMA.FTZ R226, R31, c[0x0][0x23c], -R166.reuse ;  /* 0x00008f001fe27a23 */ /* 0x100fe400000108a6 */
[----:B------:R-:W-:Y:S01]  /*6da0*/  LDSM.16.MT88.4 R28, [R190+0x13800] ;  /* 0x01380000be1c783b */ /* 0x000fe20000004200 */
[--C-:B------:R-:W-:Y:S02]  /*6db0*/  FFMA.FTZ R227, R34, c[0x0][0x23c], -R166.reuse ;  /* 0x00008f0022e37a23 */ /* 0x100fe400000108a6 */
[C---:B------:R-:W-:Y:S02]  /*6dc0*/  FMUL.FTZ R44, R3.reuse, R44 ;  /* 0x0000002c032c7220 */ /* 0x040fe40000410000 */
[C---:B------:R-:W-:Y:S02]  /*6dd0*/  FMUL.FTZ R45, R3.reuse, R45 ;  /* 0x0000002d032d7220 */ /* 0x040fe40000410000 */
[----:B------:R-:W2:Y:S01]  /*6de0*/  MUFU.EX2 R160, R160 ;  /* 0x000000a000a07308 */ /* 0x000ea20000000800 */
[C---:B------:R-:W-:Y:S02]  /*6df0*/  FMUL.FTZ R46, R2.reuse, R46 ;  /* 0x0000002e022e7220 */ /* 0x040fe40000410000 */
[----:B------:R-:W-:Y:S01]  /*6e00*/  FMUL.FTZ R47, R2, R47 ;  /* 0x0000002f022f7220 */ /* 0x000fe20000410000 */
[----:B----4-:R-:W-:Y:S01]  /*6e10*/  F2FP.BF16.PACK_AB R130, R162, R163 ;  /* 0x000000a3a282723e */ /* 0x010fe200000010ff */
[C---:B------:R-:W-:Y:S02]  /*6e20*/  FMUL.FTZ R48, R3.reuse, R48 ;  /* 0x0000003003307220 */ /* 0x040fe40000410000 */
[C---:B------:R-:W-:Y:S02]  /*6e30*/  FMUL.FTZ R49, R3.reuse, R49 ;  /* 0x0000003103317220 */ /* 0x040fe40000410000 */
[C---:B------:R-:W-:Y:S01]  /*6e40*/  FMUL.FTZ R50, R2.reuse, R50 ;  /* 0x0000003202327220 */ /* 0x040fe20000410000 */
[----:B------:R-:W-:Y:S01]  /*6e50*/  MUFU.EX2 R135, R135 ;  /* 0x0000008700877308 */ /* 0x000fe20000000800 */
[C---:B------:R-:W-:Y:S02]  /*6e60*/  FMUL.FTZ R51, R2.reuse, R51 ;  /* 0x0000003302337220 */ /* 0x040fe40000410000 */
[C---:B------:R-:W-:Y:S02]  /*6e70*/  FMUL.FTZ R52, R3.reuse, R52 ;  /* 0x0000003403347220 */ /* 0x040fe40000410000 */
[C---:B------:R-:W-:Y:S02]  /*6e80*/  FMUL.FTZ R53, R3.reuse, R53 ;  /* 0x0000003503357220 */ /* 0x040fe40000410000 */
[C---:B------:R-:W-:Y:S02]  /*6e90*/  FMUL.FTZ R54, R2.reuse, R54 ;  /* 0x0000003602367220 */ /* 0x040fe40000410000 */
[----:B------:R-:W-:Y:S01]  /*6ea0*/  FMUL.FTZ R55, R2, R55 ;  /* 0x0000003702377220 */ /* 0x000fe20000410000 */
[----:B------:R-:W4:Y:S01]  /*6eb0*/  MUFU.EX2 R134, R134 ;  /* 0x0000008600867308 */ /* 0x000f220000000800 */
[C---:B------:R-:W-:Y:S02]  /*6ec0*/  FMUL.FTZ R56, R3.reuse, R56 ;  /* 0x0000003803387220 */ /* 0x040fe40000410000 */
[C---:B------:R-:W-:Y:S01]  /*6ed0*/  FMUL.FTZ R57, R3.reuse, R57 ;  /* 0x0000003903397220 */ /* 0x040fe20000410000 */
[----:B--2---:R-:W-:Y:S01]  /*6ee0*/  F2FP.BF16.PACK_AB R129, R160, R161 ;  /* 0x000000a1a081723e */ /* 0x004fe200000010ff */
        /* <DEDUP_REMOVED lines=12> */
[----:B----4-:R-:W-:Y:S01]  /*6fb0*/  F2FP.BF16.PACK_AB R131, R134, R135 ;  /* 0x000000878683723e */ /* 0x010fe200000010ff */
[C---:B------:R-:W-:Y:S02]  /*6fc0*/  FMUL.FTZ R68, R3.reuse, R68 ;  /* 0x0000004403447220 */ /* 0x040fe40000410000 */
[C---:B------:R-:W-:Y:S02]  /*6fd0*/  FMUL.FTZ R69, R3.reuse, R69 ;  /* 0x0000004503457220 */ /* 0x040fe40000410000 */
[C---:B------:R-:W-:Y:S01]  /*6fe0*/  FMUL.FTZ R70, R2.reuse, R70 ;  /* 0x0000004602467220 */ /* 0x040fe20000410000 */
[----:B------:R-:W-:Y:S01]  /*6ff0*/  MUFU.EX2 R224, R224 ;  /* 0x000000e000e07308 */ /* 0x000fe20000000800 */
[C---:B-1----:R-:W-:Y:S05]  /*7000*/  HMMA.16816.F32.BF16 R4, R128.reuse, R136, R4 ;  /* 0x000000888004723c */ /* 0x042fea0000041804 */
[C---:B------:R-:W-:Y:S02]  /*7010*/  FMUL.FTZ R71, R2.reuse, R71 ;  /* 0x0000004702477220 */ /* 0x040fe40000410000 */
[C---:B------:R-:W-:Y:S01]  /*7020*/  FMUL.FTZ R72, R3.reuse, R72 ;  /* 0x0000004803487220 */ /* 0x040fe20000410000 */
[C---:B------:R-:W-:Y:S01]  /*7030*/  HMMA.16816.F32.BF16 R8, R128.reuse, R138, R8 ;  /* 0x0000008a8008723c */ /* 0x040fe20000041808 */
[----:B------:R-:W1:Y:S01]  /*7040*/  LDSM.16.MT88.4 R136, [R192+0x14000] ;  /* 0x01400000c088783b */ /* 0x000e620000004200 */
[----:B------:R-:W-:Y:S02]  /*7050*/  MUFU.EX2 R225, R225 ;  /* 0x000000e100e17308 */ /* 0x000fe40000000800 */
[C---:B------:R-:W-:Y:S02]  /*7060*/  FMUL.FTZ R73, R3.reuse, R73 ;  /* 0x0000004903497220 */ /* 0x040fe40000410000 */
[C---:B------:R-:W-:Y:S02]  /*7070*/  FMUL.FTZ R74, R2.reuse, R74 ;  /* 0x0000004a024a7220 */ /* 0x040fe40000410000 */
[C---:B------:R-:W-:Y:S04]  /*7080*/  HMMA.16816.F32.BF16 R36, R128.reuse, R140, R36 ;  /* 0x0000008c8024723c */ /* 0x040fe80000041824 */
[C---:B------:R-:W-:Y:S01]  /*7090*/  FMUL.FTZ R75, R2.reuse, R75 ;  /* 0x0000004b024b7220 */ /* 0x040fe20000410000 */
[----:B------:R-:W-:Y:S01]  /*70a0*/  MUFU.EX2 R226, R226 ;  /* 0x000000e200e27308 */ /* 0x000fe20000000800 */
[C---:B------:R-:W-:Y:S02]  /*70b0*/  FMUL.FTZ R76, R3.reuse, R76 ;  /* 0x0000004c034c7220 */ /* 0x040fe40000410000 */
[C---:B------:R-:W-:Y:S01]  /*70c0*/  HMMA.16816.F32.BF16 R40, R128.reuse, R142, R40 ;  /* 0x0000008e8028723c */ /* 0x040fe20000041828 */
[----:B------:R-:W2:Y:S03]  /*70d0*/  LDSM.16.MT88.4 R140, [R190+0x14000] ;  /* 0x01400000be8c783b */ /* 0x000ea60000004200 */
[C---:B------:R-:W-:Y:S02]  /*70e0*/  FMUL.FTZ R77, R3.reuse, R77 ;  /* 0x0000004d034d7220 */ /* 0x040fe40000410000 */
[C---:B------:R-:W-:Y:S01]  /*70f0*/  FMUL.FTZ R78, R2.reuse, R78 ;  /* 0x0000004e024e7220 */ /* 0x040fe20000410000 */
[----:B------:R-:W-:Y:S01]  /*7100*/  MUFU.EX2 R227, R227 ;  /* 0x000000e300e37308 */ /* 0x000fe20000000800 */
[C---:B------:R-:W-:Y:S04]  /*7110*/  HMMA.16816.F32.BF16 R44, R128.reuse, R144, R44 ;  /* 0x00000090802c723c */ /* 0x040fe8000004182c */
[C---:B------:R-:W-:Y:S02]  /*7120*/  FMUL.FTZ R79, R2.reuse, R79 ;  /* 0x0000004f024f7220 */ /* 0x040fe40000410000 */
[C---:B------:R-:W-:Y:S02]  /*7130*/  FMUL.FTZ R80, R3.reuse, R80 ;  /* 0x0000005003507220 */ /* 0x040fe40000410000 */
[C---:B------:R-:W-:Y:S01]  /*7140*/  HMMA.16816.F32.BF16 R48, R128.reuse, R146, R48 ;  /* 0x000000928030723c */ /* 0x040fe20000041830 */
[----:B------:R-:W-:Y:S03]  /*7150*/  LDSM.16.MT88.4 R144, [R188+0x12800] ;  /* 0x01280000bc90783b */ /* 0x000fe60000004200 */
[C---:B------:R-:W-:Y:S02]  /*7160*/  FMUL.FTZ R81, R3.reuse, R81 ;  /* 0x0000005103517220 */ /* 0x040fe40000410000 */
[C---:B------:R-:W-:Y:S02]  /*7170*/  FMUL.FTZ R82, R2.reuse, R82 ;  /* 0x0000005202527220 */ /* 0x040fe40000410000 */
[C---:B---3--:R-:W-:Y:S04]  /*7180*/  HMMA.16816.F32.BF16 R52, R128.reuse, R124, R52 ;  /* 0x0000007c8034723c */ /* 0x048fe80000041834 */
[C---:B------:R-:W-:Y:S02]  /*7190*/  FMUL.FTZ R83, R2.reuse, R83 ;  /* 0x0000005302537220 */ /* 0x040fe40000410000 */
[C---:B------:R-:W-:Y:S02]  /*71a0*/  FMUL.FTZ R84, R3.reuse, R84 ;  /* 0x0000005403547220 */ /* 0x040fe40000410000 */
[C---:B------:R-:W-:Y:S01]  /*71b0*/  HMMA.16816.F32.BF16 R56, R128.reuse, R126, R56 ;  /* 0x0000007e8038723c */ /* 0x040fe20000041838 */
[----:B------:R-:W3:Y:S03]  /*71c0*/  LDSM.16.MT88.4 R124, [R189+0x14000] ;  /* 0x01400000bd7c783b */ /* 0x000ee60000004200 */
[C---:B------:R-:W-:Y:S02]  /*71d0*/  FMUL.FTZ R85, R3.reuse, R85 ;  /* 0x0000005503557220 */ /* 0x040fe40000410000 */
[C---:B------:R-:W-:Y:S02]  /*71e0*/  FMUL.FTZ R86, R2.reuse, R86 ;  /* 0x0000005602567220 */ /* 0x040fe40000410000 */
[C---:B-1----:R-:W-:Y:S04]  /*71f0*/  HMMA.16816.F32.BF16 R60, R128.reuse, R136, R60 ;  /* 0x00000088803c723c */ /* 0x042fe8000004183c */
[C---:B------:R-:W-:Y:S02]  /*7200*/  FMUL.FTZ R87, R2.reuse, R87 ;  /* 0x0000005702577220 */ /* 0x040fe40000410000 */
[C---:B------:R-:W-:Y:S02]  /*7210*/  FMUL.FTZ R88, R3.reuse, R88 ;  /* 0x0000005803587220 */ /* 0x040fe40000410000 */
[C---:B------:R-:W-:Y:S01]  /*7220*/  HMMA.16816.F32.BF16 R64, R128.reuse, R138, R64 ;  /* 0x0000008a8040723c */ /* 0x040fe20000041840 */
[----:B------:R-:W1:Y:S03]  /*7230*/  LDSM.16.MT88.4 R136, [R188+0x14000] ;  /* 0x01400000bc88783b */ /* 0x000e660000004200 */
[C---:B------:R-:W-:Y:S02]  /*7240*/  FMUL.FTZ R89, R3.reuse, R89 ;  /* 0x0000005903597220 */ /* 0x040fe40000410000 */
[C---:B------:R-:W-:Y:S02]  /*7250*/  FMUL.FTZ R90, R2.reuse, R90 ;  /* 0x0000005a025a7220 */ /* 0x040fe40000410000 */
[C---:B--2---:R-:W-:Y:S04]  /*7260*/  HMMA.16816.F32.BF16 R68, R128.reuse, R140, R68 ;  /* 0x0000008c8044723c */ /* 0x044fe80000041844 */
[C---:B------:R-:W-:Y:S02]  /*7270*/  FMUL.FTZ R91, R2.reuse, R91 ;  /* 0x0000005b025b7220 */ /* 0x040fe40000410000 */
[C---:B------:R-:W-:Y:S02]  /*7280*/  FMUL.FTZ R92, R3.reuse, R92 ;  /* 0x0000005c035c7220 */ /* 0x040fe40000410000 */
[C---:B------:R-:W-:Y:S01]  /*7290*/  HMMA.16816.F32.BF16 R72, R128.reuse, R142, R72 ;  /* 0x0000008e8048723c */ /* 0x040fe20000041848 */
[----:B------:R-:W2:Y:S03]  /*72a0*/  LDSM.16.MT88.4 R140, [R192+0x16000] ;  /* 0x01600000c08c783b */ /* 0x000ea60000004200 */
[C---:B------:R-:W-:Y:S02]  /*72b0*/  FMUL.FTZ R93, R3.reuse, R93 ;  /* 0x0000005d035d7220 */ /* 0x040fe40000410000 */
[C---:B------:R-:W-:Y:S02]  /*72c0*/  FMUL.FTZ R94, R2.reuse, R94 ;  /* 0x0000005e025e7220 */ /* 0x040fe40000410000 */
[C---:B------:R-:W-:Y:S01]  /*72d0*/  FMUL.FTZ R95, R2.reuse, R95 ;  /* 0x0000005f025f7220 */ /* 0x040fe20000410000 */
[C---:B---3--:R-:W-:Y:S03]  /*72e0*/  HMMA.16816.F32.BF16 R76, R128.reuse, R124, R76 ;  /* 0x0000007c804c723c */ /* 0x048fe6000004184c */
[C---:B------:R-:W-:Y:S02]  /*72f0*/  FMUL.FTZ R96, R3.reuse, R96 ;  /* 0x0000006003607220 */ /* 0x040fe40000410000 */
[C---:B------:R-:W-:Y:S02]  /*7300*/  FMUL.FTZ R97, R3.reuse, R97 ;  /* 0x0000006103617220 */ /* 0x040fe40000410000 */
[C---:B------:R-:W-:Y:S01]  /*7310*/  FMUL.FTZ R98, R2.reuse, R98 ;  /* 0x0000006202627220 */ /* 0x040fe20000410000 */
        /* <DEDUP_REMOVED lines=16> */
[----:B------:R-:W-:Y:S02]  /*7420*/  FMUL.FTZ R107, R2, R107 ;  /* 0x0000006b026b7220 */ /* 0x000fe40000410000 */
[--C-:B------:R-:W-:Y:S02]  /*7430*/  FFMA.FTZ R168, R12, c[0x0][0x23c], -R167.reuse ;  /* 0x00008f000ca87a23 */ /* 0x100fe400000108a7 */
[----:B------:R-:W-:Y:S01]  /*7440*/  FMUL.FTZ R12, R3, R120 ;  /* 0x00000078030c7220 */ /* 0x000fe20000410000 */
[C---:B---3--:R-:W-:Y:S03]  /*7450*/  HMMA.16816.F32.BF16 R100, R128.reuse, R124, R100 ;  /* 0x0000007c8064723c */ /* 0x048fe60000041864 */
[--C-:B------:R-:W-:Y:S01]  /*7460*/  FFMA.FTZ R169, R13, c[0x0][0x23c], -R167.reuse ;  /* 0x00008f000da97a23 */ /* 0x100fe200000108a7 */
[----:B------:R-:W-:Y:S01]  /*7470*/  MUFU.EX2 R168, R168 ;  /* 0x000000a800a87308 */ /* 0x000fe20000000800 */
[----:B------:R-:W-:Y:S02]  /*7480*/  FMUL.FTZ R13, R3, R121 ;  /* 0x00000079030d7220 */ /* 0x000fe40000410000 */
[--C-:B------:R-:W-:Y:S01]  /*7490*/  FFMA.FTZ R172, R14, c[0x0][0x23c], -R166.reuse ;  /* 0x00008f000eac7a23 */ /* 0x100fe200000108a6 */
[C---:B------:R-:W-:Y:S01]  /*74a0*/  HMMA.16816.F32.BF16 R104, R128.reuse, R126, R104 ;  /* 0x0000007e8068723c */ /* 0x040fe20000041868 */
[----:B------:R-:W-:Y:S03]  /*74b0*/  LDSM.16.MT88.4 R124, [R190+0x12800] ;  /* 0x01280000be7c783b */ /* 0x000fe60000004200 */
[C---:B------:R-:W-:Y:S02]  /*74c0*/  FMUL.FTZ R14, R2.reuse, R122 ;  /* 0x0000007a020e7220 */ /* 0x040fe40000410000 */
[--C-:B------:R-:W-:Y:S01]  /*74d0*/  FFMA.FTZ R173, R15, c[0x0][0x23c], -R166.reuse ;  /* 0x00008f000fad7a23 */ /* 0x100fe200000108a6 */
[----:B------:R-:W3:Y:S01]  /*74e0*/  MUFU.EX2 R169, R169 ;  /* 0x000000a900a97308 */ /* 0x000ee20000000800 */
[C---:B------:R-:W-:Y:S02]  /*74f0*/  FMUL.FTZ R15, R2.reuse, R123 ;  /* 0x0000007b020f7220 */ /* 0x040fe40000410000 */
[----:B------:R-:W4:Y:S02]  /*7500*/  LDSM.16.MT88.4 R120, [R192+0x12800] ;  /* 0x01280000c078783b */ /* 0x000f240000004200 */
[C---:B------:R-:W-:Y:S02]  /*7510*/  FMUL.FTZ R108, R3.reuse, R108 ;  /* 0x0000006c036c7220 */ /* 0x040fe40000410000 */
[----:B------:R-:W-:Y:S02]  /*7520*/  FMUL.FTZ R109, R3, R109 ;  /* 0x0000006d036d7220 */ /* 0x000fe40000410000 */
[C---:B------:R-:W-:Y:S01]  /*7530*/  FMUL.FTZ R110, R2.reuse, R110 ;  /* 0x0000006e026e7220 */ /* 0x040fe20000410000 */
[----:B------:R-:W-:Y:S01]  /*7540*/  MUFU.EX2 R172, R172 ;  /* 0x000000ac00ac7308 */ /* 0x000fe20000000800 */
[----:B------:R-:W-:Y:S02]  /*7550*/  FMUL.FTZ R111, R2, R111 ;  /* 0x0000006f026f7220 */ /* 0x000fe40000410000 */
[--C-:B------:R-:W-:Y:S02]  /*7560*/  FFMA.FTZ R170, R16, c[0x0][0x23c], -R167.reuse ;  /* 0x00008f0010aa7a23 */ /* 0x100fe400000108a7 */
[----:B------:R-:W-:Y:S02]  /*7570*/  FFMA.FTZ R171, R17, c[0x0][0x23c], -R167 ;  /* 0x00008f0011ab7a23 */ /* 0x000fe400000108a7 */
[--C-:B------:R-:W-:Y:S01]  /*7580*/  FFMA.FTZ R174, R18, c[0x0][0x23c], -R166.reuse ;  /* 0x00008f0012ae7a23 */ /* 0x100fe200000108a6 */
[C---:B-1----:R-:W-:Y:S02]  /*7590*/  HMMA.16816.F32.BF16 R108, R128.reuse, R136, R108 ;  /* 0x00000088806c723c */ /* 0x042fe4000004186c */
[----:B------:R-:W-:Y:S01]  /*75a0*/  MUFU.EX2 R170, R170 ;  /* 0x000000aa00aa7308 */ /* 0x000fe20000000800 */
[----:B------:R-:W-:Y:S02]  /*75b0*/  FFMA.FTZ R175, R19, c[0x0][0x23c], -R166 ;  /* 0x00008f0013af7a23 */ /* 0x000fe400000108a6 */
[----:B------:R-:W-:Y:S01]  /*75c0*/  FMUL.FTZ R16, R3, R116 ;  /* 0x0000007403107220 */ /* 0x000fe20000410000 */
[----:B---3--:R-:W-:Y:S01]  /*75d0*/  F2FP.BF16.PACK_AB R116, R169, R168 ;  /* 0x000000a8a974723e */ /* 0x008fe200000010ff */
[C---:B------:R-:W-:Y:S01]  /*75e0*/  FMUL.FTZ R17, R3.reuse, R117 ;  /* 0x0000007503117220 */ /* 0x040fe20000410000 */
[C---:B------:R-:W-:Y:S01]  /*75f0*/  HMMA.16816.F32.BF16 R12, R128.reuse, R138, R12 ;  /* 0x0000008a800c723c */ /* 0x040fe2000004180c */
[----:B------:R-:W1:Y:S03]  /*7600*/  LDSM.16.MT88.4 R136, [R189+0x12800] ;  /* 0x01280000bd88783b */ /* 0x000e660000004200 */
[----:B------:R-:W3:Y:S01]  /*7610*/  MUFU.EX2 R171, R171 ;  /* 0x000000ab00ab7308 */ /* 0x000ee20000000800 */
[C---:B------:R-:W-:Y:S02]  /*7620*/  FMUL.FTZ R18, R2.reuse, R118 ;  /* 0x0000007602127220 */ /* 0x040fe40000410000 */
[C---:B------:R-:W-:Y:S02]  /*7630*/  FMUL.FTZ R19, R2.reuse, R119 ;  /* 0x0000007702137220 */ /* 0x040fe40000410000 */
[C---:B------:R-:W-:Y:S03]  /*7640*/  FMUL.FTZ R112, R3.reuse, R112 ;  /* 0x0000007003707220 */ /* 0x040fe60000410000 */
[C---:B------:R-:W-:Y:S02]  /*7650*/  FMUL.FTZ R113, R3.reuse, R113 ;  /* 0x0000007103717220 */ /* 0x040fe40000410000 */
[C---:B--2---:R-:W-:Y:S01]  /*7660*/  HMMA.16816.F32.BF16 R16, R128.reuse, R140, R16 ;  /* 0x0000008c8010723c */ /* 0x044fe20000041810 */
[----:B------:R-:W2:Y:S02]  /*7670*/  MUFU.EX2 R173, R173 ;  /* 0x000000ad00ad7308 */ /* 0x000ea40000000800 */
[C---:B------:R-:W-:Y:S02]  /*7680*/  FMUL.FTZ R114, R2.reuse, R114 ;  /* 0x0000007202727220 */ /* 0x040fe40000410000 */
[C---:B------:R-:W-:Y:S02]  /*7690*/  FMUL.FTZ R115, R2.reuse, R115 ;  /* 0x0000007302737220 */ /* 0x040fe40000410000 */
[----:B------:R-:W-:Y:S02]  /*76a0*/  FFMA.FTZ R165, R3, R220, R165 ;  /* 0x000000dc03a57223 */ /* 0x000fe400000100a5 */
[----:B------:R-:W-:Y:S02]  /*76b0*/  FFMA.FTZ R161, R2, R221, R161 ;  /* 0x000000dd02a17223 */ /* 0x000fe400000100a1 */
[----:B------:R-:W-:Y:S01]  /*76c0*/  MUFU.EX2 R174, R174 ;  /* 0x000000ae00ae7308 */ /* 0x000fe20000000800 */
[----:B------:R-:W-:Y:S01]  /*76d0*/  HMMA.16816.F32.BF16 R112, R128, R142, R112 ;  /* 0x0000008e8070723c */ /* 0x000fe20000041870 */
[----:B------:R-:W-:Y:S02]  /*76e0*/  LDSM.16.MT88.4 R128, [R190+0x16800] ;  /* 0x01680000be80783b */ /* 0x000fe40000004200 */
[----:B---3--:R-:W-:Y:S01]  /*76f0*/  F2FP.BF16.PACK_AB R118, R171, R170 ;  /* 0x000000aaab76723e */ /* 0x008fe200000010ff */
[----:B------:R-:W-:Y:S02]  /*7700*/  FADD.FTZ R164, R164, R165 ;  /* 0x000000a5a4a47221 */ /* 0x000fe40000010000 */
[----:B------:R-:W-:Y:S02]  /*7710*/  FADD.FTZ R160, R160, R161 ;  /* 0x000000a1a0a07221 */ /* 0x000fe40000010000 */
[----:B------:R-:W-:Y:S01]  /*7720*/  FADD.FTZ R163, R163, R164 ;  /* 0x000000a4a3a37221 */ /* 0x000fe20000010000 */
[----:B------:R-:W3:Y:S01]  /*7730*/  MUFU.EX2 R175, R175 ;  /* 0x000000af00af7308 */ /* 0x000ee20000000800 */
[----:B------:R-:W-:Y:S02]  /*7740*/  LDSM.16.MT88.4 R140, [R190+0x13000] ;  /* 0x01300000be8c783b */ /* 0x000fe40000004200 */
[----:B------:R-:W-:Y:S01]  /*7750*/  FADD.FTZ R3, R135, R160 ;  /* 0x000000a087037221 */ /* 0x000fe20000010000 */
[----:B--2---:R-:W-:Y:S01]  /*7760*/  F2FP.BF16.PACK_AB R117, R173, R172 ;  /* 0x000000acad75723e */ /* 0x004fe200000010ff */
[----:B------:R-:W-:Y:S01]  /*7770*/  FADD.FTZ R163, R162, R163 ;  /* 0x000000a3a2a37221 */ /* 0x000fe20000010000 */
[----:B------:R-:W-:Y:S01]  /*7780*/  MOV R135, R132 ;  /* 0x0000008400877202 */ /* 0x000fe20000000f00 */
[----:B------:R-:W-:Y:S02]  /*7790*/  FADD.FTZ R3, R134, R3 ;  /* 0x0000000386037221 */ /* 0x000fe40000010000 */
[----:B------:R-:W-:Y:S02]  /*77a0*/  FADD.FTZ R168, R168, R163 ;  /* 0x000000a3a8a87221 */ /* 0x000fe40000010000 */
[----:B------:R-:W-:Y:S02]  /*77b0*/  FADD.FTZ R172, R172, R3 ;  /* 0x00000003acac7221 */ /* 0x000fe40000010000 */
[----:B------:R-:W-:Y:S02]  /*77c0*/  FADD.FTZ R169, R169, R168 ;  /* 0x000000a8a9a97221 */ /* 0x000fe40000010000 */
[----:B------:R-:W-:Y:S02]  /*77d0*/  FADD.FTZ R173, R173, R172 ;  /* 0x000000acadad7221 */ /* 0x000fe40000010000 */
[----:B------:R-:W-:Y:S04]  /*77e0*/  FADD.FTZ R170, R170, R169 ;  /* 0x000000a9aaaa7221 */ /* 0x000fe80000010000 */
[----:B------:R-:W-:Y:S01]  /*77f0*/  FADD.FTZ R171, R171, R170 ;  /* 0x000000aaabab7221 */ /* 0x000fe20000010000 */
[C---:B---3--:R-:W-:Y:S01]  /*7800*/  F2FP.BF16.PACK_AB R119, R175.reuse, R174 ;  /* 0x000000aeaf77723e */ /* 0x048fe200000010ff */
[----:B------:R-:W-:Y:S04]  /*7810*/  FADD.FTZ R174, R174, R173 ;  /* 0x000000adaeae7221 */ /* 0x000fe80000010000 */
[----:B------:R-:W-:Y:S02]  /*7820*/  FADD.FTZ R175, R175, R174 ;  /* 0x000000aeafaf7221 */ /* 0x000fe40000010000 */
[C---:B----4-:R-:W-:Y:S08]  /*7830*/  HMMA.16816.F32.BF16 R4, R116.reuse, R120, R4 ;  /* 0x000000787404723c */ /* 0x050ff00000041804 */
[C---:B------:R-:W-:Y:S01]  /*7840*/  HMMA.16816.F32.BF16 R8, R116.reuse, R122, R8 ;  /* 0x0000007a7408723c */ /* 0x040fe20000041808 */
[----:B------:R-:W2:Y:S07]  /*7850*/  LDSM.16.MT88.4 R120, [R188+0x14800] ;  /* 0x01480000bc78783b */ /* 0x000eae0000004200 */
[C---:B------:R-:W-:Y:S08]  /*7860*/  HMMA.16816.F32.BF16 R36, R116.reuse, R124, R36 ;  /* 0x0000007c7424723c */ /* 0x040ff00000041824 */
[C---:B------:R-:W-:Y:S01]  /*7870*/  HMMA.16816.F32.BF16 R40, R116.reuse, R126, R40 ;  /* 0x0000007e7428723c */ /* 0x040fe20000041828 */
[----:B------:R-:W3:Y:S07]  /*7880*/  LDSM.16.MT88.4 R124, [R192+0x16800] ;  /* 0x01680000c07c783b */ /* 0x000eee0000004200 */
[C---:B-1----:R-:W-:Y:S08]  /*7890*/  HMMA.16816.F32.BF16 R44, R116.reuse, R136, R44 ;  /* 0x00000088742c723c */ /* 0x042ff0000004182c */
[C---:B------:R-:W-:Y:S01]  /*78a0*/  HMMA.16816.F32.BF16 R48, R116.reuse, R138, R48 ;  /* 0x0000008a7430723c */ /* 0x040fe20000041830 */
[----:B------:R-:W1:Y:S07]  /*78b0*/  LDSM.16.MT88.4 R136, [R189+0x16800] ;  /* 0x01680000bd88783b */ /* 0x000e6e0000004200 */
[C---:B------:R-:W-:Y:S08]  /*78c0*/  HMMA.16816.F32.BF16 R52, R116.reuse, R144, R52 ;  /* 0x000000907434723c */ /* 0x040ff00000041834 */
[C---:B------:R-:W-:Y:S01]  /*78d0*/  HMMA.16816.F32.BF16 R56, R116.reuse, R146, R56 ;  /* 0x000000927438723c */ /* 0x040fe20000041838 */
[----:B------:R-:W-:Y:S07]  /*78e0*/  LDSM.16.MT88.4 R144, [R190+0x15000] ;  /* 0x01500000be90783b */ /* 0x000fee0000004200 */
        /* <DEDUP_REMOVED lines=11> */
[----:B------:R-:W-:Y:S01]  /*79a0*/  FFMA.FTZ R167, R33, c[0x0][0x23c], -R167 ;  /* 0x00008f0021a77a23 */ /* 0x000fe200000108a7 */
[----:B------:R-:W4:Y:S01]  /*79b0*/  MUFU.EX2 R153, R153 ;  /* 0x0000009900997308 */ /* 0x000f220000000800 */
[C---:B------:R-:W-:Y:S04]  /*79c0*/  HMMA.16816.F32.BF16 R80, R116.reuse, R158, R80 ;  /* 0x0000009e7450723c */ /* 0x040fe80000041850 */
[--C-:B------:R-:W-:Y:S02]  /*79d0*/  FFMA.FTZ R156, R22, c[0x0][0x23c], -R166.reuse ;  /* 0x00008f00169c7a23 */ /* 0x100fe400000108a6 */
[--C-:B------:R-:W-:Y:S02]  /*79e0*/  FFMA.FTZ R157, R23, c[0x0][0x23c], -R166.reuse ;  /* 0x00008f00179d7a23 */ /* 0x100fe400000108a6 */
[C---:B--2---:R-:W-:Y:S01]  /*79f0*/  HMMA.16816.F32.BF16 R84, R116.reuse, R120, R84 ;  /* 0x000000787454723c */ /* 0x044fe20000041854 */
[----:B------:R-:W-:Y:S03]  /*7a00*/  MUFU.EX2 R154, R154 ;  /* 0x0000009a009a7308 */ /* 0x000fe60000000800 */
[--C-:B------:R-:W-:Y:S02]  /*7a10*/  FFMA.FTZ R158, R26, c[0x0][0x23c], -R166.reuse ;  /* 0x00008f001a9e7a23 */ /* 0x100fe400000108a6 */
[--C-:B------:R-:W-:Y:S02]  /*7a20*/  FFMA.FTZ R159, R27, c[0x0][0x23c], -R166.reuse ;  /* 0x00008f001b9f7a23 */ /* 0x100fe400000108a6 */
[C---:B------:R-:W-:Y:S01]  /*7a30*/  HMMA.16816.F32.BF16 R88, R116.reuse, R122, R88 ;  /* 0x0000007a7458723c */ /* 0x040fe20000041858 */
[----:B------:R-:W2:Y:S02]  /*7a40*/  LDSM.16.MT88.4 R120, [R188+0x16800] ;  /* 0x01680000bc78783b */ /* 0x000ea40000004200 */
[----:B------:R-:W5:Y:S01]  /*7a50*/  MUFU.EX2 R155, R155 ;  /* 0x0000009b009b7308 */ /* 0x000f620000000800 */
[----:B------:R-:W-:Y:S01]  /*7a60*/  FFMA.FTZ R166, R35, c[0x0][0x23c], -R166 ;  /* 0x00008f0023a67a23 */ /* 0x000fe200000108a6 */
[C---:B----4-:R-:W-:Y:S03]  /*7a70*/  F2FP.BF16.PACK_AB R20, R153.reuse, R152 ;  /* 0x000000989914723e */ /* 0x050fe600000010ff */
[C---:B---3--:R-:W-:Y:S01]  /*7a80*/  HMMA.16816.F32.BF16 R92, R116.reuse, R124, R92 ;  /* 0x0000007c745c723c */ /* 0x048fe2000004185c */
[----:B------:R-:W-:Y:S03]  /*7a90*/  LDSM.16.MT88.4 R24, [R189+0x13000] ;  /* 0x01300000bd18783b */ /* 0x000fe60000004200 */
[----:B------:R-:W-:Y:S01]  /*7aa0*/  FADD.FTZ R152, R152, R171 ;  /* 0x000000ab98987221 */ /* 0x000fe20000010000 */
[----:B------:R-:W-:Y:S03]  /*7ab0*/  MUFU.EX2 R156, R156 ;  /* 0x0000009c009c7308 */ /* 0x000fe60000000800 */
[C---:B------:R-:W-:Y:S01]  /*7ac0*/  HMMA.16816.F32.BF16 R96, R116.reuse, R126, R96 ;  /* 0x0000007e7460723c */ /* 0x040fe20000041860 */
[----:B------:R-:W3:Y:S03]  /*7ad0*/  LDSM.16.MT88.4 R124, [R192+0x13000] ;  /* 0x01300000c07c783b */ /* 0x000ee60000004200 */
[----:B------:R-:W-:Y:S03]  /*7ae0*/  FADD.FTZ R153, R153, R152 ;  /* 0x0000009899997221 */ /* 0x000fe60000010000 */
[----:B------:R-:W4:Y:S01]  /*7af0*/  MUFU.EX2 R157, R157 ;  /* 0x0000009d009d7308 */ /* 0x000f220000000800 */
[C---:B------:R-:W-:Y:S01]  /*7b00*/  HMMA.16816.F32.BF16 R100, R116.reuse, R128, R100 ;  /* 0x000000807464723c */ /* 0x040fe20000041864 */
[----:B------:R-:W-:Y:S03]  /*7b10*/  LDSM.16.MT88.4 R32, [R189+0x13800] ;  /* 0x01380000bd20783b */ /* 0x000fe60000004200 */
[C---:B-----5:R-:W-:Y:S01]  /*7b20*/  F2FP.BF16.PACK_AB R22, R155.reuse, R154 ;  /* 0x0000009a9b16723e */ /* 0x060fe200000010ff */
[----:B------:R-:W-:Y:S03]  /*7b30*/  FADD.FTZ R154, R154, R153 ;  /* 0x000000999a9a7221 */ /* 0x000fe60000010000 */
[C---:B------:R-:W-:Y:S01]  /*7b40*/  HMMA.16816.F32.BF16 R104, R116.reuse, R130, R104 ;  /* 0x000000827468723c */ /* 0x040fe20000041868 */
[----:B------:R-:W5:Y:S01]  /*7b50*/  LDSM.16.MT88.4 R128, [R188+0x13000] ;  /* 0x01300000bc80783b */ /* 0x000f620000004200 */
[----:B------:R-:W-:Y:S02]  /*7b60*/  MUFU.EX2 R158, R158 ;  /* 0x0000009e009e7308 */ /* 0x000fe40000000800 */
[----:B------:R-:W-:Y:S04]  /*7b70*/  FADD.FTZ R155, R155, R154 ;  /* 0x0000009a9b9b7221 */ /* 0x000fe80000010000 */
[C---:B-1----:R-:W-:Y:S04]  /*7b80*/  HMMA.16816.F32.BF16 R108, R116.reuse, R136, R108 ;  /* 0x00000088746c723c */ /* 0x042fe8000004186c */
[----:B------:R-:W1:Y:S01]  /*7b90*/  MUFU.EX2 R159, R159 ;  /* 0x0000009f009f7308 */ /* 0x000e620000000800 */
[C---:B----4-:R-:W-:Y:S03]  /*7ba0*/  F2FP.BF16.PACK_AB R21, R157.reuse, R156 ;  /* 0x0000009c9d15723e */ /* 0x050fe600000010ff */
[C---:B------:R-:W-:Y:S01]  /*7bb0*/  HMMA.16816.F32.BF16 R12, R116.reuse, R138, R12 ;  /* 0x0000008a740c723c */ /* 0x040fe2000004180c */
[----:B------:R-:W4:Y:S03]  /*7bc0*/  LDSM.16.MT88.4 R136, [R192+0x15000] ;  /* 0x01500000c088783b */ /* 0x000f260000004200 */
[----:B------:R-:W-:Y:S02]  /*7bd0*/  FADD.FTZ R156, R156, R175 ;  /* 0x000000af9c9c7221 */ /* 0x000fe40000010000 */
[----:B------:R-:W4:Y:S02]  /*7be0*/  MUFU.EX2 R167, R167 ;  /* 0x000000a700a77308 */ /* 0x000f240000000800 */
[C---:B--2---:R-:W-:Y:S04]  /*7bf0*/  HMMA.16816.F32.BF16 R16, R116.reuse, R120, R16 ;  /* 0x000000787410723c */ /* 0x044fe80000041810 */
[----:B------:R-:W-:Y:S04]  /*7c00*/  FADD.FTZ R157, R157, R156 ;  /* 0x0000009c9d9d7221 */ /* 0x000fe80000010000 */
[----:B------:R-:W-:Y:S01]  /*7c10*/  HMMA.16816.F32.BF16 R112, R116, R122, R112 ;  /* 0x0000007a7470723c */ /* 0x000fe20000041870 */
[----:B------:R-:W2:Y:S01]  /*7c20*/  LDSM.16.MT88.4 R116, [R188+0x15000] ;  /* 0x01500000bc74783b */ /* 0x000ea20000004200 */
[----:B------:R-:W2:Y:S02]  /*7c30*/  MUFU.EX2 R166, R166 ;  /* 0x000000a600a67308 */ /* 0x000ea40000000800 */
[C---:B-1----:R-:W-:Y:S01]  /*7c40*/  F2FP.BF16.PACK_AB R23, R159.reuse, R158 ;  /* 0x0000009e9f17723e */ /* 0x042fe200000010ff */
[----:B------:R-:W-:Y:S04]  /*7c50*/  FADD.FTZ R2, R158, R157 ;  /* 0x0000009d9e027221 */ /* 0x000fe80000010000 */
[----:B------:R-:W-:Y:S02]  /*7c60*/  LDSM.16.MT88.4 R120, [R190+0x17000] ;  /* 0x01700000be78783b */ /* 0x000fe40000004200 */
[C---:B---3--:R-:W-:Y:S05]  /*7c70*/  HMMA.16816.F32.BF16 R4, R20.reuse, R124, R4 ;  /* 0x0000007c1404723c */ /* 0x048fea0000041804 */
[----:B------:R-:W-:Y:S03]  /*7c80*/  FADD.FTZ R2, R159, R2 ;  /* 0x000000029f027221 */ /* 0x000fe60000010000 */
[C---:B------:R-:W-:Y:S01]  /*7c90*/  HMMA.16816.F32.BF16 R8, R20.reuse, R126, R8 ;  /* 0x0000007e1408723c */ /* 0x040fe20000041808 */
[----:B------:R-:W-:Y:S07]  /*7ca0*/  LDSM.16.MT88.4 R124, [R189+0x17000] ;  /* 0x01700000bd7c783b */ /* 0x000fee0000004200 */
[C---:B------:R-:W-:Y:S08]  /*7cb0*/  HMMA.16816.F32.BF16 R36, R20.reuse, R140, R36 ;  /* 0x0000008c1424723c */ /* 0x040ff00000041824 */
[C---:B------:R-:W-:Y:S01]  /*7cc0*/  HMMA.16816.F32.BF16 R40, R20.reuse, R142, R40 ;  /* 0x0000008e1428723c */ /* 0x040fe20000041828 */
[----:B------:R-:W-:Y:S07]  /*7cd0*/  LDSM.16.MT88.4 R140, [R190+0x15800] ;  /* 0x01580000be8c783b */ /* 0x000fee0000004200 */
[C---:B------:R-:W-:Y:S08]  /*7ce0*/  HMMA.16816.F32.BF16 R44, R20.reuse, R24, R44 ;  /* 0x00000018142c723c */ /* 0x040ff0000004182c */
[C---:B------:R-:W-:Y:S01]  /*7cf0*/  HMMA.16816.F32.BF16 R48, R20.reuse, R26, R48 ;  /* 0x0000001a1430723c */ /* 0x040fe20000041830 */
[----:B------:R-:W1:Y:S07]  /*7d00*/  LDSM.16.MT88.4 R24, [R192+0x17000] ;  /* 0x01700000c018783b */ /* 0x000e6e0000004200 */
[C---:B-----5:R-:W-:Y:S08]  /*7d10*/  HMMA.16816.F32.BF16 R52, R20.reuse, R128, R52 ;  /* 0x000000801434723c */ /* 0x060ff00000041834 */
[C---:B------:R-:W-:Y:S08]  /*7d20*/  HMMA.16816.F32.BF16 R56, R20.reuse, R130, R56 ;  /* 0x000000821438723c */ /* 0x040ff00000041838 */
[C---:B----4-:R-:W-:Y:S08]  /*7d30*/  HMMA.16816.F32.BF16 R60, R20.reuse, R136, R60 ;  /* 0x00000088143c723c */ /* 0x050ff0000004183c */
        /* <DEDUP_REMOVED lines=8> */
[C---:B--2---:R-:W-:Y:S08]  /*7dc0*/  HMMA.16816.F32.BF16 R84, R20.reuse, R116, R84 ;  /* 0x000000741454723c */ /* 0x044ff00000041854 */
[C---:B------:R-:W-:Y:S01]  /*7dd0*/  HMMA.16816.F32.BF16 R88, R20.reuse, R118, R88 ;  /* 0x000000761458723c */ /* 0x040fe20000041858 */
[----:B------:R-:W2:Y:S07]  /*7de0*/  LDSM.16.MT88.4 R116, [R188+0x17000] ;  /* 0x01700000bc74783b */ /* 0x000eae0000004200 */
[C---:B-1----:R-:W-:Y:S08]  /*7df0*/  HMMA.16816.F32.BF16 R92, R20.reuse, R24, R92 ;  /* 0x00000018145c723c */ /* 0x042ff0000004185c */
[C---:B------:R-:W-:Y:S01]  /*7e00*/  HMMA.16816.F32.BF16 R96, R20.reuse, R26, R96 ;  /* 0x0000001a1460723c */ /* 0x040fe20000041860 */
[----:B------:R-:W1:Y:S07]  /*7e10*/  LDSM.16.MT88.4 R24, [R192+0x13800] ;  /* 0x01380000c018783b */ /* 0x000e6e0000004200 */
[C---:B------:R-:W-:Y:S08]  /*7e20*/  HMMA.16816.F32.BF16 R100, R20.reuse, R120, R100 ;  /* 0x000000781464723c */ /* 0x040ff00000041864 */
[C---:B------:R-:W-:Y:S01]  /*7e30*/  HMMA.16816.F32.BF16 R104, R20.reuse, R122, R104 ;  /* 0x0000007a1468723c */ /* 0x040fe20000041868 */
[----:B------:R-:W3:Y:S07]  /*7e40*/  LDSM.16.MT88.4 R120, [R188+0x13800] ;  /* 0x01380000bc78783b */ /* 0x000eee0000004200 */
[C---:B------:R-:W-:Y:S08]  /*7e50*/  HMMA.16816.F32.BF16 R108, R20.reuse, R124, R108 ;  /* 0x0000007c146c723c */ /* 0x040ff0000004186c */
[C---:B------:R-:W-:Y:S08]  /*7e60*/  HMMA.16816.F32.BF16 R12, R20.reuse, R126, R12 ;  /* 0x0000007e140c723c */ /* 0x040ff0000004180c */
[C---:B--2---:R-:W-:Y:S08]  /*7e70*/  HMMA.16816.F32.BF16 R16, R20.reuse, R116, R16 ;  /* 0x000000741410723c */ /* 0x044ff00000041810 */
[----:B------:R-:W-:Y:S01]  /*7e80*/  HMMA.16816.F32.BF16 R112, R20, R118, R112 ;  /* 0x000000761470723c */ /* 0x000fe20000041870 */
[----:B------:R-:W2:Y:S06]  /*7e90*/  LDSM.16.MT88.4 R116, [R189+0x15800] ;  /* 0x01580000bd74783b */ /* 0x000eac0000004200 */
[----:B------:R-:W-:Y:S01]  /*7ea0*/  F2FP.BF16.PACK_AB R20, R223, R222 ;  /* 0x000000dedf14723e */ /* 0x000fe200000010ff */
[----:B------:R-:W-:Y:S01]  /*7eb0*/  FADD.FTZ R222, R222, R155 ;  /* 0x0000009bdede7221 */ /* 0x000fe20000010000 */
[----:B------:R-:W-:Y:S03]  /*7ec0*/  F2FP.BF16.PACK_AB R22, R167, R224 ;  /* 0x000000e0a716723e */ /* 0x000fe600000010ff */
[----:B------:R-:W-:Y:S01]  /*7ed0*/  F2FP.BF16.PACK_AB R21, R226, R225 ;  /* 0x000000e1e215723e */ /* 0x000fe200000010ff */
[----:B------:R-:W-:Y:S01]  /*7ee0*/  FADD.FTZ R225, R225, R2 ;  /* 0x00000002e1e17221 */ /* 0x000fe20000010000 */
[----:B------:R-:W-:Y:S01]  /*7ef0*/  F2FP.BF16.PACK_AB R23, R166, R227 ;  /* 0x000000e3a617723e */ /* 0x000fe200000010ff */
[----:B------:R-:W-:Y:S01]  /*7f00*/  FADD.FTZ R223, R223, R222 ;  /* 0x000000dedfdf7221 */ /* 0x000fe20000010000 */
[----:B------:R-:W-:Y:S01]  /*7f10*/  MOV R2, R133 ;  /* 0x0000008500027202 */ /* 0x000fe20000000f00 */
        /* <DEDUP_REMOVED lines=8> */
[----:B------:R-:W-:Y:S07]  /*7fa0*/  LDSM.16.MT88.4 R8, [R188+0x17800] ;  /* 0x01780000bc08783b */ /* 0x000fee0000004200 */
[C---:B------:R-:W-:Y:S08]  /*7fb0*/  HMMA.16816.F32.BF16 R36, R20.reuse, R28, R36 ;  /* 0x0000001c1424723c */ /* 0x040ff00000041824 */
[C---:B------:R-:W-:Y:S08]  /*7fc0*/  HMMA.16816.F32.BF16 R40, R20.reuse, R30, R40 ;  /* 0x0000001e1428723c */ /* 0x040ff00000041828 */
[C---:B------:R-:W-:Y:S08]  /*7fd0*/  HMMA.16816.F32.BF16 R44, R20.reuse, R32, R44 ;  /* 0x00000020142c723c */ /* 0x040ff0000004182c */
[C---:B------:R-:W-:Y:S08]  /*7fe0*/  HMMA.16816.F32.BF16 R48, R20.reuse, R34, R48 ;  /* 0x000000221430723c */ /* 0x040ff00000041830 */
[C---:B---3--:R-:W-:Y:S08]  /*7ff0*/  HMMA.16816.F32.BF16 R52, R20.reuse, R120, R52 ;  /* 0x000000781434723c */ /* 0x048ff00000041834 */
        /* <DEDUP_REMOVED lines=16> */
[C---:B------:R-:W-:Y:S08]  /*8100*/  HMMA.16816.F32.BF16 R116, R20.reuse, R8, R16 ;  /* 0x000000081474723c */ /* 0x040ff00000041810 */
[----:B------:R-:W-:Y:S01]  /*8110*/  HMMA.16816.F32.BF16 R112, R20, R10, R112 ;  /* 0x0000000a1470723c */ /* 0x000fe20000041870 */
[----:B------:R-:W-:-:S07]  /*8120*/  @P5 BRA `(.L_x_169) ;  /* 0xffffd2b000005947 */ /* 0x000fce000383ffff */
.L_x_168:
[----:B------:R-:W1:Y:S01]  /*8130*/  SHFL.BFLY PT, R0, R221, 0x2, 0x1f ;  /* 0x0c401f00dd007f89 */ /* 0x000e6200000e0000 */
[----:B------:R-:W-:Y:S01]  /*8140*/  ISETP.NE.AND P0, PT, R201, -0x1, PT ;  /* 0xffffffffc900780c */ /* 0x000fe20003f05270 */
[----:B------:R-:W-:Y:S01]  /*8150*/  BSSY B0, `(.L_x_172) ;  /* 0x0000144000007945 */ /* 0x000fe20003800000 */
[----:B------:R-:W-:Y:S01]  /*8160*/  MOV R5, 0x3f800000 ;  /* 0x3f80000000057802 */ /* 0x000fe20000000f00 */
[----:B------:R-:W2:Y:S01]  /*8170*/  SHFL.BFLY PT, R3, R220, 0x2, 0x1f ;  /* 0x0c401f00dc037f89 */ /* 0x000ea200000e0000 */
[----:B------:R-:W-:-:S09]  /*8180*/  MOV R6, 0x3f800000 ;  /* 0x3f80000000067802 */ /* 0x000fd20000000f00 */
[----:B------:R-:W-:-:S05]  /*8190*/  @P0 IMAD.WIDE.U32 R8, R201, c[0x0][0x1e8], RZ ;  /* 0x00007a00c9080a25 */ /* 0x000fca00078e00ff */
[----:B------:R-:W-:Y:S01]  /*81a0*/  @P0 MOV R4, R8 ;  /* 0x0000000800040202 */ /* 0x000fe20000000f00 */
[----:B-1----:R-:W-:Y:S02]  /*81b0*/  FADD.FTZ R7, R0, R221 ;  /* 0x000000dd00077221 */ /* 0x002fe40000010000 */
[----:B--2---:R-:W-:-:S03]  /*81c0*/  FADD.FTZ R3, R3, R220 ;  /* 0x000000dc03037221 */ /* 0x004fc60000010000 */
[----:B------:R-:W1:Y:S04]  /*81d0*/  SHFL.BFLY PT, R0, R7, 0x1, 0x1f ;  /* 0x0c201f0007007f89 */ /* 0x000e6800000e0000 */
[----:B------:R-:W2:Y:S01]  /*81e0*/  SHFL.BFLY PT, R2, R3, 0x1, 0x1f ;  /* 0x0c201f0003027f89 */ /* 0x000ea200000e0000 */
[----:B-1----:R-:W-:-:S03]  /*81f0*/  FADD.FTZ R0, R7, R0 ;  /* 0x0000000007007221 */ /* 0x002fc60000010000 */
[----:B------:R-:W1:Y:S01]  /*8200*/  S2R R7, SR_TID.X ;  /* 0x0000000000077919 */ /* 0x000e620000002100 */
[----:B--2---:R-:W-:Y:S01]  /*8210*/  FADD.FTZ R2, R3, R2 ;  /* 0x0000000203027221 */ /* 0x004fe20000010000 */
[----:B------:R-:W-:Y:S01]  /*8220*/  FSETP.NE.FTZ.AND P4, PT, R0, RZ, PT ;  /* 0x000000ff0000720b */ /* 0x000fe20003f95000 */
[----:B------:R-:W-:-:S03]  /*8230*/  @P0 IMAD R3, R201, c[0x0][0x1ec], R9 ;  /* 0x00007b00c9030a24 */ /* 0x000fc600078e0209 */
[----:B------:R-:W-:-:S09]  /*8240*/  FSETP.NE.FTZ.AND P5, PT, R2, RZ, PT ;  /* 0x000000ff0200720b */ /* 0x000fd20003fb5000 */
[----:B------:R-:W2:Y:S01]  /*8250*/  @P4 MUFU.RCP R6, R0 ;  /* 0x0000000000064308 */ /* 0x000ea20000001000 */
[----:B-1----:R-:W-:-:S07]  /*8260*/  SHF.R.S32.HI R8, RZ, 0x1f, R7 ;  /* 0x0000001fff087819 */ /* 0x002fce0000011407 */
[----:B------:R-:W1:Y:S01]  /*8270*/  @P5 MUFU.RCP R5, R2 ;  /* 0x0000000200055308 */ /* 0x000e620000001000 */
[CC--:B------:R-:W-:Y:S02]  /*8280*/  LEA.HI R9, R8.reuse, R7.reuse, RZ, 0x2 ;  /* 0x0000000708097211 */ /* 0x0c0fe400078f10ff */
[----:B------:R-:W-:Y:S02]  /*8290*/  LEA.HI R8, R8, R7, RZ, 0x5 ;  /* 0x0000000708087211 */ /* 0x000fe400078f28ff */
[--C-:B------:R-:W-:Y:S01]  /*82a0*/  SHF.R.S32.HI R11, RZ, 0x2, R9.reuse ;  /* 0x00000002ff0b7819 */ /* 0x100fe20000011409 */
[C---:B--2---:R-:W-:Y:S01]  /*82b0*/  FMUL.FTZ R131, R6.reuse, R131 ;  /* 0x0000008306837220 */ /* 0x044fe20000410000 */
[----:B------:R-:W-:Y:S01]  /*82c0*/  SHF.R.S32.HI R10, RZ, 0x1f, R9 ;  /* 0x0000001fff0a7819 */ /* 0x000fe20000011409 */
[C---:B------:R-:W-:Y:S01]  /*82d0*/  FMUL.FTZ R130, R6.reuse, R130 ;  /* 0x0000008206827220 */ /* 0x040fe20000410000 */
[----:B------:R-:W-:Y:S01]  /*82e0*/  LOP3.LUT R12, R9, 0x3ffffffc, RZ, 0xc0, !PT ;  /* 0x3ffffffc090c7812 */ /* 0x000fe200078ec0ff */
[----:B------:R-:W-:Y:S01]  /*82f0*/  FMUL.FTZ R127, R6, R127 ;  /* 0x0000007f067f7220 */ /* 0x000fe20000410000 */
[----:B------:R-:W-:Y:S01]  /*8300*/  LEA.HI R10, R10, R11, RZ, 0x3 ;  /* 0x0000000b0a0a7211 */ /* 0x000fe200078f18ff */
[----:B------:R-:W-:Y:S01]  /*8310*/  FMUL.FTZ R126, R6, R126 ;  /* 0x0000007e067e7220 */ /* 0x000fe20000410000 */
[----:B------:R-:W-:Y:S01]  /*8320*/  SHF.R.S32.HI R9, RZ, 0x5, R8 ;  /* 0x00000005ff097819 */ /* 0x000fe20000011408 */
[C---:B-1----:R-:W-:Y:S01]  /*8330*/  FMUL.FTZ R128, R5.reuse, R128 ;  /* 0x0000008005807220 */ /* 0x042fe20000410000 */
        /* <DEDUP_REMOVED lines=21> */
[C---:B------:R-:W-:Y:S01]  /*8490*/  FMUL.FTZ R49, R5.reuse, R49 ;  /* 0x0000003105317220 */ /* 0x040fe20000410000 */
[----:B------:R-:W-:Y:S01]  /*84a0*/  MOV R10, 0x20 ;  /* 0x00000020000a7802 */ /* 0x000fe20000000f00 */
[----:B------:R-:W-:Y:S01]  /*84b0*/  FMUL.FTZ R52, R5, R52 ;  /* 0x0000003405347220 */ /* 0x000fe20000410000 */
[----:B------:R-:W-:Y:S01]  /*84c0*/  SHF.L.U32 R11, R11, 0x1, RZ ;  /* 0x000000010b0b7819 */ /* 0x000fe200000006ff */
[C---:B------:R-:W-:Y:S01]  /*84d0*/  FMUL.FTZ R53, R5.reuse, R53 ;  /* 0x0000003505357220 */ /* 0x040fe20000410000 */
[----:B------:R-:W-:Y:S01]  /*84e0*/  SEL R10, R10, 0xffffffe0, !P1 ;  /* 0xffffffe00a0a7807 */ /* 0x000fe20004800000 */
[----:B------:R-:W-:Y:S01]  /*84f0*/  FMUL.FTZ R56, R5, R56 ;  /* 0x0000003805387220 */ /* 0x000fe20000410000 */
[----:B------:R-:W-:Y:S01]  /*8500*/  IADD3 R13, R11, -0x10, RZ ;  /* 0xfffffff00b0d7810 */ /* 0x000fe20007ffe0ff */
[----:B------:R-:W-:Y:S01]  /*8510*/  FMUL.FTZ R57, R5, R57 ;  /* 0x0000003905397220 */ /* 0x000fe20000410000 */
[----:B------:R-:W-:Y:S01]  /*8520*/  @P3 IADD3 R13, R11, 0x10, RZ ;  /* 0x000000100b0d3810 */ /* 0x000fe20007ffe0ff */
        /* <DEDUP_REMOVED lines=11> */
[----:B------:R-:W-:Y:S01]  /*85e0*/  IADD3 R15, R11, R10, RZ ;  /* 0x0000000a0b0f7210 */ /* 0x000fe20007ffe0ff */
[----:B------:R-:W-:Y:S01]  /*85f0*/  FMUL.FTZ R72, R5, R72 ;  /* 0x0000004805487220 */ /* 0x000fe20000410000 */
[----:B------:R-:W-:Y:S01]  /*8600*/  F2FP.BF16.PACK_AB R40, R41, R40 ;  /* 0x000000282928723e */ /* 0x000fe200000010ff */
[C---:B------:R-:W-:Y:S01]  /*8610*/  FMUL.FTZ R73, R5.reuse, R73 ;  /* 0x0000004905497220 */ /* 0x040fe20000410000 */
[----:B------:R-:W-:Y:S01]  /*8620*/  IADD3 R17, R10, R13, RZ ;  /* 0x0000000d0a117210 */ /* 0x000fe20007ffe0ff */
[----:B------:R-:W-:Y:S01]  /*8630*/  FMUL.FTZ R76, R5, R76 ;  /* 0x0000004c054c7220 */ /* 0x000fe20000410000 */
[----:B------:R-:W-:Y:S01]  /*8640*/  F2FP.BF16.PACK_AB R44, R45, R44 ;  /* 0x0000002c2d2c723e */ /* 0x000fe200000010ff */
[----:B------:R-:W-:Y:S01]  /*8650*/  FMUL.FTZ R77, R5, R77 ;  /* 0x0000004d054d7220 */ /* 0x000fe20000410000 */
[----:B------:R-:W-:Y:S01]  /*8660*/  F2FP.BF16.PACK_AB R48, R49, R48 ;  /* 0x000000303130723e */ /* 0x000fe200000010ff */
[C---:B------:R-:W-:Y:S01]  /*8670*/  FMUL.FTZ R80, R5.reuse, R80 ;  /* 0x0000005005507220 */ /* 0x040fe20000410000 */
[----:B------:R-:W-:Y:S01]  /*8680*/  STS [R11], R128 ;  /* 0x000000800b007388 */ /* 0x000fe20000000800 */
[----:B------:R-:W-:Y:S01]  /*8690*/  FMUL.FTZ R81, R5, R81 ;  /* 0x0000005105517220 */ /* 0x000fe20000410000 */
[----:B------:R-:W-:Y:S01]  /*86a0*/  F2FP.BF16.PACK_AB R52, R53, R52 ;  /* 0x000000343534723e */ /* 0x000fe200000010ff */
[C---:B------:R-:W-:Y:S01]  /*86b0*/  FMUL.FTZ R84, R5.reuse, R84 ;  /* 0x0000005405547220 */ /* 0x040fe20000410000 */
[----:B------:R-:W-:Y:S01]  /*86c0*/  STS [R11+0x400], R130 ;  /* 0x000400820b007388 */ /* 0x000fe20000000800 */
        /* <DEDUP_REMOVED lines=38> */
[C---:B------:R-:W-:Y:S01]  /*8930*/  FMUL.FTZ R39, R6.reuse, R39 ;  /* 0x0000002706277220 */ /* 0x040fe20000410000 */
[----:B------:R-:W1:Y:S01]  /*8940*/  LDC.U8 R10, c[0x0][0x328] ;  /* 0x0000ca00ff0a7b82 */ /* 0x000e620000000000 */
[C---:B------:R-:W-:Y:S01]  /*8950*/  FMUL.FTZ R38, R6.reuse, R38 ;  /* 0x0000002606267220 */ /* 0x040fe20000410000 */
[----:B------:R-:W-:Y:S01]  /*8960*/  F2FP.BF16.PACK_AB R112, R5, R112 ;  /* 0x000000700570723e */ /* 0x000fe200000010ff */
[C---:B------:R-:W-:Y:S01]  /*8970*/  FMUL.FTZ R43, R6.reuse, R43 ;  /* 0x0000002b062b7220 */ /* 0x040fe20000410000 */
[----:B------:R-:W-:Y:S01]  /*8980*/  MOV R5, 0x40 ;  /* 0x0000004000057802 */ /* 0x000fe20000000f00 */
[C---:B------:R-:W-:Y:S01]  /*8990*/  FMUL.FTZ R42, R6.reuse, R42 ;  /* 0x0000002a062a7220 */ /* 0x040fe20000410000 */
[----:B------:R-:W-:Y:S01]  /*89a0*/  F2FP.BF16.PACK_AB R38, R39, R38 ;  /* 0x000000262726723e */ /* 0x000fe200000010ff */
[----:B------:R-:W-:Y:S01]  /*89b0*/  FMUL.FTZ R47, R6, R47 ;  /* 0x0000002f062f7220 */ /* 0x000fe20000410000 */
[----:B------:R-:W-:Y:S01]  /*89c0*/  LOP3.LUT R8, R8, 0xffffffe0, RZ, 0xc0, !PT ;  /* 0xffffffe008087812 */ /* 0x000fe200078ec0ff */
        /* <DEDUP_REMOVED lines=15> */
[----:B------:R-:W-:Y:S01]  /*8ac0*/  @P4 MUFU.LG2 R0, R0 ;  /* 0x0000000000004308 */ /* 0x000fe20000000c00 */
[C---:B------:R-:W-:Y:S01]  /*8ad0*/  FMUL.FTZ R62, R6.reuse, R62 ;  /* 0x0000003e063e7220 */ /* 0x040fe20000410000 */
[----:B------:R-:W-:Y:S01]  /*8ae0*/  F2FP.BF16.PACK_AB R58, R59, R58 ;  /* 0x0000003a3b3a723e */ /* 0x000fe200000010ff */
[C---:B------:R-:W-:Y:S01]  /*8af0*/  FMUL.FTZ R67, R6.reuse, R67 ;  /* 0x0000004306437220 */ /* 0x040fe20000410000 */
[----:B------:R-:W-:Y:S01]  /*8b00*/  IADD3 R8, R7, -R8, RZ ;  /* 0x8000000807087210 */ /* 0x000fe20007ffe0ff */
[C---:B------:R-:W-:Y:S01]  /*8b10*/  FMUL.FTZ R66, R6.reuse, R66 ;  /* 0x0000004206427220 */ /* 0x040fe20000410000 */
[----:B------:R-:W-:Y:S01]  /*8b20*/  F2FP.BF16.PACK_AB R62, R63, R62 ;  /* 0x0000003e3f3e723e */ /* 0x000fe200000010ff */
[C---:B------:R-:W-:Y:S01]  /*8b30*/  FMUL.FTZ R71, R6.reuse, R71 ;  /* 0x0000004706477220 */ /* 0x040fe20000410000 */
[----:B------:R-:W2:Y:S01]  /*8b40*/  @P5 MUFU.LG2 R2, R2 ;  /* 0x0000000200025308 */ /* 0x000ea20000000c00 */
[C---:B------:R-:W-:Y:S01]  /*8b50*/  FMUL.FTZ R70, R6.reuse, R70 ;  /* 0x0000004606467220 */ /* 0x040fe20000410000 */
[----:B------:R-:W-:Y:S01]  /*8b60*/  F2FP.BF16.PACK_AB R66, R67, R66 ;  /* 0x000000424342723e */ /* 0x000fe200000010ff */
[C---:B------:R-:W-:Y:S01]  /*8b70*/  FMUL.FTZ R75, R6.reuse, R75 ;  /* 0x0000004b064b7220 */ /* 0x040fe20000410000 */
[----:B------:R-:W-:Y:S01]  /*8b80*/  MOV R7, 0x7f800000 ;  /* 0x7f80000000077802 */ /* 0x000fe20000000f00 */
        /* <DEDUP_REMOVED lines=36> */
[----:B------:R-:W-:Y:S01]  /*8dd0*/  FMUL.FTZ R6, R6, R114 ;  /* 0x0000007206067220 */ /* 0x000fe20000410000 */
[----:B------:R-:W-:Y:S01]  /*8de0*/  F2FP.BF16.PACK_AB R118, R119, R118 ;  /* 0x000000767776723e */ /* 0x000fe200000010ff */
[----:B--2---:R-:W-:-:S03]  /*8df0*/  @P5 FMUL.FTZ R2, R2, 0.69314718246459960938 ;  /* 0x3f31721802025820 */ /* 0x004fc60000410000 */
[----:B------:R-:W-:Y:S01]  /*8e00*/  F2FP.BF16.PACK_AB R115, R115, R6 ;  /* 0x000000067373723e */ /* 0x000fe200000010ff */
[----:B------:R-:W-:Y:S01]  /*8e10*/  @P5 FFMA.FTZ R7, R133, c[0x0][0x238], R2 ;  /* 0x00008e0085075a23 */ /* 0x000fe20000010002 */
[----:B------:R-:W-:Y:S02]  /*8e20*/  SEL R6, R5, 0xffffffc0, !P2 ;  /* 0xffffffc005067807 */ /* 0x000fe40005000000 */
[----:B------:R-:W2:Y:S01]  /*8e30*/  S2R R5, SR_CTAID.Y ;  /* 0x0000000000057919 */ /* 0x000ea20000002600 */
[----:B-1----:R-:W-:Y:S02]  /*8e40*/  ISETP.NE.AND P2, PT, R10, RZ, PT ;  /* 0x000000ff0a00720c */ /* 0x002fe40003f45270 */
[-C--:B------:R-:W-:Y:S02]  /*8e50*/  IADD3 R19, R11, R6.reuse, RZ ;  /* 0x000000060b137210 */ /* 0x080fe40007ffe0ff */
[----:B------:R-:W-:Y:S02]  /*8e60*/  IADD3 R21, R6, R13, RZ ;  /* 0x0000000d06157210 */ /* 0x000fe40007ffe0ff */
[-C--:B------:R-:W-:Y:S01]  /*8e70*/  IADD3 R23, R15, R6.reuse, RZ ;  /* 0x000000060f177210 */ /* 0x080fe20007ffe0ff */
[----:B------:R-:W-:Y:S01]  /*8e80*/  STS [R19], R44 ;  /* 0x0000002c13007388 */ /* 0x000fe20000000800 */
[----:B------:R-:W-:-:S02]  /*8e90*/  IADD3 R25, R17, R6, RZ ;  /* 0x0000000611197210 */ /* 0x000fc40007ffe0ff */
[----:B------:R-:W1:Y:S01]  /*8ea0*/  LDC.U8 R6, c[0x0][0x329] ;  /* 0x0000ca40ff067b82 */ /* 0x000e620000000000 */
[----:B------:R-:W-:Y:S04]  /*8eb0*/  STS [R19+0x400], R46 ;  /* 0x0004002e13007388 */ /* 0x000fe80000000800 */
[----:B------:R-:W-:Y:S04]  /*8ec0*/  STS [R21], R48 ;  /* 0x0000003015007388 */ /* 0x000fe80000000800 */
[----:B------:R-:W-:Y:S04]  /*8ed0*/  STS [R21+0x400], R50 ;  /* 0x0004003215007388 */ /* 0x000fe80000000800 */
[----:B------:R-:W-:Y:S04]  /*8ee0*/  STS [R23], R52 ;  /* 0x0000003417007388 */ /* 0x000fe80000000800 */
[----:B------:R-:W-:Y:S04]  /*8ef0*/  STS [R23+0x400], R54 ;  /* 0x0004003617007388 */ /* 0x000fe80000000800 */
[----:B------:R-:W-:Y:S01]  /*8f00*/  STS [R25], R56 ;  /* 0x0000003819007388 */ /* 0x000fe20000000800 */
[----:B-1----:R-:W-:-:S03]  /*8f10*/  ISETP.NE.AND P1, PT, R6, RZ, PT ;  /* 0x000000ff0600720c */ /* 0x002fc60003f25270 */
[----:B------:R-:W-:Y:S01]  /*8f20*/  STS [R25+0x400], R58 ;  /* 0x0004003a19007388 */ /* 0x000fe20000000800 */
[----:B------:R-:W-:-:S03]  /*8f30*/  ISETP.NE.OR P3, PT, R6, RZ, !P2 ;  /* 0x000000ff0600720c */ /* 0x000fc60005765670 */
[----:B------:R2:W-:Y:S04]  /*8f40*/  STS [R11+0x4000], R60 ;  /* 0x0040003c0b007388 */ /* 0x0005e80000000800 */
[----:B------:R1:W-:Y:S04]  /*8f50*/  STS [R11+0x4400], R62 ;  /* 0x0044003e0b007388 */ /* 0x0003e80000000800 */
[----:B------:R3:W-:Y:S01]  /*8f60*/  STS [R13+0x4000], R64 ;  /* 0x004000400d007388 */ /* 0x0007e20000000800 */
[----:B------:R-:W-:Y:S02]  /*8f70*/  @P1 MOV R61, c[0x0][0x210] ;  /* 0x00008400003d1a02 */ /* 0x000fe40000000f00 */
[----:B------:R-:W-:Y:S01]  /*8f80*/  @!P1 MOV R10, c[0x0][0x214] ;  /* 0x00008500000a9a02 */ /* 0x000fe20000000f00 */
[----:B------:R4:W-:Y:S02]  /*8f90*/  STS [R13+0x4400], R66 ;  /* 0x004400420d007388 */ /* 0x0009e40000000800 */
[----:B------:R-:W-:Y:S01]  /*8fa0*/  @P1 IMAD R61, R61, c[0x0][0x214], RZ ;  /* 0x000085003d3d1a24 */ /* 0x000fe200078e02ff */
[----:B------:R-:W-:Y:S01]  /*8fb0*/  @!P1 SEL R61, R10, c[0x0][0x234], !P2 ;  /* 0x00008d000a3d9a07 */ /* 0x000fe20005000000 */
[----:B------:R-:W-:Y:S01]  /*8fc0*/  STS [R15+0x4000], R68 ;  /* 0x004000440f007388 */ /* 0x000fe20000000800 */
[----:B------:R-:W-:-:S03]  /*8fd0*/  @P1 MOV R10, 0x1 ;  /* 0x00000001000a1802 */ /* 0x000fc60000000f00 */
[----:B------:R-:W-:Y:S01]  /*8fe0*/  STS [R15+0x4400], R70 ;  /* 0x004400460f007388 */ /* 0x000fe20000000800 */
[----:B------:R-:W-:-:S03]  /*8ff0*/  @!P1 IMAD R10, R61, c[0x0][0x1c0], RZ ;  /* 0x000070003d0a9a24 */ /* 0x000fc600078e02ff */
[----:B------:R-:W-:Y:S01]  /*9000*/  STS [R17+0x4000], R72 ;  /* 0x0040004811007388 */ /* 0x000fe20000000800 */
[----:B--2---:R-:W-:Y:S01]  /*9010*/  @!P0 SHF.R.S32.HI R60, RZ, 0x1f, R5 ;  /* 0x0000001fff3c8819 */ /* 0x004fe20000011405 */
[C---:B------:R-:W-:Y:S02]  /*9020*/  IMAD R10, R5.reuse, R10, RZ ;  /* 0x0000000a050a7224 */ /* 0x040fe400078e02ff */
[----:B------:R-:W-:Y:S01]  /*9030*/  STS [R17+0x4400], R74 ;  /* 0x0044004a11007388 */ /* 0x000fe20000000800 */
[C---:B-1----:R-:W-:Y:S02]  /*9040*/  @!P0 IMAD.WIDE.U32 R62, R5.reuse, c[0x0][0x1e0], RZ ;  /* 0x00007800053e8a25 */ /* 0x042fe400078e00ff */
[----:B------:R-:W-:Y:S01]  /*9050*/  SEL R10, R10, RZ, P3 ;  /* 0x000000ff0a0a7207 */ /* 0x000fe20001800000 */
[----:B------:R-:W-:Y:S01]  /*9060*/  STS [R19+0x4000], R76 ;  /* 0x0040004c13007388 */ /* 0x000fe20000000800 */
[----:B------:R-:W-:Y:S01]  /*9070*/  @!P0 IMAD R60, R60, c[0x0][0x1e0], RZ ;  /* 0x000078003c3c8a24 */ /* 0x000fe200078e02ff */
[----:B------:R-:W-:Y:S01]  /*9080*/  @!P0 MOV R4, R62 ;  /* 0x0000003e00048202 */ /* 0x000fe20000000f00 */
[C---:B------:R-:W-:Y:S01]  /*9090*/  @!P3 IMAD R62, R5.reuse, c[0x0][0x214], RZ ;  /* 0x00008500053eba24 */ /* 0x040fe200078e02ff */
[----:B------:R-:W-:Y:S01]  /*90a0*/  STS [R19+0x4400], R78 ;  /* 0x0044004e13007388 */ /* 0x000fe20000000800 */
[----:B------:R-:W-:Y:S01]  /*90b0*/  @!P0 IMAD R60, R5, c[0x0][0x1e4], R60 ;  /* 0x00007900053c8a24 */ /* 0x000fe200078e023c */
[----:B---3--:R-:W-:Y:S01]  /*90c0*/  @P1 MOV R64, c[0x0][0x210] ;  /* 0x0000840000401a02 */ /* 0x008fe20000000f00 */
[----:B----4-:R-:W-:Y:S01]  /*90d0*/  CS2R R66, SRZ ;  /* 0x0000000000427805 */ /* 0x010fe2000001ff00 */
[----:B------:R-:W-:Y:S01]  /*90e0*/  STS [R21+0x4000], R80 ;  /* 0x0040005015007388 */ /* 0x000fe20000000800 */
[----:B------:R-:W-:-:S02]  /*90f0*/  @!P1 MOV R64, 0x1 ;  /* 0x0000000100409802 */ /* 0x000fc40000000f00 */
[----:B------:R-:W-:Y:S01]  /*9100*/  @!P0 IADD3 R3, R63, R60, RZ ;  /* 0x0000003c3f038210 */ /* 0x000fe20007ffe0ff */
[----:B------:R-:W-:Y:S01]  /*9110*/  STS [R21+0x4400], R82 ;  /* 0x0044005215007388 */ /* 0x000fe20000000800 */
[----:B------:R-:W-:Y:S02]  /*9120*/  SHF.R.S32.HI R60, RZ, 0x1f, R9 ;  /* 0x0000001fff3c7819 */ /* 0x000fe40000011409 */
[----:B------:R-:W-:Y:S01]  /*9130*/  @!P3 SEL R62, R62, R201, !P0 ;  /* 0x000000c93e3eb207 */ /* 0x000fe20004000000 */
[----:B------:R-:W-:Y:S01]  /*9140*/  STS [R23+0x4000], R84 ;  /* 0x0040005417007388 */ /* 0x000fe20000000800 */
[----:B------:R-:W-:Y:S02]  /*9150*/  LEA.HI R60, R60, R9, RZ, 0x3 ;  /* 0x000000093c3c7211 */ /* 0x000fe400078f18ff */
[----:B------:R-:W-:Y:S01]  /*9160*/  LOP3.LUT P0, RZ, R8, 0x3, RZ, 0xc0, !PT ;  /* 0x0000000308ff7812 */ /* 0x000fe2000780c0ff */
[----:B------:R-:W-:Y:S01]  /*9170*/  STS [R23+0x4400], R86 ;  /* 0x0044005617007388 */ /* 0x000fe20000000800 */
[----:B------:R-:W-:-:S02]  /*9180*/  LOP3.LUT R60, R60, 0xffffff8, RZ, 0xc0, !PT ;  /* 0x0ffffff83c3c7812 */ /* 0x000fc400078ec0ff */
[----:B------:R-:W-:Y:S01]  /*9190*/  @!P3 MOV R66, R62 ;  /* 0x0000003e0042b202 */ /* 0x000fe20000000f00 */
[----:B------:R-:W-:Y:S01]  /*91a0*/  STS [R25+0x4000], R88 ;  /* 0x0040005819007388 */ /* 0x000fe20000000800 */
[----:B------:R-:W-:Y:S01]  /*91b0*/  IADD3 R60, R9, -R60, RZ ;  /* 0x8000003c093c7210 */ /* 0x000fe20007ffe0ff */
[----:B------:R-:W-:Y:S01]  /*91c0*/  @P4 FMUL.FTZ R9, R0, 0.69314718246459960938 ;  /* 0x3f31721800094820 */ /* 0x000fe20000410000 */
[----:B------:R-:W-:Y:S01]  /*91d0*/  @!P3 SHF.R.S32.HI R67, RZ, 0x1f, R62 ;  /* 0x0000001fff43b819 */ /* 0x000fe2000001143e */
[----:B------:R-:W-:Y:S01]  /*91e0*/  STS [R25+0x4400], R90 ;  /* 0x0044005a19007388 */ /* 0x000fe20000000800 */
[----:B------:R-:W-:Y:S01]  /*91f0*/  MOV R8, 0x7f800000 ;  /* 0x7f80000000087802 */ /* 0x000fe20000000f00 */
[----:B------:R-:W-:Y:S01]  /*9200*/  @P4 FFMA.FTZ R8, R132, c[0x0][0x238], R9 ;  /* 0x00008e0084084a23 */ /* 0x000fe20000010009 */
[----:B------:R-:W-:Y:S01]  /*9210*/  LEA R207, R60, R207, 0x4 ;  /* 0x000000cf3ccf7211 */ /* 0x000fe200078e20ff */
[----:B------:R-:W-:Y:S04]  /*9220*/  STS [R11+0x8000], R92 ;  /* 0x0080005c0b007388 */ /* 0x000fe80000000800 */
[----:B------:R1:W-:Y:S04]  /*9230*/  STS [R11+0x8400], R94 ;  /* 0x0084005e0b007388 */ /* 0x0003e80000000800 */
        /* <DEDUP_REMOVED lines=14> */
[----:B------:R-:W-:Y:S06]  /*9320*/  BAR.SYNC.DEFER_BLOCKING 0x0 ;  /* 0x0000000000007b1d */ /* 0x000fec0000010000 */
[----:B-1----:R-:W1:Y:S04]  /*9330*/  S2R R11, SR_CTAID.X ;  /* 0x00000000000b7919 */ /* 0x002e680000002500 */
[----:B------:R-:W3:Y:S04]  /*9340*/  S2R R6, SR_CTAID.Z ;  /* 0x0000000000067919 */ /* 0x000ee80000002700 */
[----:B------:R2:W4:Y:S04]  /*9350*/  LDS.128 R52, [R203] ;  /* 0x00000000cb347984 */ /* 0x0005280000000c00 */
[----:B------:R2:W2:Y:S01]  /*9360*/  LDS.128 R48, [R203+0x1000] ;  /* 0x00100000cb307984 */ /* 0x0004a20000000c00 */
[----:B-1----:R-:W-:-:S03]  /*9370*/  IMAD R5, R11, R64, RZ ;  /* 0x000000400b057224 */ /* 0x002fc600078e02ff */
[----:B------:R1:W1:Y:S01]  /*9380*/  LDS.128 R44, [R203+0x2000] ;  /* 0x00200000cb2c7984 */ /* 0x0002620000000c00 */
[----:B---3--:R-:W-:Y:S01]  /*9390*/  IMAD R10, R6, R61, R10 ;  /* 0x0000003d060a7224 */ /* 0x008fe200078e020a */
[----:B------:R-:W-:Y:S02]  /*93a0*/  SHF.L.U32 R5, R5, 0x7, RZ ;  /* 0x0000000705057819 */ /* 0x000fe400000006ff */
[----:B------:R3:W1:Y:S02]  /*93b0*/  LDS.128 R40, [R203+0x3000] ;  /* 0x00300000cb287984 */ /* 0x0006640000000c00 */
[--C-:B------:R-:W-:Y:S02]  /*93c0*/  IADD3 R0, P2, P1, R5, R66, R10.reuse ;  /* 0x0000004205007210 */ /* 0x100fe4000795e00a */
[----:B------:R3:W1:Y:S01]  /*93d0*/  LDS.128 R36, [R203+0x4000] ;  /* 0x00400000cb247984 */ /* 0x0006620000000c00 */
[----:B------:R-:W-:Y:S02]  /*93e0*/  SHF.R.S32.HI R5, RZ, 0x1f, R5 ;  /* 0x0000001fff057819 */ /* 0x000fe40000011405 */
        /* <DEDUP_REMOVED lines=26> */
.L_x_173:
[----:B--2-4-:R-:W-:Y:S05]  /*9590*/  BSYNC B0 ;  /* 0x0000000000007941 */ /* 0x014fea0003800000 */
.L_x_172:
        /* <DEDUP_REMOVED lines=30> */
.L_x_175:
[----:B------:R-:W-:Y:S05]  /*9780*/  BSYNC B0 ;  /* 0x0000000000007941 */ /* 0x000fea0003800000 */
.L_x_174:
        /* <DEDUP_REMOVED lines=20> */
.L_x_177:
[----:B------:R-:W-:Y:S05]  /*98d0*/  BSYNC B0 ;  /* 0x0000000000007941 */ /* 0x000fea0003800000 */
.L_x_176:
        /* <DEDUP_REMOVED lines=20> */
.L_x_179:
[----:B------:R-:W-:Y:S05]  /*9a20*/  BSYNC B0 ;  /* 0x0000000000007941 */ /* 0x000fea0003800000 */
.L_x_178:
[----:B------:R-:W-:-:S04]  /*9a30*/  IADD3 R4, R4, 0x60, RZ ;  /* 0x0000006004047810 */ /* 0x000fc80007ffe0ff */
[----:B------:R-:W-:-:S13]  /*9a40*/  ISETP.GE.AND P0, PT, R4, R199, PT ;  /* 0x000000c70400720c */ /* 0x000fda0003f06270 */
[----:B------:R-:W-:Y:S05]  /*9a50*/  @P0 EXIT ;  /* 0x000000000000094d */ /* 0x000fea0003800000 */
[----:B------:R-:W-:Y:S01]  /*9a60*/  IADD3 R0, P0, R202, 0x60, RZ ;  /* 0x00000060ca007810 */ /* 0x000fe20007f1e0ff */
[----:B------:R-:W-:Y:S01]  /*9a70*/  IMAD.MOV.U32 R4, RZ, RZ, R6 ;  /* 0x000000ffff047224 */ /* 0x000fe200078e0006 */
[----:B------:R-:W-:Y:S02]  /*9a80*/  MOV R5, R9 ;  /* 0x0000000900057202 */ /* 0x000fe40000000f00 */
[----:B------:R-:W-:Y:S01]  /*9a90*/  ISETP.GE.AND P1, PT, R214, c[0x0][0x220], PT ;  /* 0x00008800d6007a0c */ /* 0x000fe20003f26270 */
        /* <DEDUP_REMOVED lines=14> */
.L_x_146:
[----:B------:R-:W1:Y:S01]  /*9b80*/  LDC.U8 R4, c[0x0][0x329] ;  /* 0x0000ca40ff047b82 */ /* 0x000e620000000000 */
[----:B------:R-:W2:Y:S01]  /*9b90*/  S2R R2, SR_TID.X ;  /* 0x0000000000027919 */ /* 0x000ea20000002100 */
[----:B------:R-:W-:Y:S01]  /*9ba0*/  ISETP.NE.AND P3, PT, R201, -0x1, PT ;  /* 0xffffffffc900780c */ /* 0x000fe20003f65270 */
[----:B------:R-:W-:Y:S01]  /*9bb0*/  BSSY B0, `(.L_x_180) ;  /* 0x0000043000007945 */ /* 0x000fe20003800000 */
[----:B------:R-:W-:-:S04]  /*9bc0*/  IADD3 R206, -R81, R206, RZ ;  /* 0x000000ce51ce7210 */ /* 0x000fc80007ffe1ff */
[----:B------:R-:W3:Y:S07]  /*9bd0*/  LDC.U8 R3, c[0x0][0x328] ;  /* 0x0000ca00ff037b82 */ /* 0x000eee0000000000 */
[----:B------:R-:W-:Y:S01]  /*9be0*/  @!P3 SHF.R.S32.HI R9, RZ, 0x1f, R0 ;  /* 0x0000001fff09b819 */ /* 0x000fe20000011400 */
[----:B------:R-:W-:-:S04]  /*9bf0*/  @P3 IMAD.WIDE.U32 R10, R201, c[0x0][0x1e8], RZ ;  /* 0x00007a00c90a3a25 */ /* 0x000fc800078e00ff */
[----:B------:R-:W-:Y:S02]  /*9c00*/  @!P3 IMAD R9, R9, c[0x0][0x1e0], RZ ;  /* 0x000078000909ba24 */ /* 0x000fe400078e02ff */
[----:B------:R-:W-:Y:S01]  /*9c10*/  @!P3 IMAD.WIDE.U32 R12, R0, c[0x0][0x1e0], RZ ;  /* 0x00007800000cba25 */ /* 0x000fe200078e00ff */
[----:B-1----:R-:W-:Y:S02]  /*9c20*/  ISETP.NE.AND P1, PT, R4, RZ, PT ;  /* 0x000000ff0400720c */ /* 0x002fe40003f25270 */
[----:B--2---:R-:W-:Y:S02]  /*9c30*/  SHF.R.S32.HI R5, RZ, 0x1f, R2 ;  /* 0x0000001fff057819 */ /* 0x004fe40000011402 */
[----:B------:R-:W-:Y:S02]  /*9c40*/  @!P3 MOV R10, R12 ;  /* 0x0000000c000ab202 */ /* 0x000fe40000000f00 */
[----:B------:R-:W-:Y:S02]  /*9c50*/  LEA.HI R6, R5, R2, RZ, 0x3 ;  /* 0x0000000205067211 */ /* 0x000fe400078f18ff */
[----:B---3--:R-:W-:-:S02]  /*9c60*/  ISETP.NE.AND P0, PT, R3, RZ, PT ;  /* 0x000000ff0300720c */ /* 0x008fc40003f05270 */
[----:B------:R-:W-:Y:S02]  /*9c70*/  LOP3.LUT R5, R6, 0xfffffff8, RZ, 0xc0, !PT ;  /* 0xfffffff806057812 */ /* 0x000fe400078ec0ff */
[----:B------:R-:W-:Y:S01]  /*9c80*/  ISETP.NE.OR P2, PT, R4, RZ, !P0 ;  /* 0x000000ff0400720c */ /* 0x000fe20004745670 */
[----:B------:R-:W-:Y:S01]  /*9c90*/  @P1 IMAD.MOV.U32 R8, RZ, RZ, c[0x0][0x210] ;  /* 0x00008400ff081624 */ /* 0x000fe200078e00ff */
[----:B------:R-:W-:Y:S01]  /*9ca0*/  SHF.R.S32.HI R6, RZ, 0x3, R6 ;  /* 0x00000003ff067819 */ /* 0x000fe20000011406 */
[----:B------:R-:W-:Y:S02]  /*9cb0*/  @!P1 IMAD.MOV.U32 R3, RZ, RZ, c[0x0][0x214] ;  /* 0x00008500ff039624 */ /* 0x000fe400078e00ff */
[----:B------:R-:W-:Y:S02]  /*9cc0*/  @P1 IMAD R8, R8, c[0x0][0x214], RZ ;  /* 0x0000850008081a24 */ /* 0x000fe400078e02ff */
[----:B------:R-:W-:Y:S01]  /*9cd0*/  @P1 IMAD.MOV.U32 R7, RZ, RZ, 0x1 ;  /* 0x00000001ff071424 */ /* 0x000fe200078e00ff */
[----:B------:R-:W-:Y:S01]  /*9ce0*/  @!P1 SEL R8, R3, c[0x0][0x234], !P0 ;  /* 0x00008d0003089a07 */ /* 0x000fe20004000000 */
[----:B------:R-:W-:Y:S01]  /*9cf0*/  IMAD.IADD R2, R2, 0x1, -R5 ;  /* 0x0000000102027824 */ /* 0x000fe200078e0a05 */
[C---:B------:R-:W-:Y:S01]  /*9d00*/  ISETP.NE.OR P0, PT, R201.reuse, -0x1, P2 ;  /* 0xffffffffc900780c */ /* 0x040fe20001705670 */
[----:B------:R-:W-:Y:S01]  /*9d10*/  @P3 IMAD R3, R201, c[0x0][0x1ec], R11 ;  /* 0x00007b00c9033a24 */ /* 0x000fe200078e020b */
[----:B------:R-:W-:Y:S01]  /*9d20*/  SHF.R.S32.HI R5, RZ, 0x1f, R14 ;  /* 0x0000001fff057819 */ /* 0x000fe2000001140e */
[----:B------:R-:W-:-:S02]  /*9d30*/  @!P1 IMAD R7, R8, c[0x0][0x1c0], RZ ;  /* 0x0000700008079a24 */ /* 0x000fc400078e02ff */
[C---:B------:R-:W-:Y:S02]  /*9d40*/  @!P3 IMAD R4, R0.reuse, c[0x0][0x1e4], R9 ;  /* 0x000079000004ba24 */ /* 0x040fe400078e0209 */
[C---:B------:R-:W-:Y:S02]  /*9d50*/  IMAD R7, R0.reuse, R7, RZ ;  /* 0x0000000700077224 */ /* 0x040fe400078e02ff */
[----:B------:R-:W-:Y:S02]  /*9d60*/  @!P3 IMAD.IADD R3, R13, 0x1, R4 ;  /* 0x000000010d03b824 */ /* 0x000fe400078e0204 */
[----:B------:R-:W-:Y:S01]  /*9d70*/  CS2R R12, SRZ ;  /* 0x00000000000c7805 */ /* 0x000fe2000001ff00 */
[----:B------:R-:W-:Y:S01]  /*9d80*/  SEL R7, R7, RZ, P2 ;  /* 0x000000ff07077207 */ /* 0x000fe20001000000 */
[----:B------:R-:W-:Y:S02]  /*9d90*/  @!P0 IMAD R201, R0, c[0x0][0x214], RZ ;  /* 0x0000850000c98a24 */ /* 0x000fe400078e02ff */
[----:B------:R-:W-:-:S02]  /*9da0*/  IMAD.SHL.U32 R0, R2, 0x8, RZ ;  /* 0x0000000802007824 */ /* 0x000fc400078e00ff */
[----:B------:R-:W-:Y:S01]  /*9db0*/  @P1 IMAD.MOV.U32 R4, RZ, RZ, c[0x0][0x210] ;  /* 0x00008400ff041624 */ /* 0x000fe200078e00ff */
[----:B------:R-:W-:Y:S01]  /*9dc0*/  @!P2 SHF.R.S32.HI R13, RZ, 0x1f, R201 ;  /* 0x0000001fff0da819 */ /* 0x000fe200000114c9 */
[----:B------:R-:W-:Y:S01]  /*9dd0*/  IMAD R5, R5, c[0x0][0x1f0], RZ ;  /* 0x00007c0005057a24 */ /* 0x000fe200078e02ff */
[----:B------:R-:W-:Y:S01]  /*9de0*/  IADD3 R10, P0, R0, R10, RZ ;  /* 0x0000000a000a7210 */ /* 0x000fe20007f1e0ff */
[----:B------:R-:W-:Y:S01]  /*9df0*/  @!P1 IMAD.MOV.U32 R4, RZ, RZ, 0x1 ;  /* 0x00000001ff049424 */ /* 0x000fe200078e00ff */
[----:B------:R-:W-:Y:S01]  /*9e00*/  @!P2 MOV R12, R201 ;  /* 0x000000c9000ca202 */ /* 0x000fe20000000f00 */
[----:B------:R-:W-:Y:S01]  /*9e10*/  IMAD R8, R14, R8, R7 ;  /* 0x000000080e087224 */ /* 0x000fe200078e0207 */
[----:B------:R-:W-:Y:S02]  /*9e20*/  ISETP.GE.AND P2, PT, R6, R206, PT ;  /* 0x000000ce0600720c */ /* 0x000fe40003f46270 */
[----:B------:R-:W-:Y:S01]  /*9e30*/  LEA.HI.X.SX32 R11, R0, R3, 0x1, P0 ;  /* 0x00000003000b7211 */ /* 0x000fe200000f0eff */
[C---:B------:R-:W-:Y:S01]  /*9e40*/  IMAD R3, R14.reuse, c[0x0][0x1f4], R5 ;  /* 0x00007d000e037a24 */ /* 0x040fe200078e0205 */
[----:B------:R-:W-:Y:S01]  /*9e50*/  SHF.R.S32.HI R7, RZ, 0x1f, R6 ;  /* 0x0000001fff077819 */ /* 0x000fe20000011406 */
[----:B------:R-:W-:Y:S01]  /*9e60*/  IMAD R5, R81, R4, RZ ;  /* 0x0000000451057224 */ /* 0x000fe200078e02ff */
[----:B------:R-:W-:Y:S01]  /*9e70*/  SHF.R.S32.HI R9, RZ, 0x1f, R8 ;  /* 0x0000001fff097819 */ /* 0x000fe20000011408 */
[----:B------:R-:W-:-:S03]  /*9e80*/  IMAD.WIDE.U32 R14, R14, c[0x0][0x1f0], R10 ;  /* 0x00007c000e0e7a25 */ /* 0x000fc600078e000a */
[----:B------:R-:W-:Y:S01]  /*9e90*/  SHF.R.S32.HI R10, RZ, 0x1f, R5 ;  /* 0x0000001fff0a7819 */ /* 0x000fe20000011405 */
[----:B------:R-:W-:Y:S01]  /*9ea0*/  IMAD.WIDE R202, R202, 0x80, R6 ;  /* 0x00000080caca7825 */ /* 0x000fe200078e0206 */
[----:B------:R-:W-:Y:S02]  /*9eb0*/  IADD3 R5, P1, P0, R5, R12, R8 ;  /* 0x0000000c05057210 */ /* 0x000fe4000783e008 */
[----:B------:R-:W-:Y:S01]  /*9ec0*/  IADD3 R8, R0, 0x80, RZ ;  /* 0x0000008000087810 */ /* 0x000fe20007ffe0ff */
[----:B------:R-:W-:Y:S01]  /*9ed0*/  IMAD.IADD R17, R3, 0x1, R15 ;  /* 0x0000000103117824 */ /* 0x000fe200078e020f */
[----:B------:R-:W-:Y:S02]  /*9ee0*/  IADD3.X R10, R10, R13, R9, P1, P0 ;  /* 0x0000000d0a0a7210 */ /* 0x000fe40000fe0409 */
[----:B------:R-:W-:Y:S01]  /*9ef0*/  IADD3 R9, R0, 0x40, RZ ;  /* 0x0000004000097810 */ /* 0x000fe20007ffe0ff */
        /* <DEDUP_REMOVED lines=14> */
.L_x_181:
[----:B------:R-:W-:Y:S05]  /*9fe0*/  BSYNC B0 ;  /* 0x0000000000007941 */ /* 0x000fea0003800000 */
.L_x_180:
        /* <DEDUP_REMOVED lines=17> */
[----:B------:R1:W-:Y:S04]  /*a100*/  @!P2 STG.E.128 [R12.64], RZ ;  /* 0x000000ff0c00a986 */ /* 0x0003e8000c101d0a */
[----:B------:R1:W-:Y:S04]  /*a110*/  @!P1 STG.E.128 [R12.64+0x80], RZ ;  /* 0x000080ff0c009986 */ /* 0x0003e8000c101d0a */
[----:B------:R1:W-:Y:S02]  /*a120*/  @!P0 STG.E.128 [R12.64+0x100], RZ ;  /* 0x000100ff0c008986 */ /* 0x0003e4000c101d0a */
.L_x_183:
[----:B------:R-:W-:Y:S05]  /*a130*/  BSYNC B0 ;  /* 0x0000000000007941 */ /* 0x000fea0003800000 */
.L_x_182:
        /* <DEDUP_REMOVED lines=20> */
.L_x_185:
[----:B------:R-:W-:Y:S05]  /*a280*/  BSYNC B0 ;  /* 0x0000000000007941 */ /* 0x000fea0003800000 */
.L_x_184:
        /* <DEDUP_REMOVED lines=19> */
.L_x_187:
[----:B------:R-:W-:Y:S05]  /*a3c0*/  BSYNC B0 ;  /* 0x0000000000007941 */ /* 0x000fea0003800000 */
.L_x_186:
        /* <DEDUP_REMOVED lines=11> */
[----:B-1----:R-:W-:Y:S02]  /*a480*/  @!P5 LEA.HI.X.SX32 R9, R7, R10, 0x1, P0 ;  /* 0x0000000a0709d211 */ /* 0x002fe400000f0eff */
        /* <DEDUP_REMOVED lines=19> */
[----:B-1----:R-:W-:Y:S01]  /*a5c0*/  LEA.HI.X R3, R5, c[0x0][0x204], R4, 0x2, P0 ;  /* 0x0000810005037a11 */ /* 0x002fe200000f1404 */
[----:B------:R-:W-:-:S05]  /*a5d0*/  IMAD.MOV.U32 R5, RZ, RZ, 0x7f800000 ;  /* 0x7f800000ff057424 */ /* 0x000fca00078e00ff */
[----:B------:R-:W-:Y:S01]  /*a5e0*/  STG.E [R2.64], R5 ;  /* 0x0000000502007986 */ /* 0x000fe2000c10190a */
[----:B------:R-:W-:Y:S05]  /*a5f0*/  EXIT ;  /* 0x000000000000794d */ /* 0x000fea0003800000 */
.L_x_188:
        /* <DEDUP_REMOVED lines=16> */
.L_x_1278:


//--------------------- .text._ZN5flash16flash_fwd_kernelI23Flash_fwd_kernel_traitsILi192ELi128ELi64ELi8ELb0ELb0EN7cutlass10bfloat16_tE19Flash_kernel_traitsILi192ELi128ELi64ELi8ES3_EELb0ELb0ELb0ELb1ELb0ELb0ELb1ELb0EEEvNS_16Flash_fwd_paramsE --------------------------
	.section	.text._ZN5flash16flash_fwd_kernelI23Flash_fwd_kernel_traitsILi192ELi128ELi64ELi8ELb0ELb0EN7cutlass10bfloat16_tE19Flash_kernel_traitsILi192ELi128ELi64ELi8ES3_EELb0ELb0ELb0ELb1ELb0ELb0ELb1ELb0EEEvNS_16Flash_fwd_paramsE,"ax",@progbits
	.sectioninfo	@"SHI_REGISTERS=254"
	.align	128
        .global         _ZN5flash16flash_fwd_kernelI23Flash_fwd_kernel_traitsILi192ELi128ELi64ELi8ELb0ELb0EN7cutlass10bfloat16_tE19Flash_kernel_traitsILi192ELi128ELi64ELi8ES3_EELb0ELb0ELb0ELb1ELb0ELb0ELb1ELb0EEEvNS_16Flash_fwd_paramsE
        .type           _ZN5flash16flash_fwd_kernelI23Flash_fwd_kernel_traitsILi192ELi128ELi64ELi8ELb0ELb0EN7cutlass10bfloat16_tE19Flash_kernel_traitsILi192ELi128ELi64ELi8ES3_EELb0ELb0ELb0ELb1ELb0ELb0ELb1ELb0EEEvNS_16Flash_fwd_paramsE,@function
        .size           _ZN5flash16flash_fwd_kernelI23Flash_fwd_kernel_traitsILi192ELi128ELi64ELi8ELb0ELb0EN7cutlass10bfloat16_tE19Flash_kernel_traitsILi192ELi128ELi64ELi8ES3_EELb0ELb0ELb0ELb1ELb0ELb0ELb1ELb0EEEvNS_16Flash_fwd_paramsE,(.L_x_1279 - _ZN5flash16flash_fwd_kernelI23Flash_fwd_kernel_traitsILi192ELi128ELi64ELi8ELb0ELb0EN7cutlass10bfloat16_tE19Flash_kernel_traitsILi192ELi128ELi64ELi8ES3_EELb0ELb0ELb0ELb1ELb0ELb0ELb1ELb0EEEvNS_16Flash_fwd_paramsE)
        .other          _ZN5flash16flash_fwd_kernelI23Flash_fwd_kernel_traitsILi192ELi128ELi64ELi8ELb0ELb0EN7cutlass10bfloat16_tE19Flash_kernel_traitsILi192ELi128ELi64ELi8ES3_EELb0ELb0ELb0ELb1ELb0ELb0ELb1ELb0EEEvNS_16Flash_fwd_paramsE,@"STO_CUDA_ENTRY STV_DEFAULT"
_ZN5flash16flash_fwd_kernelI23Flash_fwd_kernel_traitsILi192ELi128ELi64ELi8ELb0ELb0EN7cutlass10bfloat16_tE19Flash_kernel_traitsILi192ELi128ELi64ELi8ES3_EELb0ELb0ELb0ELb1ELb0ELb0ELb1ELb0EEEvNS_16Flash_fwd_paramsE:
.text._ZN5flash16flash_fwd_kernelI23Flash_fwd_kernel_traitsILi192ELi128ELi64ELi8ELb0ELb0EN7cutlass10bfloat16_tE19Flash_kernel_traitsILi192ELi128ELi64ELi8ES3_EELb0ELb0ELb0ELb1ELb0ELb0ELb1ELb0EEEvNS_16Flash_fwd_paramsE:
        /* <DEDUP_REMOVED lines=34> */
.L_x_189:
[----:B-1-34-:R-:W-:Y:S02]  /*0220*/  MOV R4, c[0x0][0x218] ;  /* 0x0000860000047a02 */ /* 0x01afe40000000f00 */
.L_x_190:
        /* <DEDUP_REMOVED lines=39> */
.L_x_192:
        /* <DEDUP_REMOVED lines=39> */
.L_x_193:
        /* <DEDUP_REMOVED lines=106> */
.L_x_195:
[----:B------:R-:W-:Y:S05]  /*0db0*/  BSYNC B0 ;  /* 0x0000000000007941 */ /* 0x000fea0003800000 */
.L_x_194:
        /* <DEDUP_REMOVED lines=37> */
.L_x_197:
[----:B------:R-:W-:Y:S05]  /*1010*/  BSYNC B0 ;  /* 0x0000000000007941 */ /* 0x000fea0003800000 */
.L_x_196:
        /* <DEDUP_REMOVED lines=37> */
.L_x_199:
[----:B------:R-:W-:Y:S05]  /*1270*/  BSYNC B0 ;  /* 0x0000000000007941 */ /* 0x000fea0003800000 */
.L_x_198:
        /* <DEDUP_REMOVED lines=43> */
.L_x_201:
[----:B------:R-:W-:Y:S05]  /*1530*/  BSYNC B0 ;  /* 0x0000000000007941 */ /* 0x000fea0003800000 */
.L_x_200:
        /* <DEDUP_REMOVED lines=36> */
.L_x_203:
[----:B------:R-:W-:Y:S05]  /*1780*/  BSYNC B0 ;  /* 0x0000000000007941 */ /* 0x000fea0003800000 */
.L_x_202:
        /* <DEDUP_REMOVED lines=34> */
.L_x_205:
[----:B------:R-:W-:Y:S05]  /*19b0*/  BSYNC B0 ;  /* 0x0000000000007941 */ /* 0x000fea0003800000 */
.L_x_204:
        /* <DEDUP_REMOVED lines=53> */
.L_x_207:
[----:B-1----:R-:W-:Y:S05]  /*1d10*/  BSYNC B0 ;  /* 0x0000000000007941 */ /* 0x002fea0003800000 */
.L_x_206:
        /* <DEDUP_REMOVED lines=37> */
.L_x_209:
[----:B------:R-:W-:Y:S05]  /*1f70*/  BSYNC B0 ;  /* 0x0000000000007941 */ /* 0x000fea0003800000 */
.L_x_208:
        /* <DEDUP_REMOVED lines=13> */
[----:B------:R-:W-:Y:S01]  /*2050*/  IMAD R206, R3, 0x2, R210 ;  /* 0x0000000203ce7824 */ /* 0x000fe200078e02d2 */
[----:B------:R-:W-:-:S02]  /*2060*/  LOP3.LUT R8, R8, R9, RZ, 0x3c, !PT ;  /* 0x0000000908087212 */ /* 0x000fc400078e3cff */
[----:B------:R-:W-:Y:S01]  /*2070*/  LDSM.16.M88.4 R40, [R208] ;  /* 0x00000000d028783b */ /* 0x000fe20000000200 */
[----:B------:R-:W-:Y:S02]  /*2080*/  LEA R205, R3, R208, 0x1 ;  /* 0x000000d003cd7211 */ /* 0x000fe400078e08ff */
[----:B------:R-:W-:Y:S01]  /*2090*/  IMAD R209, R209, 0x200, R8 ;  /* 0x00000200d1d17824 */ /* 0x000fe200078e0208 */
[----:B------:R-:W-:Y:S01]  /*20a0*/  LDSM.16.M88.4 R64, [R206] ;  /* 0x00000000ce40783b */ /* 0x000fe20000000200 */
[----:B------:R-:W-:Y:S02]  /*20b0*/  SHF.R.S32.HI R219, RZ, 0x2, R219 ;  /* 0x00000002ffdb7819 */ /* 0x000fe400000114db */
[----:B------:R-:W-:-:S03]  /*20c0*/  IMAD.SHL.U32 R209, R209, 0x2, RZ ;  /* 0x00000002d1d17824 */ /* 0x000fc600078e00ff */
[----:B------:R-:W-:Y:S02]  /*20d0*/  IMAD R144, R80, 0x10, R219 ;  /* 0x0000001050907824 */ /* 0x000fe400078e02db */
[----:B------:R-:W2:Y:S01]  /*20e0*/  LDSM.16.M88.4 R8, [R209+0xc000] ;  /* 0x00c00000d108783b */ /* 0x000ea20000000200 */
[----:B------:R-:W-:Y:S01]  /*20f0*/  IADD3 R4, R209, 0xc000, RZ ;  /* 0x0000c000d1047810 */ /* 0x000fe20007ffe0ff */
[----:B------:R-:W-:Y:S01]  /*2100*/  IMAD.IADD R144, R81, 0x1, R144 ;  /* 0x0000000151907824 */ /* 0x000fe200078e0290 */
[----:B------:R-:W-:Y:S01]  /*2110*/  IADD3 R207, R209, 0xc020, RZ ;  /* 0x0000c020d1cf7810 */ /* 0x000fe20007ffe0ff */
[----:B------:R-:W3:Y:S01]  /*2120*/  LDSM.16.M88.4 R28, [R209+0xc800] ;  /* 0x00c80000d11c783b */ /* 0x000ee20000000200 */
[----:B------:R-:W-:Y:S01]  /*2130*/  @P1 IADD3 R207, R4, -0x20, RZ ;  /* 0xffffffe004cf1810 */ /* 0x000fe20007ffe0ff */
[----:B------:R-:W-:Y:S01]  /*2140*/  IMAD.MOV.U32 R4, RZ, RZ, 0x40 ;  /* 0x00000040ff047424 */ /* 0x000fe200078e00ff */
[----:B------:R-:W-:Y:S01]  /*2150*/  IADD3 R145, R135, R144, -R218 ;  /* 0x0000009087917210 */ /* 0x000fe20007ffe8da */
[----:B------:R-:W4:Y:S01]  /*2160*/  LDSM.16.M88.4 R52, [R209+0xd000] ;  /* 0x00d00000d134783b */ /* 0x000f220000000200 */
[----:B------:R-:W-:-:S02]  /*2170*/  IADD3 R199, R207, 0x800, RZ ;  /* 0x00000800cfc77810 */ /* 0x000fc40007ffe0ff */
[----:B------:R-:W-:Y:S01]  /*2180*/  SEL R4, R4, 0xffffffc0, !P2 ;  /* 0xffffffc004047807 */ /* 0x000fe20005000000 */
[----:B------:R-:W5:Y:S01]  /*2190*/  LDSM.16.M88.4 R44, [R209+0xd800] ;  /* 0x00d80000d12c783b */ /* 0x000f620000000200 */
[C---:B------:R-:W-:Y:S02]  /*21a0*/  IADD3 R198, R207.reuse, 0x1000, RZ ;  /* 0x00001000cfc67810 */ /* 0x040fe40007ffe0ff */
[----:B------:R-:W-:Y:S01]  /*21b0*/  IADD3 R197, R207, 0x1800, RZ ;  /* 0x00001800cfc57810 */ /* 0x000fe20007ffe0ff */
[----:B------:R-:W1:Y:S01]  /*21c0*/  LDSM.16.M88.4 R24, [R207] ;  /* 0x00000000cf18783b */ /* 0x000e620000000200 */
[----:B------:R-:W-:Y:S01]  /*21d0*/  IMAD.IADD R203, R209, 0x1, R4 ;  /* 0x00000001d1cb7824 */ /* 0x000fe200078e0204 */
[C---:B------:R-:W-:Y:S01]  /*21e0*/  IADD3 R195, R207.reuse, 0x2000, RZ ;  /* 0x00002000cfc37810 */ /* 0x040fe20007ffe0ff */
[----:B------:R-:W-:Y:S01]  /*21f0*/  IMAD.IADD R196, R4, 0x1, R207 ;  /* 0x0000000104c47824 */ /* 0x000fe200078e02cf */
[----:B------:R-:W1:Y:S01]  /*2200*/  LDSM.16.M88.4 R20, [R207+0x800] ;  /* 0x00080000cf14783b */ /* 0x000e620000000200 */
[----:B------:R-:W-:Y:S01]  /*2210*/  IMAD.SHL.U32 R4, R134, 0x2, RZ ;  /* 0x0000000286047824 */ /* 0x000fe200078e00ff */
[----:B------:R-:W-:-:S02]  /*2220*/  IADD3 R194, R207, 0x2800, RZ ;  /* 0x00002800cfc27810 */ /* 0x000fc40007ffe0ff */
[----:B------:R-:W1:Y:S01]  /*2230*/  LDSM.16.M88.4 R32, [R207+0x1000] ;  /* 0x00100000cf20783b */ /* 0x000e620000000200 */
[C---:B------:R-:W-:Y:S02]  /*2240*/  IADD3 R193, R207.reuse, 0x3000, RZ ;  /* 0x00003000cfc17810 */ /* 0x040fe40007ffe0ff */
[----:B------:R-:W-:Y:S01]  /*2250*/  LOP3.LUT R4, R4, 0x6, RZ, 0xc0, !PT ;  /* 0x0000000604047812 */ /* 0x000fe200078ec0ff */
[----:B------:R-:W-:Y:S01]  /*2260*/  LDSM.16.M88.4 R76, [R203+0xd000] ;  /* 0x00d00000cb4c783b */ /* 0x000fe20000000200 */
[C---:B------:R-:W-:Y:S02]  /*2270*/  IADD3 R192, R207.reuse, 0x3800, RZ ;  /* 0x00003800cfc07810 */ /* 0x040fe40007ffe0ff */
[----:B------:R-:W-:Y:S01]  /*2280*/  IADD3 R191, R207, 0x4000, RZ ;  /* 0x00004000cfbf7810 */ /* 0x000fe20007ffe0ff */
[----:B------:R-:W-:Y:S01]  /*2290*/  LDSM.16.M88.4 R68, [R203+0xd800] ;  /* 0x00d80000cb44783b */ /* 0x000fe20000000200 */
[----:B------:R-:W-:Y:S01]  /*22a0*/  IMAD R4, R7, 0x40, R4 ;  /* 0x0000004007047824 */ /* 0x000fe200078e0204 */
[----:B------:R-:W-:-:S02]  /*22b0*/  IADD3 R190, R207, 0x4800, RZ ;  /* 0x00004800cfbe7810 */ /* 0x000fc40007ffe0ff */
[----:B------:R-:W-:Y:S01]  /*22c0*/  LDSM.16.M88.4 R56, [R196] ;  /* 0x00000000c438783b */ /* 0x000fe20000000200 */
[----:B------:R-:W-:Y:S01]  /*22d0*/  IMAD.IADD R7, R145, 0x1, -R4 ;  /* 0x0000000191077824 */ /* 0x000fe200078e0a04 */
[C---:B------:R-:W-:Y:S01]  /*22e0*/  IADD3 R88, R4.reuse, 0x1, RZ ;  /* 0x0000000104587810 */ /* 0x040fe20007ffe0ff */
[C---:B--2---:R-:W-:Y:S01]  /*22f0*/  HMMA.16816.F32.BF16 R12, R60.reuse, R8, RZ ;  /* 0x000000083c0c723c */ /* 0x044fe200000418ff */
[----:B------:R-:W-:Y:S01]  /*2300*/  LDSM.16.M88.4 R72, [R196+0x1800] ;  /* 0x00180000c448783b */ /* 0x000fe20000000200 */
[C---:B------:R-:W-:Y:S02]  /*2310*/  IADD3 R92, R4.reuse, 0x9, RZ ;  /* 0x00000009045c7810 */ /* 0x040fe40007ffe0ff */
[C---:B------:R-:W-:Y:S01]  /*2320*/  IADD3 R94, R4.reuse, 0x10, RZ ;  /* 0x00000010045e7810 */ /* 0x040fe20007ffe0ff */
[----:B------:R-:W-:Y:S01]  /*2330*/  LDSM.16.M88.4 R84, [R196+0x3800] ;  /* 0x00380000c454783b */ /* 0x000fe20000000200 */
[C---:B------:R-:W-:Y:S02]  /*2340*/  IADD3 R98, R4.reuse, 0x18, RZ ;  /* 0x0000001804627810 */ /* 0x040fe40007ffe0ff */
[----:B------:R-:W-:Y:S01]  /*2350*/  HMMA.16816.F32.BF16 R8, R60, R10, RZ ;  /* 0x0000000a3c08723c */ /* 0x000fe200000418ff */
[C---:B------:R-:W-:Y:S01]  /*2360*/  IADD3 R96, R4.reuse, 0x11, RZ ;  /* 0x0000001104607810 */ /* 0x040fe20007ffe0ff */
[----:B------:R-:W-:Y:S01]  /*2370*/  LDSM.16.M88.4 R80, [R209+0x11000] ;  /* 0x01100000d150783b */ /* 0x000fe20000000200 */
[----:B------:R-:W-:-:S02]  /*2380*/  IADD3 R100, R4, 0x19, RZ ;  /* 0x0000001904647810 */ /* 0x000fc40007ffe0ff */
[C---:B------:R-:W-:Y:S02]  /*2390*/  IADD3 R102, R4.reuse, 0x20, RZ ;  /* 0x0000002004667810 */ /* 0x040fe40007ffe0ff */
[C---:B------:R-:W-:Y:S01]  /*23a0*/  IADD3 R104, R4.reuse, 0x21, RZ ;  /* 0x0000002104687810 */ /* 0x040fe20007ffe0ff */
[C---:B---3--:R-:W-:Y:S01]  /*23b0*/  HMMA.16816.F32.BF16 R16, R60.reuse, R28, RZ ;  /* 0x0000001c3c10723c */ /* 0x048fe200000418ff */
[C---:B------:R-:W-:Y:S02]  /*23c0*/  IADD3 R106, R4.reuse, 0x28, RZ ;  /* 0x00000028046a7810 */ /* 0x040fe40007ffe0ff */
[C---:B------:R-:W-:Y:S02]  /*23d0*/  IADD3 R108, R4.reuse, 0x29, RZ ;  /* 0x00000029046c7810 */ /* 0x040fe40007ffe0ff */
[C---:B------:R-:W-:Y:S02]  /*23e0*/  IADD3 R90, R4.reuse, 0x8, RZ ;  /* 0x00000008045a7810 */ /* 0x040fe40007ffe0ff */
[C---:B------:R-:W-:Y:S01]  /*23f0*/  IADD3 R112, R4.reuse, 0x31, RZ ;  /* 0x0000003104707810 */ /* 0x040fe20007ffe0ff */
[----:B------:R-:W-:Y:S01]  /*2400*/  HMMA.16816.F32.BF16 R28, R60, R30, RZ ;  /* 0x0000001e3c1c723c */ /* 0x000fe200000418ff */
[----:B------:R-:W-:-:S02]  /*2410*/  IADD3 R114, R4, 0x38, RZ ;  /* 0x0000003804727810 */ /* 0x000fc40007ffe0ff */
[C---:B------:R-:W-:Y:S02]  /*2420*/  IADD3 R116, R4.reuse, 0x39, RZ ;  /* 0x0000003904747810 */ /* 0x040fe40007ffe0ff */
[----:B------:R-:W-:Y:S02]  /*2430*/  IADD3 R110, R4, 0x30, RZ ;  /* 0x00000030046e7810 */ /* 0x000fe40007ffe0ff */
[----:B------:R-:W-:Y:S01]  /*2440*/  IABS R7, R7 ;  /* 0x0000000700077213 */ /* 0x000fe20000000000 */
[----:B----4-:R-:W-:Y:S01]  /*2450*/  HMMA.16816.F32.BF16 R36, R60, R52, RZ ;  /* 0x000000343c24723c */ /* 0x010fe200000418ff */
[-C--:B------:R-:W-:Y:S02]  /*2460*/  ISETP.GE.AND P4, PT, R94, R135.reuse, PT ;  /* 0x000000875e00720c */ /* 0x080fe40003f86270 */
[-C--:B------:R-:W-:Y:S02]  /*2470*/  ISETP.GE.AND P1, PT, R4, R135.reuse, PT ;  /* 0x000000870400720c */ /* 0x080fe40003f26270 */
[----:B------:R-:W-:Y:S01]  /*2480*/  I2F R7, R7 ;  /* 0x0000000700077306 */ /* 0x000fe20000201400 */
[----:B------:R-:W-:-:S02]  /*2490*/  ISETP.GE.AND P5, PT, R90, R135, PT ;  /* 0x000000875a00720c */ /* 0x000fc40003fa6270 */
[C---:B------:R-:W-:Y:S01]  /*24a0*/  HMMA.16816.F32.BF16 R52, R60.reuse, R54, RZ ;  /* 0x000000363c34723c */ /* 0x040fe200000418ff */
[-C--:B------:R-:W-:Y:S02]  /*24b0*/  ISETP.GE.AND P0, PT, R88, R135.reuse, PT ;  /* 0x000000875800720c */ /* 0x080fe40003f06270 */
[-C--:B------:R-:W-:Y:S02]  /*24c0*/  ISETP.GE.AND P6, PT, R92, R135.reuse, PT ;  /* 0x000000875c00720c */ /* 0x080fe40003fc6270 */
[-C--:B------:R-:W-:Y:S02]  /*24d0*/  ISETP.GE.AND P3, PT, R96, R135.reuse, PT ;  /* 0x000000876000720c */ /* 0x080fe40003f66270 */
[----:B------:R-:W-:Y:S01]  /*24e0*/  ISETP.GE.AND P2, PT, R98, R135, PT ;  /* 0x000000876200720c */ /* 0x000fe20003f46270 */
[----:B-----5:R-:W-:Y:S01]  /*24f0*/  HMMA.16816.F32.BF16 R48, R60, R44, RZ ;  /* 0x0000002c3c30723c */ /* 0x020fe200000418ff */
[C---:B------:R-:W-:Y:S02]  /*2500*/  IADD3 R189, R207.reuse, 0x5000, RZ ;  /* 0x00005000cfbd7810 */ /* 0x040fe40007ffe0ff */
[----:B------:R-:W-:-:S05]  /*2510*/  IADD3 R188, R207, 0x5800, RZ ;  /* 0x00005800cfbc7810 */ /* 0x000fca0007ffe0ff */
[----:B------:R-:W-:Y:S01]  /*2520*/  HMMA.16816.F32.BF16 R60, R60, R46, RZ ;  /* 0x0000002e3c3c723c */ /* 0x000fe200000418ff */
[----:B------:R-:W2:Y:S07]  /*2530*/  LDSM.16.M88.4 R44, [R207+0x1800] ;  /* 0x00180000cf2c783b */ /* 0x000eae0000000200 */
[C---:B-1----:R-:W-:Y:S08]  /*2540*/  HMMA.16816.F32.BF16 R12, R40.reuse, R24, R12 ;  /* 0x00000018280c723c */ /* 0x042ff0000004180c */
[C---:B------:R-:W-:Y:S01]  /*2550*/  HMMA.16816.F32.BF16 R8, R40.reuse, R26, R8 ;  /* 0x0000001a2808723c */ /* 0x040fe20000041808 */
[----:B------:R-:W1:Y:S07]  /*2560*/  LDSM.16.M88.4 R24, [R203+0xc000] ;  /* 0x00c00000cb18783b */ /* 0x000e6e0000000200 */
[C---:B------:R-:W-:Y:S08]  /*2570*/  HMMA.16816.F32.BF16 R16, R40.reuse, R20, R16 ;  /* 0x000000142810723c */ /* 0x040ff00000041810 */
[C---:B------:R-:W-:Y:S01]  /*2580*/  HMMA.16816.F32.BF16 R28, R40.reuse, R22, R28 ;  /* 0x00000016281c723c */ /* 0x040fe2000004181c */
[----:B------:R-:W3:Y:S07]  /*2590*/  LDSM.16.M88.4 R20, [R203+0xc800] ;  /* 0x00c80000cb14783b */ /* 0x000eee0000000200 */
[C---:B------:R-:W-:Y:S08]  /*25a0*/  HMMA.16816.F32.BF16 R36, R40.reuse, R32, R36 ;  /* 0x000000202824723c */ /* 0x040ff00000041824 */
[C---:B------:R-:W-:Y:S01]  /*25b0*/  HMMA.16816.F32.BF16 R52, R40.reuse, R34, R52 ;  /* 0x000000222834723c */ /* 0x040fe20000041834 */
[----:B------:R-:W4:Y:S07]  /*25c0*/  LDSM.16.M88.4 R32, [R205] ;  /* 0x00000000cd20783b */ /* 0x000f2e0000000200 */
[C---:B--2---:R-:W-:Y:S08]  /*25d0*/  HMMA.16816.F32.BF16 R48, R40.reuse, R44, R48 ;  /* 0x0000002c2830723c */ /* 0x044ff00000041830 */
[----:B------:R-:W-:Y:S01]  /*25e0*/  HMMA.16816.F32.BF16 R60, R40, R46, R60 ;  /* 0x0000002e283c723c */ /* 0x000fe2000004183c */
[----:B------:R-:W-:Y:S04]  /*25f0*/  LDSM.16.M88.4 R44, [R196+0x800] ;  /* 0x00080000c42c783b */ /* 0x000fe80000000200 */
[----:B------:R-:W-:Y:S03]  /*2600*/  LDSM.16.M88.4 R40, [R210+0x4000] ;  /* 0x00400000d228783b */ /* 0x000fe60000000200 */
[C---:B-1----:R-:W-:Y:S08]  /*2610*/  HMMA.16816.F32.BF16 R12, R64.reuse, R24, R12 ;  /* 0x00000018400c723c */ /* 0x042ff0000004180c */
[C---:B------:R-:W-:Y:S01]  /*2620*/  HMMA.16816.F32.BF16 R8, R64.reuse, R26, R8 ;  /* 0x0000001a4008723c */ /* 0x040fe20000041808 */
[----:B------:R-:W1:Y:S07]  /*2630*/  LDSM.16.M88.4 R24, [R196+0x1000] ;  /* 0x00100000c418783b */ /* 0x000e6e0000000200 */
[C---:B---3--:R-:W-:Y:S08]  /*2640*/  HMMA.16816.F32.BF16 R16, R64.reuse, R20, R16 ;  /* 0x000000144010723c */ /* 0x048ff00000041810 */
[C---:B------:R-:W-:Y:S01]  /*2650*/  HMMA.16816.F32.BF16 R28, R64.reuse, R22, R28 ;  /* 0x00000016401c723c */ /* 0x040fe2000004181c */
[----:B------:R-:W2:Y:S07]  /*2660*/  LDSM.16.M88.4 R20, [R209+0xe000] ;  /* 0x00e00000d114783b */ /* 0x000eae0000000200 */
[C---:B------:R-:W-:Y:S08]  /*2670*/  HMMA.16816.F32.BF16 R36, R64.reuse, R76, R36 ;  /* 0x0000004c4024723c */ /* 0x040ff00000041824 */
[C---:B------:R-:W-:Y:S01]  /*2680*/  HMMA.16816.F32.BF16 R52, R64.reuse, R78, R52 ;  /* 0x0000004e4034723c */ /* 0x040fe20000041834 */
[----:B------:R-:W-:Y:S07]  /*2690*/  LDSM.16.M88.4 R76, [R207+0x4000] ;  /* 0x00400000cf4c783b */ /* 0x000fee0000000200 */
[C---:B------:R-:W-:Y:S08]  /*26a0*/  HMMA.16816.F32.BF16 R48, R64.reuse, R68, R48 ;  /* 0x000000444030723c */ /* 0x040ff00000041830 */
[----:B------:R-:W-:Y:S01]  /*26b0*/  HMMA.16816.F32.BF16 R64, R64, R70, R60 ;  /* 0x000000464040723c */ /* 0x000fe2000004183c */
[----:B------:R-:W3:Y:S04]  /*26c0*/  LDSM.16.M88.4 R60, [R209+0xf000] ;  /* 0x00f00000d13c783b */ /* 0x000ee80000000200 */
[----:B------:R-:W5:Y:S03]  /*26d0*/  LDSM.16.M88.4 R68, [R209+0xe800] ;  /* 0x00e80000d144783b */ /* 0x000f660000000200 */
[C---:B----4-:R-:W-:Y:S08]  /*26e0*/  HMMA.16816.F32.BF16 R12, R32.reuse, R56, R12 ;  /* 0x00000038200c723c */ /* 0x050ff0000004180c */
[C---:B------:R-:W-:Y:S01]  /*26f0*/  HMMA.16816.F32.BF16 R8, R32.reuse, R58, R8 ;  /* 0x0000003a2008723c */ /* 0x040fe20000041808 */
[----:B------:R-:W4:Y:S07]  /*2700*/  LDSM.16.M88.4 R56, [R209+0xf800] ;  /* 0x00f80000d138783b */ /* 0x000f2e0000000200 */
[C---:B-1----:R-:W-:Y:S08]  /*2710*/  HMMA.16816.F32.BF16 R36, R32.reuse, R24, R36 ;  /* 0x000000182024723c */ /* 0x042ff00000041824 */
[C---:B------:R-:W-:Y:S08]  /*2720*/  HMMA.16816.F32.BF16 R16, R32.reuse, R44, R16 ;  /* 0x0000002c2010723c */ /* 0x040ff00000041810 */
[----:B------:R-:W-:Y:S01]  /*2730*/  HMMA.16816.F32.BF16 R28, R32, R46, R28 ;  /* 0x0000002e201c723c */ /* 0x000fe2000004181c */
[----:B------:R-:W-:Y:S07]  /*2740*/  LDSM.16.M88.4 R44, [R208+0x4000] ;  /* 0x00400000d02c783b */ /* 0x000fee0000000200 */
[C---:B--2---:R-:W-:Y:S08]  /*2750*/  HMMA.16816.F32.BF16 R12, R40.reuse, R20, R12 ;  /* 0x00000014280c723c */ /* 0x044ff0000004180c */
[----:B------:R-:W-:Y:S01]  /*2760*/  HMMA.16816.F32.BF16 R8, R40, R22, R8 ;  /* 0x000000162808723c */ /* 0x000fe20000041808 */
[----:B------:R-:W1:Y:S07]  /*2770*/  LDSM.16.M88.4 R20, [R207+0x3000] ;  /* 0x00300000cf14783b */ /* 0x000e6e0000000200 */
[C---:B------:R-:W-:Y:S01]  /*2780*/  HMMA.16816.F32.BF16 R52, R32.reuse, R26, R52 ;  /* 0x0000001a2034723c */ /* 0x040fe20000041834 */
[----:B------:R-:W2:Y:S07]  /*2790*/  LDSM.16.M88.4 R24, [R207+0x2000] ;  /* 0x00200000cf18783b */ /* 0x000eae0000000200 */
[C---:B------:R-:W-:Y:S08]  /*27a0*/  HMMA.16816.F32.BF16 R48, R32.reuse, R72, R48 ;  /* 0x000000482030723c */ /* 0x040ff00000041830 */
[----:B------:R-:W-:Y:S01]  /*27b0*/  HMMA.16816.F32.BF16 R64, R32, R74, R64 ;  /* 0x0000004a2040723c */ /* 0x000fe20000041840 */
[----:B------:R-:W1:Y:S04]  /*27c0*/  LDSM.16.M88.4 R32, [R207+0x2800] ;  /* 0x00280000cf20783b */ /* 0x000e680000000200 */
[----:B------:R-:W-:Y:S03]  /*27d0*/  LDSM.16.M88.4 R72, [R196+0x4000] ;  /* 0x00400000c448783b */ /* 0x000fe60000000200 */
[C---:B---3--:R-:W-:Y:S08]  /*27e0*/  HMMA.16816.F32.BF16 R36, R40.reuse, R60, R36 ;  /* 0x0000003c2824723c */ /* 0x048ff00000041824 */
[C---:B-----5:R-:W-:Y:S08]  /*27f0*/  HMMA.16816.F32.BF16 R16, R40.reuse, R68, R16 ;  /* 0x000000442810723c */ /* 0x060ff00000041810 */
[C---:B------:R-:W-:Y:S01]  /*2800*/  HMMA.16816.F32.BF16 R28, R40.reuse, R70, R28 ;  /* 0x00000046281c723c */ /* 0x040fe2000004181c */
[----:B------:R-:W-:Y:S07]  /*2810*/  LDSM.16.M88.4 R68, [R205+0x4000] ;  /* 0x00400000cd44783b */ /* 0x000fee0000000200 */
[C---:B------:R-:W-:Y:S01]  /*2820*/  HMMA.16816.F32.BF16 R52, R40.reuse, R62, R52 ;  /* 0x0000003e2834723c */ /* 0x040fe20000041834 */
[----:B------:R-:W-:Y:S07]  /*2830*/  LDSM.16.M88.4 R60, [R210+0x8000] ;  /* 0x00800000d23c783b */ /* 0x000fee0000000200 */
[C---:B----4-:R-:W-:Y:S08]  /*2840*/  HMMA.16816.F32.BF16 R48, R40.reuse, R56, R48 ;  /* 0x000000382830723c */ /* 0x050ff00000041830 */
[----:B------:R-:W-:Y:S01]  /*2850*/  HMMA.16816.F32.BF16 R64, R40, R58, R64 ;  /* 0x0000003a2840723c */ /* 0x000fe20000041840 */
[----:B------:R-:W3:Y:S04]  /*2860*/  LDSM.16.M88.4 R56, [R207+0x3800] ;  /* 0x00380000cf38783b */ /* 0x000ee80000000200 */
[----:B------:R-:W-:Y:S03]  /*2870*/  LDSM.16.M88.4 R40, [R203+0xe000] ;  /* 0x00e00000cb28783b */ /* 0x000fe60000000200 */
[C---:B-1----:R-:W-:Y:S07]  /*2880*/  HMMA.16816.F32.BF16 R36, R44.reuse, R20, R36 ;  /* 0x000000142c24723c */ /* 0x042fee0000041824 */
[----:B------:R-:W-:Y:S01]  /*2890*/  IMAD.IADD R20, R145, 0x1, -R88 ;  /* 0x0000000191147824 */ /* 0x000fe200078e0a58 */
[----:B--2---:R-:W-:Y:S04]  /*28a0*/  HMMA.16816.F32.BF16 R12, R44, R24, R12 ;  /* 0x000000182c0c723c */ /* 0x004fe8000004180c */
[----:B------:R-:W-:-:S04]  /*28b0*/  IABS R20, R20 ;  /* 0x0000001400147213 */ /* 0x000fc80000000000 */
[----:B------:R-:W-:Y:S01]  /*28c0*/  HMMA.16816.F32.BF16 R8, R44, R26, R8 ;  /* 0x0000001a2c08723c */ /* 0x000fe20000041808 */
[----:B------:R-:W1:Y:S01]  /*28d0*/  LDSM.16.M88.4 R24, [R206+0x4000] ;  /* 0x00400000ce18783b */ /* 0x000e620000000200 */
[----:B------:R-:W-:-:S06]  /*28e0*/  MOV R89, R20 ;  /* 0x0000001400597202 */ /* 0x000fcc0000000f00 */
[C---:B------:R-:W-:Y:S01]  /*28f0*/  HMMA.16816.F32.BF16 R16, R44.reuse, R32, R16 ;  /* 0x000000202c10723c */ /* 0x040fe20000041810 */
[----:B------:R-:W-:Y:S07]  /*2900*/  I2F R89, R89 ;  /* 0x0000005900597306 */ /* 0x000fee0000201400 */
[C---:B------:R-:W-:Y:S01]  /*2910*/  HMMA.16816.F32.BF16 R28, R44.reuse, R34, R28 ;  /* 0x000000222c1c723c */ /* 0x040fe2000004181c */
[----:B------:R-:W2:Y:S07]  /*2920*/  LDSM.16.M88.4 R32, [R203+0xe800] ;  /* 0x00e80000cb20783b */ /* 0x000eae0000000200 */
[C---:B------:R-:W-:Y:S01]  /*2930*/  HMMA.16816.F32.BF16 R52, R44.reuse, R22, R52 ;  /* 0x000000162c34723c */ /* 0x040fe20000041834 */
[----:B------:R-:W4:Y:S07]  /*2940*/  LDSM.16.M88.4 R20, [R203+0xf000] ;  /* 0x00f00000cb14783b */ /* 0x000f2e0000000200 */
[C---:B---3--:R-:W-:Y:S07]  /*2950*/  HMMA.16816.F32.BF16 R48, R44.reuse, R56, R48 ;  /* 0x000000382c30723c */ /* 0x048fee0000041830 */
[----:B------:R-:W-:Y:S01]  /*2960*/  IMAD.IADD R56, R145, 0x1, -R90 ;  /* 0x0000000191387824 */ /* 0x000fe200078e0a5a */
[----:B------:R-:W-:Y:S04]  /*2970*/  HMMA.16816.F32.BF16 R64, R44, R58, R64 ;  /* 0x0000003a2c40723c */ /* 0x000fe80000041840 */
[----:B------:R-:W-:-:S03]  /*2980*/  IABS R56, R56 ;  /* 0x0000003800387213 */ /* 0x000fc60000000000 */
[----:B------:R-:W-:Y:S01]  /*2990*/  IMAD.IADD R44, R145, 0x1, -R92 ;  /* 0x00000001912c7824 */ /* 0x000fe200078e0a5c */
[----:B-1----:R-:W-:Y:S01]  /*29a0*/  HMMA.16816.F32.BF16 R12, R24, R40, R12 ;  /* 0x00000028180c723c */ /* 0x002fe2000004180c */
[----:B------:R1:W-:Y:S03]  /*29b0*/  I2F R91, R56 ;  /* 0x00000038005b7306 */ /* 0x0003e60000201400 */
[----:B------:R-:W-:-:S03]  /*29c0*/  IABS R44, R44 ;  /* 0x0000002c002c7213 */ /* 0x000fc60000000000 */
[C---:B------:R-:W-:Y:S01]  /*29d0*/  IMAD.IADD R40, R145.reuse, 0x1, -R94 ;  /* 0x0000000191287824 */ /* 0x040fe200078e0a5e */
[C---:B------:R-:W-:Y:S01]  /*29e0*/  HMMA.16816.F32.BF16 R8, R24.reuse, R42, R8 ;  /* 0x0000002a1808723c */ /* 0x040fe20000041808 */
[----:B------:R-:W-:Y:S02]  /*29f0*/  IMAD.MOV.U32 R93, RZ, RZ, R44 ;  /* 0x000000ffff5d7224 */ /* 0x000fe400078e002c */
[----:B------:R-:W3:Y:S01]  /*2a00*/  LDSM.16.M88.4 R44, [R203+0xf800] ;  /* 0x00f80000cb2c783b */ /* 0x000ee20000000200 */
[----:B------:R-:W-:Y:S01]  /*2a10*/  IABS R40, R40 ;  /* 0x0000002800287213 */ /* 0x000fe20000000000 */
[C---:B------:R-:W-:Y:S02]  /*2a20*/  IMAD.IADD R41, R145.reuse, 0x1, -R96 ;  /* 0x0000000191297824 */ /* 0x040fe400078e0a60 */
[----:B------:R-:W-:Y:S01]  /*2a30*/  I2F R93, R93 ;  /* 0x0000005d005d7306 */ /* 0x000fe20000201400 */
[C---:B--2---:R-:W-:Y:S01]  /*2a40*/  HMMA.16816.F32.BF16 R16, R24.reuse, R32, R16 ;  /* 0x000000201810723c */ /* 0x044fe20000041810 */
[----:B------:R-:W-:Y:S01]  /*2a50*/  IMAD.MOV.U32 R95, RZ, RZ, R40 ;  /* 0x000000ffff5f7224 */ /* 0x000fe200078e0028 */
[----:B------:R-:W-:Y:S01]  /*2a60*/  IABS R40, R41 ;  /* 0x0000002900287213 */ /* 0x000fe20000000000 */
[----:B-1----:R-:W-:Y:S04]  /*2a70*/  LDSM.16.M88.4 R56, [R207+0x4800] ;  /* 0x00480000cf38783b */ /* 0x002fe80000000200 */
[C---:B------:R-:W-:Y:S01]  /*2a80*/  IMAD.IADD R32, R145.reuse, 0x1, -R98 ;  /* 0x0000000191207824 */ /* 0x040fe200078e0a62 */
[C---:B----4-:R-:W-:Y:S01]  /*2a90*/  HMMA.16816.F32.BF16 R36, R24.reuse, R20, R36 ;  /* 0x000000141824723c */ /* 0x050fe20000041824 */
[C---:B------:R-:W-:Y:S01]  /*2aa0*/  IMAD.IADD R33, R145.reuse, 0x1, -R100 ;  /* 0x0000000191217824 */ /* 0x040fe200078e0a64 */
[----:B------:R-:W-:Y:S01]  /*2ab0*/  I2F R95, R95 ;  /* 0x0000005f005f7306 */ /* 0x000fe20000201400 */
[----:B------:R-:W-:Y:S01]  /*2ac0*/  IMAD.MOV.U32 R97, RZ, RZ, R40 ;  /* 0x000000ffff617224 */ /* 0x000fe200078e0028 */
[----:B------:R-:W-:Y:S01]  /*2ad0*/  IABS R32, R32 ;  /* 0x0000002000207213 */ /* 0x000fe20000000000 */
[----:B------:R-:W1:Y:S02]  /*2ae0*/  LDSM.16.M88.4 R40, [R196+0x2000] ;  /* 0x00200000c428783b */ /* 0x000e640000000200 */
[C---:B------:R-:W-:Y:S01]  /*2af0*/  IMAD.IADD R20, R145.reuse, 0x1, -R102 ;  /* 0x0000000191147824 */ /* 0x040fe200078e0a66 */
[----:B------:R-:W-:Y:S01]  /*2b00*/  MOV R99, R32 ;  /* 0x0000002000637202 */ /* 0x000fe20000000f00 */
[----:B------:R-:W-:Y:S01]  /*2b10*/  IMAD.IADD R21, R145, 0x1, -R104 ;  /* 0x0000000191157824 */ /* 0x000fe200078e0a68 */
[----:B------:R-:W-:Y:S01]  /*2b20*/  IABS R32, R33 ;  /* 0x0000002100207213 */ /* 0x000fe20000000000 */
[----:B------:R-:W-:Y:S01]  /*2b30*/  HMMA.16816.F32.BF16 R28, R24, R34, R28 ;  /* 0x00000022181c723c */ /* 0x000fe2000004181c */
[----:B------:R-:W-:Y:S01]  /*2b40*/  IABS R20, R20 ;  /* 0x0000001400147213 */ /* 0x000fe20000000000 */
[----:B------:R-:W-:Y:S02]  /*2b50*/  I2F R97, R97 ;  /* 0x0000006100617306 */ /* 0x000fe40000201400 */
[----:B------:R-:W-:-:S02]  /*2b60*/  IMAD.MOV.U32 R101, RZ, RZ, R32 ;  /* 0x000000ffff657224 */ /* 0x000fc400078e0020 */
[----:B------:R-:W-:Y:S01]  /*2b70*/  IMAD.MOV.U32 R103, RZ, RZ, R20 ;  /* 0x000000ffff677224 */ /* 0x000fe200078e0014 */
[----:B------:R-:W2:Y:S01]  /*2b80*/  LDSM.16.M88.4 R32, [R196+0x2800] ;  /* 0x00280000c420783b */ /* 0x000ea20000000200 */
[----:B------:R-:W-:Y:S01]  /*2b90*/  IABS R20, R21 ;  /* 0x0000001500147213 */ /* 0x000fe20000000000 */
[C---:B------:R-:W-:Y:S01]  /*2ba0*/  HMMA.16816.F32.BF16 R52, R24.reuse, R22, R52 ;  /* 0x000000161834723c */ /* 0x040fe20000041834 */
[----:B------:R-:W-:Y:S03]  /*2bb0*/  I2F R101, R101 ;  /* 0x0000006500657306 */ /* 0x000fe60000201400 */
[----:B------:R-:W-:Y:S02]  /*2bc0*/  IMAD.MOV.U32 R105, RZ, RZ, R20 ;  /* 0x000000ffff697224 */ /* 0x000fe400078e0014 */
[----:B------:R-:W4:Y:S02]  /*2bd0*/  LDSM.16.M88.4 R20, [R196+0x3000] ;  /* 0x00300000c414783b */ /* 0x000f240000000200 */
[C---:B---3--:R-:W-:Y:S01]  /*2be0*/  HMMA.16816.F32.BF16 R48, R24.reuse, R44, R48 ;  /* 0x0000002c1830723c */ /* 0x048fe20000041830 */
[----:B------:R-:W-:Y:S06]  /*2bf0*/  I2F R99, R99 ;  /* 0x0000006300637306 */ /* 0x000fec0000201400 */
[C---:B------:R-:W-:Y:S01]  /*2c00*/  IMAD.IADD R44, R145.reuse, 0x1, -R106 ;  /* 0x00000001912c7824 */ /* 0x040fe200078e0a6a */
[----:B------:R-:W-:Y:S01]  /*2c10*/  HMMA.16816.F32.BF16 R64, R24, R46, R64 ;  /* 0x0000002e1840723c */ /* 0x000fe20000041840 */
[----:B------:R-:W3:Y:S01]  /*2c20*/  LDSM.16.M88.4 R24, [R209+0x10000] ;  /* 0x01000000d118783b */ /* 0x000ee20000000200 */
[----:B------:R-:W-:Y:S01]  /*2c30*/  IMAD.IADD R45, R145, 0x1, -R108 ;  /* 0x00000001912d7824 */ /* 0x000fe200078e0a6c */
[----:B------:R-:W-:Y:S01]  /*2c40*/  I2F R105, R105 ;  /* 0x0000006900697306 */ /* 0x000fe20000201400 */
[----:B------:R-:W-:-:S04]  /*2c50*/  IABS R44, R44 ;  /* 0x0000002c002c7213 */ /* 0x000fc80000000000 */
[C---:B-1----:R-:W-:Y:S01]  /*2c60*/  HMMA.16816.F32.BF16 R12, R68.reuse, R40, R12 ;  /* 0x00000028440c723c */ /* 0x042fe2000004180c */
[----:B------:R-:W-:Y:S01]  /*2c70*/  IMAD.MOV.U32 R107, RZ, RZ, R44 ;  /* 0x000000ffff6b7224 */ /* 0x000fe200078e002c */
[----:B------:R-:W-:Y:S01]  /*2c80*/  IABS R44, R45 ;  /* 0x0000002d002c7213 */ /* 0x000fe20000000000 */
[----:B------:R-:W-:Y:S04]  /*2c90*/  I2F R103, R103 ;  /* 0x0000006700677306 */ /* 0x000fe80000201400 */
[C---:B------:R-:W-:Y:S01]  /*2ca0*/  IADD3 R40, R145.reuse, -R110, RZ ;  /* 0x8000006e91287210 */ /* 0x040fe20007ffe0ff */
[----:B------:R-:W-:Y:S01]  /*2cb0*/  IMAD.IADD R41, R145, 0x1, -R112 ;  /* 0x0000000191297824 */ /* 0x000fe200078e0a70 */
[----:B------:R-:W-:Y:S02]  /*2cc0*/  HMMA.16816.F32.BF16 R8, R68, R42, R8 ;  /* 0x0000002a4408723c */ /* 0x000fe40000041808 */
[----:B------:R1:W-:Y:S01]  /*2cd0*/  I2F R109, R44 ;  /* 0x0000002c006d7306 */ /* 0x0003e20000201400 */
[----:B------:R-:W-:-:S05]  /*2ce0*/  IABS R40, R40 ;  /* 0x0000002800287213 */ /* 0x000fca0000000000 */
[C---:B--2---:R-:W-:Y:S01]  /*2cf0*/  HMMA.16816.F32.BF16 R16, R68.reuse, R32, R16 ;  /* 0x000000204410723c */ /* 0x044fe20000041810 */
[----:B------:R-:W-:Y:S01]  /*2d00*/  IMAD.MOV.U32 R111, RZ, RZ, R40 ;  /* 0x000000ffff6f7224 */ /* 0x000fe200078e0028 */
[----:B------:R-:W-:Y:S01]  /*2d10*/  IABS R40, R41 ;  /* 0x0000002900287213 */ /* 0x000fe20000000000 */
[----:B------:R-:W-:Y:S04]  /*2d20*/  I2F R107, R107 ;  /* 0x0000006b006b7306 */ /* 0x000fe80000201400 */
[C---:B------:R-:W-:Y:S01]  /*2d30*/  IMAD.IADD R32, R145.reuse, 0x1, -R114 ;  /* 0x0000000191207824 */ /* 0x040fe200078e0a72 */
[----:B----4-:R-:W-:Y:S01]  /*2d40*/  HMMA.16816.F32.BF16 R36, R68, R20, R36 ;  /* 0x000000144424723c */ /* 0x010fe20000041824 */
[C---:B------:R-:W-:Y:S01]  /*2d50*/  IMAD.IADD R33, R145.reuse, 0x1, -R116 ;  /* 0x0000000191217824 */ /* 0x040fe200078e0a74 */
[----:B------:R-:W-:Y:S01]  /*2d60*/  IADD3 R145, R145, 0x8, RZ ;  /* 0x0000000891917810 */ /* 0x000fe20007ffe0ff */
[----:B-1----:R-:W1:Y:S01]  /*2d70*/  LDSM.16.M88.4 R44, [R208+0x8000] ;  /* 0x00800000d02c783b */ /* 0x002e620000000200 */
[----:B------:R-:W-:Y:S01]  /*2d80*/  IABS R32, R32 ;  /* 0x0000002000207213 */ /* 0x000fe20000000000 */
[----:B------:R2:W-:Y:S02]  /*2d90*/  I2F R113, R40 ;  /* 0x0000002800717306 */ /* 0x0005e40000201400 */
[C---:B------:R-:W-:Y:S01]  /*2da0*/  IMAD.IADD R20, R145.reuse, 0x1, -R4 ;  /* 0x0000000191147824 */ /* 0x040fe200078e0a04 */
[----:B---3--:R-:W-:Y:S01]  /*2db0*/  HMMA.16816.F32.BF16 R12, R60, R24, R12 ;  /* 0x000000183c0c723c */ /* 0x008fe2000004180c */
[----:B------:R-:W-:-:S02]  /*2dc0*/  IMAD.IADD R21, R145, 0x1, -R88 ;  /* 0x0000000191157824 */ /* 0x000fc400078e0a58 */
[----:B------:R-:W-:Y:S01]  /*2dd0*/  IMAD.MOV.U32 R115, RZ, RZ, R32 ;  /* 0x000000ffff737224 */ /* 0x000fe200078e0020 */
[----:B------:R-:W-:Y:S01]  /*2de0*/  IABS R20, R20 ;  /* 0x0000001400147213 */ /* 0x000fe20000000000 */
[C---:B------:R-:W-:Y:S01]  /*2df0*/  IMAD.IADD R129, R145.reuse, 0x1, -R96 ;  /* 0x0000000191817824 */ /* 0x040fe200078e0a60 */
[----:B------:R-:W-:Y:S01]  /*2e00*/  IABS R32, R33 ;  /* 0x0000002100207213 */ /* 0x000fe20000000000 */
[C---:B------:R-:W-:Y:S01]  /*2e10*/  IMAD.IADD R24, R145.reuse, 0x1, -R92 ;  /* 0x0000000191187824 */ /* 0x040fe200078e0a5c */
[C---:B------:R-:W-:Y:S01]  /*2e20*/  HMMA.16816.F32.BF16 R48, R68.reuse, R84, R48 ;  /* 0x000000544430723c */ /* 0x040fe20000041830 */
[----:B------:R-:W-:Y:S01]  /*2e30*/  IMAD.MOV.U32 R119, RZ, RZ, R20 ;  /* 0x000000ffff777224 */ /* 0x000fe200078e0014 */
[----:B------:R-:W-:Y:S01]  /*2e40*/  IABS R20, R21 ;  /* 0x0000001500147213 */ /* 0x000fe20000000000 */
[----:B------:R3:W-:Y:S01]  /*2e50*/  I2F R117, R32 ;  /* 0x0000002000757306 */ /* 0x0007e20000201400 */
[----:B------:R-:W-:Y:S01]  /*2e60*/  IADD3 R21, -R90, R145, RZ ;  /* 0x000000915a157210 */ /* 0x000fe20007ffe1ff */
[----:B--2---:R-:W2:Y:S01]  /*2e70*/  LDSM.16.M88.4 R40, [R209+0x10800] ;  /* 0x01080000d128783b */ /* 0x004ea20000000200 */
[----:B------:R-:W-:Y:S01]  /*2e80*/  IABS R24, R24 ;  /* 0x0000001800187213 */ /* 0x000fe20000000000 */
[----:B------:R-:W-:Y:S01]  /*2e90*/  IMAD.MOV.U32 R121, RZ, RZ, R20 ;  /* 0x000000ffff797224 */ /* 0x000fe200078e0014 */
[----:B------:R-:W-:Y:S01]  /*2ea0*/  IABS R20, R21 ;  /* 0x0000001500147213 */ /* 0x000fe20000000000 */
[C---:B------:R-:W-:Y:S01]  /*2eb0*/  HMMA.16816.F32.BF16 R28, R68.reuse, R34, R28 ;  /* 0x00000022441c723c */ /* 0x040fe2000004181c */
[C---:B------:R-:W-:Y:S01]  /*2ec0*/  IMAD.IADD R25, R145.reuse, 0x1, -R94 ;  /* 0x0000000191197824 */ /* 0x040fe200078e0a5e */
[----:B------:R-:W-:Y:S01]  /*2ed0*/  IABS R129, R129 ;  /* 0x0000008100817213 */ /* 0x000fe20000000000 */
[----:B------:R-:W-:Y:S01]  /*2ee0*/  IMAD.MOV.U32 R123, RZ, RZ, R24 ;  /* 0x000000ffff7b7224 */ /* 0x000fe200078e0018 */
[----:B------:R-:W-:Y:S01]  /*2ef0*/  I2F R119, R119 ;  /* 0x0000007700777306 */ /* 0x000fe20000201400 */
[----:B------:R-:W-:Y:S01]  /*2f00*/  IMAD.MOV.U32 R85, RZ, RZ, R20 ;  /* 0x000000ffff557224 */ /* 0x000fe200078e0014 */
[----:B------:R-:W-:Y:S01]  /*2f10*/  IABS R24, R25 ;  /* 0x0000001900187213 */ /* 0x000fe20000000000 */
[----:B------:R-:W-:Y:S01]  /*2f20*/  IMAD.IADD R127, R145, 0x1, -R98 ;  /* 0x00000001917f7824 */ /* 0x000fe200078e0a62 */
[----:B------:R-:W-:Y:S01]  /*2f30*/  HMMA.16816.F32.BF16 R52, R68, R22, R52 ;  /* 0x000000164434723c */ /* 0x000fe20000041834 */
[----:B------:R-:W-:Y:S03]  /*2f40*/  LDSM.16.M88.4 R20, [R203+0x10000] ;  /* 0x01000000cb14783b */ /* 0x000fe60000000200 */
[----:B------:R4:W-:Y:S01]  /*2f50*/  I2F R125, R24 ;  /* 0x00000018007d7306 */ /* 0x0009e20000201400 */
[----:B---3--:R-:W3:Y:S01]  /*2f60*/  LDSM.16.M88.4 R32, [R206+0x8000] ;  /* 0x00800000ce20783b */ /* 0x008ee20000000200 */
[----:B------:R-:W-:-:S02]  /*2f70*/  IABS R127, R127 ;  /* 0x0000007f007f7213 */ /* 0x000fc40000000000 */
[----:B------:R-:W-:Y:S04]  /*2f80*/  HMMA.16816.F32.BF16 R8, R60, R26, R8 ;  /* 0x0000001a3c08723c */ /* 0x000fe80000041808 */
[----:B------:R-:W-:Y:S04]  /*2f90*/  I2F R127, R127 ;  /* 0x0000007f007f7306 */ /* 0x000fe80000201400 */
[----:B-1----:R-:W-:Y:S01]  /*2fa0*/  HMMA.16816.F32.BF16 R12, R44, R76, R12 ;  /* 0x0000004c2c0c723c */ /* 0x002fe2000004180c */
[----:B----4-:R-:W1:Y:S03]  /*2fb0*/  LDSM.16.M88.4 R24, [R205+0x8000] ;  /* 0x00800000cd18783b */ /* 0x010e660000000200 */
[----:B------:R-:W-:Y:S04]  /*2fc0*/  I2F R85, R85 ;  /* 0x0000005500557306 */ /* 0x000fe80000201400 */
[C---:B------:R-:W-:Y:S04]  /*2fd0*/  HMMA.16816.F32.BF16 R36, R60.reuse, R80, R36 ;  /* 0x000000503c24723c */ /* 0x040fe80000041824 */
[----:B------:R-:W-:Y:S04]  /*2fe0*/  I2F R121, R121 ;  /* 0x0000007900797306 */ /* 0x000fe80000201400 */
[----:B--2---:R-:W-:Y:S04]  /*2ff0*/  HMMA.16816.F32.BF16 R16, R60, R40, R16 ;  /* 0x000000283c10723c */ /* 0x004fe80000041810 */
[----:B------:R-:W-:Y:S03]  /*3000*/  I2F R123, R123 ;  /* 0x0000007b007b7306 */ /* 0x000fe60000201400 */
[----:B------:R-:W-:Y:S01]  /*3010*/  IMAD.IADD R40, R145, 0x1, -R100 ;  /* 0x0000000191287824 */ /* 0x000fe200078e0a64 */
[----:B------:R-:W-:Y:S01]  /*3020*/  HMMA.16816.F32.BF16 R8, R44, R78, R8 ;  /* 0x0000004e2c08723c */ /* 0x000fe20000041808 */
[----:B------:R-:W-:Y:S01]  /*3030*/  IADD3 R41, -R102, R145, RZ ;  /* 0x0000009166297210 */ /* 0x000fe20007ffe1ff */
[----:B------:R-:W2:Y:S02]  /*3040*/  LDSM.16.M88.4 R76, [R203+0x10800] ;  /* 0x01080000cb4c783b */ /* 0x000ea40000000200 */
[----:B------:R-:W-:Y:S01]  /*3050*/  IABS R40, R40 ;  /* 0x0000002800287213 */ /* 0x000fe20000000000 */
[----:B------:R-:W-:Y:S03]  /*3060*/  I2F R129, R129 ;  /* 0x0000008100817306 */ /* 0x000fe60000201400 */
[----:B---3--:R-:W-:Y:S01]  /*3070*/  HMMA.16816.F32.BF16 R12, R32, R20, R12 ;  /* 0x00000014200c723c */ /* 0x008fe2000004180c */
[----:B------:R-:W-:Y:S01]  /*3080*/  IMAD.MOV.U32 R131, RZ, RZ, R40 ;  /* 0x000000ffff837224 */ /* 0x000fe200078e0028 */
[----:B------:R-:W-:-:S03]  /*3090*/  IABS R40, R41 ;  /* 0x0000002900287213 */ /* 0x000fc60000000000 */
[----:B------:R-:W-:Y:S02]  /*30a0*/  I2F R111, R111 ;  /* 0x0000006f006f7306 */ /* 0x000fe40000201400 */
[C---:B------:R-:W-:Y:S01]  /*30b0*/  IMAD.IADD R20, R145.reuse, 0x1, -R104 ;  /* 0x0000000191147824 */ /* 0x040fe200078e0a68 */
[----:B------:R-:W-:Y:S01]  /*30c0*/  HMMA.16816.F32.BF16 R28, R60, R42, R28 ;  /* 0x0000002a3c1c723c */ /* 0x000fe2000004181c */
[----:B------:R-:W-:-:S03]  /*30d0*/  IMAD.IADD R21, R145, 0x1, -R106 ;  /* 0x0000000191157824 */ /* 0x000fc600078e0a6a */
[----:B------:R-:W-:Y:S01]  /*30e0*/  IABS R20, R20 ;  /* 0x0000001400147213 */ /* 0x000fe20000000000 */
[----:B------:R3:W-:Y:S03]  /*30f0*/  I2F R133, R40 ;  /* 0x0000002800857306 */ /* 0x0007e60000201400 */
[----:B------:R-:W-:Y:S01]  /*3100*/  HMMA.16816.F32.BF16 R16, R44, R56, R16 ;  /* 0x000000382c10723c */ /* 0x000fe20000041810 */
[----:B------:R-:W-:Y:S01]  /*3110*/  IMAD.MOV.U32 R137, RZ, RZ, R20 ;  /* 0x000000ffff897224 */ /* 0x000fe200078e0014 */
[----:B------:R-:W-:Y:S01]  /*3120*/  IABS R20, R21 ;  /* 0x0000001500147213 */ /* 0x000fe20000000000 */
[C---:B------:R-:W-:Y:S02]  /*3130*/  IMAD.IADD R21, R145.reuse, 0x1, -R108 ;  /* 0x0000000191157824 */ /* 0x040fe400078e0a6c */
[----:B------:R-:W-:Y:S02]  /*3140*/  I2F R131, R131 ;  /* 0x0000008300837306 */ /* 0x000fe40000201400 */
[----:B------:R-:W-:Y:S01]  /*3150*/  IMAD.MOV.U32 R139, RZ, RZ, R20 ;  /* 0x000000ffff8b7224 */ /* 0x000fe200078e0014 */
[----:B------:R-:W-:Y:S01]  /*3160*/  IABS R20, R21 ;  /* 0x0000001500147213 */ /* 0x000fe20000000000 */
[C---:B------:R-:W-:Y:S01]  /*3170*/  IMAD.IADD R21, R145.reuse, 0x1, -R110 ;  /* 0x0000000191157824 */ /* 0x040fe200078e0a6e */
[----:B------:R-:W-:Y:S01]  /*3180*/  HMMA.16816.F32.BF16 R8, R32, R22, R8 ;  /* 0x000000162008723c */ /* 0x000fe20000041808 */
[C---:B------:R-:W-:Y:S01]  /*3190*/  IMAD.IADD R56, R145.reuse, 0x1, -R114 ;  /* 0x0000000191387824 */ /* 0x040fe200078e0a72 */
[----:B------:R-:W-:Y:S01]  /*31a0*/  MOV R141, R20 ;  /* 0x00000014008d7202 */ /* 0x000fe20000000f00 */
[----:B---3--:R-:W3:Y:S01]  /*31b0*/  LDSM.16.M88.4 R40, [R207+0x5000] ;  /* 0x00500000cf28783b */ /* 0x008ee20000000200 */
[----:B------:R-:W-:Y:S01]  /*31c0*/  IABS R20, R21 ;  /* 0x0000001500147213 */ /* 0x000fe20000000000 */
[----:B------:R-:W-:Y:S01]  /*31d0*/  IMAD.IADD R21, R145, 0x1, -R112 ;  /* 0x0000000191157824 */ /* 0x000fe200078e0a70 */
[----:B------:R-:W-:Y:S01]  /*31e0*/  IABS R56, R56 ;  /* 0x0000003800387213 */ /* 0x000fe20000000000 */
[----:B------:R-:W-:Y:S01]  /*31f0*/  I2F R137, R137 ;  /* 0x0000008900897306 */ /* 0x000fe20000201400 */
[----:B-1----:R-:W-:Y:S01]  /*3200*/  HMMA.16816.F32.BF16 R12, R24, R72, R12 ;  /* 0x00000048180c723c */ /* 0x002fe2000004180c */
[----:B------:R-:W-:Y:S01]  /*3210*/  IMAD.MOV.U32 R143, RZ, RZ, R20 ;  /* 0x000000ffff8f7224 */ /* 0x000fe200078e0014 */
[----:B------:R-:W-:-:S05]  /*3220*/  IABS R20, R21 ;  /* 0x0000001500147213 */ /* 0x000fca0000000000 */
[----:B------:R-:W-:Y:S01]  /*3230*/  IMAD.IADD R72, R145, 0x1, -R116 ;  /* 0x0000000191487824 */ /* 0x000fe200078e0a74 */
[----:B------:R-:W-:Y:S01]  /*3240*/  HMMA.16816.F32.BF16 R28, R44, R58, R28 ;  /* 0x0000003a2c1c723c */ /* 0x000fe2000004181c */
[----:B------:R-:W-:Y:S01]  /*3250*/  IMAD.MOV.U32 R145, RZ, RZ, R56 ;  /* 0x000000ffff917224 */ /* 0x000fe200078e0038 */
[----:B------:R-:W-:Y:S01]  /*3260*/  I2F R115, R115 ;  /* 0x0000007300737306 */ /* 0x000fe20000201400 */
[----:B------:R-:W1:Y:S01]  /*3270*/  LDSM.16.M88.4 R56, [R209+0x11800] ;  /* 0x01180000d138783b */ /* 0x000e620000000200 */
[----:B------:R-:W-:Y:S01]  /*3280*/  IMAD.MOV.U32 R81, RZ, RZ, R20 ;  /* 0x000000ffff517224 */ /* 0x000fe200078e0014 */
[----:B------:R-:W-:Y:S02]  /*3290*/  IABS R72, R72 ;  /* 0x0000004800487213 */ /* 0x000fe40000000000 */
[----:B------:R-:W4:Y:S01]  /*32a0*/  LDSM.16.M88.4 R20, [R196+0x4800] ;  /* 0x00480000c414783b */ /* 0x000f220000000200 */
[----:B------:R-:W-:Y:S02]  /*32b0*/  HMMA.16816.F32.BF16 R64, R68, R86, R64 ;  /* 0x000000564440723c */ /* 0x000fe40000041840 */
[----:B------:R5:W-:Y:S06]  /*32c0*/  I2F R147, R72 ;  /* 0x0000004800937306 */ /* 0x000bec0000201400 */
[----:B--2---:R-:W-:Y:S01]  /*32d0*/  HMMA.16816.F32.BF16 R16, R32, R76, R16 ;  /* 0x0000004c2010723c */ /* 0x004fe20000041810 */
[----:B------:R-:W-:Y:S01]  /*32e0*/  FMUL.FTZ R80, R12, c[0x0][0x2ec] ;  /* 0x0000bb000c507a20 */ /* 0x000fe20000410000 */
[----:B------:R-:W-:Y:S06]  /*32f0*/  I2F R139, R139 ;  /* 0x0000008b008b7306 */ /* 0x000fec0000201400 */
[----:B------:R-:W-:Y:S01]  /*3300*/  HMMA.16816.F32.BF16 R8, R24, R74, R8 ;  /* 0x0000004a1808723c */ /* 0x000fe20000041808 */
[----:B-----5:R-:W2:Y:S01]  /*3310*/  LDSM.16.M88.4 R72, [R203+0x11000] ;  /* 0x01100000cb48783b */ /* 0x020ea20000000200 */
[----:B------:R-:W5:Y:S06]  /*3320*/  MUFU.TANH R80, R80 ;  /* 0x0000005000507308 */ /* 0x000f6c0000002400 */
[----:B------:R-:W-:Y:S02]  /*3330*/  HMMA.16816.F32.BF16 R52, R60, R82, R52 ;  /* 0x000000523c34723c */ /* 0x000fe40000041834 */
[----:B------:R-:W-:Y:S05]  /*3340*/  I2F R141, R141 ;  /* 0x0000008d008d7306 */ /* 0x000fea0000201400 */
[----:B------:R-:W-:Y:S01]  /*3350*/  FMUL.FTZ R82, R13, c[0x0][0x2ec] ;  /* 0x0000bb000d527a20 */ /* 0x000fe20000410000 */
[----:B---3--:R-:W-:Y:S01]  /*3360*/  HMMA.16816.F32.BF16 R36, R44, R40, R36 ;  /* 0x000000282c24723c */ /* 0x008fe20000041824 */
[----:B-----5:R-:W-:Y:S01]  /*3370*/  FFMA.FTZ R7, R7, -R0, R80 ;  /* 0x8000000007077223 */ /* 0x020fe20000010050 */
[----:B------:R-:W-:Y:S05]  /*3380*/  I2F R143, R143 ;  /* 0x0000008f008f7306 */ /* 0x000fea0000201400 */
[----:B------:R-:W-:Y:S01]  /*3390*/  FMUL.FTZ R40, R14, c[0x0][0x2ec] ;  /* 0x0000bb000e287a20 */ /* 0x000fe20000410000 */
[----:B-1----:R-:W-:Y:S01]  /*33a0*/  HMMA.16816.F32.BF16 R48, R60, R56, R48 ;  /* 0x000000383c30723c */ /* 0x002fe20000041830 */
[----:B------:R-:W-:-:S02]  /*33b0*/  FMUL.FTZ R41, R15, c[0x0][0x2ec] ;  /* 0x0000bb000f297a20 */ /* 0x000fc40000410000 */
[----:B------:R-:W1:Y:S01]  /*33c0*/  LDSM.16.M88.4 R12, [R207+0x5800] ;  /* 0x00580000cf0c783b */ /* 0x000e620000000200 */
[----:B------:R-:W-:Y:S01]  /*33d0*/  FMUL.FTZ R8, R8, c[0x0][0x2ec] ;  /* 0x0000bb0008087a20 */ /* 0x000fe20000410000 */
[----:B------:R-:W3:Y:S03]  /*33e0*/  MUFU.TANH R82, R82 ;  /* 0x0000005200527308 */ /* 0x000ee60000002400 */
[----:B------:R-:W-:Y:S05]  /*33f0*/  HMMA.16816.F32.BF16 R64, R60, R58, R64 ;  /* 0x0000003a3c40723c */ /* 0x000fea0000041840 */
[----:B------:R-:W5:Y:S03]  /*3400*/  MUFU.TANH R40, R40 ;  /* 0x0000002800287308 */ /* 0x000f660000002400 */
[----:B----4-:R-:W-:Y:S05]  /*3410*/  HMMA.16816.F32.BF16 R16, R24, R20, R16 ;  /* 0x000000141810723c */ /* 0x010fea0000041810 */
[----:B------:R4:W-:Y:S01]  /*3420*/  MUFU.TANH R20, R8 ;  /* 0x0000000800147308 */ /* 0x0009e20000002400 */
[----:B---3--:R-:W-:-:S02]  /*3430*/  FFMA.FTZ R82, R89, -R0, R82 ;  /* 0x8000000059527223 */ /* 0x008fc40000010052 */
[----:B------:R-:W-:Y:S01]  /*3440*/  HMMA.16816.F32.BF16 R28, R32, R78, R28 ;  /* 0x0000004e201c723c */ /* 0x000fe2000004181c */
[----:B------:R-:W-:Y:S01]  /*3450*/  FMUL.FTZ R21, R9, c[0x0][0x2ec] ;  /* 0x0000bb0009157a20 */ /* 0x000fe20000410000 */
[----:B------:R-:W3:Y:S03]  /*3460*/  LDSM.16.M88.4 R76, [R196+0x5000] ;  /* 0x00500000c44c783b */ /* 0x000ee60000000200 */
[----:B------:R-:W-:Y:S01]  /*3470*/  MUFU.TANH R41, R41 ;  /* 0x0000002900297308 */ /* 0x000fe20000002400 */
[----:B-----5:R-:W-:Y:S02]  /*3480*/  FFMA.FTZ R40, R119, -R0, R40 ;  /* 0x8000000077287223 */ /* 0x020fe40000010028 */
[----:B------:R-:W-:Y:S05]  /*3490*/  HMMA.16816.F32.BF16 R52, R44, R42, R52 ;  /* 0x0000002a2c34723c */ /* 0x000fea0000041834 */
[----:B------:R-:W5:Y:S02]  /*34a0*/  MUFU.TANH R21, R21 ;  /* 0x0000001500157308 */ /* 0x000f640000002400 */
[----:B------:R-:W-:Y:S01]  /*34b0*/  FMUL.FTZ R42, R10, c[0x0][0x2ec] ;  /* 0x0000bb000a2a7a20 */ /* 0x000fe20000410000 */
[----:B--2---:R-:W-:Y:S01]  /*34c0*/  HMMA.16816.F32.BF16 R36, R32, R72, R36 ;  /* 0x000000482024723c */ /* 0x004fe20000041824 */
[----:B------:R-:W-:-:S02]  /*34d0*/  FMUL.FTZ R43, R11, c[0x0][0x2ec] ;  /* 0x0000bb000b2b7a20 */ /* 0x000fc40000410000 */
[----:B----4-:R-:W2:Y:S01]  /*34e0*/  LDSM.16.M88.4 R8, [R203+0x11800] ;  /* 0x01180000cb08783b */ /* 0x010ea20000000200 */
[----:B------:R-:W-:Y:S01]  /*34f0*/  FMUL.FTZ R16, R16, c[0x0][0x2ec] ;  /* 0x0000bb0010107a20 */ /* 0x000fe20000410000 */
[----:B------:R-:W-:Y:S01]  /*3500*/  MUFU.TANH R42, R42 ;  /* 0x0000002a002a7308 */ /* 0x000fe20000002400 */
[----:B------:R-:W-:Y:S02]  /*3510*/  FMUL.FTZ R17, R17, c[0x0][0x2ec] ;  /* 0x0000bb0011117a20 */ /* 0x000fe40000410000 */
[----:B-1----:R-:W-:Y:S01]  /*3520*/  HMMA.16816.F32.BF16 R48, R44, R12, R48 ;  /* 0x0000000c2c30723c */ /* 0x002fe20000041830 */
[----:B------:R-:W-:-:S04]  /*3530*/  FMUL.FTZ R56, R19, c[0x0][0x2ec] ;  /* 0x0000bb0013387a20 */ /* 0x000fc80000410000 */
[----:B------:R-:W-:Y:S01]  /*3540*/  MUFU.TANH R43, R43 ;  /* 0x0000002b002b7308 */ /* 0x000fe20000002400 */
[----:B-----5:R-:W-:Y:S02]  /*3550*/  FFMA.FTZ R93, R93, -R0, R21 ;  /* 0x800000005d5d7223 */ /* 0x020fe40000010015 */
[----:B------:R-:W-:Y:S01]  /*3560*/  HMMA.16816.F32.BF16 R64, R44, R14, R64 ;  /* 0x0000000e2c40723c */ /* 0x000fe20000041840 */
[----:B------:R-:W-:-:S04]  /*3570*/  FMUL.FTZ R12, R18, c[0x0][0x2ec] ;  /* 0x0000bb00120c7a20 */ /* 0x000fc80000410000 */
[----:B------:R-:W1:Y:S03]  /*3580*/  MUFU.TANH R56, R56 ;  /* 0x0000003800387308 */ /* 0x000e660000002400 */
[----:B------:R-:W-:Y:S05]  /*3590*/  HMMA.16816.F32.BF16 R28, R24, R22, R28 ;  /* 0x00000016181c723c */ /* 0x000fea000004181c */
[----:B------:R-:W-:Y:S03]  /*35a0*/  MUFU.TANH R22, R16 ;  /* 0x0000001000167308 */ /* 0x000fe60000002400 */
[----:B------:R-:W-:Y:S05]  /*35b0*/  HMMA.16816.F32.BF16 R52, R32, R74, R52 ;  /* 0x0000004a2034723c */ /* 0x000fea0000041834 */
[----:B------:R4:W-:Y:S01]  /*35c0*/  MUFU.TANH R23, R17 ;  /* 0x0000001100177308 */ /* 0x0009e20000002400 */
[----:B-1----:R-:W-:-:S02]  /*35d0*/  FFMA.FTZ R15, R129, -R0, R56 ;  /* 0x80000000810f7223 */ /* 0x002fc40000010038 */
[----:B---3--:R-:W-:Y:S03]  /*35e0*/  HMMA.16816.F32.BF16 R36, R24, R76, R36 ;  /* 0x0000004c1824723c */ /* 0x008fe60000041824 */
[----:B------:R-:W-:Y:S02]  /*35f0*/  FSEL R15, R15, -INF , !P3 ;  /* 0xff8000000f0f7808 */ /* 0x000fe40005800000 */
[----:B------:R-:W1:Y:S03]  /*3600*/  MUFU.TANH R12, R12 ;  /* 0x0000000c000c7308 */ /* 0x000e660000002400 */
[----:B--2---:R-:W-:Y:S01]  /*3610*/  HMMA.16816.F32.BF16 R48, R32, R8, R48 ;  /* 0x000000082030723c */ /* 0x004fe20000041830 */
[----:B------:R-:W-:Y:S02]  /*3620*/  FMUL.FTZ R57, R28, c[0x0][0x2ec] ;  /* 0x0000bb001c397a20 */ /* 0x000fe40000410000 */
[----:B------:R-:W-:Y:S01]  /*3630*/  FMUL.FTZ R28, R29, c[0x0][0x2ec] ;  /* 0x0000bb001d1c7a20 */ /* 0x000fe20000410000 */
[----:B----4-:R-:W2:Y:S01]  /*3640*/  LDSM.16.M88.4 R16, [R196+0x5800] ;  /* 0x00580000c410783b */ /* 0x010ea20000000200 */
[----:B------:R-:W-:-:S02]  /*3650*/  FMUL.FTZ R29, R30, c[0x0][0x2ec] ;  /* 0x0000bb001e1d7a20 */ /* 0x000fc40000410000 */
[----:B------:R-:W3:Y:S01]  /*3660*/  MUFU.TANH R57, R57 ;  /* 0x0000003900397308 */ /* 0x000ee20000002400 */
[----:B------:R-:W-:Y:S01]  /*3670*/  HMMA.16816.F32.BF16 R64, R32, R10, R64 ;  /* 0x0000000a2040723c */ /* 0x000fe20000041840 */
[----:B------:R-:W-:Y:S01]  /*3680*/  FMUL.FTZ R8, R31, c[0x0][0x2ec] ;  /* 0x0000bb001f087a20 */ /* 0x000fe20000410000 */
[----:B------:R-:W-:-:S04]  /*3690*/  DEPBAR.LE SB0, 0x0 ;  /* 0x000080000000791a */ /* 0x000fc80000000000 */
[----:B-1----:R-:W-:Y:S01]  /*36a0*/  FFMA.FTZ R12, R125, -R0, R12 ;  /* 0x800000007d0c7223 */ /* 0x002fe2000001000c */
[----:B------:R-:W1:Y:S01]  /*36b0*/  MUFU.TANH R29, R29 ;  /* 0x0000001d001d7308 */ /* 0x000e620000002400 */
[----:B------:R-:W-:Y:S01]  /*36c0*/  HMMA.16816.F32.BF16 R52, R24, R78, R52 ;  /* 0x0000004e1834723c */ /* 0x000fe20000041834 */
[----:B------:R-:W-:Y:S02]  /*36d0*/  FMUL.FTZ R30, R37, c[0x0][0x2ec] ;  /* 0x0000bb00251e7a20 */ /* 0x000fe40000410000 */
[----:B------:R-:W-:Y:S01]  /*36e0*/  FMUL.FTZ R14, R39, c[0x0][0x2ec] ;  /* 0x0000bb00270e7a20 */ /* 0x000fe20000410000 */
[----:B------:R-:W-:Y:S01]  /*36f0*/  FSEL R13, R12, -INF , !P4 ;  /* 0xff8000000c0d7808 */ /* 0x000fe20006000000 */
[----:B------:R-:W-:Y:S02]  /*3700*/  FMUL.FTZ R9, R36, c[0x0][0x2ec] ;  /* 0x0000bb0024097a20 */ /* 0x000fe40000410000 */
[----:B------:R-:W4:Y:S01]  /*3710*/  MUFU.TANH R28, R28 ;  /* 0x0000001c001c7308 */ /* 0x000f220000002400 */
[----:B------:R-:W-:-:S02]  /*3720*/  FMUL.FTZ R31, R38, c[0x0][0x2ec] ;  /* 0x0000bb00261f7a20 */ /* 0x000fc40000410000 */
[-C--:B------:R-:W-:Y:S02]  /*3730*/  FFMA.FTZ R12, R97, -R0.reuse, R23 ;  /* 0x80000000610c7223 */ /* 0x080fe40000010017 */
[-C--:B------:R-:W-:Y:S01]  /*3740*/  FFMA.FTZ R10, R95, -R0.reuse, R22 ;  /* 0x800000005f0a7223 */ /* 0x080fe20000010016 */
[----:B------:R-:W-:Y:S01]  /*3750*/  FSEL R22, R93, -INF , !P6 ;  /* 0xff8000005d167808 */ /* 0x000fe20007000000 */
[-C--:B---3--:R-:W-:Y:S01]  /*3760*/  FFMA.FTZ R4, R99, -R0.reuse, R57 ;  /* 0x8000000063047223 */ /* 0x088fe20000010039 */
[----:B------:R-:W3:Y:S01]  /*3770*/  MUFU.TANH R30, R30 ;  /* 0x0000001e001e7308 */ /* 0x000ee20000002400 */
[----:B-1----:R-:W-:Y:S01]  /*3780*/  FFMA.FTZ R11, R127, -R0, R29 ;  /* 0x800000007f0b7223 */ /* 0x002fe2000001001d */
[----:B------:R-:W-:Y:S02]  /*3790*/  FSEL R10, R10, -INF , !P4 ;  /* 0xff8000000a0a7808 */ /* 0x000fe40006000000 */
[----:B------:R-:W-:Y:S02]  /*37a0*/  FSEL R12, R12, -INF , !P3 ;  /* 0xff8000000c0c7808 */ /* 0x000fe40005800000 */
[----:B------:R-:W-:-:S02]  /*37b0*/  FSEL R4, R4, -INF , !P2 ;  /* 0xff80000004047808 */ /* 0x000fc40005000000 */
[----:B------:R-:W1:Y:S01]  /*37c0*/  MUFU.TANH R14, R14 ;  /* 0x0000000e000e7308 */ /* 0x000e620000002400 */
[----:B------:R-:W-:Y:S01]  /*37d0*/  FMUL.FTZ R32, R54, c[0x0][0x2ec] ;  /* 0x0000bb0036207a20 */ /* 0x000fe20000410000 */
[----:B------:R-:W-:Y:S01]  /*37e0*/  FSEL R11, R11, -INF , !P2 ;  /* 0xff8000000b0b7808 */ /* 0x000fe20005000000 */
[----:B------:R-:W-:Y:S01]  /*37f0*/  FMUL.FTZ R33, R55, c[0x0][0x2ec] ;  /* 0x0000bb0037217a20 */ /* 0x000fe20000410000 */
[-C--:B------:R-:W-:Y:S01]  /*3800*/  ISETP.GE.AND P4, PT, R108, R135.reuse, PT ;  /* 0x000000876c00720c */ /* 0x080fe20003f86270 */
[-C--:B----4-:R-:W-:Y:S01]  /*3810*/  FFMA.FTZ R101, R101, -R0.reuse, R28 ;  /* 0x8000000065657223 */ /* 0x090fe2000001001c */
[----:B--2---:R-:W-:Y:S01]  /*3820*/  HMMA.16816.F32.BF16 R48, R24, R16, R48 ;  /* 0x000000101830723c */ /* 0x004fe20000041830 */
[-C--:B------:R-:W-:Y:S01]  /*3830*/  ISETP.GE.AND P3, PT, R110, R135.reuse, PT ;  /* 0x000000876e00720c */ /* 0x080fe20003f66270 */
[----:B------:R-:W2:Y:S01]  /*3840*/  MUFU.TANH R8, R8 ;  /* 0x0000000800087308 */ /* 0x000ea20000002400 */
[----:B---3--:R-:W-:Y:S01]  /*3850*/  FFMA.FTZ R30, R105, -R0, R30 ;  /* 0x80000000691e7223 */ /* 0x008fe2000001001e */
[----:B------:R-:W-:-:S03]  /*3860*/  ISETP.GE.AND P2, PT, R112, R135, PT ;  /* 0x000000877000720c */ /* 0x000fc60003f46270 */
[----:B------:R-:W-:Y:S01]  /*3870*/  FMUL.FTZ R16, R52, c[0x0][0x2ec] ;  /* 0x0000bb0034107a20 */ /* 0x000fe20000410000 */
[----:B------:R-:W-:Y:S01]  /*3880*/  HMMA.16816.F32.BF16 R64, R24, R18, R64 ;  /* 0x000000121840723c */ /* 0x000fe20000041840 */
[----:B------:R-:W-:Y:S01]  /*3890*/  FMUL.FTZ R17, R53, c[0x0][0x2ec] ;  /* 0x0000bb0035117a20 */ /* 0x000fe20000410000 */
[----:B------:R-:W3:Y:S01]  /*38a0*/  MUFU.TANH R9, R9 ;  /* 0x0000000900097308 */ /* 0x000ee20000002400 */
[----:B-1----:R-:W-:-:S04]  /*38b0*/  FFMA.FTZ R14, R137, -R0, R14 ;  /* 0x80000000890e7223 */ /* 0x002fc8000001000e */
[----:B------:R-:W-:Y:S01]  /*38c0*/  FSEL R24, R7, -INF , !P1 ;  /* 0xff80000007187808 */ /* 0x000fe20004800000 */
[-C--:B------:R-:W-:Y:S01]  /*38d0*/  FFMA.FTZ R26, R91, -R0.reuse, R20 ;  /* 0x800000005b1a7223 */ /* 0x080fe20000010014 */
[----:B------:R-:W-:Y:S01]  /*38e0*/  FSEL R25, R40, -INF , !P1 ;  /* 0xff80000028197808 */ /* 0x000fe20004800000 */
[----:B------:R-:W1:Y:S01]  /*38f0*/  MUFU.TANH R31, R31 ;  /* 0x0000001f001f7308 */ /* 0x000e620000002400 */
[-C--:B------:R-:W-:Y:S01]  /*3900*/  FFMA.FTZ R7, R85, -R0.reuse, R42 ;  /* 0x8000000055077223 */ /* 0x080fe2000001002a */
[----:B------:R-:W-:Y:S01]  /*3910*/  FSEL R20, R82, -INF , !P0 ;  /* 0xff80000052147808 */ /* 0x000fe20004000000 */
[-C--:B------:R-:W-:Y:S01]  /*3920*/  FFMA.FTZ R18, R121, -R0.reuse, R41 ;  /* 0x8000000079127223 */ /* 0x080fe20000010029 */
[----:B------:R-:W-:Y:S01]  /*3930*/  FSEL R26, R26, -INF , !P5 ;  /* 0xff8000001a1a7808 */ /* 0x000fe20006800000 */
[-C--:B------:R-:W-:Y:S01]  /*3940*/  FFMA.FTZ R19, R123, -R0.reuse, R43 ;  /* 0x800000007b137223 */ /* 0x080fe2000001002b */
[----:B------:R-:W-:Y:S01]  /*3950*/  FSEL R7, R7, -INF , !P5 ;  /* 0xff80000007077808 */ /* 0x000fe20006800000 */
[----:B------:R-:W-:Y:S01]  /*3960*/  FMUL.FTZ R34, R48, c[0x0][0x2ec] ;  /* 0x0000bb0030227a20 */ /* 0x000fe20000410000 */
[----:B------:R-:W-:Y:S01]  /*3970*/  I2F R81, R81 ;  /* 0x0000005100517306 */ /* 0x000fe20000201400 */
[----:B------:R-:W-:Y:S01]  /*3980*/  FMUL.FTZ R35, R50, c[0x0][0x2ec] ;  /* 0x0000bb0032237a20 */ /* 0x000fe20000410000 */
[-C--:B------:R-:W-:Y:S01]  /*3990*/  ISETP.GE.AND P5, PT, R104, R135.reuse, PT ;  /* 0x000000876800720c */ /* 0x080fe20003fa6270 */
[----:B------:R-:W-:Y:S01]  /*39a0*/  FMUL.FTZ R49, R49, c[0x0][0x2ec] ;  /* 0x0000bb0031317a20 */ /* 0x000fe20000410000 */
[----:B------:R-:W-:Y:S01]  /*39b0*/  FSEL R18, R18, -INF , !P0 ;  /* 0xff80000012127808 */ /* 0x000fe20004000000 */
[----:B------:R-:W-:Y:S01]  /*39c0*/  FMUL.FTZ R51, R51, c[0x0][0x2ec] ;  /* 0x0000bb0033337a20 */ /* 0x000fe20000410000 */
[----:B------:R-:W-:Y:S01]  /*39d0*/  FSEL R162, R30, -INF , !P5 ;  /* 0xff8000001ea27808 */ /* 0x000fe20006800000 */
[----:B------:R-:W-:Y:S01]  /*39e0*/  FMUL.FTZ R36, R64, c[0x0][0x2ec] ;  /* 0x0000bb0040247a20 */ /* 0x000fe20000410000 */
[----:B------:R-:W-:Y:S01]  /*39f0*/  I2F R145, R145 ;  /* 0x0000009100917306 */ /* 0x000fe20000201400 */
[----:B------:R-:W-:Y:S01]  /*3a00*/  FMUL.FTZ R23, R65, c[0x0][0x2ec] ;  /* 0x0000bb0041177a20 */ /* 0x000fe20000410000 */
[----:B------:R-:W-:Y:S01]  /*3a10*/  FSEL R175, R14, -INF , !P5 ;  /* 0xff8000000eaf7808 */ /* 0x000fe20006800000 */
[----:B------:R-:W-:Y:S01]  /*3a20*/  FMUL.FTZ R29, R67, c[0x0][0x2ec] ;  /* 0x0000bb00431d7a20 */ /* 0x000fe20000410000 */
[----:B------:R-:W-:Y:S01]  /*3a30*/  ISETP.GE.AND P5, PT, R135, 0x41, PT ;  /* 0x000000418700780c */ /* 0x000fe20003fa6270 */
[----:B------:R-:W-:Y:S01]  /*3a40*/  FMUL.FTZ R66, R66, c[0x0][0x2ec] ;  /* 0x0000bb0042427a20 */ /* 0x000fe20000410000 */
[-C--:B------:R-:W-:Y:S01]  /*3a50*/  ISETP.GE.AND P1, PT, R100, R135.reuse, PT ;  /* 0x000000876400720c */ /* 0x080fe20003f26270 */
[-C--:B--2---:R-:W-:Y:S01]  /*3a60*/  FFMA.FTZ R131, R131, -R0.reuse, R8 ;  /* 0x8000000083837223 */ /* 0x084fe20000010008 */
[----:B------:R-:W2:Y:S01]  /*3a70*/  MUFU.TANH R16, R16 ;  /* 0x0000001000107308 */ /* 0x000ea20000002400 */
[-C--:B---3--:R-:W-:Y:S01]  /*3a80*/  FFMA.FTZ R103, R103, -R0.reuse, R9 ;  /* 0x8000000067677223 */ /* 0x088fe20000010009 */
[----:B------:R-:W-:Y:S01]  /*3a90*/  ISETP.GE.AND P0, PT, R102, R135, PT ;  /* 0x000000876600720c */ /* 0x000fe20003f06270 */
[----:B-1----:R-:W-:Y:S01]  /*3aa0*/  FFMA.FTZ R31, R133, -R0, R31 ;  /* 0x80000000851f7223 */ /* 0x002fe2000001001f */
[----:B------:R-:W-:-:S02]  /*3ab0*/  FSEL R19, R19, -INF , !P6 ;  /* 0xff80000013137808 */ /* 0x000fc40007000000 */
[----:B------:R-:W-:Y:S02]  /*3ac0*/  FSEL R8, R101, -INF , !P1 ;  /* 0xff80000065087808 */ /* 0x000fe40004800000 */
[----:B------:R-:W1:Y:S01]  /*3ad0*/  MUFU.TANH R17, R17 ;  /* 0x0000001100117308 */ /* 0x000e620000002400 */
[----:B------:R-:W-:Y:S02]  /*3ae0*/  FSEL R9, R131, -INF , !P1 ;  /* 0xff80000083097808 */ /* 0x000fe40004800000 */
[----:B------:R-:W-:Y:S02]  /*3af0*/  FSEL R168, R103, -INF , !P0 ;  /* 0xff80000067a87808 */ /* 0x000fe40004000000 */
[----:B------:R-:W-:Y:S02]  /*3b00*/  FSEL R165, R31, -INF , !P0 ;  /* 0xff8000001fa57808 */ /* 0x000fe40004000000 */
[-C--:B------:R-:W-:Y:S01]  /*3b10*/  ISETP.GE.AND P6, PT, R106, R135.reuse, PT ;  /* 0x000000876a00720c */ /* 0x080fe20003fc6270 */
[----:B------:R-:W3:Y:S01]  /*3b20*/  MUFU.TANH R32, R32 ;  /* 0x0000002000207308 */ /* 0x000ee20000002400 */
[----:B--2---:R-:W-:Y:S01]  /*3b30*/  FFMA.FTZ R16, R107, -R0, R16 ;  /* 0x800000006b107223 */ /* 0x004fe20000010010 */
[----:B------:R-:W-:-:S02]  /*3b40*/  ISETP.GE.AND P1, PT, R114, R135, PT ;  /* 0x000000877200720c */ /* 0x000fc40003f26270 */
[----:B------:R-:W-:Y:S02]  /*3b50*/  ISETP.GE.AND P0, PT, R116, R135, PT ;  /* 0x000000877400720c */ /* 0x000fe40003f06270 */
[----:B------:R-:W-:Y:S02]  /*3b60*/  FSEL R160, R16, -INF , !P6 ;  /* 0xff80000010a07808 */ /* 0x000fe40007000000 */
[----:B------:R-:W2:Y:S01]  /*3b70*/  MUFU.TANH R33, R33 ;  /* 0x0000002100217308 */ /* 0x000ea20000002400 */
[----:B-1----:R-:W-:-:S05]  /*3b80*/  FFMA.FTZ R17, R109, -R0, R17 ;  /* 0x800000006d117223 */ /* 0x002fca0000010011 */
[----:B------:R-:W-:Y:S02]  /*3b90*/  FSEL R166, R17, -INF , !P4 ;  /* 0xff80000011a67808 */ /* 0x000fe40006000000 */
[----:B------:R-:W1:Y:S01]  /*3ba0*/  MUFU.TANH R34, R34 ;  /* 0x0000002200227308 */ /* 0x000e620000002400 */
[----:B---3--:R-:W-:-:S05]  /*3bb0*/  FFMA.FTZ R32, R139, -R0, R32 ;  /* 0x800000008b207223 */ /* 0x008fca0000010020 */
[----:B------:R-:W-:Y:S02]  /*3bc0*/  FSEL R173, R32, -INF , !P6 ;  /* 0xff80000020ad7808 */ /* 0x000fe40007000000 */
[----:B------:R-:W3:Y:S01]  /*3bd0*/  MUFU.TANH R27, R49 ;  /* 0x00000031001b7308 */ /* 0x000ee20000002400 */
[----:B--2---:R-:W-:-:S05]  /*3be0*/  FFMA.FTZ R33, R141, -R0, R33 ;  /* 0x800000008d217223 */ /* 0x004fca0000010021 */
        /* <DEDUP_REMOVED lines=18> */
[----:B------:R-:W-:Y:S01]  /*3d10*/  FSEL R140, R23, -INF , !P0 ;  /* 0xff800000178c7808 */ /* 0x000fe20004000000 */
[----:B-1----:R-:W-:-:S05]  /*3d20*/  FFMA.FTZ R28, R145, -R0, R28 ;  /* 0x80000000911c7223 */ /* 0x002fca000001001c */
[----:B------:R-:W-:Y:S01]  /*3d30*/  FSEL R141, R28, -INF , !P1 ;  /* 0xff8000001c8d7808 */ /* 0x000fe20004800000 */
[----:B---3--:R-:W-:-:S05]  /*3d40*/  FFMA.FTZ R29, R147, -R0, R29 ;  /* 0x80000000931d7223 */ /* 0x008fca000001001d */
        /* <DEDUP_REMOVED lines=58> */
.L_x_212:
[----:B------:R-:W-:Y:S05]  /*40f0*/  BSYNC B0 ;  /* 0x0000000000007941 */ /* 0x000fea0003800000 */
.L_x_211:
[----:B------:R-:W0:Y:S02]  /*4100*/  LDGDEPBAR ;  /* 0x00000000000079af */ /* 0x000e240000000000 */
.L_x_210:
        /* <DEDUP_REMOVED lines=31> */
[----:B------:R-:W3:Y:S03]  /*4300*/  SHFL.BFLY PT, R6, R21, 0x2, 0x1f ;  /* 0x0c401f0015067f89 */ /* 0x000ee600000e0000 */
[-C--:B------:R-:W-:Y:S01]  /*4310*/  LEA R201, R3, R204.reuse, 0x1 ;  /* 0x000000cc03c97211 */ /* 0x080fe200078e08ff */
[----:B--2---:R-:W2:Y:S01]  /*4320*/  SHFL.BFLY PT, R17, R14, 0x2, 0x1f ;  /* 0x0c401f000e117f89 */ /* 0x004ea200000e0000 */
[----:B------:R-:W-:-:S03]  /*4330*/  LEA R202, R5, R204, 0x1 ;  /* 0x000000cc05ca7211 */ /* 0x000fc600078e08ff */
[----:B------:R-:W-:Y:S01]  /*4340*/  LDSM.16.MT88.4 R40, [R204+0x14000] ;  /* 0x01400000cc28783b */ /* 0x000fe20000004200 */
[----:B------:R-:W-:-:S03]  /*4350*/  LEA R200, R3, R202, 0x1 ;  /* 0x000000ca03c87211 */ /* 0x000fc600078e08ff */
[----:B------:R-:W-:Y:S04]  /*4360*/  LDSM.16.MT88.4 R56, [R201+0x14000] ;  /* 0x01400000c938783b */ /* 0x000fe80000004200 */
[----:B------:R-:W-:Y:S04]  /*4370*/  LDSM.16.MT88.4 R124, [R204+0x12000] ;  /* 0x01200000cc7c783b */ /* 0x000fe80000004200 */
[----:B------:R-:W-:Y:S01]  /*4380*/  LDSM.16.MT88.4 R116, [R202+0x12000] ;  /* 0x01200000ca74783b */ /* 0x000fe20000004200 */
[----:B---3--:R-:W-:-:S03]  /*4390*/  FMNMX.FTZ R6, R21, R6, !PT ;  /* 0x0000000615067209 */ /* 0x008fc60007810000 */
[----:B------:R-:W-:Y:S01]  /*43a0*/  LDSM.16.MT88.4 R108, [R201+0x12000] ;  /* 0x01200000c96c783b */ /* 0x000fe20000004200 */
[----:B--2---:R-:W-:-:S03]  /*43b0*/  FMNMX.FTZ R17, R14, R17, !PT ;  /* 0x000000110e117209 */ /* 0x004fc60007810000 */
[----:B------:R-:W2:Y:S04]  /*43c0*/  SHFL.BFLY PT, R133, R6, 0x1, 0x1f ;  /* 0x0c201f0006857f89 */ /* 0x000ea800000e0000 */
[----:B------:R-:W3:Y:S04]  /*43d0*/  SHFL.BFLY PT, R132, R17, 0x1, 0x1f ;  /* 0x0c201f0011847f89 */ /* 0x000ee800000e0000 */
[----:B------:R-:W4:Y:S04]  /*43e0*/  LDSM.16.MT88.4 R100, [R200+0x12000] ;  /* 0x01200000c864783b */ /* 0x000f280000004200 */
[----:B------:R-:W5:Y:S04]  /*43f0*/  LDSM.16.MT88.4 R48, [R202+0x14000] ;  /* 0x01400000ca30783b */ /* 0x000f680000004200 */
[----:B------:R-:W1:Y:S04]  /*4400*/  LDSM.16.MT88.4 R64, [R200+0x14000] ;  /* 0x01400000c840783b */ /* 0x000e680000004200 */
[----:B------:R-:W1:Y:S01]  /*4410*/  LDSM.16.MT88.4 R72, [R204+0x16000] ;  /* 0x01600000cc48783b */ /* 0x000e620000004200 */
[----:B--2---:R-:W-:-:S03]  /*4420*/  FMNMX.FTZ R133, R6, R133, !PT ;  /* 0x0000008506857209 */ /* 0x004fc60007810000 */
[----:B------:R-:W2:Y:S01]  /*4430*/  LDSM.16.MT88.4 R80, [R202+0x16000] ;  /* 0x01600000ca50783b */ /* 0x000ea20000004200 */
[----:B---3--:R-:W-:Y:S01]  /*4440*/  FMNMX.FTZ R132, R17, R132, !PT ;  /* 0x0000008411847209 */ /* 0x008fe20007810000 */
[C---:B------:R-:W-:Y:S01]  /*4450*/  FMUL.FTZ R171, R133.reuse, c[0x0][0x23c] ;  /* 0x00008f0085ab7a20 */ /* 0x040fe20000410000 */
[----:B------:R-:W-:Y:S01]  /*4460*/  FSETP.NEU.FTZ.AND P0, PT, R133, -INF , PT ;  /* 0xff8000008500780b */ /* 0x000fe20003f1d000 */
[----:B------:R-:W3:Y:S02]  /*4470*/  LDSM.16.MT88.4 R88, [R201+0x16000] ;  /* 0x01600000c958783b */ /* 0x000ee40000004200 */
[C---:B------:R-:W-:Y:S01]  /*4480*/  FMUL.FTZ R164, R132.reuse, c[0x0][0x23c] ;  /* 0x00008f0084a47a20 */ /* 0x040fe20000410000 */
[----:B------:R-:W-:Y:S01]  /*4490*/  FSEL R171, R171, RZ, P0 ;  /* 0x000000ffabab7208 */ /* 0x000fe20000000000 */
[----:B------:R-:W-:Y:S01]  /*44a0*/  LDSM.16.MT88.4 R136, [R202+0x12800] ;  /* 0x01280000ca88783b */ /* 0x000fe20000004200 */
[----:B------:R-:W-:-:S03]  /*44b0*/  FSETP.NEU.FTZ.AND P0, PT, R132, -INF , PT ;  /* 0xff8000008400780b */ /* 0x000fc60003f1d000 */
[--C-:B------:R-:W-:Y:S01]  /*44c0*/  FFMA.FTZ R155, R24, c[0x0][0x23c], -R171.reuse ;  /* 0x00008f00189b7a23 */ /* 0x100fe200000108ab */
[----:B------:R-:W-:Y:S01]  /*44d0*/  FSEL R164, R164, RZ, P0 ;  /* 0x000000ffa4a47208 */ /* 0x000fe20000000000 */
[--C-:B------:R-:W-:Y:S01]  /*44e0*/  FFMA.FTZ R154, R20, c[0x0][0x23c], -R171.reuse ;  /* 0x00008f00149a7a23 */ /* 0x100fe200000108ab */
[----:B-1----:R-:W-:Y:S01]  /*44f0*/  LDSM.16.MT88.4 R32, [R201+0x12800] ;  /* 0x01280000c920783b */ /* 0x002fe20000004200 */
        /* <DEDUP_REMOVED lines=41> */
[--C-:B------:R-:W-:Y:S02]  /*4790*/  FFMA.FTZ R167, R167, c[0x0][0x23c], -R164.reuse ;  /* 0x00008f00a7a77a23 */ /* 0x100fe400000108a4 */
[--C-:B------:R-:W-:Y:S02]  /*47a0*/  FFMA.FTZ R174, R143, c[0x0][0x23c], -R164.reuse ;  /* 0x00008f008fae7a23 */ /* 0x100fe400000108a4 */
[----:B------:R-:W-:Y:S01]  /*47b0*/  FFMA.FTZ R175, R141, c[0x0][0x23c], -R164 ;  /* 0x00008f008daf7a23 */ /* 0x000fe200000108a4 */
        /* <DEDUP_REMOVED lines=30> */
[C---:B-----5:R-:W-:Y:S02]  /*49a0*/  HMMA.16816.F32.BF16 R44, R96.reuse, R48, RZ ;  /* 0x00000030602c723c */ /* 0x060fe400000418ff */
[----:B------:R-:W-:Y:S06]  /*49b0*/  MUFU.EX2 R160, R160 ;  /* 0x000000a000a07308 */ /* 0x000fec0000000800 */
[C---:B------:R-:W-:Y:S02]  /*49c0*/  HMMA.16816.F32.BF16 R60, R96.reuse, R64, RZ ;  /* 0x00000040603c723c */ /* 0x040fe400000418ff */
[----:B------:R-:W-:Y:S06]  /*49d0*/  MUFU.EX2 R161, R161 ;  /* 0x000000a100a17308 */ /* 0x000fec0000000800 */
[C---:B------:R-:W-:Y:S02]  /*49e0*/  HMMA.16816.F32.BF16 R68, R96.reuse, R72, RZ ;  /* 0x000000486044723c */ /* 0x040fe400000418ff */
[----:B------:R-:W-:Y:S06]  /*49f0*/  MUFU.EX2 R165, R165 ;  /* 0x000000a500a57308 */ /* 0x000fec0000000800 */
[C---:B--2---:R-:W-:Y:S02]  /*4a00*/  HMMA.16816.F32.BF16 R76, R96.reuse, R80, RZ ;  /* 0x00000050604c723c */ /* 0x044fe400000418ff */
[----:B------:R-:W2:Y:S06]  /*4a10*/  MUFU.EX2 R166, R166 ;  /* 0x000000a600a67308 */ /* 0x000eac0000000800 */
        /* <DEDUP_REMOVED lines=76> */
[----:B-----5:R-:W-:Y:S01]  /*4ee0*/  F2FP.BF16.PACK_AB R7, R169, R168 ;  /* 0x000000a8a907723e */ /* 0x020fe200000010ff */
        /* <DEDUP_REMOVED lines=82> */
[----:B------:R-:W-:Y:S01]  /*5410*/  IMAD.MOV.U32 R137, RZ, RZ, R132 ;  /* 0x000000ffff897224 */ /* 0x000fe200078e0084 */
[----:B------:R-:W-:Y:S01]  /*5420*/  LOP3.LUT R3, R134, 0x3, RZ, 0xc0, !PT ;  /* 0x0000000386037812 */ /* 0x000fe200078ec0ff */
[----:B------:R-:W-:Y:S01]  /*5430*/  IMAD.MOV.U32 R230, RZ, RZ, c[0x0][0x1a0] ;  /* 0x00006800ffe67624 */ /* 0x000fe200078e00ff */
[----:B------:R-:W-:Y:S01]  /*5440*/  SHF.R.S32.HI R231, RZ, 0x1f, R2 ;  /* 0x0000001fffe77819 */ /* 0x000fe20000011402 */
[----:B------:R-:W-:Y:S01]  /*5450*/  IMAD.MOV.U32 R229, RZ, RZ, c[0x0][0x1a4] ;  /* 0x00006900ffe57624 */ /* 0x000fe200078e00ff */
[----:B------:R-:W-:Y:S01]  /*5460*/  ISETP.GE.AND P4, PT, R226, c[0x0][0x220], PT ;  /* 0x00008800e2007a0c */ /* 0x000fe20003f86270 */
[----:B------:R-:W-:Y:S01]  /*5470*/  IMAD R228, R3, -0x2, R144 ;  /* 0xfffffffe03e47824 */ /* 0x000fe200078e0290 */
[----:B------:R-:W-:Y:S01]  /*5480*/  LEA.HI R231, R231, R2, RZ, 0x6 ;  /* 0x00000002e7e77211 */ /* 0x000fe200078f30ff */
[----:B------:R-:W-:Y:S01]  /*5490*/  IMAD.MOV.U32 R2, RZ, RZ, R133 ;  /* 0x000000ffff027224 */ /* 0x000fe200078e0085 */
[----:B------:R-:W-:-:S02]  /*54a0*/  ISETP.GE.AND P3, PT, R217, c[0x0][0x220], PT ;  /* 0x00008800d9007a0c */ /* 0x000fc40003f66270 */
[----:B------:R-:W-:Y:S02]  /*54b0*/  IADD3 R228, R135, R228, -R218 ;  /* 0x000000e487e47210 */ /* 0x000fe40007ffe8da */
[----:B------:R-:W-:Y:S02]  /*54c0*/  LEA.HI.SX32 R231, R231, 0xfffffffe, 0x1a ;  /* 0xfffffffee7e77811 */ /* 0x000fe400078fd2ff */
[----:B------:R-:W-:Y:S01]  /*54d0*/  ISETP.GE.AND P2, PT, R216, c[0x0][0x220], PT ;  /* 0x00008800d8007a0c */ /* 0x000fe20003f46270 */
[----:B------:R-:W-:Y:S05]  /*54e0*/  BRA `(.L_x_214) ;  /* 0x0000036000007947 */ /* 0x000fea0003800000 */
.L_x_216:
        /* <DEDUP_REMOVED lines=54> */
.L_x_214:
        /* <DEDUP_REMOVED lines=27> */
[C---:B------:R-:W-:Y:S02]  /*5a00*/  @!P2 LEA R138, P0, R132.reuse, c[0x0][0x170], 0x1 ;  /* 0x00005c00848aaa11 */ /* 0x040fe400078008ff */
        /* <DEDUP_REMOVED lines=48> */
[C---:B---3--:R-:W-:Y:S03]  /*5d10*/  HMMA.16816.F32.BF16 R28, R140.reuse, R156, RZ ;  /* 0x0000009c8c1c723c */ /* 0x048fe600000418ff */
[----:B------:R-:W-:Y:S05]  /*5d20*/  LDSM.16.M88.4 R132, [R196+0x800] ;  /* 0x00080000c484783b */ /* 0x000fea0000000200 */
        /* <DEDUP_REMOVED lines=15> */
[----:B------:R-:W-:Y:S01]  /*5e20*/  LDSM.16.M88.4 R176, [R208+0x4000] ;  /* 0x00400000d0b0783b */ /* 0x000fe20000000200 */
[C---:B--2---:R-:W-:Y:S08]  /*5e30*/  HMMA.16816.F32.BF16 R4, R180.reuse, R184, R4 ;  /* 0x000000b8b404723c */ /* 0x044ff00000041804 */
[C---:B------:R-:W-:Y:S08]  /*5e40*/  HMMA.16816.F32.BF16 R8, R180.reuse, R186, R8 ;  /* 0x000000bab408723c */ /* 0x040ff00000041808 */
        /* <DEDUP_REMOVED lines=9> */
[----:B------:R-:W2:Y:S01]  /*5ee0*/  LDSM.16.M88.4 R180, [R195] ;  /* 0x00000000c3b4783b */ /* 0x000ea20000000200 */
[C---:B------:R-:W-:Y:S08]  /*5ef0*/  HMMA.16816.F32.BF16 R4, R152.reuse, R156, R4 ;  /* 0x0000009c9804723c */ /* 0x040ff00000041804 */
[C---:B------:R-:W-:Y:S01]  /*5f00*/  HMMA.16816.F32.BF16 R8, R152.reuse, R158, R8 ;  /* 0x0000009e9808723c */ /* 0x040fe20000041808 */
[----:B------:R-:W-:Y:S07]  /*5f10*/  LDSM.16.M88.4 R156, [R192] ;  /* 0x00000000c09c783b */ /* 0x000fee0000000200 */
[C---:B------:R-:W-:Y:S08]  /*5f20*/  HMMA.16816.F32.BF16 R12, R152.reuse, R132, R12 ;  /* 0x00000084980c723c */ /* 0x040ff0000004180c */
[C---:B------:R-:W-:Y:S01]  /*5f30*/  HMMA.16816.F32.BF16 R16, R152.reuse, R134, R16 ;  /* 0x000000869810723c */ /* 0x040fe20000041810 */
[----:B------:R-:W2:Y:S07]  /*5f40*/  LDSM.16.M88.4 R132, [R194] ;  /* 0x00000000c284783b */ /* 0x000eae0000000200 */
[C---:B-1----:R-:W-:Y:S08]  /*5f50*/  HMMA.16816.F32.BF16 R20, R152.reuse, R160, R20 ;  /* 0x000000a09814723c */ /* 0x042ff00000041814 */
        /* <DEDUP_REMOVED lines=22> */
[C---:B------:R-:W-:Y:S08]  /*60c0*/  HMMA.16816.F32.BF16 R12, R176.reuse, R132, R12 ;  /* 0x00000084b00c723c */ /* 0x040ff0000004180c */
[C---:B------:R-:W-:Y:S01]  /*60d0*/  HMMA.16816.F32.BF16 R16, R176.reuse, R134, R16 ;  /* 0x00000086b010723c */ /* 0x040fe20000041810 */
[----:B------:R-:W2:Y:S07]  /*60e0*/  LDSM.16.M88.4 R132, [R196+0x2800] ;  /* 0x00280000c484783b */ /* 0x000eae0000000200 */
[C---:B-1----:R-:W-:Y:S08]  /*60f0*/  HMMA.16816.F32.BF16 R20, R176.reuse, R152, R20 ;  /* 0x00000098b014723c */ /* 0x042ff00000041814 */
        /* <DEDUP_REMOVED lines=24> */
[----:B------:R-:W2:Y:S07]  /*6280*/  LDSM.16.M88.4 R132, [R190] ;  /* 0x00000000be84783b */ /* 0x000eae0000000200 */
[C---:B-1----:R-:W-:Y:S08]  /*6290*/  HMMA.16816.F32.BF16 R20, R168.reuse, R152, R20 ;  /* 0x00000098a814723c */ /* 0x042ff00000041814 */
        /* <DEDUP_REMOVED lines=21> */
[C---:B------:R-:W-:Y:S08]  /*63f0*/  HMMA.16816.F32.BF16 R12, R160.reuse, R132, R12 ;  /* 0x00000084a00c723c */ /* 0x040ff0000004180c */
[C---:B------:R-:W-:Y:S01]  /*6400*/  HMMA.16816.F32.BF16 R16, R160.reuse, R134, R16 ;  /* 0x00000086a010723c */ /* 0x040fe20000041810 */
[----:B------:R-:W2:Y:S07]  /*6410*/  LDSM.16.M88.4 R132, [R196+0x4800] ;  /* 0x00480000c484783b */ /* 0x000eae0000000200 */
[C---:B-1----:R-:W-:Y:S08]  /*6420*/  HMMA.16816.F32.BF16 R20, R160.reuse, R152, R20 ;  /* 0x00000098a014723c */ /* 0x042ff00000041814 */
        /* <DEDUP_REMOVED lines=9> */
[C---:B------:R-:W-:Y:S08]  /*64c0*/  HMMA.16816.F32.BF16 R24, R168.reuse, R146, R24 ;  /* 0x00000092a818723c */ /* 0x040ff00000041818 */
[C---:B------:R-:W-:Y:S08]  /*64d0*/  HMMA.16816.F32.BF16 R28, R168.reuse, R148, R28 ;  /* 0x00000094a81c723c */ /* 0x040ff0000004181c */
[----:B------:R-:W-:Y:S08]  /*64e0*/  HMMA.16816.F32.BF16 R32, R168, R150, R32 ;  /* 0x00000096a820723c */ /* 0x000ff00000041820 */
[C---:B------:R-:W-:Y:S08]  /*64f0*/  HMMA.16816.F32.BF16 R4, R176.reuse, R180, R4 ;  /* 0x000000b4b004723c */ /* 0x040ff00000041804 */
[C---:B------:R-:W-:Y:S08]  /*6500*/  HMMA.16816.F32.BF16 R8, R176.reuse, R182, R8 ;  /* 0x000000b6b008723c */ /* 0x040ff00000041808 */
[C---:B------:R-:W-:Y:S08]  /*6510*/  HMMA.16816.F32.BF16 R12, R176.reuse, R132, R12 ;  /* 0x00000084b00c723c */ /* 0x040ff0000004180c */
[C---:B------:R-:W-:Y:S01]  /*6520*/  HMMA.16816.F32.BF16 R16, R176.reuse, R134, R16 ;  /* 0x00000086b010723c */ /* 0x040fe20000041810 */
[----:B------:R-:W2:Y:S01]  /*6530*/  LDSM.16.M88.4 R132, [R196+0x5800] ;  /* 0x00580000c484783b */ /* 0x000ea20000000200 */
[----:B------:R-:W-:Y:S04]  /*6540*/  DEPBAR.LE SB0, 0x0 ;  /* 0x000080000000791a */ /* 0x000fe80000000000 */
[----:B------:R-:W-:Y:S02]  /*6550*/  FMUL.FTZ R3, R4, c[0x0][0x2ec] ;  /* 0x0000bb0004037a20 */ /* 0x000fe40000410000 */
[C---:B-1----:R-:W-:Y:S04]  /*6560*/  HMMA.16816.F32.BF16 R20, R176.reuse, R140, R20 ;  /* 0x0000008cb014723c */ /* 0x042fe80000041814 */
[----:B------:R-:W1:Y:S01]  /*6570*/  MUFU.TANH R3, R3 ;  /* 0x0000000300037308 */ /* 0x000e620000002400 */
[----:B------:R-:W-:Y:S01]  /*6580*/  BAR.SYNC.DEFER_BLOCKING 0x0 ;  /* 0x0000000000007b1d */ /* 0x000fe20000010000 */
[----:B-----5:R-:W-:Y:S02]  /*6590*/  FMUL.FTZ R235, R5, c[0x0][0x2ec] ;  /* 0x0000bb0005eb7a20 */ /* 0x020fe40000410000 */
[C---:B------:R-:W-:Y:S04]  /*65a0*/  HMMA.16816.F32.BF16 R24, R176.reuse, R142, R24 ;  /* 0x0000008eb018723c */ /* 0x040fe80000041818 */
[----:B------:R-:W-:Y:S02]  /*65b0*/  FMUL.FTZ R139, R14, c[0x0][0x2ec] ;  /* 0x0000bb000e8b7a20 */ /* 0x000fe40000410000 */
[----:B------:R-:W3:Y:S01]  /*65c0*/  MUFU.TANH R235, R235 ;  /* 0x000000eb00eb7308 */ /* 0x000ee20000002400 */
[----:B------:R-:W-:Y:S02]  /*65d0*/  FMUL.FTZ R237, R6, c[0x0][0x2ec] ;  /* 0x0000bb0006ed7a20 */ /* 0x000fe40000410000 */
[----:B------:R-:W-:Y:S03]  /*65e0*/  FMUL.FTZ R238, R18, c[0x0][0x2ec] ;  /* 0x0000bb0012ee7a20 */ /* 0x000fe60000410000 */
[----:B------:R-:W-:Y:S02]  /*65f0*/  FMUL.FTZ R239, R7, c[0x0][0x2ec] ;  /* 0x0000bb0007ef7a20 */ /* 0x000fe40000410000 */
[----:B----4-:R-:W-:Y:S02]  /*6600*/  FMUL.FTZ R241, R8, c[0x0][0x2ec] ;  /* 0x0000bb0008f17a20 */ /* 0x010fe40000410000 */
[----:B------:R4:W1:Y:S01]  /*6610*/  MUFU.TANH R141, R238 ;  /* 0x000000ee008d7308 */ /* 0x0008620000002400 */
[----:B------:R-:W-:Y:S02]  /*6620*/  FMUL.FTZ R236, R20, c[0x0][0x2ec] ;  /* 0x0000bb0014ec7a20 */ /* 0x000fe40000410000 */
[----:B------:R-:W-:Y:S02]  /*6630*/  FMUL.FTZ R240, R23, c[0x0][0x2ec] ;  /* 0x0000bb0017f07a20 */ /* 0x000fe40000410000 */
[----:B------:R-:W-:Y:S02]  /*6640*/  FMUL.FTZ R243, R9, c[0x0][0x2ec] ;  /* 0x0000bb0009f37a20 */ /* 0x000fe40000410000 */
[----:B------:R-:W-:Y:S01]  /*6650*/  FMUL.FTZ R245, R10, c[0x0][0x2ec] ;  /* 0x0000bb000af57a20 */ /* 0x000fe20000410000 */
[C---:B--2---:R-:W-:Y:S02]  /*6660*/  HMMA.16816.F32.BF16 R28, R176.reuse, R132, R28 ;  /* 0x00000084b01c723c */ /* 0x044fe4000004181c */
[----:B------:R2:W1:Y:S01]  /*6670*/  MUFU.TANH R161, R139 ;  /* 0x0000008b00a17308 */ /* 0x0004620000002400 */
[----:B------:R-:W-:Y:S02]  /*6680*/  FMUL.FTZ R247, R11, c[0x0][0x2ec] ;  /* 0x0000bb000bf77a20 */ /* 0x000fe40000410000 */
[----:B------:R-:W-:Y:S02]  /*6690*/  FMUL.FTZ R251, R12, c[0x0][0x2ec] ;  /* 0x0000bb000cfb7a20 */ /* 0x000fe40000410000 */
[----:B------:R-:W-:Y:S01]  /*66a0*/  FMUL.FTZ R133, R27, c[0x0][0x2ec] ;  /* 0x0000bb001b857a20 */ /* 0x000fe20000410000 */
[----:B------:R-:W-:Y:S04]  /*66b0*/  HMMA.16816.F32.BF16 R32, R176, R134, R32 ;  /* 0x00000086b020723c */ /* 0x000fe80000041820 */
[----:B------:R5:W1:Y:S01]  /*66c0*/  MUFU.TANH R158, R236 ;  /* 0x000000ec009e7308 */ /* 0x000a620000002400 */
[----:B------:R-:W-:Y:S02]  /*66d0*/  FMUL.FTZ R249, R13, c[0x0][0x2ec] ;  /* 0x0000bb000df97a20 */ /* 0x000fe40000410000 */
[----:B------:R-:W-:Y:S02]  /*66e0*/  FMUL.FTZ R234, R15, c[0x0][0x2ec] ;  /* 0x0000bb000fea7a20 */ /* 0x000fe40000410000 */
[----:B----4-:R-:W-:Y:S03]  /*66f0*/  FMUL.FTZ R238, R25, c[0x0][0x2ec] ;  /* 0x0000bb0019ee7a20 */ /* 0x010fe60000410000 */
[----:B------:R-:W-:Y:S02]  /*6700*/  FMUL.FTZ R138, R16, c[0x0][0x2ec] ;  /* 0x0000bb00108a7a20 */ /* 0x000fe40000410000 */
[----:B------:R4:W1:Y:S01]  /*6710*/  MUFU.TANH R157, R240 ;  /* 0x000000f0009d7308 */ /* 0x0008620000002400 */
[----:B------:R-:W-:Y:S02]  /*6720*/  FMUL.FTZ R136, R17, c[0x0][0x2ec] ;  /* 0x0000bb0011887a20 */ /* 0x000fe40000410000 */
[----:B------:R-:W-:Y:S02]  /*6730*/  FMUL.FTZ R134, R29, c[0x0][0x2ec] ;  /* 0x0000bb001d867a20 */ /* 0x000fe40000410000 */
[----:B------:R-:W-:Y:S02]  /*6740*/  FMUL.FTZ R132, R28, c[0x0][0x2ec] ;  /* 0x0000bb001c847a20 */ /* 0x000fe40000410000 */
[----:B--2---:R-:W-:Y:S02]  /*6750*/  FMUL.FTZ R139, R19, c[0x0][0x2ec] ;  /* 0x0000bb00138b7a20 */ /* 0x004fe40000410000 */
[----:B------:R-:W-:Y:S01]  /*6760*/  FMUL.FTZ R244, R21, c[0x0][0x2ec] ;  /* 0x0000bb0015f47a20 */ /* 0x000fe20000410000 */
[----:B------:R2:W1:Y:S01]  /*6770*/  MUFU.TANH R149, R134 ;  /* 0x0000008600957308 */ /* 0x0004620000002400 */
[----:B------:R-:W-:Y:S02]  /*6780*/  FMUL.FTZ R135, R34, c[0x0][0x2ec] ;  /* 0x0000bb0022877a20 */ /* 0x000fe40000410000 */
[----:B------:R-:W-:Y:S02]  /*6790*/  FMUL.FTZ R242, R22, c[0x0][0x2ec] ;  /* 0x0000bb0016f27a20 */ /* 0x000fe40000410000 */
[----:B------:R-:W-:Y:S02]  /*67a0*/  FMUL.FTZ R246, R24, c[0x0][0x2ec] ;  /* 0x0000bb0018f67a20 */ /* 0x000fe40000410000 */
[----:B-----5:R-:W-:Y:S03]  /*67b0*/  FMUL.FTZ R236, R26, c[0x0][0x2ec] ;  /* 0x0000bb001aec7a20 */ /* 0x020fe60000410000 */
[----:B------:R5:W1:Y:S01]  /*67c0*/  MUFU.TANH R152, R238 ;  /* 0x000000ee00987308 */ /* 0x000a620000002400 */
[----:B----4-:R-:W-:Y:S09]  /*67d0*/  FMUL.FTZ R240, R30, c[0x0][0x2ec] ;  /* 0x0000bb001ef07a20 */ /* 0x010ff20000410000 */
[----:B------:R4:W1:Y:S01]  /*67e0*/  MUFU.TANH R153, R133 ;  /* 0x0000008500997308 */ /* 0x0008620000002400 */
[----:B--2---:R-:W-:Y:S09]  /*67f0*/  FMUL.FTZ R134, R35, c[0x0][0x2ec] ;  /* 0x0000bb0023867a20 */ /* 0x004ff20000410000 */
[----:B------:R2:W1:Y:S01]  /*6800*/  MUFU.TANH R150, R132 ;  /* 0x0000008400967308 */ /* 0x0004620000002400 */
[----:B-----5:R-:W-:Y:S09]  /*6810*/  FMUL.FTZ R238, R31, c[0x0][0x2ec] ;  /* 0x0000bb001fee7a20 */ /* 0x020ff20000410000 */
[----:B------:R-:W1:Y:S01]  /*6820*/  MUFU.TANH R237, R237 ;  /* 0x000000ed00ed7308 */ /* 0x000e620000002400 */
[----:B----4-:R-:W-:Y:S09]  /*6830*/  FMUL.FTZ R133, R32, c[0x0][0x2ec] ;  /* 0x0000bb0020857a20 */ /* 0x010ff20000410000 */
[----:B------:R-:W4:Y:S01]  /*6840*/  MUFU.TANH R239, R239 ;  /* 0x000000ef00ef7308 */ /* 0x000f220000002400 */
[----:B--2---:R-:W-:Y:S09]  /*6850*/  FMUL.FTZ R132, R33, c[0x0][0x2ec] ;  /* 0x0000bb0021847a20 */ /* 0x004ff20000410000 */
[----:B------:R-:W2:Y:S10]  /*6860*/  MUFU.TANH R241, R241 ;  /* 0x000000f100f17308 */ /* 0x000eb40000002400 */
        /* <DEDUP_REMOVED lines=9> */
[----:B------:R1:W1:Y:S10]  /*6900*/  MUFU.TANH R156, R244 ;  /* 0x000000f4009c7308 */ /* 0x0002740000002400 */
[----:B------:R1:W1:Y:S10]  /*6910*/  MUFU.TANH R159, R242 ;  /* 0x000000f2009f7308 */ /* 0x0002740000002400 */
[----:B------:R1:W1:Y:S10]  /*6920*/  MUFU.TANH R154, R246 ;  /* 0x000000f6009a7308 */ /* 0x0002740000002400 */
[----:B------:R1:W1:Y:S10]  /*6930*/  MUFU.TANH R155, R236 ;  /* 0x000000ec009b7308 */ /* 0x0002740000002400 */
[----:B------:R1:W1:Y:S10]  /*6940*/  MUFU.TANH R147, R240 ;  /* 0x000000f000937308 */ /* 0x0002740000002400 */
[----:B------:R1:W1:Y:S10]  /*6950*/  MUFU.TANH R145, R238 ;  /* 0x000000ee00917308 */ /* 0x0002740000002400 */
[----:B------:R1:W1:Y:S10]  /*6960*/  MUFU.TANH R148, R133 ;  /* 0x0000008500947308 */ /* 0x0002740000002400 */
[----:B------:R1:W1:Y:S10]  /*6970*/  MUFU.TANH R146, R132 ;  /* 0x0000008400927308 */ /* 0x0002740000002400 */
[----:B------:R-:W1:Y:S10]  /*6980*/  MUFU.TANH R135, R135 ;  /* 0x0000008700877308 */ /* 0x000e740000002400 */
[----:B------:R-:W1:Y:S02]  /*6990*/  MUFU.TANH R134, R134 ;  /* 0x0000008600867308 */ /* 0x000e640000002400 */
[----:B-1234-:R-:W-:-:S05]  /*69a0*/  @P5 BRA `(.L_x_216) ;  /* 0xffffeb4000005947 */ /* 0x01efca000383ffff */
.L_x_215:
[C---:B------:R-:W-:Y:S01]  /*69b0*/  IMAD R22, R231.reuse, -0x40, R228 ;  /* 0xffffffc0e7167824 */ /* 0x040fe200078e02e4 */
[----:B------:R-:W-:Y:S01]  /*69c0*/  LDSM.16.MT88.4 R28, [R201+0x12000] ;  /* 0x01200000c91c783b */ /* 0x000fe20000004200 */
[----:B------:R-:W-:Y:S03]  /*69d0*/  IADD3 R231, R231, -0x1, RZ ;  /* 0xffffffffe7e77810 */ /* 0x000fe60007ffe0ff */
[C---:B------:R-:W-:Y:S02]  /*69e0*/  IADD3 R20, R22.reuse, 0x8, RZ ;  /* 0x0000000816147810 */ /* 0x040fe40007ffe0ff */
[----:B------:R-:W-:Y:S02]  /*69f0*/  IADD3 R18, R22, 0x7, RZ ;  /* 0x0000000716127810 */ /* 0x000fe40007ffe0ff */
[----:B------:R-:W-:Y:S01]  /*6a00*/  ISETP.GE.AND P0, PT, R20, RZ, PT ;  /* 0x000000ff1400720c */ /* 0x000fe20003f06270 */
[----:B------:R-:W-:Y:S01]  /*6a10*/  LDSM.16.MT88.4 R164, [R204+0x17800] ;  /* 0x01780000cca4783b */ /* 0x000fe20000004200 */
[C---:B-1----:R-:W-:Y:S02]  /*6a20*/  IADD3 R16, R22.reuse, -0x1, RZ ;  /* 0xffffffff16107810 */ /* 0x042fe40007ffe0ff */
[----:B------:R-:W-:Y:S02]  /*6a30*/  IADD3 R143, R22, -0x9, RZ ;  /* 0xfffffff7168f7810 */ /* 0x000fe40007ffe0ff */
[----:B------:R-:W-:Y:S02]  /*6a40*/  ISETP.GE.AND P1, PT, R16, RZ, PT ;  /* 0x000000ff1000720c */ /* 0x000fe40003f26270 */
[C---:B------:R-:W-:Y:S02]  /*6a50*/  IADD3 R12, R22.reuse, -0x8, RZ ;  /* 0xfffffff8160c7810 */ /* 0x040fe40007ffe0ff */
[C---:B------:R-:W-:Y:S02]  /*6a60*/  IADD3 R8, R22.reuse, -0x11, RZ ;  /* 0xffffffef16087810 */ /* 0x040fe40007ffe0ff */
[C---:B------:R-:W-:Y:S02]  /*6a70*/  IADD3 R10, R22.reuse, -0x10, RZ ;  /* 0xfffffff0160a7810 */ /* 0x040fe40007ffe0ff */
[----:B------:R-:W-:Y:S02]  /*6a80*/  @!P0 IADD3 R20, -R22, -0x8, RZ ;  /* 0xfffffff816148810 */ /* 0x000fe40007ffe1ff */
[----:B------:R-:W-:Y:S02]  /*6a90*/  ISETP.GE.AND P0, PT, R18, RZ, PT ;  /* 0x000000ff1200720c */ /* 0x000fe40003f06270 */
[----:B------:R-:W-:Y:S02]  /*6aa0*/  IABS R21, R22 ;  /* 0x0000001600157213 */ /* 0x000fe40000000000 */
[----:B------:R-:W-:Y:S01]  /*6ab0*/  @!P1 IADD3 R16, -R22, 0x1, RZ ;  /* 0x0000000116109810 */ /* 0x000fe20007ffe1ff */
[----:B------:R-:W-:Y:S01]  /*6ac0*/  I2F R20, R20 ;  /* 0x0000001400147306 */ /* 0x000fe20000201400 */
[----:B------:R-:W-:Y:S02]  /*6ad0*/  ISETP.GE.AND P1, PT, R12, RZ, PT ;  /* 0x000000ff0c00720c */ /* 0x000fe40003f26270 */
[C---:B------:R-:W-:Y:S02]  /*6ae0*/  IADD3 R15, R22.reuse, -0x19, RZ ;  /* 0xffffffe7160f7810 */ /* 0x040fe40007ffe0ff */
[C---:B------:R-:W-:Y:S02]  /*6af0*/  IADD3 R17, R22.reuse, -0x18, RZ ;  /* 0xffffffe816117810 */ /* 0x040fe40007ffe0ff */
[C---:B------:R-:W-:Y:S02]  /*6b00*/  IADD3 R11, R22.reuse, -0x21, RZ ;  /* 0xffffffdf160b7810 */ /* 0x040fe40007ffe0ff */
[C---:B------:R-:W-:Y:S01]  /*6b10*/  @!P0 IADD3 R18, -R22.reuse, -0x7, RZ ;  /* 0xfffffff916128810 */ /* 0x040fe20007ffe1ff */
[----:B------:R-:W-:Y:S01]  /*6b20*/  I2F R21, R21 ;  /* 0x0000001500157306 */ /* 0x000fe20000201400 */
[----:B------:R-:W-:Y:S02]  /*6b30*/  ISETP.GE.AND P0, PT, R143, RZ, PT ;  /* 0x000000ff8f00720c */ /* 0x000fe40003f06270 */
[C---:B------:R-:W-:Y:S02]  /*6b40*/  IADD3 R13, R22.reuse, -0x20, RZ ;  /* 0xffffffe0160d7810 */ /* 0x040fe40007ffe0ff */
[----:B------:R-:W-:Y:S02]  /*6b50*/  @!P1 IADD3 R12, -R22, 0x8, RZ ;  /* 0x00000008160c9810 */ /* 0x000fe40007ffe1ff */
[----:B------:R-:W-:Y:S02]  /*6b60*/  ISETP.GE.AND P1, PT, R10, RZ, PT ;  /* 0x000000ff0a00720c */ /* 0x000fe40003f26270 */
[C---:B------:R-:W-:Y:S01]  /*6b70*/  IADD3 R9, R22.reuse, -0x28, RZ ;  /* 0xffffffd816097810 */ /* 0x040fe20007ffe0ff */
[----:B------:R-:W-:Y:S01]  /*6b80*/  I2F R16, R16 ;  /* 0x0000001000107306 */ /* 0x000fe20000201400 */
[C---:B------:R-:W-:Y:S02]  /*6b90*/  IADD3 R5, R22.reuse, -0x30, RZ ;  /* 0xffffffd016057810 */ /* 0x040fe40007ffe0ff */
[C---:B------:R-:W-:Y:S02]  /*6ba0*/  IADD3 R7, R22.reuse, -0x29, RZ ;  /* 0xffffffd716077810 */ /* 0x040fe40007ffe0ff */
[----:B------:R-:W-:Y:S02]  /*6bb0*/  @!P0 IADD3 R143, -R22, 0x9, RZ ;  /* 0x00000009168f8810 */ /* 0x000fe40007ffe1ff */
[----:B------:R-:W-:Y:S02]  /*6bc0*/  ISETP.GE.AND P0, PT, R8, RZ, PT ;  /* 0x000000ff0800720c */ /* 0x000fe40003f06270 */
[----:B------:R-:W-:Y:S01]  /*6bd0*/  ISETP.GE.AND P6, PT, R9, RZ, PT ;  /* 0x000000ff0900720c */ /* 0x000fe20003fc6270 */
[----:B------:R-:W-:Y:S01]  /*6be0*/  I2F R12, R12 ;  /* 0x0000000c000c7306 */ /* 0x000fe20000201400 */
[C---:B------:R-:W-:Y:S02]  /*6bf0*/  @!P1 IADD3 R10, -R22.reuse, 0x10, RZ ;  /* 0x00000010160a9810 */ /* 0x040fe40007ffe1ff */
[----:B------:R-:W-:Y:S02]  /*6c00*/  ISETP.GE.AND P1, PT, R17, RZ, PT ;  /* 0x000000ff1100720c */ /* 0x000fe40003f26270 */
[C---:B------:R-:W-:Y:S02]  /*6c10*/  IADD3 R14, R22.reuse, -0x31, RZ ;  /* 0xffffffcf160e7810 */ /* 0x040fe40007ffe0ff */
[C---:B------:R-:W-:Y:S02]  /*6c20*/  IADD3 R4, R22.reuse, -0x39, RZ ;  /* 0xffffffc716047810 */ /* 0x040fe40007ffe0ff */
[C---:B------:R-:W-:Y:S01]  /*6c30*/  IADD3 R19, R22.reuse, -0x38, RZ ;  /* 0xffffffc816137810 */ /* 0x040fe20007ffe0ff */
[----:B------:R-:W-:Y:S01]  /*6c40*/  I2F R18, R18 ;  /* 0x0000001200127306 */ /* 0x000fe20000201400 */
[C---:B------:R-:W-:Y:S02]  /*6c50*/  @!P0 IADD3 R8, -R22.reuse, 0x11, RZ ;  /* 0x0000001116088810 */ /* 0x040fe40007ffe1ff */
[----:B------:R-:W-:Y:S02]  /*6c60*/  ISETP.GE.AND P0, PT, R15, RZ, PT ;  /* 0x000000ff0f00720c */ /* 0x000fe40003f06270 */
[C---:B------:R-:W-:Y:S02]  /*6c70*/  @!P6 IADD3 R9, -R22.reuse, 0x28, RZ ;  /* 0x000000281609e810 */ /* 0x040fe40007ffe1ff */
[----:B------:R-:W-:Y:S02]  /*6c80*/  @!P1 IADD3 R17, -R22, 0x18, RZ ;  /* 0x0000001816119810 */ /* 0x000fe40007ffe1ff */
[----:B------:R-:W-:Y:S01]  /*6c90*/  ISETP.GE.AND P1, PT, R13, RZ, PT ;  /* 0x000000ff0d00720c */ /* 0x000fe20003f26270 */
[----:B------:R-:W-:Y:S01]  /*6ca0*/  I2F R143, R143 ;  /* 0x0000008f008f7306 */ /* 0x000fe20000201400 */
[----:B------:R-:W-:Y:S05]  /*6cb0*/  ISETP.GE.AND P6, PT, R14, RZ, PT ;  /* 0x000000ff0e00720c */ /* 0x000fea0003fc6270 */
[C---:B------:R-:W-:Y:S02]  /*6cc0*/  @!P0 IADD3 R15, -R22.reuse, 0x19, RZ ;  /* 0x00000019160f8810 */ /* 0x040fe40007ffe1ff */
[----:B------:R-:W-:Y:S02]  /*6cd0*/  ISETP.GE.AND P0, PT, R11, RZ, PT ;  /* 0x000000ff0b00720c */ /* 0x000fe40003f06270 */
[----:B------:R-:W-:Y:S02]  /*6ce0*/  I2F R10, R10 ;  /* 0x0000000a000a7306 */ /* 0x000fe40000201400 */
[C---:B------:R-:W-:Y:S02]  /*6cf0*/  @!P1 IADD3 R13, -R22.reuse, 0x20, RZ ;  /* 0x00000020160d9810 */ /* 0x040fe40007ffe1ff */
[----:B------:R-:W-:Y:S02]  /*6d00*/  ISETP.GE.AND P1, PT, R7, RZ, PT ;  /* 0x000000ff0700720c */ /* 0x000fe40003f26270 */
[C---:B------:R-:W-:Y:S04]  /*6d10*/  @!P6 IADD3 R14, -R22.reuse, 0x31, RZ ;  /* 0x00000031160ee810 */ /* 0x040fe80007ffe1ff */
[----:B------:R-:W-:Y:S01]  /*6d20*/  I2F R8, R8 ;  /* 0x0000000800087306 */ /* 0x000fe20000201400 */
[C---:B------:R-:W-:Y:S02]  /*6d30*/  @!P0 IADD3 R11, -R22.reuse, 0x21, RZ ;  /* 0x00000021160b8810 */ /* 0x040fe40007ffe1ff */
[----:B------:R-:W-:Y:S04]  /*6d40*/  ISETP.GE.AND P0, PT, R5, RZ, PT ;  /* 0x000000ff0500720c */ /* 0x000fe80003f06270 */
[C---:B------:R-:W-:Y:S02]  /*6d50*/  @!P1 IADD3 R7, -R22.reuse, 0x29, RZ ;  /* 0x0000002916079810 */ /* 0x040fe40007ffe1ff */
[----:B------:R-:W-:Y:S01]  /*6d60*/  ISETP.GE.AND P1, PT, R19, RZ, PT ;  /* 0x000000ff1300720c */ /* 0x000fe20003f26270 */
[----:B------:R-:W-:Y:S06]  /*6d70*/  I2F R17, R17 ;  /* 0x0000001100117306 */ /* 0x000fec0000201400 */
[----:B------:R-:W-:Y:S02]  /*6d80*/  @!P0 IADD3 R5, -R22, 0x30, RZ ;  /* 0x0000003016058810 */ /* 0x000fe40007ffe1ff */
[----:B------:R-:W-:Y:S02]  /*6d90*/  ISETP.GE.AND P0, PT, R4, RZ, PT ;  /* 0x000000ff0400720c */ /* 0x000fe40003f06270 */
[----:B------:R-:W-:Y:S02]  /*6da0*/  I2F R15, R15 ;  /* 0x0000000f000f7306 */ /* 0x000fe40000201400 */
[C---:B------:R-:W-:Y:S08]  /*6db0*/  @!P1 IADD3 R19, -R22.reuse, 0x38, RZ ;  /* 0x0000003816139810 */ /* 0x040ff00007ffe1ff */
[----:B------:R-:W-:Y:S01]  /*6dc0*/  I2F R13, R13 ;  /* 0x0000000d000d7306 */ /* 0x000fe20000201400 */
[----:B------:R-:W-:Y:S09]  /*6dd0*/  @!P0 IADD3 R4, -R22, 0x39, RZ ;  /* 0x0000003916048810 */ /* 0x000ff20007ffe1ff */
[----:B------:R-:W-:Y:S10]  /*6de0*/  I2F R11, R11 ;  /* 0x0000000b000b7306 */ /* 0x000ff40000201400 */
[----:B------:R-:W-:Y:S10]  /*6df0*/  I2F R9, R9 ;  /* 0x0000000900097306 */ /* 0x000ff40000201400 */
[----:B------:R-:W-:Y:S10]  /*6e00*/  I2F R7, R7 ;  /* 0x0000000700077306 */ /* 0x000ff40000201400 */
[----:B------:R-:W-:Y:S10]  /*6e10*/  I2F R5, R5 ;  /* 0x0000000500057306 */ /* 0x000ff40000201400 */
[----:B------:R-:W1:Y:S02]  /*6e20*/  I2F R19, R19 ;  /* 0x0000001300137306 */ /* 0x000e640000201400 */
[-C--:B-1----:R-:W-:Y:S02]  /*6e30*/  FFMA.FTZ R148, R19, -R0.reuse, R148 ;  /* 0x8000000013947223 */ /* 0x082fe40000010094 */
[-C--:B------:R-:W-:Y:S02]  /*6e40*/  FFMA.FTZ R6, R21, -R0.reuse, R3 ;  /* 0x8000000015067223 */ /* 0x080fe40000010003 */
[-C--:B------:R-:W-:Y:S04]  /*6e50*/  FFMA.FTZ R235, R16, -R0.reuse, R235 ;  /* 0x8000000010eb7223 */ /* 0x080fe800000100eb */
[----:B------:R-:W1:Y:S01]  /*6e60*/  I2F R3, R14 ;  /* 0x0000000e00037306 */ /* 0x000e620000201400 */
[----:B------:R-:W-:Y:S01]  /*6e70*/  FFMA.FTZ R237, R20, -R0, R237 ;  /* 0x8000000014ed7223 */ /* 0x000fe200000100ed */
[----:B------:R-:W-:Y:S01]  /*6e80*/  FMNMX.FTZ R20, R6, R2, !PT ;  /* 0x0000000206147209 */ /* 0x000fe20007810000 */
        /* <DEDUP_REMOVED lines=28> */
[----:B------:R2:W3:Y:S01]  /*7050*/  I2F R21, R4 ;  /* 0x0000000400157306 */ /* 0x0004e20000201400 */
        /* <DEDUP_REMOVED lines=14> */
[----:B-1----:R-:W-:Y:S01]  /*7140*/  FFMA.FTZ R149, R3, -R0, R149 ;  /* 0x8000000003957223 */ /* 0x002fe20000010095 */
[----:B------:R-:W-:Y:S01]  /*7150*/  FMNMX.FTZ R16, R157, R16, !PT ;  /* 0x000000109d107209 */ /* 0x000fe20007810000 */
[-C--:B------:R-:W-:Y:S01]  /*7160*/  FFMA.FTZ R147, R9, -R0.reuse, R147 ;  /* 0x8000000009937223 */ /* 0x080fe20000010093 */
[----:B------:R-:W-:Y:S01]  /*7170*/  LDSM.16.MT88.4 R12, [R204+0x12000] ;  /* 0x01200000cc0c783b */ /* 0x000fe20000004200 */
[----:B------:R-:W-:Y:S01]  /*7180*/  FFMA.FTZ R145, R7, -R0, R145 ;  /* 0x8000000007917223 */ /* 0x000fe20000010091 */
[----:B------:R-:W-:Y:S01]  /*7190*/  FMNMX.FTZ R16, R155, R16, !PT ;  /* 0x000000109b107209 */ /* 0x000fe20007810000 */
[-C--:B------:R-:W-:Y:S02]  /*71a0*/  FFMA.FTZ R135, R5, -R0.reuse, R135 ;  /* 0x8000000005877223 */ /* 0x080fe40000010087 */
[-C--:B------:R-:W-:Y:S01]  /*71b0*/  FFMA.FTZ R134, R3, -R0.reuse, R134 ;  /* 0x8000000003867223 */ /* 0x080fe20000010086 */
[----:B--2---:R-:W-:Y:S01]  /*71c0*/  FMNMX.FTZ R4, R150, R23, !PT ;  /* 0x0000001796047209 */ /* 0x004fe20007810000 */
[----:B---3--:R-:W-:Y:S01]  /*71d0*/  FFMA.FTZ R146, R21, -R0, R146 ;  /* 0x8000000015927223 */ /* 0x008fe20000010092 */
[----:B------:R-:W-:Y:S01]  /*71e0*/  FMNMX.FTZ R16, R153, R16, !PT ;  /* 0x0000001099107209 */ /* 0x000fe20007810000 */
[----:B------:R-:W-:Y:S01]  /*71f0*/  LDSM.16.MT88.4 R20, [R202+0x12000] ;  /* 0x01200000ca14783b */ /* 0x000fe20000004200 */
[----:B------:R-:W-:Y:S02]  /*7200*/  FMNMX.FTZ R9, R149, R4, !PT ;  /* 0x0000000495097209 */ /* 0x000fe40007810000 */
[----:B------:R-:W-:Y:S02]  /*7210*/  FMNMX.FTZ R4, R147, R16, !PT ;  /* 0x0000001093047209 */ /* 0x000fe40007810000 */
[----:B------:R-:W-:Y:S02]  /*7220*/  FMNMX.FTZ R9, R148, R9, !PT ;  /* 0x0000000994097209 */ /* 0x000fe40007810000 */
[----:B------:R-:W-:Y:S02]  /*7230*/  FMNMX.FTZ R4, R145, R4, !PT ;  /* 0x0000000491047209 */ /* 0x000fe40007810000 */
[----:B------:R-:W-:Y:S02]  /*7240*/  FMNMX.FTZ R8, R146, R9, !PT ;  /* 0x0000000992087209 */ /* 0x000fe40007810000 */
[----:B------:R-:W-:Y:S03]  /*7250*/  FMNMX.FTZ R3, R135, R4, !PT ;  /* 0x0000000487037209 */ /* 0x000fe60007810000 */
[----:B------:R-:W1:Y:S01]  /*7260*/  SHFL.BFLY PT, R9, R8, 0x2, 0x1f ;  /* 0x0c401f0008097f89 */ /* 0x000e6200000e0000 */
[----:B------:R-:W-:Y:S07]  /*7270*/  FMNMX.FTZ R7, R134, R3, !PT ;  /* 0x0000000386077209 */ /* 0x000fee0007810000 */
[----:B------:R-:W2:Y:S01]  /*7280*/  SHFL.BFLY PT, R4, R7, 0x2, 0x1f ;  /* 0x0c401f0007047f89 */ /* 0x000ea200000e0000 */
[----:B-1----:R-:W-:Y:S07]  /*7290*/  FMNMX.FTZ R10, R8, R9, !PT ;  /* 0x00000009080a7209 */ /* 0x002fee0007810000 */
[----:B------:R-:W1:Y:S01]  /*72a0*/  SHFL.BFLY PT, R133, R10, 0x1, 0x1f ;  /* 0x0c201f000a857f89 */ /* 0x000e6200000e0000 */
[----:B--2---:R-:W-:Y:S07]  /*72b0*/  FMNMX.FTZ R5, R7, R4, !PT ;  /* 0x0000000407057209 */ /* 0x004fee0007810000 */
        /* <DEDUP_REMOVED lines=9> */
[C---:B------:R-:W-:Y:S02]  /*7350*/  FMUL.FTZ R144, R132.reuse, c[0x0][0x23c] ;  /* 0x00008f0084907a20 */ /* 0x040fe40000410000 */
[----:B------:R-:W-:Y:S02]  /*7360*/  FADD.FTZ R2, -R132, R137 ;  /* 0x0000008984027221 */ /* 0x000fe40000010100 */
[--C-:B------:R-:W-:Y:S01]  /*7370*/  FFMA.FTZ R175, R6, c[0x0][0x23c], -R151.reuse ;  /* 0x00008f0006af7a23 */ /* 0x100fe20000010897 */
[----:B------:R-:W-:Y:S01]  /*7380*/  FSEL R144, R144, RZ, P0 ;  /* 0x000000ff90907208 */ /* 0x000fe20000000000 */
[--C-:B------:R-:W-:Y:S01]  /*7390*/  FFMA.FTZ R174, R235, c[0x0][0x23c], -R151.reuse ;  /* 0x00008f00ebae7a23 */ /* 0x100fe20000010897 */
[----:B------:R-:W1:Y:S01]  /*73a0*/  MUFU.EX2 R3, R3 ;  /* 0x0000000300037308 */ /* 0x000e620000000800 */
[--C-:B------:R-:W-:Y:S02]  /*73b0*/  FFMA.FTZ R173, R241, c[0x0][0x23c], -R151.reuse ;  /* 0x00008f00f1ad7a23 */ /* 0x100fe40000010897 */
[--C-:B------:R-:W-:Y:S02]  /*73c0*/  FFMA.FTZ R172, R243, c[0x0][0x23c], -R151.reuse ;  /* 0x00008f00f3ac7a23 */ /* 0x100fe40000010897 */
[--C-:B------:R-:W-:Y:S02]  /*73d0*/  FFMA.FTZ R171, R237, c[0x0][0x23c], -R144.reuse ;  /* 0x00008f00edab7a23 */ /* 0x100fe40000010890 */
[--C-:B------:R-:W-:Y:S02]  /*73e0*/  FFMA.FTZ R170, R239, c[0x0][0x23c], -R144.reuse ;  /* 0x00008f00efaa7a23 */ /* 0x100fe40000010890 */
[--C-:B------:R-:W-:Y:S01]  /*73f0*/  FFMA.FTZ R169, R245, c[0x0][0x23c], -R144.reuse ;  /* 0x00008f00f5a97a23 */ /* 0x100fe20000010890 */
[----:B------:R-:W-:Y:S01]  /*7400*/  MUFU.EX2 R175, R175 ;  /* 0x000000af00af7308 */ /* 0x000fe20000000800 */
[--C-:B------:R-:W-:Y:S02]  /*7410*/  FFMA.FTZ R168, R247, c[0x0][0x23c], -R144.reuse ;  /* 0x00008f00f7a87a23 */ /* 0x100fe40000010890 */
[----:B------:R-:W-:Y:S02]  /*7420*/  FMUL.FTZ R4, R2, c[0x0][0x23c] ;  /* 0x00008f0002047a20 */ /* 0x000fe40000410000 */
[--C-:B------:R-:W-:Y:S02]  /*7430*/  FFMA.FTZ R176, R142, c[0x0][0x23c], -R151.reuse ;  /* 0x00008f008eb07a23 */ /* 0x100fe40000010897 */
[--C-:B------:R-:W-:Y:S02]  /*7440*/  FFMA.FTZ R177, R140, c[0x0][0x23c], -R151.reuse ;  /* 0x00008f008cb17a23 */ /* 0x100fe40000010897 */
[--C-:B------:R-:W-:Y:S01]  /*7450*/  FFMA.FTZ R178, R138, c[0x0][0x23c], -R151.reuse ;  /* 0x00008f008ab27a23 */ /* 0x100fe20000010897 */
[----:B------:R2:W3:Y:S01]  /*7460*/  MUFU.EX2 R2, R4 ;  /* 0x0000000400027308 */ /* 0x0004e20000000800 */
[--C-:B------:R-:W-:Y:S02]  /*7470*/  FFMA.FTZ R179, R136, c[0x0][0x23c], -R151.reuse ;  /* 0x00008f0088b37a23 */ /* 0x100fe40000010897 */
[--C-:B------:R-:W-:Y:S02]  /*7480*/  FFMA.FTZ R180, R161, c[0x0][0x23c], -R144.reuse ;  /* 0x00008f00a1b47a23 */ /* 0x100fe40000010890 */
[C---:B-1----:R-:W-:Y:S01]  /*7490*/  FMUL.FTZ R5, R3.reuse, R129 ;  /* 0x0000008103057220 */ /* 0x042fe20000410000 */
[----:B------:R-:W-:Y:S01]  /*74a0*/  LDSM.16.MT88.4 R160, [R200+0x15800] ;  /* 0x01580000c8a0783b */ /* 0x000fe20000004200 */
        /* <DEDUP_REMOVED lines=9> */
[----:B------:R-:W-:Y:S02]  /*7540*/  FMUL.FTZ R33, R3, R101 ;  /* 0x0000006503217220 */ /* 0x000fe40000410000 */
[--C-:B------:R-:W-:Y:S02]  /*7550*/  FFMA.FTZ R181, R143, c[0x0][0x23c], -R144.reuse ;  /* 0x00008f008fb57a23 */ /* 0x100fe40000010890 */
[----:B--2---:R-:W-:Y:S02]  /*7560*/  FMUL.FTZ R4, R3, R128 ;  /* 0x0000008003047220 */ /* 0x004fe40000410000 */
[C---:B---3--:R-:W-:Y:S02]  /*7570*/  FMUL.FTZ R6, R2.reuse, R130 ;  /* 0x0000008202067220 */ /* 0x048fe40000410000 */
[C---:B------:R-:W-:Y:S01]  /*7580*/  FMUL.FTZ R7, R2.reuse, R131 ;  /* 0x0000008302077220 */ /* 0x040fe20000410000 */
[----:B------:R-:W2:Y:S01]  /*7590*/  MUFU.EX2 R172, R172 ;  /* 0x000000ac00ac7308 */ /* 0x000ea20000000800 */
[C---:B------:R-:W-:Y:S02]  /*75a0*/  FMUL.FTZ R10, R2.reuse, R126 ;  /* 0x0000007e020a7220 */ /* 0x040fe40000410000 */
[----:B------:R-:W-:Y:S01]  /*75b0*/  FMUL.FTZ R11, R2, R127 ;  /* 0x0000007f020b7220 */ /* 0x000fe20000410000 */
[----:B-1----:R-:W-:Y:S01]  /*75c0*/  F2FP.BF16.PACK_AB R128, R174, R175 ;  /* 0x000000afae80723e */ /* 0x002fe200000010ff */
[C---:B------:R-:W-:Y:S01]  /*75d0*/  FMUL.FTZ R18, R2.reuse, R118 ;  /* 0x0000007602127220 */ /* 0x040fe20000410000 */
[----:B------:R-:W-:Y:S01]  /*75e0*/  LDSM.16.MT88.4 R124, [R204+0x14800] ;  /* 0x01480000cc7c783b */ /* 0x000fe20000004200 */
[C---:B------:R-:W-:Y:S02]  /*75f0*/  FMUL.FTZ R19, R2.reuse, R119 ;  /* 0x0000007702137220 */ /* 0x040fe40000410000 */
[C---:B------:R-:W-:Y:S01]  /*7600*/  FMUL.FTZ R26, R2.reuse, R110 ;  /* 0x0000006e021a7220 */ /* 0x040fe20000410000 */
[----:B------:R-:W-:Y:S01]  /*7610*/  MUFU.EX2 R171, R171 ;  /* 0x000000ab00ab7308 */ /* 0x000fe20000000800 */
[C---:B------:R-:W-:Y:S02]  /*7620*/  FMUL.FTZ R27, R2.reuse, R111 ;  /* 0x0000006f021b7220 */ /* 0x040fe40000410000 */
[C---:B------:R-:W-:Y:S01]  /*7630*/  FMUL.FTZ R34, R2.reuse, R102 ;  /* 0x0000006602227220 */ /* 0x040fe20000410000 */
[----:B------:R-:W-:Y:S01]  /*7640*/  LDSM.16.MT88.4 R108, [R200+0x14000] ;  /* 0x01400000c86c783b */ /* 0x000fe20000004200 */
[----:B------:R-:W-:Y:S02]  /*7650*/  FMUL.FTZ R35, R2, R103 ;  /* 0x0000006702237220 */ /* 0x000fe40000410000 */
[--C-:B------:R-:W-:Y:S02]  /*7660*/  FFMA.FTZ R182, R141, c[0x0][0x23c], -R144.reuse ;  /* 0x00008f008db67a23 */ /* 0x100fe40000010890 */
[--C-:B------:R-:W-:Y:S01]  /*7670*/  FFMA.FTZ R183, R139, c[0x0][0x23c], -R144.reuse ;  /* 0x00008f008bb77a23 */ /* 0x100fe20000010890 */
[----:B------:R-:W1:Y:S01]  /*7680*/  MUFU.EX2 R170, R170 ;  /* 0x000000aa00aa7308 */ /* 0x000e620000000800 */
[--C-:B------:R-:W-:Y:S01]  /*7690*/  FFMA.FTZ R184, R158, c[0x0][0x23c], -R151.reuse ;  /* 0x00008f009eb87a23 */ /* 0x100fe20000010897 */
[----:B------:R-:W-:Y:S01]  /*76a0*/  LDSM.16.MT88.4 R100, [R201+0x14000] ;  /* 0x01400000c964783b */ /* 0x000fe20000004200 */
[--C-:B------:R-:W-:Y:S01]  /*76b0*/  FFMA.FTZ R185, R156, c[0x0][0x23c], -R151.reuse ;  /* 0x00008f009cb97a23 */ /* 0x100fe20000010897 */
[----:B--2---:R-:W-:Y:S01]  /*76c0*/  F2FP.BF16.PACK_AB R130, R172, R173 ;  /* 0x000000adac82723e */ /* 0x004fe200000010ff */
[--C-:B------:R-:W-:Y:S02]  /*76d0*/  FFMA.FTZ R186, R154, c[0x0][0x23c], -R151.reuse ;  /* 0x00008f009aba7a23 */ /* 0x100fe40000010897 */
[--C-:B------:R-:W-:Y:S02]  /*76e0*/  FFMA.FTZ R187, R152, c[0x0][0x23c], -R151.reuse ;  /* 0x00008f0098bb7a23 */ /* 0x100fe40000010897 */
[--C-:B------:R-:W-:Y:S01]  /*76f0*/  FFMA.FTZ R234, R159, c[0x0][0x23c], -R144.reuse ;  /* 0x00008f009fea7a23 */ /* 0x100fe20000010890 */
[----:B------:R-:W-:Y:S01]  /*7700*/  MUFU.EX2 R169, R169 ;  /* 0x000000a900a97308 */ /* 0x000fe20000000800 */
[----:B------:R-:W-:Y:S01]  /*7710*/  LDSM.16.MT88.4 R116, [R202+0x12800] ;  /* 0x01280000ca74783b */ /* 0x000fe20000004200 */
[--C-:B------:R-:W-:Y:S02]  /*7720*/  FFMA.FTZ R235, R157, c[0x0][0x23c], -R144.reuse ;  /* 0x00008f009deb7a23 */ /* 0x100fe40000010890 */
[--C-:B------:R-:W-:Y:S02]  /*7730*/  FFMA.FTZ R236, R155, c[0x0][0x23c], -R144.reuse ;  /* 0x00008f009bec7a23 */ /* 0x100fe40000010890 */
[--C-:B------:R-:W-:Y:S02]  /*7740*/  FFMA.FTZ R237, R153, c[0x0][0x23c], -R144.reuse ;  /* 0x00008f0099ed7a23 */ /* 0x100fe40000010890 */
[--C-:B------:R-:W-:Y:S01]  /*7750*/  FFMA.FTZ R238, R150, c[0x0][0x23c], -R151.reuse ;  /* 0x00008f0096ee7a23 */ /* 0x100fe20000010897 */
[----:B------:R-:W-:Y:S01]  /*7760*/  LDSM.16.MT88.4 R136, [R202+0x14800] ;  /* 0x01480000ca88783b */ /* 0x000fe20000004200 */
[----:B------:R-:W2:Y:S01]  /*7770*/  MUFU.EX2 R168, R168 ;  /* 0x000000a800a87308 */ /* 0x000ea20000000800 */
[--C-:B------:R-:W-:Y:S02]  /*7780*/  FFMA.FTZ R239, R149, c[0x0][0x23c], -R151.reuse ;  /* 0x00008f0095ef7a23 */ /* 0x100fe40000010897 */
[--C-:B------:R-:W-:Y:S01]  /*7790*/  FFMA.FTZ R240, R148, c[0x0][0x23c], -R151.reuse ;  /* 0x00008f0094f07a23 */ /* 0x100fe20000010897 */
[----:B-1----:R-:W-:Y:S01]  /*77a0*/  F2FP.BF16.PACK_AB R129, R170, R171 ;  /* 0x000000abaa81723e */ /* 0x002fe200000010ff */
[--C-:B------:R-:W-:Y:S02]  /*77b0*/  FFMA.FTZ R242, R147, c[0x0][0x23c], -R144.reuse ;  /* 0x00008f0093f27a23 */ /* 0x100fe40000010890 */
[----:B------:R-:W-:Y:S01]  /*77c0*/  LDSM.16.MT88.4 R140, [R201+0x14800] ;  /* 0x01480000c98c783b */ /* 0x000fe20000004200 */
[--C-:B------:R-:W-:Y:S02]  /*77d0*/  FFMA.FTZ R243, R145, c[0x0][0x23c], -R144.reuse ;  /* 0x00008f0091f37a23 */ /* 0x100fe40000010890 */
[----:B------:R-:W-:Y:S01]  /*77e0*/  FFMA.FTZ R151, R146, c[0x0][0x23c], -R151 ;  /* 0x00008f0092977a23 */ /* 0x000fe20000010897 */
[----:B------:R-:W-:Y:S01]  /*77f0*/  MUFU.EX2 R176, R176 ;  /* 0x000000b000b07308 */ /* 0x000fe20000000800 */
[C---:B------:R-:W-:Y:S02]  /*7800*/  FMUL.FTZ R36, R3.reuse, R36 ;  /* 0x0000002403247220 */ /* 0x040fe40000410000 */
[C---:B------:R-:W-:Y:S01]  /*7810*/  FMUL.FTZ R37, R3.reuse, R37 ;  /* 0x0000002503257220 */ /* 0x040fe20000410000 */
[----:B------:R-:W-:Y:S01]  /*7820*/  LDSM.16.MT88.4 R152, [R202+0x15800] ;  /* 0x01580000ca98783b */ /* 0x000fe20000004200 */
[C---:B------:R-:W-:Y:S02]  /*7830*/  FMUL.FTZ R38, R2.reuse, R38 ;  /* 0x0000002602267220 */ /* 0x040fe40000410000 */
[----:B------:R-:W-:Y:S02]  /*7840*/  FMUL.FTZ R39, R2, R39 ;  /* 0x0000002702277220 */ /* 0x000fe40000410000 */
[C---:B------:R-:W-:Y:S01]  /*7850*/  FMUL.FTZ R40, R3.reuse, R40 ;  /* 0x0000002803287220 */ /* 0x040fe20000410000 */
[----:B------:R1:W-:Y:S01]  /*7860*/  MUFU.EX2 R241, R151 ;  /* 0x0000009700f17308 */ /* 0x0003e20000000800 */
[C---:B------:R-:W-:Y:S01]  /*7870*/  FMUL.FTZ R41, R3.reuse, R41 ;  /* 0x0000002903297220 */ /* 0x040fe20000410000 */
[----:B------:R-:W-:Y:S01]  /*7880*/  LDSM.16.MT88.4 R156, [R201+0x15800] ;  /* 0x01580000c99c783b */ /* 0x000fe20000004200 */
[----:B--2---:R-:W-:Y:S01]  /*7890*/  F2FP.BF16.PACK_AB R131, R168, R169 ;  /* 0x000000a9a883723e */ /* 0x004fe200000010ff */
[C---:B------:R-:W-:Y:S02]  /*78a0*/  FMUL.FTZ R42, R2.reuse, R42 ;  /* 0x0000002a022a7220 */ /* 0x040fe40000410000 */
[C---:B------:R-:W-:Y:S02]  /*78b0*/  FMUL.FTZ R43, R2.reuse, R43 ;  /* 0x0000002b022b7220 */ /* 0x040fe40000410000 */
[C---:B------:R-:W-:Y:S02]  /*78c0*/  FMUL.FTZ R44, R3.reuse, R44 ;  /* 0x0000002c032c7220 */ /* 0x040fe40000410000 */
[C---:B------:R-:W-:Y:S01]  /*78d0*/  HMMA.16816.F32.BF16 R4, R128.reuse, R12, R4 ;  /* 0x0000000c8004723c */ /* 0x040fe20000041804 */
[----:B------:R-:W2:Y:S04]  /*78e0*/  MUFU.EX2 R177, R177 ;  /* 0x000000b100b17308 */ /* 0x000ea80000000800 */
[C---:B------:R-:W-:Y:S02]  /*78f0*/  FMUL.FTZ R45, R3.reuse, R45 ;  /* 0x0000002d032d7220 */ /* 0x040fe40000410000 */
[C---:B------:R-:W-:Y:S01]  /*7900*/  FMUL.FTZ R12, R3.reuse, R120 ;  /* 0x00000078030c7220 */ /* 0x040fe20000410000 */
[C---:B------:R-:W-:Y:S03]  /*7910*/  HMMA.16816.F32.BF16 R8, R128.reuse, R14, R8 ;  /* 0x0000000e8008723c */ /* 0x040fe60000041808 */
[----:B------:R-:W-:Y:S01]  /*7920*/  MUFU.EX2 R178, R178 ;  /* 0x000000b200b27308 */ /* 0x000fe20000000800 */
[C---:B------:R-:W-:Y:S01]  /*7930*/  FMUL.FTZ R13, R3.reuse, R121 ;  /* 0x00000079030d7220 */ /* 0x040fe20000410000 */
[----:B-1----:R-:W-:Y:S02]  /*7940*/  LDSM.16.MT88.4 R148, [R204+0x15800] ;  /* 0x01580000cc94783b */ /* 0x002fe40000004200 */
[C---:B------:R-:W-:Y:S02]  /*7950*/  FMUL.FTZ R14, R2.reuse, R122 ;  /* 0x0000007a020e7220 */ /* 0x040fe40000410000 */
[C---:B------:R-:W-:Y:S03]  /*7960*/  FMUL.FTZ R15, R2.reuse, R123 ;  /* 0x0000007b020f7220 */ /* 0x040fe60000410000 */
[C---:B------:R-:W-:Y:S01]  /*7970*/  FMUL.FTZ R46, R2.reuse, R46 ;  /* 0x0000002e022e7220 */ /* 0x040fe20000410000 */
[----:B------:R-:W-:Y:S01]  /*7980*/  MUFU.EX2 R179, R179 ;  /* 0x000000b300b37308 */ /* 0x000fe20000000800 */
[----:B------:R-:W1:Y:S01]  /*7990*/  LDSM.16.MT88.4 R120, [R200+0x12000] ;  /* 0x01200000c878783b */ /* 0x000e620000004200 */
[C---:B------:R-:W-:Y:S01]  /*79a0*/  FMUL.FTZ R47, R2.reuse, R47 ;  /* 0x0000002f022f7220 */ /* 0x040fe20000410000 */
[C---:B------:R-:W-:Y:S03]  /*79b0*/  HMMA.16816.F32.BF16 R12, R128.reuse, R20, R12 ;  /* 0x00000014800c723c */ /* 0x040fe6000004180c */
[C---:B------:R-:W-:Y:S02]  /*79c0*/  FMUL.FTZ R48, R3.reuse, R48 ;  /* 0x0000003003307220 */ /* 0x040fe40000410000 */
[C---:B------:R-:W-:Y:S02]  /*79d0*/  FMUL.FTZ R49, R3.reuse, R49 ;  /* 0x0000003103317220 */ /* 0x040fe40000410000 */
[C---:B------:R-:W-:Y:S01]  /*79e0*/  FMUL.FTZ R20, R3.reuse, R112 ;  /* 0x0000007003147220 */ /* 0x040fe20000410000 */
[C---:B------:R-:W-:Y:S01]  /*79f0*/  HMMA.16816.F32.BF16 R16, R128.reuse, R22, R16 ;  /* 0x000000168010723c */ /* 0x040fe20000041810 */
[----:B------:R-:W-:Y:S03]  /*7a00*/  MUFU.EX2 R180, R180 ;  /* 0x000000b400b47308 */ /* 0x000fe60000000800 */
[C---:B------:R-:W-:Y:S02]  /*7a10*/  FMUL.FTZ R21, R3.reuse, R113 ;  /* 0x0000007103157220 */ /* 0x040fe40000410000 */
[C---:B------:R-:W-:Y:S02]  /*7a20*/  FMUL.FTZ R50, R2.reuse, R50 ;  /* 0x0000003202327220 */ /* 0x040fe40000410000 */
[C---:B------:R-:W-:Y:S03]  /*7a30*/  FMUL.FTZ R22, R2.reuse, R114 ;  /* 0x0000007202167220 */ /* 0x040fe60000410000 */
[----:B------:R-:W3:Y:S01]  /*7a40*/  MUFU.EX2 R181, R181 ;  /* 0x000000b500b57308 */ /* 0x000ee20000000800 */
[C---:B------:R-:W-:Y:S02]  /*7a50*/  FMUL.FTZ R23, R2.reuse, R115 ;  /* 0x0000007302177220 */ /* 0x040fe40000410000 */
[----:B------:R-:W4:Y:S01]  /*7a60*/  LDSM.16.MT88.4 R112, [R204+0x14000] ;  /* 0x01400000cc70783b */ /* 0x000f220000004200 */
[C---:B------:R-:W-:Y:S02]  /*7a70*/  FMUL.FTZ R51, R2.reuse, R51 ;  /* 0x0000003302337220 */ /* 0x040fe40000410000 */
[C---:B------:R-:W-:Y:S02]  /*7a80*/  FMUL.FTZ R52, R3.reuse, R52 ;  /* 0x0000003403347220 */ /* 0x040fe40000410000 */
[C---:B------:R-:W-:Y:S02]  /*7a90*/  HMMA.16816.F32.BF16 R20, R128.reuse, R28, R20 ;  /* 0x0000001c8014723c */ /* 0x040fe40000041814 */
[----:B------:R-:W-:Y:S01]  /*7aa0*/  MUFU.EX2 R182, R182 ;  /* 0x000000b600b67308 */ /* 0x000fe20000000800 */
[C---:B------:R-:W-:Y:S02]  /*7ab0*/  FMUL.FTZ R53, R3.reuse, R53 ;  /* 0x0000003503357220 */ /* 0x040fe40000410000 */
[C---:B------:R-:W-:Y:S02]  /*7ac0*/  FMUL.FTZ R54, R2.reuse, R54 ;  /* 0x0000003602367220 */ /* 0x040fe40000410000 */
[C---:B------:R-:W-:Y:S01]  /*7ad0*/  FMUL.FTZ R28, R3.reuse, R104 ;  /* 0x00000068031c7220 */ /* 0x040fe20000410000 */
[C---:B------:R-:W-:Y:S04]  /*7ae0*/  HMMA.16816.F32.BF16 R24, R128.reuse, R30, R24 ;  /* 0x0000001e8018723c */ /* 0x040fe80000041818 */
[C---:B------:R-:W-:Y:S01]  /*7af0*/  FMUL.FTZ R29, R3.reuse, R105 ;  /* 0x00000069031d7220 */ /* 0x040fe20000410000 */
[----:B------:R-:W5:Y:S01]  /*7b00*/  MUFU.EX2 R183, R183 ;  /* 0x000000b700b77308 */ /* 0x000f620000000800 */
[C---:B------:R-:W-:Y:S02]  /*7b10*/  FMUL.FTZ R55, R2.reuse, R55 ;  /* 0x0000003702377220 */ /* 0x040fe40000410000 */
[C---:B------:R-:W-:Y:S04]  /*7b20*/  FMUL.FTZ R30, R2.reuse, R106 ;  /* 0x0000006a021e7220 */ /* 0x040fe80000410000 */
[C---:B------:R-:W-:Y:S02]  /*7b30*/  FMUL.FTZ R31, R2.reuse, R107 ;  /* 0x0000006b021f7220 */ /* 0x040fe40000410000 */
[----:B------:R-:W2:Y:S01]  /*7b40*/  LDSM.16.MT88.4 R104, [R202+0x14000] ;  /* 0x01400000ca68783b */ /* 0x000ea20000004200 */
[C---:B------:R-:W-:Y:S01]  /*7b50*/  FMUL.FTZ R56, R3.reuse, R56 ;  /* 0x0000003803387220 */ /* 0x040fe20000410000 */
[----:B------:R-:W-:Y:S01]  /*7b60*/  MUFU.EX2 R184, R184 ;  /* 0x000000b800b87308 */ /* 0x000fe20000000800 */
[C---:B------:R-:W-:Y:S02]  /*7b70*/  FMUL.FTZ R57, R3.reuse, R57 ;  /* 0x0000003903397220 */ /* 0x040fe40000410000 */
[C---:B-1----:R-:W-:Y:S03]  /*7b80*/  HMMA.16816.F32.BF16 R28, R128.reuse, R120, R28 ;  /* 0x00000078801c723c */ /* 0x042fe6000004181c */
[C---:B------:R-:W-:Y:S02]  /*7b90*/  FMUL.FTZ R58, R2.reuse, R58 ;  /* 0x0000003a023a7220 */ /* 0x040fe40000410000 */
[C---:B------:R-:W-:Y:S02]  /*7ba0*/  FMUL.FTZ R59, R2.reuse, R59 ;  /* 0x0000003b023b7220 */ /* 0x040fe40000410000 */
[C---:B------:R-:W-:Y:S01]  /*7bb0*/  FMUL.FTZ R60, R3.reuse, R60 ;  /* 0x0000003c033c7220 */ /* 0x040fe20000410000 */
[C---:B------:R-:W-:Y:S01]  /*7bc0*/  HMMA.16816.F32.BF16 R32, R128.reuse, R122, R32 ;  /* 0x0000007a8020723c */ /* 0x040fe20000041820 */
[----:B------:R-:W-:Y:S01]  /*7bd0*/  LDSM.16.MT88.4 R120, [R200+0x12800] ;  /* 0x01280000c878783b */ /* 0x000fe20000004200 */
[----:B------:R-:W1:Y:S02]  /*7be0*/  MUFU.EX2 R185, R185 ;  /* 0x000000b900b97308 */ /* 0x000e640000000800 */
[C---:B------:R-:W-:Y:S02]  /*7bf0*/  FMUL.FTZ R61, R3.reuse, R61 ;  /* 0x0000003d033d7220 */ /* 0x040fe40000410000 */
[C---:B------:R-:W-:Y:S02]  /*7c00*/  FMUL.FTZ R62, R2.reuse, R62 ;  /* 0x0000003e023e7220 */ /* 0x040fe40000410000 */
[C---:B----4-:R-:W-:Y:S04]  /*7c10*/  HMMA.16816.F32.BF16 R36, R128.reuse, R112, R36 ;  /* 0x000000708024723c */ /* 0x050fe80000041824 */
[C---:B------:R-:W-:Y:S01]  /*7c20*/  FMUL.FTZ R63, R2.reuse, R63 ;  /* 0x0000003f023f7220 */ /* 0x040fe20000410000 */
[----:B------:R-:W-:Y:S01]  /*7c30*/  MUFU.EX2 R186, R186 ;  /* 0x000000ba00ba7308 */ /* 0x000fe20000000800 */
[C---:B------:R-:W-:Y:S02]  /*7c40*/  FMUL.FTZ R64, R3.reuse, R64 ;  /* 0x0000004003407220 */ /* 0x040fe40000410000 */
[C---:B------:R-:W-:Y:S01]  /*7c50*/  HMMA.16816.F32.BF16 R40, R128.reuse, R114, R40 ;  /* 0x000000728028723c */ /* 0x040fe20000041828 */
[----:B------:R-:W-:Y:S03]  /*7c60*/  LDSM.16.MT88.4 R112, [R204+0x12800] ;  /* 0x01280000cc70783b */ /* 0x000fe60000004200 */
[C---:B------:R-:W-:Y:S02]  /*7c70*/  FMUL.FTZ R65, R3.reuse, R65 ;  /* 0x0000004103417220 */ /* 0x040fe40000410000 */
[C---:B------:R-:W-:Y:S01]  /*7c80*/  FMUL.FTZ R66, R2.reuse, R66 ;  /* 0x0000004202427220 */ /* 0x040fe20000410000 */
[----:B------:R-:W4:Y:S01]  /*7c90*/  MUFU.EX2 R187, R187 ;  /* 0x000000bb00bb7308 */ /* 0x000f220000000800 */
[C---:B------:R-:W-:Y:S01]  /*7ca0*/  FMUL.FTZ R67, R2.reuse, R67 ;  /* 0x0000004302437220 */ /* 0x040fe20000410000 */
[C---:B--2---:R-:W-:Y:S03]  /*7cb0*/  HMMA.16816.F32.BF16 R44, R128.reuse, R104, R44 ;  /* 0x00000068802c723c */ /* 0x044fe6000004182c */
[C---:B------:R-:W-:Y:S02]  /*7cc0*/  FMUL.FTZ R68, R3.reuse, R68 ;  /* 0x0000004403447220 */ /* 0x040fe40000410000 */
[C---:B------:R-:W-:Y:S03]  /*7cd0*/  FMUL.FTZ R69, R3.reuse, R69 ;  /* 0x0000004503457220 */ /* 0x040fe60000410000 */
[----:B------:R-:W-:Y:S01]  /*7ce0*/  MUFU.EX2 R234, R234 ;  /* 0x000000ea00ea7308 */ /* 0x000fe20000000800 */
[C---:B------:R-:W-:Y:S01]  /*7cf0*/  FMUL.FTZ R70, R2.reuse, R70 ;  /* 0x0000004602467220 */ /* 0x040fe20000410000 */
[C---:B------:R-:W-:Y:S01]  /*7d00*/  HMMA.16816.F32.BF16 R48, R128.reuse, R106, R48 ;  /* 0x0000006a8030723c */ /* 0x040fe20000041830 */
[----:B------:R-:W2:Y:S02]  /*7d10*/  LDSM.16.MT88.4 R104, [R204+0x16000] ;  /* 0x01600000cc68783b */ /* 0x000ea40000004200 */
[C---:B------:R-:W-:Y:S02]  /*7d20*/  FMUL.FTZ R71, R2.reuse, R71 ;  /* 0x0000004702477220 */ /* 0x040fe40000410000 */
[C---:B------:R-:W-:Y:S03]  /*7d30*/  FMUL.FTZ R72, R3.reuse, R72 ;  /* 0x0000004803487220 */ /* 0x040fe60000410000 */
[C---:B------:R-:W-:Y:S01]  /*7d40*/  HMMA.16816.F32.BF16 R52, R128.reuse, R100, R52 ;  /* 0x000000648034723c */ /* 0x040fe20000041834 */
[----:B------:R-:W1:Y:S03]  /*7d50*/  MUFU.EX2 R235, R235 ;  /* 0x000000eb00eb7308 */ /* 0x000e660000000800 */
[C---:B------:R-:W-:Y:S02]  /*7d60*/  FMUL.FTZ R73, R3.reuse, R73 ;  /* 0x0000004903497220 */ /* 0x040fe40000410000 */
[C---:B------:R-:W-:Y:S02]  /*7d70*/  FMUL.FTZ R74, R2.reuse, R74 ;  /* 0x0000004a024a7220 */ /* 0x040fe40000410000 */
[C---:B------:R-:W-:Y:S01]  /*7d80*/  HMMA.16816.F32.BF16 R56, R128.reuse, R102, R56 ;  /* 0x000000668038723c */ /* 0x040fe20000041838 */
[----:B------:R-:W1:Y:S02]  /*7d90*/  LDSM.16.MT88.4 R100, [R202+0x16000] ;  /* 0x01600000ca64783b */ /* 0x000e640000004200 */
[----:B------:R-:W-:Y:S01]  /*7da0*/  MUFU.EX2 R236, R236 ;  /* 0x000000ec00ec7308 */ /* 0x000fe20000000800 */
[C---:B------:R-:W-:Y:S02]  /*7db0*/  FMUL.FTZ R75, R2.reuse, R75 ;  /* 0x0000004b024b7220 */ /* 0x040fe40000410000 */
[C---:B------:R-:W-:Y:S02]  /*7dc0*/  FMUL.FTZ R76, R3.reuse, R76 ;  /* 0x0000004c034c7220 */ /* 0x040fe40000410000 */
[C---:B------:R-:W-:Y:S04]  /*7dd0*/  HMMA.16816.F32.BF16 R60, R128.reuse, R108, R60 ;  /* 0x0000006c803c723c */ /* 0x040fe8000004183c */
[C---:B------:R-:W-:Y:S01]  /*7de0*/  FMUL.FTZ R77, R3.reuse, R77 ;  /* 0x0000004d034d7220 */ /* 0x040fe20000410000 */
[----:B------:R-:W1:Y:S01]  /*7df0*/  MUFU.EX2 R237, R237 ;  /* 0x000000ed00ed7308 */ /* 0x000e620000000800 */
[C---:B------:R-:W-:Y:S02]  /*7e00*/  FMUL.FTZ R78, R2.reuse, R78 ;  /* 0x0000004e024e7220 */ /* 0x040fe40000410000 */
[C---:B------:R-:W-:Y:S01]  /*7e10*/  HMMA.16816.F32.BF16 R64, R128.reuse, R110, R64 ;  /* 0x0000006e8040723c */ /* 0x040fe20000041840 */
[----:B------:R-:W4:Y:S03]  /*7e20*/  LDSM.16.MT88.4 R108, [R201+0x16000] ;  /* 0x01600000c96c783b */ /* 0x000f260000004200 */
[C---:B------:R-:W-:Y:S02]  /*7e30*/  FMUL.FTZ R79, R2.reuse, R79 ;  /* 0x0000004f024f7220 */ /* 0x040fe40000410000 */
[C---:B------:R-:W-:Y:S01]  /*7e40*/  FMUL.FTZ R80, R3.reuse, R80 ;  /* 0x0000005003507220 */ /* 0x040fe20000410000 */
[----:B------:R-:W-:Y:S01]  /*7e50*/  MUFU.EX2 R238, R238 ;  /* 0x000000ee00ee7308 */ /* 0x000fe20000000800 */
[C---:B------:R-:W-:Y:S01]  /*7e60*/  FMUL.FTZ R81, R3.reuse, R81 ;  /* 0x0000005103517220 */ /* 0x040fe20000410000 */
[C---:B--2---:R-:W-:Y:S03]  /*7e70*/  HMMA.16816.F32.BF16 R68, R128.reuse, R104, R68 ;  /* 0x000000688044723c */ /* 0x044fe60000041844 */
[C---:B------:R-:W-:Y:S02]  /*7e80*/  FMUL.FTZ R82, R2.reuse, R82 ;  /* 0x0000005202527220 */ /* 0x040fe40000410000 */
[C---:B------:R-:W-:Y:S02]  /*7e90*/  FMUL.FTZ R83, R2.reuse, R83 ;  /* 0x0000005302537220 */ /* 0x040fe40000410000 */
[C---:B------:R-:W-:Y:S01]  /*7ea0*/  FMUL.FTZ R84, R3.reuse, R84 ;  /* 0x0000005403547220 */ /* 0x040fe20000410000 */
[C---:B------:R-:W-:Y:S01]  /*7eb0*/  HMMA.16816.F32.BF16 R72, R128.reuse, R106, R72 ;  /* 0x0000006a8048723c */ /* 0x040fe20000041848 */
[----:B------:R-:W2:Y:S01]  /*7ec0*/  LDSM.16.MT88.4 R104, [R200+0x16000] ;  /* 0x01600000c868783b */ /* 0x000ea20000004200 */
[----:B------:R-:W2:Y:S02]  /*7ed0*/  MUFU.EX2 R239, R239 ;  /* 0x000000ef00ef7308 */ /* 0x000ea40000000800 */
[C---:B------:R-:W-:Y:S02]  /*7ee0*/  FMUL.FTZ R85, R3.reuse, R85 ;  /* 0x0000005503557220 */ /* 0x040fe40000410000 */
[C---:B------:R-:W-:Y:S02]  /*7ef0*/  FMUL.FTZ R86, R2.reuse, R86 ;  /* 0x0000005602567220 */ /* 0x040fe40000410000 */
[C---:B-1----:R-:W-:Y:S04]  /*7f00*/  HMMA.16816.F32.BF16 R76, R128.reuse, R100, R76 ;  /* 0x00000064804c723c */ /* 0x042fe8000004184c */
[C---:B------:R-:W-:Y:S01]  /*7f10*/  FMUL.FTZ R87, R2.reuse, R87 ;  /* 0x0000005702577220 */ /* 0x040fe20000410000 */
[----:B------:R-:W-:Y:S01]  /*7f20*/  MUFU.EX2 R240, R240 ;  /* 0x000000f000f07308 */ /* 0x000fe20000000800 */
[----:B------:R-:W-:Y:S01]  /*7f30*/  FMUL.FTZ R88, R3, R88 ;  /* 0x0000005803587220 */ /* 0x000fe20000410000 */
[----:B------:R-:W-:Y:S01]  /*7f40*/  F2FP.BF16.PACK_AB R100, R177, R176 ;  /* 0x000000b0b164723e */ /* 0x000fe200000010ff */
[C---:B------:R-:W-:Y:S04]  /*7f50*/  HMMA.16816.F32.BF16 R80, R128.reuse, R102, R80 ;  /* 0x000000668050723c */ /* 0x040fe80000041850 */
[----:B------:R-:W-:Y:S01]  /*7f60*/  FMUL.FTZ R89, R3, R89 ;  /* 0x0000005903597220 */ /* 0x000fe20000410000 */
[----:B---3--:R-:W-:Y:S01]  /*7f70*/  F2FP.BF16.PACK_AB R101, R181, R180 ;  /* 0x000000b4b565723e */ /* 0x008fe200000010ff */
[C---:B------:R-:W-:Y:S01]  /*7f80*/  FMUL.FTZ R90, R2.reuse, R90 ;  /* 0x0000005a025a7220 */ /* 0x040fe20000410000 */
[----:B------:R-:W-:Y:S01]  /*7f90*/  F2FP.BF16.PACK_AB R102, R179, R178 ;  /* 0x000000b2b366723e */ /* 0x000fe200000010ff */
[C---:B----4-:R-:W-:Y:S01]  /*7fa0*/  HMMA.16816.F32.BF16 R84, R128.reuse, R108, R84 ;  /* 0x0000006c8054723c */ /* 0x050fe20000041854 */
[----:B------:R-:W-:Y:S03]  /*7fb0*/  MUFU.EX2 R242, R242 ;  /* 0x000000f200f27308 */ /* 0x000fe60000000800 */
[C---:B------:R-:W-:Y:S01]  /*7fc0*/  FMUL.FTZ R91, R2.reuse, R91 ;  /* 0x0000005b025b7220 */ /* 0x040fe20000410000 */
[----:B-----5:R-:W-:Y:S01]  /*7fd0*/  F2FP.BF16.PACK_AB R103, R183, R182 ;  /* 0x000000b6b767723e */ /* 0x020fe200000010ff */
[C---:B------:R-:W-:Y:S02]  /*7fe0*/  FMUL.FTZ R92, R3.reuse, R92 ;  /* 0x0000005c035c7220 */ /* 0x040fe40000410000 */
[C---:B------:R-:W-:Y:S03]  /*7ff0*/  FMUL.FTZ R93, R3.reuse, R93 ;  /* 0x0000005d035d7220 */ /* 0x040fe60000410000 */
[C---:B------:R-:W-:Y:S01]  /*8000*/  HMMA.16816.F32.BF16 R88, R128.reuse, R110, R88 ;  /* 0x0000006e8058723c */ /* 0x040fe20000041858 */
[----:B------:R-:W1:Y:S01]  /*8010*/  LDSM.16.MT88.4 R108, [R201+0x12800] ;  /* 0x01280000c96c783b */ /* 0x000e620000004200 */
[----:B------:R-:W3:Y:S01]  /*8020*/  MUFU.EX2 R243, R243 ;  /* 0x000000f300f37308 */ /* 0x000ee20000000800 */
[C---:B------:R-:W-:Y:S02]  /*8030*/  FMUL.FTZ R94, R2.reuse, R94 ;  /* 0x0000005e025e7220 */ /* 0x040fe40000410000 */
[C---:B------:R-:W-:Y:S02]  /*8040*/  FMUL.FTZ R95, R2.reuse, R95 ;  /* 0x0000005f025f7220 */ /* 0x040fe40000410000 */
[C---:B------:R-:W-:Y:S02]  /*8050*/  FMUL.FTZ R96, R3.reuse, R96 ;  /* 0x0000006003607220 */ /* 0x040fe40000410000 */
[----:B------:R-:W-:Y:S03]  /*8060*/  FMUL.FTZ R97, R3, R97 ;  /* 0x0000006103617220 */ /* 0x000fe60000410000 */
[C---:B--2---:R-:W-:Y:S03]  /*8070*/  HMMA.16816.F32.BF16 R92, R128.reuse, R104, R92 ;  /* 0x00000068805c723c */ /* 0x044fe6000004185c */
[C---:B------:R-:W-:Y:S02]  /*8080*/  FMUL.FTZ R98, R2.reuse, R98 ;  /* 0x0000006202627220 */ /* 0x040fe40000410000 */
[----:B------:R-:W-:Y:S02]  /*8090*/  FMUL.FTZ R99, R2, R99 ;  /* 0x0000006302637220 */ /* 0x000fe40000410000 */
[--C-:B------:R-:W-:Y:S02]  /*80a0*/  FFMA.FTZ R135, R135, c[0x0][0x23c], -R144.reuse ;  /* 0x00008f0087877a23 */ /* 0x100fe40000010890 */
[----:B------:R-:W-:Y:S03]  /*80b0*/  FFMA.FTZ R144, R134, c[0x0][0x23c], -R144 ;  /* 0x00008f0086907a23 */ /* 0x000fe60000010890 */
[----:B------:R-:W-:Y:S01]  /*80c0*/  HMMA.16816.F32.BF16 R96, R128, R106, R96 ;  /* 0x0000006a8060723c */ /* 0x000fe20000041860 */
[----:B------:R-:W2:Y:S01]  /*80d0*/  LDSM.16.MT88.4 R104, [R200+0x14800] ;  /* 0x01480000c868783b */ /* 0x000ea20000004200 */
[----:B------:R4:W-:Y:S01]  /*80e0*/  MUFU.EX2 R134, R144 ;  /* 0x0000009000867308 */ /* 0x0009e20000000800 */
[----:B------:R-:W-:Y:S02]  /*80f0*/  FFMA.FTZ R175, R3, R232, R175 ;  /* 0x000000e803af7223 */ /* 0x000fe400000100af */
[----:B------:R-:W-:Y:S01]  /*8100*/  FFMA.FTZ R171, R2, R233, R171 ;  /* 0x000000e902ab7223 */ /* 0x000fe200000100ab */
[----:B------:R-:W-:Y:S01]  /*8110*/  MOV R2, R133 ;  /* 0x0000008500027202 */ /* 0x000fe20000000f00 */
[----:B------:R-:W-:Y:S01]  /*8120*/  FADD.FTZ R174, R174, R175 ;  /* 0x000000afaeae7221 */ /* 0x000fe20000010000 */
[C---:B------:R-:W-:Y:S01]  /*8130*/  HMMA.16816.F32.BF16 R4, R100.reuse, R112, R4 ;  /* 0x000000706404723c */ /* 0x040fe20000041804 */
[----:B------:R-:W-:Y:S03]  /*8140*/  LDSM.16.MT88.4 R128, [R202+0x15000] ;  /* 0x01500000ca80783b */ /* 0x000fe60000004200 */
[----:B------:R-:W5:Y:S01]  /*8150*/  MUFU.EX2 R135, R135 ;  /* 0x0000008700877308 */ /* 0x000f620000000800 */
[----:B------:R-:W-:Y:S02]  /*8160*/  FADD.FTZ R170, R170, R171 ;  /* 0x000000abaaaa7221 */ /* 0x000fe40000010000 */
[----:B------:R-:W-:Y:S01]  /*8170*/  FADD.FTZ R173, R173, R174 ;  /* 0x000000aeadad7221 */ /* 0x000fe20000010000 */
[C---:B------:R-:W-:Y:S01]  /*8180*/  HMMA.16816.F32.BF16 R8, R100.reuse, R114, R8 ;  /* 0x000000726408723c */ /* 0x040fe20000041808 */
[----:B------:R-:W-:Y:S03]  /*8190*/  LDSM.16.MT88.4 R112, [R202+0x16800] ;  /* 0x01680000ca70783b */ /* 0x000fe60000004200 */
[----:B------:R-:W-:Y:S02]  /*81a0*/  FADD.FTZ R3, R169, R170 ;  /* 0x000000aaa9037221 */ /* 0x000fe40000010000 */
[----:B------:R-:W-:Y:S02]  /*81b0*/  FADD.FTZ R173, R172, R173 ;  /* 0x000000adacad7221 */ /* 0x000fe40000010000 */
[C---:B------:R-:W-:Y:S01]  /*81c0*/  HMMA.16816.F32.BF16 R12, R100.reuse, R116, R12 ;  /* 0x00000074640c723c */ /* 0x040fe2000004180c */
[----:B----4-:R-:W-:Y:S03]  /*81d0*/  LDSM.16.MT88.4 R144, [R200+0x13800] ;  /* 0x01380000c890783b */ /* 0x010fe60000004200 */
        /* <DEDUP_REMOVED lines=11> */
[----:B------:R-:W-:Y:S02]  /*8290*/  FADD.FTZ R182, R182, R181 ;  /* 0x000000b5b6b67221 */ /* 0x000fe40000010000 */
[----:B------:R-:W-:Y:S02]  /*82a0*/  FADD.FTZ R179, R179, R178 ;  /* 0x000000b2b3b37221 */ /* 0x000fe40000010000 */
[C---:B------:R-:W-:Y:S04]  /*82b0*/  HMMA.16816.F32.BF16 R28, R100.reuse, R120, R28 ;  /* 0x00000078641c723c */ /* 0x040fe8000004181c */
[----:B------:R-:W-:Y:S04]  /*82c0*/  FADD.FTZ R183, R183, R182 ;  /* 0x000000b6b7b77221 */ /* 0x000fe80000010000 */
        /* <DEDUP_REMOVED lines=19> */
[----:B------:R-:W4:Y:S07]  /*8400*/  LDSM.16.MT88.4 R112, [R201+0x13000] ;  /* 0x01300000c970783b */ /* 0x000f2e0000004200 */
[C---:B------:R-:W-:Y:S08]  /*8410*/  HMMA.16816.F32.BF16 R84, R100.reuse, R116, R84 ;  /* 0x000000746454723c */ /* 0x040ff00000041854 */
[C---:B------:R-:W-:Y:S01]  /*8420*/  HMMA.16816.F32.BF16 R88, R100.reuse, R118, R88 ;  /* 0x000000766458723c */ /* 0x040fe20000041858 */
[----:B------:R-:W3:Y:S07]  /*8430*/  LDSM.16.MT88.4 R116, [R204+0x15000] ;  /* 0x01500000cc74783b */ /* 0x000eee0000004200 */
        /* <DEDUP_REMOVED lines=9> */
[----:B------:R-:W-:Y:S02]  /*84d0*/  FADD.FTZ R185, R185, R184 ;  /* 0x000000b8b9b97221 */ /* 0x000fe40000010000 */
[----:B------:R-:W-:Y:S02]  /*84e0*/  FADD.FTZ R235, R235, R234 ;  /* 0x000000eaebeb7221 */ /* 0x000fe40000010000 */
[----:B------:R-:W-:Y:S02]  /*84f0*/  FADD.FTZ R186, R186, R185 ;  /* 0x000000b9baba7221 */ /* 0x000fe40000010000 */
[C---:B-1----:R-:W-:Y:S03]  /*8500*/  HMMA.16816.F32.BF16 R4, R100.reuse, R108, R4 ;  /* 0x0000006c6404723c */ /* 0x042fe60000041804 */
[----:B------:R-:W-:Y:S02]  /*8510*/  FADD.FTZ R236, R236, R235 ;  /* 0x000000ebecec7221 */ /* 0x000fe40000010000 */
[----:B------:R-:W-:Y:S02]  /*8520*/  FADD.FTZ R187, R187, R186 ;  /* 0x000000babbbb7221 */ /* 0x000fe40000010000 */
[----:B------:R-:W-:Y:S01]  /*8530*/  FADD.FTZ R237, R237, R236 ;  /* 0x000000eceded7221 */ /* 0x000fe20000010000 */
[C---:B------:R-:W-:Y:S01]  /*8540*/  HMMA.16816.F32.BF16 R8, R100.reuse, R110, R8 ;  /* 0x0000006e6408723c */ /* 0x040fe20000041808 */
[----:B------:R-:W1:Y:S07]  /*8550*/  LDSM.16.MT88.4 R108, [R204+0x17000] ;  /* 0x01700000cc6c783b */ /* 0x000e6e0000004200 */
[C---:B------:R-:W-:Y:S08]  /*8560*/  HMMA.16816.F32.BF16 R12, R100.reuse, R120, R12 ;  /* 0x00000078640c723c */ /* 0x040ff0000004180c */
[C---:B------:R-:W-:Y:S08]  /*8570*/  HMMA.16816.F32.BF16 R16, R100.reuse, R122, R16 ;  /* 0x0000007a6410723c */ /* 0x040ff00000041810 */
[C---:B----4-:R-:W-:Y:S08]  /*8580*/  HMMA.16816.F32.BF16 R20, R100.reuse, R112, R20 ;  /* 0x000000706414723c */ /* 0x050ff00000041814 */
[C---:B------:R-:W-:Y:S01]  /*8590*/  HMMA.16816.F32.BF16 R24, R100.reuse, R114, R24 ;  /* 0x000000726418723c */ /* 0x040fe20000041818 */
[----:B------:R-:W4:Y:S07]  /*85a0*/  LDSM.16.MT88.4 R112, [R202+0x17000] ;  /* 0x01700000ca70783b */ /* 0x000f2e0000004200 */
[C---:B------:R-:W-:Y:S08]  /*85b0*/  HMMA.16816.F32.BF16 R28, R100.reuse, R124, R28 ;  /* 0x0000007c641c723c */ /* 0x040ff0000004181c */
[C---:B------:R-:W-:Y:S01]  /*85c0*/  HMMA.16816.F32.BF16 R32, R100.reuse, R126, R32 ;  /* 0x0000007e6420723c */ /* 0x040fe20000041820 */
[----:B------:R-:W-:Y:S07]  /*85d0*/  LDSM.16.MT88.4 R124, [R204+0x13800] ;  /* 0x01380000cc7c783b */ /* 0x000fee0000004200 */
[C---:B---3--:R-:W-:Y:S08]  /*85e0*/  HMMA.16816.F32.BF16 R36, R100.reuse, R116, R36 ;  /* 0x000000746424723c */ /* 0x048ff00000041824 */
[C---:B------:R-:W-:Y:S01]  /*85f0*/  HMMA.16816.F32.BF16 R40, R100.reuse, R118, R40 ;  /* 0x000000766428723c */ /* 0x040fe20000041828 */
[----:B------:R-:W3:Y:S07]  /*8600*/  LDSM.16.MT88.4 R116, [R201+0x17000] ;  /* 0x01700000c974783b */ /* 0x000eee0000004200 */
        /* <DEDUP_REMOVED lines=8> */
[C---:B--2---:R-:W-:Y:S04]  /*8690*/  HMMA.16816.F32.BF16 R60, R100.reuse, R104, R60 ;  /* 0x00000068643c723c */ /* 0x044fe8000004183c */
[----:B-----5:R-:W-:Y:S01]  /*86a0*/  F2FP.BF16.PACK_AB R139, R134, R135 ;  /* 0x00000087868b723e */ /* 0x020fe200000010ff */
[----:B------:R-:W-:Y:S02]  /*86b0*/  FADD.FTZ R242, R242, R237 ;  /* 0x000000edf2f27221 */ /* 0x000fe40000010000 */
[----:B------:R-:W-:Y:S01]  /*86c0*/  FADD.FTZ R239, R239, R238 ;  /* 0x000000eeefef7221 */ /* 0x000fe20000010000 */
[C---:B------:R-:W-:Y:S01]  /*86d0*/  HMMA.16816.F32.BF16 R64, R100.reuse, R106, R64 ;  /* 0x0000006a6440723c */ /* 0x040fe20000041840 */
[----:B------:R-:W2:Y:S03]  /*86e0*/  LDSM.16.MT88.4 R104, [R200+0x17000] ;  /* 0x01700000c868783b */ /* 0x000ea60000004200 */
        /* <DEDUP_REMOVED lines=8> */
[C---:B----4-:R-:W-:Y:S08]  /*8770*/  HMMA.16816.F32.BF16 R76, R100.reuse, R112, R76 ;  /* 0x00000070644c723c */ /* 0x050ff0000004184c */
[C---:B------:R-:W-:Y:S08]  /*8780*/  HMMA.16816.F32.BF16 R80, R100.reuse, R114, R80 ;  /* 0x000000726450723c */ /* 0x040ff00000041850 */
[C---:B---3--:R-:W-:Y:S08]  /*8790*/  HMMA.16816.F32.BF16 R84, R100.reuse, R116, R84 ;  /* 0x000000746454723c */ /* 0x048ff00000041854 */
[C---:B------:R-:W-:Y:S08]  /*87a0*/  HMMA.16816.F32.BF16 R88, R100.reuse, R118, R88 ;  /* 0x000000766458723c */ /* 0x040ff00000041858 */
[C---:B--2---:R-:W-:Y:S08]  /*87b0*/  HMMA.16816.F32.BF16 R92, R100.reuse, R104, R92 ;  /* 0x00000068645c723c */ /* 0x044ff0000004185c */
[----:B------:R-:W-:Y:S08]  /*87c0*/  HMMA.16816.F32.BF16 R96, R100, R106, R96 ;  /* 0x0000006a6460723c */ /* 0x000ff00000041860 */
[C---:B------:R-:W-:Y:S01]  /*87d0*/  HMMA.16816.F32.BF16 R128, R136.reuse, R124, R4 ;  /* 0x0000007c8880723c */ /* 0x040fe20000041804 */
[----:B------:R-:W2:Y:S07]  /*87e0*/  LDSM.16.MT88.4 R4, [R202+0x17800] ;  /* 0x01780000ca04783b */ /* 0x000eae0000004200 */
[C---:B------:R-:W-:Y:S01]  /*87f0*/  HMMA.16816.F32.BF16 R124, R136.reuse, R126, R8 ;  /* 0x0000007e887c723c */ /* 0x040fe20000041808 */
[----:B------:R-:W3:Y:S07]  /*8800*/  LDSM.16.MT88.4 R8, [R201+0x17800] ;  /* 0x01780000c908783b */ /* 0x000eee0000004200 */
[C---:B-1----:R-:W-:Y:S01]  /*8810*/  HMMA.16816.F32.BF16 R120, R136.reuse, R108, R12 ;  /* 0x0000006c8878723c */ /* 0x042fe2000004180c */
[----:B------:R-:W1:Y:S07]  /*8820*/  LDSM.16.MT88.4 R12, [R200+0x17800] ;  /* 0x01780000c80c783b */ /* 0x000e6e0000004200 */
        /* <DEDUP_REMOVED lines=15> */
[C---:B--2---:R-:W-:Y:S08]  /*8920*/  HMMA.16816.F32.BF16 R76, R136.reuse, R4, R76 ;  /* 0x00000004884c723c */ /* 0x044ff0000004184c */
[C---:B------:R-:W-:Y:S08]  /*8930*/  HMMA.16816.F32.BF16 R80, R136.reuse, R6, R80 ;  /* 0x000000068850723c */ /* 0x040ff00000041850 */
[C---:B---3--:R-:W-:Y:S08]  /*8940*/  HMMA.16816.F32.BF16 R84, R136.reuse, R8, R84 ;  /* 0x000000088854723c */ /* 0x048ff00000041854 */
[C---:B------:R-:W-:Y:S08]  /*8950*/  HMMA.16816.F32.BF16 R88, R136.reuse, R10, R88 ;  /* 0x0000000a8858723c */ /* 0x040ff00000041858 */
[C---:B-1----:R-:W-:Y:S08]  /*8960*/  HMMA.16816.F32.BF16 R92, R136.reuse, R12, R92 ;  /* 0x0000000c885c723c */ /* 0x042ff0000004185c */
[----:B------:R-:W-:Y:S07]  /*8970*/  HMMA.16816.F32.BF16 R96, R136, R14, R96 ;  /* 0x0000000e8860723c */ /* 0x000fee0000041860 */
[----:B------:R-:W-:Y:S01]  /*8980*/  MOV R137, R132 ;  /* 0x0000008400897202 */ /* 0x000fe20000000f00 */
[----:B------:R-:W-:-:S05]  /*8990*/  @P5 BRA `(.L_x_214) ;  /* 0xffffceb000005947 */ /* 0x000fca000383ffff */
.L_x_213:
        /* <DEDUP_REMOVED lines=225> */
[----:B------:R-:W-:Y:S04]  /*97b0*/  STS [R11+0x4000], R36 ;  /* 0x004000240b007388 */ /* 0x000fe80000000800 */
[----:B------:R-:W-:Y:S04]  /*97c0*/  STS [R11+0x4400], R38 ;  /* 0x004400260b007388 */ /* 0x000fe80000000800 */
[----:B------:R-:W-:Y:S01]  /*97d0*/  STS [R13+0x4000], R40 ;  /* 0x004000280d007388 */ /* 0x000fe20000000800 */
[----:B------:R-:W-:Y:S02]  /*97e0*/  @P1 MOV R61, c[0x0][0x210] ;  /* 0x00008400003d1a02 */ /* 0x000fe40000000f00 */
[----:B------:R-:W-:Y:S01]  /*97f0*/  @!P1 MOV R10, c[0x0][0x214] ;  /* 0x00008500000a9a02 */ /* 0x000fe20000000f00 */
[----:B------:R-:W-:Y:S02]  /*9800*/  STS [R13+0x4400], R42 ;  /* 0x0044002a0d007388 */ /* 0x000fe40000000800 */
[----:B------:R-:W-:Y:S01]  /*9810*/  @P1 IMAD R61, R61, c[0x0][0x214], RZ ;  /* 0x000085003d3d1a24 */ /* 0x000fe200078e02ff */
[----:B------:R-:W-:Y:S01]  /*9820*/  @!P1 SEL R61, R10, c[0x0][0x234], !P2 ;  /* 0x00008d000a3d9a07 */ /* 0x000fe20005000000 */
[----:B------:R-:W-:Y:S01]  /*9830*/  STS [R15+0x4000], R44 ;  /* 0x0040002c0f007388 */ /* 0x000fe20000000800 */
[----:B------:R-:W-:-:S03]  /*9840*/  @P1 MOV R10, 0x1 ;  /* 0x00000001000a1802 */ /* 0x000fc60000000f00 */
[----:B------:R-:W-:Y:S01]  /*9850*/  STS [R15+0x4400], R46 ;  /* 0x0044002e0f007388 */ /* 0x000fe20000000800 */
[----:B------:R-:W-:-:S03]  /*9860*/  @!P1 IMAD R10, R61, c[0x0][0x1c0], RZ ;  /* 0x000070003d0a9a24 */ /* 0x000fc600078e02ff */
[----:B------:R-:W-:Y:S01]  /*9870*/  STS [R17+0x4000], R48 ;  /* 0x0040003011007388 */ /* 0x000fe20000000800 */
[----:B--2---:R-:W-:-:S03]  /*9880*/  IMAD R10, R5, R10, RZ ;  /* 0x0000000a050a7224 */ /* 0x004fc600078e02ff */
[----:B------:R-:W-:Y:S02]  /*9890*/  STS [R17+0x4400], R50 ;  /* 0x0044003211007388 */ /* 0x000fe40000000800 */
[----:B------:R-:W-:Y:S02]  /*98a0*/  SEL R10, R10, RZ, P3 ;  /* 0x000000ff0a0a7207 */ /* 0x000fe40001800000 */
        /* <DEDUP_REMOVED lines=8> */
[----:B------:R-:W-:Y:S04]  /*9930*/  STS [R11+0x8000], R68 ;  /* 0x008000440b007388 */ /* 0x000fe80000000800 */
[----:B------:R5:W-:Y:S04]  /*9940*/  STS [R11+0x8400], R70 ;  /* 0x008400460b007388 */ /* 0x000be80000000800 */
[----:B------:R5:W-:Y:S01]  /*9950*/  STS [R13+0x8000], R72 ;  /* 0x008000480d007388 */ /* 0x000be20000000800 */
[----:B-1----:R-:W-:-:S03]  /*9960*/  @!P0 SHF.R.S32.HI R60, RZ, 0x1f, R5 ;  /* 0x0000001fff3c8819 */ /* 0x002fc60000011405 */
[----:B------:R1:W-:Y:S01]  /*9970*/  STS [R13+0x8400], R74 ;  /* 0x0084004a0d007388 */ /* 0x0003e20000000800 */
[----:B--2---:R-:W-:-:S03]  /*9980*/  @!P0 IMAD.WIDE.U32 R62, R5, c[0x0][0x1e0], RZ ;  /* 0x00007800053e8a25 */ /* 0x004fc600078e00ff */
[----:B------:R1:W-:Y:S01]  /*9990*/  STS [R15+0x8000], R76 ;  /* 0x0080004c0f007388 */ /* 0x0003e20000000800 */
[----:B------:R-:W-:Y:S01]  /*99a0*/  @!P0 IMAD R60, R60, c[0x0][0x1e0], RZ ;  /* 0x000078003c3c8a24 */ /* 0x000fe200078e02ff */
[----:B------:R-:W-:Y:S01]  /*99b0*/  @!P0 MOV R4, R62 ;  /* 0x0000003e00048202 */ /* 0x000fe20000000f00 */
[C---:B------:R-:W-:Y:S01]  /*99c0*/  @!P3 IMAD R62, R5.reuse, c[0x0][0x214], RZ ;  /* 0x00008500053eba24 */ /* 0x040fe200078e02ff */
[----:B------:R1:W-:Y:S01]  /*99d0*/  STS [R15+0x8400], R78 ;  /* 0x0084004e0f007388 */ /* 0x0003e20000000800 */
[----:B------:R-:W-:Y:S01]  /*99e0*/  @!P0 IMAD R60, R5, c[0x0][0x1e4], R60 ;  /* 0x00007900053c8a24 */ /* 0x000fe200078e023c */
[----:B---3--:R-:W-:Y:S01]  /*99f0*/  @P1 MOV R64, c[0x0][0x210] ;  /* 0x0000840000401a02 */ /* 0x008fe20000000f00 */
[----:B----4-:R-:W-:Y:S01]  /*9a00*/  CS2R R66, SRZ ;  /* 0x0000000000427805 */ /* 0x010fe2000001ff00 */
[----:B------:R1:W-:Y:S01]  /*9a10*/  STS [R17+0x8000], R80 ;  /* 0x0080005011007388 */ /* 0x0003e20000000800 */
[----:B------:R-:W-:Y:S02]  /*9a20*/  @!P1 MOV R64, 0x1 ;  /* 0x0000000100409802 */ /* 0x000fe40000000f00 */
[----:B------:R-:W-:Y:S01]  /*9a30*/  @!P0 IADD3 R3, R63, R60, RZ ;  /* 0x0000003c3f038210 */ /* 0x000fe20007ffe0ff */
[----:B------:R1:W-:Y:S01]  /*9a40*/  STS [R17+0x8400], R82 ;  /* 0x0084005211007388 */ /* 0x0003e20000000800 */
[----:B------:R-:W-:-:S02]  /*9a50*/  SHF.R.S32.HI R60, RZ, 0x1f, R9 ;  /* 0x0000001fff3c7819 */ /* 0x000fc40000011409 */
[----:B------:R-:W-:Y:S01]  /*9a60*/  @!P3 SEL R62, R62, R213, !P0 ;  /* 0x000000d53e3eb207 */ /* 0x000fe20004000000 */
[----:B------:R1:W-:Y:S01]  /*9a70*/  STS [R19+0x8000], R84 ;  /* 0x0080005413007388 */ /* 0x0003e20000000800 */
[----:B------:R-:W-:Y:S02]  /*9a80*/  LEA.HI R60, R60, R9, RZ, 0x3 ;  /* 0x000000093c3c7211 */ /* 0x000fe400078f18ff */
[----:B------:R-:W-:Y:S01]  /*9a90*/  LOP3.LUT P0, RZ, R8, 0x3, RZ, 0xc0, !PT ;  /* 0x0000000308ff7812 */ /* 0x000fe2000780c0ff */
[----:B------:R1:W-:Y:S01]  /*9aa0*/  STS [R19+0x8400], R86 ;  /* 0x0084005613007388 */ /* 0x0003e20000000800 */
[----:B------:R-:W-:Y:S02]  /*9ab0*/  LOP3.LUT R60, R60, 0xffffff8, RZ, 0xc0, !PT ;  /* 0x0ffffff83c3c7812 */ /* 0x000fe400078ec0ff */
[----:B------:R-:W-:Y:S01]  /*9ac0*/  @!P3 MOV R66, R62 ;  /* 0x0000003e0042b202 */ /* 0x000fe20000000f00 */
[----:B------:R1:W-:Y:S01]  /*9ad0*/  STS [R21+0x8000], R88 ;  /* 0x0080005815007388 */ /* 0x0003e20000000800 */
[----:B------:R-:W-:Y:S01]  /*9ae0*/  IADD3 R60, R9, -R60, RZ ;  /* 0x8000003c093c7210 */ /* 0x000fe20007ffe0ff */
[----:B------:R-:W-:Y:S01]  /*9af0*/  @P4 FMUL.FTZ R9, R0, 0.69314718246459960938 ;  /* 0x3f31721800094820 */ /* 0x000fe20000410000 */
[----:B------:R-:W-:Y:S01]  /*9b00*/  @!P3 SHF.R.S32.HI R67, RZ, 0x1f, R62 ;  /* 0x0000001fff43b819 */ /* 0x000fe2000001143e */
[----:B------:R1:W-:Y:S01]  /*9b10*/  STS [R21+0x8400], R90 ;  /* 0x0084005a15007388 */ /* 0x0003e20000000800 */
[----:B------:R-:W-:Y:S01]  /*9b20*/  MOV R8, 0x7f800000 ;  /* 0x7f80000000087802 */ /* 0x000fe20000000f00 */
[----:B------:R-:W-:Y:S01]  /*9b30*/  @P4 FFMA.FTZ R8, R132, c[0x0][0x238], R9 ;  /* 0x00008e0084084a23 */ /* 0x000fe20000010009 */
[----:B------:R-:W-:Y:S01]  /*9b40*/  LEA R219, R60, R219, 0x4 ;  /* 0x000000db3cdb7211 */ /* 0x000fe200078e20ff */
[----:B------:R1:W-:Y:S04]  /*9b50*/  STS [R23+0x8000], R92 ;  /* 0x0080005c17007388 */ /* 0x0003e80000000800 */
[----:B------:R1:W-:Y:S04]  /*9b60*/  STS [R23+0x8400], R94 ;  /* 0x0084005e17007388 */ /* 0x0003e80000000800 */
[----:B------:R1:W-:Y:S04]  /*9b70*/  STS [R25+0x8000], R96 ;  /* 0x0080006019007388 */ /* 0x0003e80000000800 */
[----:B------:R1:W-:Y:S04]  /*9b80*/  STS [R25+0x8400], R99 ;  /* 0x0084006319007388 */ /* 0x0003e80000000800 */
[----:B------:R-:W-:Y:S06]  /*9b90*/  BAR.SYNC.DEFER_BLOCKING 0x0 ;  /* 0x0000000000007b1d */ /* 0x000fec0000010000 */
[----:B-----5:R-:W2:Y:S04]  /*9ba0*/  S2R R11, SR_CTAID.X ;  /* 0x00000000000b7919 */ /* 0x020ea80000002500 */
[----:B------:R-:W3:Y:S04]  /*9bb0*/  S2R R6, SR_CTAID.Z ;  /* 0x0000000000067919 */ /* 0x000ee80000002700 */
[----:B------:R1:W4:Y:S04]  /*9bc0*/  LDS.128 R52, [R215] ;  /* 0x00000000d7347984 */ /* 0x0003280000000c00 */
[----:B------:R1:W1:Y:S01]  /*9bd0*/  LDS.128 R48, [R215+0x1000] ;  /* 0x00100000d7307984 */ /* 0x0002620000000c00 */
[----:B--2---:R-:W-:-:S03]  /*9be0*/  IMAD R5, R11, R64, RZ ;  /* 0x000000400b057224 */ /* 0x004fc600078e02ff */
[----:B------:R2:W1:Y:S01]  /*9bf0*/  LDS.128 R44, [R215+0x2000] ;  /* 0x00200000d72c7984 */ /* 0x0004620000000c00 */
[----:B---3--:R-:W-:Y:S01]  /*9c00*/  IMAD R10, R6, R61, R10 ;  /* 0x0000003d060a7224 */ /* 0x008fe200078e020a */
[----:B------:R-:W-:Y:S02]  /*9c10*/  SHF.L.U32 R5, R5, 0x7, RZ ;  /* 0x0000000705057819 */ /* 0x000fe400000006ff */
[----:B------:R2:W3:Y:S02]  /*9c20*/  LDS.128 R40, [R215+0x3000] ;  /* 0x00300000d7287984 */ /* 0x0004e40000000c00 */
        /* <DEDUP_REMOVED lines=13> */
[----:B----4-:R-:W-:Y:S01]  /*9d00*/  IMAD R218, R11, -0x80, R218 ;  /* 0xffffff800bda7824 */ /* 0x010fe200078e02da */
        /* <DEDUP_REMOVED lines=15> */
.L_x_218:
[----:B----4-:R-:W-:Y:S05]  /*9e00*/  BSYNC B0 ;  /* 0x0000000000007941 */ /* 0x010fea0003800000 */
.L_x_217:
[----:B------:R-:W4:Y:S01]  /*9e10*/  S2R R0, SR_TID.X ;  /* 0x0000000000007919 */ /* 0x000f220000002100 */
        /* <DEDUP_REMOVED lines=9> */
[----:B----4-:R-:W-:-:S04]  /*9eb0*/  SHF.R.S32.HI R5, RZ, 0x1f, R0 ;  /* 0x0000001fff057819 */ /* 0x010fc80000011400 */
[----:B------:R-:W-:-:S04]  /*9ec0*/  LEA.HI R5, R5, R0, RZ, 0x3 ;  /* 0x0000000005057211 */ /* 0x000fc800078f18ff */
[----:B------:R-:W-:-:S04]  /*9ed0*/  SHF.R.S32.HI R4, RZ, 0x3, R5 ;  /* 0x00000003ff047819 */ /* 0x000fc80000011405 */
[----:B------:R-:W-:Y:S02]  /*9ee0*/  ISETP.GE.AND P0, PT, R4, R211, PT ;  /* 0x000000d30400720c */ /* 0x000fe40003f06270 */
[----:B------:R-:W-:-:S05]  /*9ef0*/  SHF.R.S32.HI R5, RZ, 0x1f, R4 ;  /* 0x0000001fff057819 */ /* 0x000fca0000011404 */
[----:B-12---:R-:W-:-:S06]  /*9f00*/  IMAD.WIDE R214, R214, 0x80, R4 ;  /* 0x00000080d6d67825 */ /* 0x006fcc00078e0204 */
        /* <DEDUP_REMOVED lines=14> */
.L_x_220:
[----:B------:R-:W-:Y:S05]  /*9ff0*/  BSYNC B0 ;  /* 0x0000000000007941 */ /* 0x000fea0003800000 */
.L_x_219:
        /* <DEDUP_REMOVED lines=20> */
.L_x_222:
[----:B------:R-:W-:Y:S05]  /*a140*/  BSYNC B0 ;  /* 0x0000000000007941 */ /* 0x000fea0003800000 */
.L_x_221:
        /* <DEDUP_REMOVED lines=20> */
.L_x_224:
[----:B------:R-:W-:Y:S05]  /*a290*/  BSYNC B0 ;  /* 0x0000000000007941 */ /* 0x000fea0003800000 */
.L_x_223:
        /* <DEDUP_REMOVED lines=17> */
[----:B---3--:R1:W-:Y:S10]  /*a3b0*/  @!P1 STG.E.128 [R2.64], R40 ;  /* 0x0000002802009986 */ /* 0x0083f4000c101d0a */
[----:B------:R-:W-:Y:S05]  /*a3c0*/  @P0 EXIT ;  /* 0x000000000000094d */ /* 0x000fea0003800000 */
[----:B------:R-:W-:Y:S01]  /*a3d0*/  STG.E.128 [R2.64+0x100], R56 ;  /* 0x0001003802007986 */ /* 0x000fe2000c101d0a */
[----:B------:R-:W-:Y:S05]  /*a3e0*/  EXIT ;  /* 0x000000000000794d */ /* 0x000fea0003800000 */
.L_x_191:
        /* <DEDUP_REMOVED lines=70> */
.L_x_226:
[----:B------:R-:W-:Y:S05]  /*a850*/  BSYNC B0 ;  /* 0x0000000000007941 */ /* 0x000fea0003800000 */
.L_x_225:
        /* <DEDUP_REMOVED lines=20> */
.L_x_228:
[----:B------:R-:W-:Y:S05]  /*a9a0*/  BSYNC B0 ;  /* 0x0000000000007941 */ /* 0x000fea0003800000 */
.L_x_227:
        /* <DEDUP_REMOVED lines=20> */
.L_x_230:
[----:B------:R-:W-:Y:S05]  /*aaf0*/  BSYNC B0 ;  /* 0x0000000000007941 */ /* 0x000fea0003800000 */
.L_x_229:
        /* <DEDUP_REMOVED lines=19> */
.L_x_232:
[----:B------:R-:W-:Y:S05]  /*ac30*/  BSYNC B0 ;  /* 0x0000000000007941 */ /* 0x000fea0003800000 */
.L_x_231:
        /* <DEDUP_REMOVED lines=35> */
.L_x_233:
        /* <DEDUP_REMOVED lines=9> */
.L_x_1279:


//--------------------- .text._ZN5flash16flash_fwd_kernelI23Flash_fwd_kernel_traitsILi192ELi128ELi64ELi8ELb0ELb0EN7cutlass10bfloat16_tE19Flash_kernel_traitsILi192ELi128ELi64ELi8ES3_EELb0ELb0ELb1ELb0ELb0ELb1ELb0ELb0EEEvNS_16Flash_fwd_paramsE --------------------------
	.section	.text._ZN5flash16flash_fwd_kernelI23Flash_fwd_kernel_traitsILi192ELi128ELi64ELi8ELb0ELb0EN7cutlass10bfloat16_tE19Flash_kernel_traitsILi192ELi128ELi64ELi8ES3_EELb0ELb0ELb1ELb0ELb0ELb1ELb0ELb0EEEvNS_16Flash_fwd_paramsE,"ax",@progbits
	.sectioninfo	@"SHI_REGISTERS=242"
	.align	128
        .global         _ZN5flash16flash_fwd_kernelI23Flash_fwd_kernel_traitsILi192ELi128ELi64ELi8ELb0ELb0EN7cutlass10bfloat16_tE19Flash_kernel_traitsILi192ELi128ELi64ELi8ES3_EELb0ELb0ELb1ELb0ELb0ELb1ELb0ELb0EEEvNS_16Flash_fwd_paramsE
        .type           _ZN5flash16flash_fwd_kernelI23Flash_fwd_kernel_traitsILi192ELi128ELi64ELi8ELb0ELb0EN7cutlass10bfloat16_tE19Flash_kernel_traitsILi192ELi128ELi64ELi8ES3_EELb0ELb0ELb1ELb0ELb0ELb1ELb0ELb0EEEvNS_16Flash_fwd_paramsE,@function
        .size           _ZN5flash16flash_fwd_kernelI23Flash_fwd_kernel_traitsILi192ELi128ELi64ELi8ELb0ELb0EN7cutlass10bfloat16_tE19Flash_kernel_traitsILi192ELi128ELi64ELi8ES3_EELb0ELb0ELb1ELb0ELb0ELb1ELb0ELb0EEEvNS_16Flash_fwd_paramsE,(.L_x_1280 - _ZN5flash16flash_fwd_kernelI23Flash_fwd_kernel_traitsILi192ELi128ELi64ELi8ELb0ELb0EN7cutlass10bfloat16_tE19Flash_kernel_traitsILi192ELi128ELi64ELi8ES3_EELb0ELb0ELb1ELb0ELb0ELb1ELb0ELb0EEEvNS_16Flash_fwd_paramsE)
        .other          _ZN5flash16flash_fwd_kernelI23Flash_fwd_kernel_traitsILi192ELi128ELi64ELi8ELb0ELb0EN7cutlass10bfloat16_tE19Flash_kernel_traitsILi192ELi128ELi64ELi8ES3_EELb0ELb0ELb1ELb0ELb0ELb1ELb0ELb0EEEvNS_16Flash_fwd_paramsE,@"STO_CUDA_ENTRY STV_DEFAULT"
_ZN5flash16flash_fwd_kernelI23Flash_fwd_kernel_traitsILi192ELi128ELi64ELi8ELb0ELb0EN7cutlass10bfloat16_tE19Flash_kernel_traitsILi192ELi128ELi64ELi8ES3_EELb0ELb0ELb1ELb0ELb0ELb1ELb0ELb0EEEvNS_16Flash_fwd_paramsE:
.text._ZN5flash16flash_fwd_kernelI23Flash_fwd_kernel_traitsILi192ELi128ELi64ELi8ELb0ELb0EN7cutlass10bfloat16_tE19Flash_kernel_traitsILi192ELi128ELi64ELi8ES3_EELb0ELb0ELb1ELb0ELb0ELb1ELb0ELb0EEEvNS_16Flash_fwd_paramsE:
[----:B------:R-:W-:Y:S02]  /*0000*/  MOV R1, c[0x0][0x28] ;  /* 0x00000a0000017a02 */ /* 0x000fe40000000f00 */
[----:B------:R-:W1:Y:S01]  /*0010*/  S2UR UR11, SR_CTAID.Y ;  /* 0x00000000000b79c3 */ /* 0x000e620000002600 */
[----:B------:R-:W-:Y:S02]  /*0020*/  ULDC.64 UR4, c[0x0][0x240] ;  /* 0x0000900000047ab9 */ /* 0x000fe40000000a00 */
[----:B------:R-:W-:Y:S02]  /*0030*/  UISETP.NE.U32.AND UP2, UPT, URZ, UR4, UPT ;  /* 0x000000043f00728c */ /* 0x000fe4000bf45070 */
[----:B------:R-:W-:Y:S02]  /*0040*/  UMOV UR7, 0x4 ;  /* 0x0000000400077882 */ /* 0x000fe40000000000 */
[----:B------:R-:W-:Y:S02]  /*0050*/  UISETP.NE.AND.EX UP2, UPT, URZ, UR5, UPT, UP2 ;  /* 0x000000053f00728c */ /* 0x000fe4000bf45320 */
[----:B------:R-:W-:Y:S02]  /*0060*/  ULDC.64 UR12, c[0x0][0x240] ;  /* 0x00009000000c7ab9 */ /* 0x000fe40000000a00 */
[----:B------:R-:W-:-:S02]  /*0070*/  ULDC.64 UR4, c[0x0][0x250] ;  /* 0x0000940000047ab9 */ /* 0x000fc40000000a00 */
[----:B------:R-:W-:Y:S01]  /*0080*/  PLOP3.LUT P2, PT, PT, PT, UP2, 0x80, 0x0 ;  /* 0x000000000000781c */ /* 0x000fe20003f4f028 */
[----:B------:R-:W-:Y:S02]  /*0090*/  UISETP.NE.U32.AND UP0, UPT, URZ, UR4, UPT ;  /* 0x000000043f00728c */ /* 0x000fe4000bf05070 */
[----:B------:R-:W-:Y:S02]  /*00a0*/  ULDC.64 UR18, c[0x0][0x118] ;  /* 0x0000460000127ab9 */ /* 0x000fe40000000a00 */
[----:B------:R-:W-:Y:S02]  /*00b0*/  UISETP.NE.AND.EX UP0, UPT, URZ, UR5, UPT, UP0 ;  /* 0x000000053f00728c */ /* 0x000fe4000bf05300 */
[----:B------:R-:W-:Y:S02]  /*00c0*/  ULDC.U8 UR6, c[0x0][0x312] ;  /* 0x0000c48000067ab9 */ /* 0x000fe40000000000 */
[----:B------:R-:W-:Y:S02]  /*00d0*/  ULDC.64 UR8, c[0x0][0x248] ;  /* 0x0000920000087ab9 */ /* 0x000fe40000000a00 */
[----:B-1----:R-:W-:Y:S01]  /*00e0*/  UIMAD.WIDE UR12, UR11, UR7, UR12 ;  /* 0x000000070b0c72a5 */ /* 0x002fe2000f8e020c */
[----:B------:R-:W-:Y:S01]  /*00f0*/  PLOP3.LUT P0, PT, PT, PT, UP0, 0x80, 0x0 ;  /* 0x000000000000781c */ /* 0x000fe20003f0f008 */
[----:B------:R-:W-:-:S02]  /*0100*/  ULDC.64 UR4, c[0x0][0x250] ;  /* 0x0000940000047ab9 */ /* 0x000fc40000000a00 */
[----:B------:R-:W-:Y:S02]  /*0110*/  UISETP.NE.AND UP3, UPT, UR6, URZ, UPT ;  /* 0x0000003f0600728c */ /* 0x000fe4000bf65270 */
[----:B------:R-:W-:Y:S01]  /*0120*/  IMAD.U32 R10, RZ, RZ, UR12 ;  /* 0x0000000cff0a7e24 */ /* 0x000fe2000f8e00ff */
[----:B------:R-:W-:Y:S01]  /*0130*/  UISETP.EQ.U32.AND UP1, UPT, URZ, UR8, UPT ;  /* 0x000000083f00728c */ /* 0x000fe2000bf22070 */
[----:B------:R-:W-:Y:S01]  /*0140*/  IMAD.U32 R11, RZ, RZ, UR13 ;  /* 0x0000000dff0b7e24 */ /* 0x000fe2000f8e00ff */
[----:B------:R-:W-:Y:S02]  /*0150*/  @UP0 UIMAD.WIDE UR4, UR11, UR7, UR4 ;  /* 0x000000070b0402a5 */ /* 0x000fe4000f8e0204 */
[----:B------:R-:W-:Y:S02]  /*0160*/  UISETP.EQ.OR.EX UP1, UPT, URZ, UR9, !UP3, UP1 ;  /* 0x000000093f00728c */ /* 0x000fe4000df22710 */
[----:B------:R-:W2:Y:S01]  /*0170*/  @P2 LDG.E R7, [R10.64] ;  /* 0x000000120a072981 */ /* 0x000ea2000c1e1900 */
[----:B------:R-:W-:-:S03]  /*0180*/  ULDC.64 UR8, c[0x0][0x248] ;  /* 0x0000920000087ab9 */ /* 0x000fc60000000a00 */
[----:B------:R-:W3:Y:S01]  /*0190*/  @P2 LDG.E R0, [R10.64+0x4] ;  /* 0x000004120a002981 */ /* 0x000ee2000c1e1900 */
[----:B------:R-:W-:Y:S01]  /*01a0*/  IMAD.U32 R8, RZ, RZ, UR4 ;  /* 0x00000004ff087e24 */ /* 0x000fe2000f8e00ff */
[----:B------:R-:W-:-:S05]  /*01b0*/  MOV R9, UR5 ;  /* 0x0000000500097c02 */ /* 0x000fca0008000f00 */
[----:B------:R-:W4:Y:S01]  /*01c0*/  @P0 LDG.E R4, [R8.64] ;  /* 0x0000001208040981 */ /* 0x000f22000c1e1900 */
[----:B------:R-:W-:Y:S01]  /*01d0*/  PLOP3.LUT P1, PT, PT, PT, UP1, 0x80, 0x0 ;  /* 0x000000000000781c */ /* 0x000fe20003f2f018 */
[----:B------:R-:W-:-:S06]  /*01e0*/  UIMAD.WIDE UR8, UR11, UR7, UR8 ;  /* 0x000000070b0872a5 */ /* 0x000fcc000f8e0208 */
[----:B------:R-:W-:Y:S01]  /*01f0*/  IMAD.U32 R2, RZ, RZ, UR8 ;  /* 0x00000008ff027e24 */ /* 0x000fe2000f8e00ff */
[----:B------:R-:W-:-:S05]  /*0200*/  MOV R3, UR9 ;  /* 0x0000000900037c02 */ /* 0x000fca0008000f00 */
[----:B------:R-:W5:Y:S01]  /*0210*/  @!P1 LDG.E R5, [R2.64] ;  /* 0x0000001202059981 */ /* 0x000f62000c1e1900 */
[----:B------:R-:W-:Y:S02]  /*0220*/  UMOV UR10, 0xffffffff ;  /* 0xffffffff000a7882 */ /* 0x000fe40000000000 */
[----:B------:R-:W-:Y:S01]  /*0230*/  UMOV UR15, URZ ;  /* 0x0000003f000f7c82 */ /* 0x000fe20008000000 */
[----:B------:R-:W1:Y:S01]  /*0240*/  S2R R6, SR_TID.X ;  /* 0x0000000000067919 */ /* 0x000e620000002100 */
[----:B------:R-:W-:Y:S01]  /*0250*/  UMOV UR20, 0xffffffff ;  /* 0xffffffff00147882 */ /* 0x000fe20000000000 */
[----:B------:R-:W1:Y:S08]  /*0260*/  S2UR UR13, SR_CTAID.X ;  /* 0x00000000000d79c3 */ /* 0x000e700000002500 */
[----:B------:R-:W1:Y:S08]  /*0270*/  S2UR UR12, SR_CTAID.Z ;  /* 0x00000000000c79c3 */ /* 0x000e700000002700 */
[----:B--2---:R-:W2:Y:S08]  /*0280*/  @P2 R2UR UR10, R7 ;  /* 0x00000000070a23c2 */ /* 0x004eb000000e0000 */
[----:B---3--:R-:W2:Y:S08]  /*0290*/  @P2 R2UR UR16, R0 ;  /* 0x00000000001023c2 */ /* 0x008eb000000e0000 */
[----:B----4-:R3:W4:Y:S01]  /*02a0*/  @P0 R2UR UR15, R4 ;  /* 0x00000000040f03c2 */ /* 0x01072200000e0000 */
[----:B------:R-:W-:-:S04]  /*02b0*/  ISETP.NE.U32.AND P0, PT, RZ, c[0x0][0x248], PT ;  /* 0x00009200ff007a0c */ /* 0x000fc80003f05070 */
[----:B------:R-:W-:-:S03]  /*02c0*/  ISETP.NE.AND.EX P0, PT, RZ, c[0x0][0x24c], PT, P0 ;  /* 0x00009300ff007a0c */ /* 0x000fc60003f05300 */
[----:B-----5:R3:W1:Y:S01]  /*02d0*/  @!P1 R2UR UR20, R5 ;  /* 0x00000000051493c2 */ /* 0x02066200000e0000 */
[----:B--2---:R-:W-:-:S07]  /*02e0*/  @UP2 UIADD3 UR16, UR16, -UR10, URZ ;  /* 0x8000000a10102290 */ /* 0x004fce000fffe03f */
[----:B------:R-:W-:Y:S02]  /*02f0*/  @!UP2 ULDC UR16, c[0x0][0x214] ;  /* 0x000085000010aab9 */ /* 0x000fe40000000800 */
[----:B-1-34-:R-:W-:Y:S05]  /*0300*/  @!P0 BRA `(.L_x_234) ;  /* 0x0000007000008947 */ /* 0x01afea0003800000 */
[----:B------:R-:W-:-:S13]  /*0310*/  PLOP3.LUT P0, PT, PT, PT, UP3, 0x80, 0x0 ;  /* 0x000000000000781c */ /* 0x000fda0003f0f038 */
[----:B------:R-:W2:Y:S04]  /*0320*/  @P0 LDG.E R0, [R2.64+0x4] ;  /* 0x0000041202000981 */ /* 0x000ea8000c1e1900 */
[----:B------:R-:W3:Y:S01]  /*0330*/  @!P0 LDG.E R4, [R2.64] ;  /* 0x0000001202048981 */ /* 0x000ee2000c1e1900 */
[----:B--2---:R-:W1:Y:S02]  /*0340*/  @P0 R2UR UR6, R0 ;  /* 0x00000000000603c2 */ /* 0x004e6400000e0000 */
[----:B-1----:R-:W-:-:S11]  /*0350*/  @UP3 UIADD3 UR6, UR6, -UR20, URZ ;  /* 0x8000001406063290 */ /* 0x002fd6000fffe03f */
[----:B---3--:R1:W2:Y:S02]  /*0360*/  @!P0 R2UR UR6, R4 ;  /* 0x00000000040683c2 */ /* 0x0082a400000e0000 */
[----:B-12---:R-:W-:Y:S05]  /*0370*/  BRA `(.L_x_235) ;  /* 0x0000001000007947 */ /* 0x006fea0003800000 */
.L_x_234:
[----:B------:R-:W-:Y:S02]  /*0380*/  ULDC UR6, c[0x0][0x218] ;  /* 0x0000860000067ab9 */ /* 0x000fe40000000800 */
.L_x_235:
[----:B------:R-:W-:Y:S02]  /*0390*/  ULDC.64 UR4, c[0x0][0x258] ;  /* 0x0000960000047ab9 */ /* 0x000fe40000000a00 */
[----:B------:R-:W-:-:S04]  /*03a0*/  UISETP.NE.U32.AND UP2, UPT, URZ, UR4, UPT ;  /* 0x000000043f00728c */ /* 0x000fc8000bf45070 */
[----:B------:R-:W-:-:S03]  /*03b0*/  UISETP.NE.AND.EX UP2, UPT, URZ, UR5, UPT, UP2 ;  /* 0x000000053f00728c */ /* 0x000fc6000bf45320 */
[----:B------:R-:W-:-:S03]  /*03c0*/  ULDC.64 UR4, c[0x0][0x258] ;  /* 0x0000960000047ab9 */ /* 0x000fc60000000a00 */
[----:B------:R-:W-:-:S05]  /*03d0*/  PLOP3.LUT P0, PT, PT, PT, UP2, 0x80, 0x0 ;  /* 0x000000000000781c */ /* 0x000fca0003f0f028 */
[----:B------:R-:W-:-:S06]  /*03e0*/  @UP2 UIMAD.WIDE UR4, UR11, UR7, UR4 ;  /* 0x000000070b0422a5 */ /* 0x000fcc000f8e0204 */
[----:B------:R-:W-:Y:S02]  /*03f0*/  IMAD.U32 R2, RZ, RZ, UR4 ;  /* 0x00000004ff027e24 */ /* 0x000fe4000f8e00ff */
[----:B------:R-:W-:Y:S01]  /*0400*/  IMAD.U32 R3, RZ, RZ, UR5 ;  /* 0x00000005ff037e24 */ /* 0x000fe2000f8e00ff */
[----:B------:R-:W-:Y:S02]  /*0410*/  USHF.L.U32 UR13, UR13, 0x7, URZ ;  /* 0x000000070d0d7899 */ /* 0x000fe4000800063f */
[----:B------:R-:W-:Y:S02]  /*0420*/  ULDC.64 UR4, c[0x0][0x268] ;  /* 0x00009a0000047ab9 */ /* 0x000fe40000000a00 */
[----:B------:R-:W2:Y:S01]  /*0430*/  @P0 LDG.E R0, [R2.64] ;  /* 0x0000001202000981 */ /* 0x000ea2000c1e1900 */
[----:B------:R-:W-:Y:S02]  /*0440*/  UISETP.GT.AND UP0, UPT, UR16, UR13, UPT ;  /* 0x0000000d1000728c */ /* 0x000fe4000bf04270 */
[----:B------:R-:W-:-:S03]  /*0450*/  @!UP2 UISETP.NE.U32.AND UP1, UPT, URZ, UR4, UPT ;  /* 0x000000043f00a28c */ /* 0x000fc6000bf25070 */
[----:B------:R-:W-:Y:S02]  /*0460*/  ULDC UR4, c[0x0][0x21c] ;  /* 0x0000870000047ab9 */ /* 0x000fe40000000800 */
[----:B------:R-:W-:-:S04]  /*0470*/  @!UP2 UISETP.NE.AND.EX UP1, UPT, URZ, UR5, UPT, UP1 ;  /* 0x000000053f00a28c */ /* 0x000fc8000bf25310 */
[----:B------:R-:W-:Y:S01]  /*0480*/  @!UP2 USEL UR4, URZ, UR4, !UP1 ;  /* 0x000000043f04a287 */ /* 0x000fe2000c800000 */
[----:B--2---:R-:W1:Y:S01]  /*0490*/  @P0 R2UR UR14, R0 ;  /* 0x00000000000e03c2 */ /* 0x004e6200000e0000 */
[----:B------:R-:W-:Y:S01]  /*04a0*/  PLOP3.LUT P0, PT, PT, PT, UP0, 0x80, 0x0 ;  /* 0x000000000000781c */ /* 0x000fe20003f0f008 */
[----:B-1----:R-:W-:Y:S02]  /*04b0*/  @UP2 UIADD3 UR14, UR14, -UR15, URZ ;  /* 0x8000000f0e0e2290 */ /* 0x002fe4000fffe03f */
[----:B------:R-:W-:-:S10]  /*04c0*/  @!UP2 UIADD3 UR14, UR4, UR6, -UR15 ;  /* 0x00000006040ea290 */ /* 0x000fd4000fffe80f */
[----:B------:R-:W-:Y:S05]  /*04d0*/  @!P0 EXIT ;  /* 0x000000000000894d */ /* 0x000fea0003800000 */
[----:B------:R-:W-:Y:S02]  /*04e0*/  UIADD3 UR6, UR14, UR13, -UR16 ;  /* 0x0000000d0e067290 */ /* 0x000fe4000fffe810 */
[----:B------:R-:W-:Y:S02]  /*04f0*/  UIADD3 UR4, -UR16, 0xbf, UR13 ;  /* 0x000000bf10047890 */ /* 0x000fe4000fffe10d */
[----:B------:R-:W-:Y:S02]  /*0500*/  ULDC UR9, c[0x0][0x2e4] ;  /* 0x0000b90000097ab9 */ /* 0x000fe40000000800 */
[----:B------:R-:W-:Y:S02]  /*0510*/  ULDC UR5, c[0x0][0x2e8] ;  /* 0x0000ba0000057ab9 */ /* 0x000fe40000000800 */
[----:B------:R-:W-:Y:S02]  /*0520*/  UIADD3 UR9, UR6, -UR9, URZ ;  /* 0x8000000906097290 */ /* 0x000fe4000fffe03f */
[----:B------:R-:W-:-:S02]  /*0530*/  UIADD3 UR7, UR14, 0x3f, URZ ;  /* 0x0000003f0e077890 */ /* 0x000fc4000fffe03f */
[----:B------:R-:W-:Y:S02]  /*0540*/  UIADD3 UR5, UR4, UR5, UR14 ;  /* 0x0000000504057290 */ /* 0x000fe4000fffe00e */
[----:B------:R-:W-:Y:S02]  /*0550*/  USHF.R.S32.HI UR8, URZ, 0x1f, UR9 ;  /* 0x0000001f3f087899 */ /* 0x000fe40008011409 */
[----:B------:R-:W-:Y:S02]  /*0560*/  USHF.R.S32.HI UR6, URZ, 0x1f, UR7 ;  /* 0x0000001f3f067899 */ /* 0x000fe40008011407 */
[----:B------:R-:W-:Y:S02]  /*0570*/  USHF.R.S32.HI UR4, URZ, 0x1f, UR5 ;  /* 0x0000001f3f047899 */ /* 0x000fe40008011405 */
[----:B------:R-:W-:Y:S02]  /*0580*/  ULEA.HI UR8, UR8, UR9, URZ, 0x6 ;  /* 0x0000000908087291 */ /* 0x000fe4000f8f303f */
[----:B------:R-:W-:-:S02]  /*0590*/  ULEA.HI UR6, UR6, UR7, URZ, 0x6 ;  /* 0x0000000706067291 */ /* 0x000fc4000f8f303f */
[----:B------:R-:W-:Y:S02]  /*05a0*/  ULEA.HI UR4, UR4, UR5, URZ, 0x6 ;  /* 0x0000000504047291 */ /* 0x000fe4000f8f303f */
[----:B------:R-:W-:Y:S02]  /*05b0*/  USHF.R.S32.HI UR8, URZ, 0x6, UR8 ;  /* 0x000000063f087899 */ /* 0x000fe40008011408 */
[----:B------:R-:W-:Y:S02]  /*05c0*/  USHF.R.S32.HI UR6, URZ, 0x6, UR6 ;  /* 0x000000063f067899 */ /* 0x000fe40008011406 */
[----:B------:R-:W-:Y:S02]  /*05d0*/  USHF.R.S32.HI UR4, URZ, 0x6, UR4 ;  /* 0x000000063f047899 */ /* 0x000fe40008011404 */
[----:B------:R-:W-:Y:S02]  /*05e0*/  UISETP.LT.AND UP1, UPT, URZ, UR8, UPT ;  /* 0x000000083f00728c */ /* 0x000fe4000bf21270 */
[----:B------:R-:W-:-:S02]  /*05f0*/  UISETP.LT.AND UP0, UPT, UR6, UR4, UPT ;  /* 0x000000040600728c */ /* 0x000fc4000bf01270 */
[----:B------:R-:W-:Y:S02]  /*0600*/  USEL UR9, URZ, UR8, !UP1 ;  /* 0x000000083f097287 */ /* 0x000fe4000c800000 */
[----:B------:R-:W-:-:S04]  /*0610*/  USEL UR8, UR6, UR4, UP0 ;  /* 0x0000000406087287 */ /* 0x000fc80008000000 */
[----:B------:R-:W-:-:S06]  /*0620*/  UISETP.GT.AND UP0, UPT, UR8, UR9, UPT ;  /* 0x000000090800728c */ /* 0x000fcc000bf04270 */
[----:B------:R-:W-:-:S13]  /*0630*/  PLOP3.LUT P0, PT, PT, PT, UP0, 0x80, 0x0 ;  /* 0x000000000000781c */ /* 0x000fda0003f0f008 */
[----:B------:R-:W-:Y:S05]  /*0640*/  @P0 BRA `(.L_x_236) ;  /* 0x00000a1000000947 */ /* 0x000fea0003800000 */
[----:B------:R-:W-:Y:S01]  /*0650*/  UISETP.NE.AND UP0, UPT, UR10, -0x1, UPT ;  /* 0xffffffff0a00788c */ /* 0x000fe2000bf05270 */
[----:B------:R-:W-:Y:S01]  /*0660*/  SHF.R.S32.HI R3, RZ, 0x1f, R6 ;  /* 0x0000001fff037819 */ /* 0x000fe20000011406 */
[----:B------:R-:W-:Y:S01]  /*0670*/  ULDC.64 UR4, c[0x0][0x1e0] ;  /* 0x0000780000047ab9 */ /* 0x000fe20000000a00 */
[----:B------:R-:W1:Y:S01]  /*0680*/  S2R R8, SR_CTAID.Z ;  /* 0x0000000000087919 */ /* 0x000e620000002700 */
[----:B------:R-:W-:Y:S01]  /*0690*/  USHF.R.S32.HI UR15, URZ, 0x1f, UR12 ;  /* 0x0000001f3f0f7899 */ /* 0x000fe2000801140c */
[----:B------:R-:W-:Y:S01]  /*06a0*/  LEA.HI R12, R3, R6, RZ, 0x3 ;  /* 0x00000006030c7211 */ /* 0x000fe200078f18ff */
[----:B------:R-:W-:Y:S01]  /*06b0*/  ULDC.64 UR6, c[0x0][0x1e8] ;  /* 0x00007a0000067ab9 */ /* 0x000fe20000000a00 */
[----:B------:R-:W2:Y:S01]  /*06c0*/  S2R R15, SR_CTAID.X ;  /* 0x00000000000f7919 */ /* 0x000ea20000002500 */
[----:B------:R-:W-:Y:S01]  /*06d0*/  ULDC UR9, c[0x0][0x214] ;  /* 0x0000850000097ab9 */ /* 0x000fe20000000800 */
[----:B------:R-:W-:Y:S01]  /*06e0*/  LOP3.LUT R3, R12, 0x1ffffff8, RZ, 0xc0, !PT ;  /* 0x1ffffff80c037812 */ /* 0x000fe200078ec0ff */
[----:B------:R-:W-:Y:S01]  /*06f0*/  ULDC UR8, c[0x0][0x234] ;  /* 0x00008d0000087ab9 */ /* 0x000fe20000000800 */
[----:B------:R-:W-:Y:S01]  /*0700*/  SHF.R.S32.HI R12, RZ, 0x3, R12 ;  /* 0x00000003ff0c7819 */ /* 0x000fe2000001140c */
[----:B------:R-:W-:Y:S01]  /*0710*/  @!UP0 USHF.R.S32.HI UR14, URZ, 0x1f, UR11 ;  /* 0x0000001f3f0e8899 */ /* 0x000fe2000801140b */
[----:B------:R-:W-:Y:S01]  /*0720*/  BSSY B0, `(.L_x_237) ;  /* 0x000003b000007945 */ /* 0x000fe20003800000 */
[----:B------:R-:W-:Y:S01]  /*0730*/  @!UP0 UIMAD.WIDE.U32 UR20, UR11, UR4, URZ ;  /* 0x000000040b1482a5 */ /* 0x000fe2000f8e003f */
[----:B------:R-:W-:Y:S01]  /*0740*/  IMAD.IADD R0, R6, 0x1, -R3 ;  /* 0x0000000106007824 */ /* 0x000fe200078e0a03 */
[----:B------:R-:W-:Y:S01]  /*0750*/  @!UP0 UIMAD UR14, UR14, UR4, URZ ;  /* 0x000000040e0e82a4 */ /* 0x000fe2000f8e023f */
[----:B------:R-:W-:Y:S01]  /*0760*/  SHF.R.S32.HI R13, RZ, 0x1f, R12 ;  /* 0x0000001fff0d7819 */ /* 0x000fe2000001140c */
[----:B------:R-:W-:Y:S01]  /*0770*/  @UP0 UIMAD.WIDE.U32 UR22, UR10, UR6, URZ ;  /* 0x000000060a1602a5 */ /* 0x000fe2000f8e003f */
[----:B------:R-:W-:Y:S01]  /*0780*/  IMAD.SHL.U32 R0, R0, 0x8, RZ ;  /* 0x0000000800007824 */ /* 0x000fe200078e00ff */
[----:B------:R-:W-:-:S02]  /*0790*/  ULDC.U8 UR4, c[0x0][0x329] ;  /* 0x0000ca4000047ab9 */ /* 0x000fc40000000000 */
[----:B------:R-:W-:Y:S02]  /*07a0*/  @!UP0 UIMAD UR14, UR11, UR5, UR14 ;  /* 0x000000050b0e82a4 */ /* 0x000fe4000f8e020e */
[----:B------:R-:W-:Y:S02]  /*07b0*/  UISETP.NE.AND UP1, UPT, UR4, URZ, UPT ;  /* 0x0000003f0400728c */ /* 0x000fe4000bf25270 */
[----:B------:R-:W-:Y:S02]  /*07c0*/  ULDC.U8 UR5, c[0x0][0x328] ;  /* 0x0000ca0000057ab9 */ /* 0x000fe40000000000 */
[----:B------:R-:W-:Y:S02]  /*07d0*/  UISETP.NE.AND UP2, UPT, UR5, URZ, UPT ;  /* 0x0000003f0500728c */ /* 0x000fe4000bf45270 */
[----:B------:R-:W-:Y:S01]  /*07e0*/  ULDC UR6, c[0x0][0x1c0] ;  /* 0x0000700000067ab9 */ /* 0x000fe20000000800 */
[----:B--2---:R-:W-:Y:S01]  /*07f0*/  IMAD.WIDE R14, R15, 0x80, R12 ;  /* 0x000000800f0e7825 */ /* 0x004fe200078e020c */
[----:B------:R-:W-:-:S02]  /*0800*/  UISETP.NE.OR UP3, UPT, UR4, URZ, !UP2 ;  /* 0x0000003f0400728c */ /* 0x000fc4000d765670 */
[----:B------:R-:W-:Y:S02]  /*0810*/  @UP0 UIMAD UR7, UR10, UR7, UR23 ;  /* 0x000000070a0702a4 */ /* 0x000fe4000f8e0217 */
[----:B------:R-:W-:Y:S02]  /*0820*/  ULDC.64 UR4, c[0x0][0x1f0] ;  /* 0x00007c0000047ab9 */ /* 0x000fe40000000a00 */
[----:B------:R-:W-:Y:S02]  /*0830*/  UIMAD UR15, UR15, UR4, URZ ;  /* 0x000000040f0f72a4 */ /* 0x000fe4000f8e023f */
[----:B------:R-:W-:Y:S02]  /*0840*/  @UP1 UMOV UR17, 0x1 ;  /* 0x0000000100111882 */ /* 0x000fe40000000000 */
[----:B------:R-:W-:Y:S02]  /*0850*/  @UP1 ULDC UR4, c[0x0][0x210] ;  /* 0x0000840000041ab9 */ /* 0x000fe40000000800 */
[----:B------:R-:W-:-:S02]  /*0860*/  @UP1 UIMAD UR4, UR4, UR9, URZ ;  /* 0x00000009040412a4 */ /* 0x000fc4000f8e023f */
[----:B------:R-:W-:Y:S02]  /*0870*/  @!UP1 USEL UR4, UR9, UR8, !UP2 ;  /* 0x0000000809049287 */ /* 0x000fe4000d000000 */
[----:B------:R-:W-:Y:S02]  /*0880*/  @!UP0 UMOV UR22, UR20 ;  /* 0x0000001400168c82 */ /* 0x000fe40008000000 */
[----:B------:R-:W-:Y:S01]  /*0890*/  @!UP1 UIMAD UR17, UR4, UR6, URZ ;  /* 0x00000006041192a4 */ /* 0x000fe2000f8e023f */
[----:B------:R-:W-:Y:S01]  /*08a0*/  IADD3 R2, P0, R0, UR22, RZ ;  /* 0x0000001600027c10 */ /* 0x000fe2000ff1e0ff */
[----:B------:R-:W-:Y:S02]  /*08b0*/  @!UP0 UIADD3 UR7, UR21, UR14, URZ ;  /* 0x0000000e15078290 */ /* 0x000fe4000fffe03f */
[----:B------:R-:W-:Y:S02]  /*08c0*/  UIADD3 UR16, -UR13, UR16, URZ ;  /* 0x000000100d107290 */ /* 0x000fe4000fffe13f */
[----:B------:R-:W-:-:S02]  /*08d0*/  @!UP3 UIMAD UR20, UR11, UR9, URZ ;  /* 0x000000090b14b2a4 */ /* 0x000fc4000f8e023f */
[----:B------:R-:W-:Y:S01]  /*08e0*/  UIMAD UR17, UR11, UR17, URZ ;  /* 0x000000110b1172a4 */ /* 0x000fe2000f8e023f */
[----:B------:R-:W-:Y:S01]  /*08f0*/  LEA.HI.X.SX32 R3, R0, UR7, 0x1, P0 ;  /* 0x0000000700037c11 */ /* 0x000fe200080f0eff */
[----:B------:R-:W-:Y:S01]  /*0900*/  @!UP3 USEL UR20, UR20, UR10, !UP0 ;  /* 0x0000000a1414b287 */ /* 0x000fe2000c000000 */
[----:B------:R-:W-:Y:S01]  /*0910*/  ISETP.GE.AND P0, PT, R12, UR16, PT ;  /* 0x000000100c007c0c */ /* 0x000fe2000bf06270 */
[----:B------:R-:W-:Y:S02]  /*0920*/  @UP1 ULDC UR23, c[0x0][0x210] ;  /* 0x0000840000171ab9 */ /* 0x000fe40000000800 */
[----:B------:R-:W-:Y:S01]  /*0930*/  USEL UR17, UR17, URZ, UP3 ;  /* 0x0000003f11117287 */ /* 0x000fe20009800000 */
[----:B-1----:R-:W-:Y:S01]  /*0940*/  IMAD.WIDE.U32 R8, R8, c[0x0][0x1f0], R2 ;  /* 0x00007c0008087a25 */ /* 0x002fe200078e0002 */
[----:B------:R-:W-:Y:S02]  /*0950*/  @!UP1 UMOV UR23, 0x1 ;  /* 0x0000000100179882 */ /* 0x000fe40000000000 */
[----:B------:R-:W-:-:S02]  /*0960*/  UIMAD UR13, UR13, UR23, URZ ;  /* 0x000000170d0d72a4 */ /* 0x000fc4000f8e023f */
[----:B------:R-:W-:Y:S02]  /*0970*/  UIMAD UR17, UR12, UR4, UR17 ;  /* 0x000000040c1172a4 */ /* 0x000fe4000f8e0211 */
[----:B------:R-:W-:Y:S02]  /*0980*/  UMOV UR24, URZ ;  /* 0x0000003f00187c82 */ /* 0x000fe40008000000 */
[----:B------:R-:W-:Y:S02]  /*0990*/  @!UP3 UMOV UR24, UR20 ;  /* 0x000000140018bc82 */ /* 0x000fe40008000000 */
[----:B------:R-:W-:Y:S02]  /*09a0*/  UIMAD UR5, UR12, UR5, UR15 ;  /* 0x000000050c0572a4 */ /* 0x000fe4000f8e020f */
[----:B------:R-:W-:Y:S02]  /*09b0*/  UMOV UR25, URZ ;  /* 0x0000003f00197c82 */ /* 0x000fe40008000000 */
[----:B------:R-:W-:-:S02]  /*09c0*/  USHF.R.S32.HI UR4, URZ, 0x1f, UR13 ;  /* 0x0000001f3f047899 */ /* 0x000fc4000801140d */
[----:B------:R-:W-:Y:S01]  /*09d0*/  @!UP3 USHF.R.S32.HI UR25, URZ, 0x1f, UR20 ;  /* 0x0000001f3f19b899 */ /* 0x000fe20008011414 */
[----:B------:R-:W-:Y:S01]  /*09e0*/  IADD3 R11, R9, UR5, RZ ;  /* 0x00000005090b7c10 */ /* 0x000fe2000fffe0ff */
[----:B------:R-:W-:Y:S02]  /*09f0*/  USHF.R.S32.HI UR6, URZ, 0x1f, UR17 ;  /* 0x0000001f3f067899 */ /* 0x000fe40008011411 */
[----:B------:R-:W-:-:S04]  /*0a00*/  UIADD3 UR13, UP1, UP0, UR13, UR24, UR17 ;  /* 0x000000180d0d7290 */ /* 0x000fc8000f83e011 */
[----:B------:R-:W-:Y:S01]  /*0a10*/  UIADD3.X UR4, UR4, UR25, UR6, UP1, UP0 ;  /* 0x0000001904047290 */ /* 0x000fe20008fe0406 */
[----:B------:R-:W-:Y:S06]  /*0a20*/  @P0 BRA `(.L_x_238) ;  /* 0x000000a000000947 */ /* 0x000fec0003800000 */
        /* <DEDUP_REMOVED lines=10> */
.L_x_238:
[----:B------:R-:W-:Y:S05]  /*0ad0*/  BSYNC B0 ;  /* 0x0000000000007941 */ /* 0x000fea0003800000 */
.L_x_237:
[----:B------:R-:W-:Y:S01]  /*0ae0*/  IADD3 R5, R12, 0x20, RZ ;  /* 0x000000200c057810 */ /* 0x000fe20007ffe0ff */
[----:B------:R-:W-:Y:S03]  /*0af0*/  BSSY B0, `(.L_x_239) ;  /* 0x0000010000007945 */ /* 0x000fe60003800000 */
[----:B------:R-:W-:-:S13]  /*0b00*/  ISETP.GE.AND P0, PT, R5, UR16, PT ;  /* 0x0000001005007c0c */ /* 0x000fda000bf06270 */
[----:B------:R-:W-:Y:S05]  /*0b10*/  @P0 BRA `(.L_x_240) ;  /* 0x000000d000000947 */ /* 0x000fea0003800000 */
[----:B-1----:R-:W-:Y:S01]  /*0b20*/  IADD3 R3, P0, R14, 0x20, RZ ;  /* 0x000000200e037810 */ /* 0x002fe20007f1e0ff */
[----:B------:R-:W-:Y:S01]  /*0b30*/  IMAD.MOV.U32 R16, RZ, RZ, R8 ;  /* 0x000000ffff107224 */ /* 0x000fe200078e0008 */
        /* <DEDUP_REMOVED lines=11> */
.L_x_240:
[----:B------:R-:W-:Y:S05]  /*0bf0*/  BSYNC B0 ;  /* 0x0000000000007941 */ /* 0x000fea0003800000 */
.L_x_239:
        /* <DEDUP_REMOVED lines=17> */
.L_x_242:
[----:B------:R-:W-:Y:S05]  /*0d10*/  BSYNC B0 ;  /* 0x0000000000007941 */ /* 0x000fea0003800000 */
.L_x_241:
[----:B-1----:R-:W-:Y:S01]  /*0d20*/  IADD3 R2, R12, 0x60, RZ ;  /* 0x000000600c027810 */ /* 0x002fe20007ffe0ff */
[----:B------:R-:W-:Y:S03]  /*0d30*/  BSSY B0, `(.L_x_243) ;  /* 0x000000f000007945 */ /* 0x000fe60003800000 */
[----:B------:R-:W-:-:S13]  /*0d40*/  ISETP.GE.AND P0, PT, R2, UR16, PT ;  /* 0x0000001002007c0c */ /* 0x000fda000bf06270 */
[----:B------:R-:W-:Y:S05]  /*0d50*/  @P0 BRA `(.L_x_244) ;  /* 0x000000c000000947 */ /* 0x000fea0003800000 */
[----:B------:R-:W-:Y:S02]  /*0d60*/  IADD3 R3, P0, R14, 0x60, RZ ;  /* 0x000000600e037810 */ /* 0x000fe40007f1e0ff */
[----:B------:R-:W-:Y:S02]  /*0d70*/  MOV R9, R11 ;  /* 0x0000000b00097202 */ /* 0x000fe40000000f00 */
[----:B------:R-:W-:-:S03]  /*0d80*/  IADD3.X R0, RZ, R15, RZ, P0, !PT ;  /* 0x0000000fff007210 */ /* 0x000fc600007fe4ff */
        /* <DEDUP_REMOVED lines=9> */
.L_x_244:
[----:B------:R-:W-:Y:S05]  /*0e20*/  BSYNC B0 ;  /* 0x0000000000007941 */ /* 0x000fea0003800000 */
.L_x_243:
[----:B------:R-:W-:-:S04]  /*0e30*/  LOP3.LUT P6, RZ, R6, 0x7, RZ, 0xc0, !PT ;  /* 0x0000000706ff7812 */ /* 0x000fc800078cc0ff */
[----:B------:R-:W-:Y:S02]  /*0e40*/  ISETP.GE.OR P5, PT, R12, UR16, P6 ;  /* 0x000000100c007c0c */ /* 0x000fe4000b7a6670 */
[----:B------:R-:W-:Y:S02]  /*0e50*/  ISETP.GE.OR P4, PT, R5, UR16, P6 ;  /* 0x0000001005007c0c */ /* 0x000fe4000b786670 */
[----:B------:R-:W-:Y:S02]  /*0e60*/  ISETP.GE.OR P3, PT, R4, UR16, P6 ;  /* 0x0000001004007c0c */ /* 0x000fe4000b766670 */
[----:B------:R-:W-:-:S07]  /*0e70*/  ISETP.GE.OR P6, PT, R2, UR16, P6 ;  /* 0x0000001002007c0c */ /* 0x000fce000b7c6670 */
[----:B------:R-:W-:Y:S02]  /*0e80*/  @!P5 IMAD R7, R12, UR23, RZ ;  /* 0x000000170c07dc24 */ /* 0x000fe4000f8e02ff */
[----:B------:R-:W-:Y:S02]  /*0e90*/  @!P4 IMAD R0, R5, UR23, RZ ;  /* 0x000000170500cc24 */ /* 0x000fe4000f8e02ff */
[----:B------:R-:W-:Y:S01]  /*0ea0*/  @!P3 IMAD R4, R4, UR23, RZ ;  /* 0x000000170404bc24 */ /* 0x000fe2000f8e02ff */
[C---:B------:R-:W-:Y:S02]  /*0eb0*/  @!P5 IADD3 R6, P0, R7.reuse, UR13, RZ ;  /* 0x0000000d0706dc10 */ /* 0x040fe4000ff1e0ff */
[----:B------:R-:W-:Y:S02]  /*0ec0*/  @!P4 IADD3 R3, P1, R0, UR13, RZ ;  /* 0x0000000d0003cc10 */ /* 0x000fe4000ff3e0ff */
[----:B------:R-:W-:Y:S02]  /*0ed0*/  @!P5 LEA.HI.X.SX32 R7, R7, UR4, 0x1, P0 ;  /* 0x000000040707dc11 */ /* 0x000fe400080f0eff */
[----:B-1----:R-:W-:-:S02]  /*0ee0*/  @!P5 LEA R10, P2, R6, c[0x0][0x200], 0x2 ;  /* 0x00008000060ada11 */ /* 0x002fc400078410ff */
[----:B------:R-:W-:Y:S02]  /*0ef0*/  @!P3 IADD3 R5, P0, R4, UR13, RZ ;  /* 0x0000000d0405bc10 */ /* 0x000fe4000ff1e0ff */
[----:B------:R-:W-:Y:S02]  /*0f00*/  @!P4 LEA.HI.X.SX32 R0, R0, UR4, 0x1, P1 ;  /* 0x000000040000cc11 */ /* 0x000fe400088f0eff */
[----:B------:R-:W-:Y:S02]  /*0f10*/  @!P5 LEA.HI.X R11, R6, c[0x0][0x204], R7, 0x2, P2 ;  /* 0x00008100060bda11 */ /* 0x000fe400010f1407 */
[----:B------:R-:W-:Y:S02]  /*0f20*/  @!P4 LEA R8, P1, R3, c[0x0][0x200], 0x2 ;  /* 0x000080000308ca11 */ /* 0x000fe400078210ff */
[----:B------:R-:W-:Y:S02]  /*0f30*/  @!P3 LEA.HI.X.SX32 R4, R4, UR4, 0x1, P0 ;  /* 0x000000040404bc11 */ /* 0x000fe400080f0eff */
[----:B------:R-:W-:-:S02]  /*0f40*/  @!P3 LEA R6, P0, R5, c[0x0][0x200], 0x2 ;  /* 0x000080000506ba11 */ /* 0x000fc400078010ff */
[----:B------:R-:W-:Y:S01]  /*0f50*/  @!P4 LEA.HI.X R9, R3, c[0x0][0x204], R0, 0x2, P1 ;  /* 0x000081000309ca11 */ /* 0x000fe200008f1400 */
[----:B------:R-:W-:Y:S01]  /*0f60*/  @!P5 IMAD.MOV.U32 R0, RZ, RZ, 0x7f800000 ;  /* 0x7f800000ff00d424 */ /* 0x000fe200078e00ff */
[----:B------:R-:W-:Y:S01]  /*0f70*/  @!P3 LEA.HI.X R7, R5, c[0x0][0x204], R4, 0x2, P0 ;  /* 0x000081000507ba11 */ /* 0x000fe200000f1404 */
[----:B------:R-:W-:Y:S02]  /*0f80*/  @!P4 IMAD.MOV.U32 R5, RZ, RZ, 0x7f800000 ;  /* 0x7f800000ff05c424 */ /* 0x000fe400078e00ff */
[----:B------:R-:W-:Y:S01]  /*0f90*/  @!P3 IMAD.MOV.U32 R3, RZ, RZ, 0x7f800000 ;  /* 0x7f800000ff03b424 */ /* 0x000fe200078e00ff */
[----:B------:R1:W-:Y:S04]  /*0fa0*/  @!P5 STG.E [R10.64], R0 ;  /* 0x000000000a00d986 */ /* 0x0003e8000c101912 */
[----:B------:R1:W-:Y:S04]  /*0fb0*/  @!P4 STG.E [R8.64], R5 ;  /* 0x000000050800c986 */ /* 0x0003e8000c101912 */
[----:B------:R1:W-:Y:S01]  /*0fc0*/  @!P3 STG.E [R6.64], R3 ;  /* 0x000000030600b986 */ /* 0x0003e2000c101912 */
[----:B------:R-:W-:Y:S05]  /*0fd0*/  @P6 EXIT ;  /* 0x000000000000694d */ /* 0x000fea0003800000 */
[----:B-1----:R-:W-:Y:S02]  /*0fe0*/  IMAD R0, R2, UR23, RZ ;  /* 0x0000001702007c24 */ /* 0x002fe4000f8e02ff */
[----:B------:R-:W-:-:S03]  /*0ff0*/  IMAD.MOV.U32 R5, RZ, RZ, 0x7f800000 ;  /* 0x7f800000ff057424 */ /* 0x000fc600078e00ff */
[----:B------:R-:W-:-:S04]  /*1000*/  IADD3 R3, P0, R0, UR13, RZ ;  /* 0x0000000d00037c10 */ /* 0x000fc8000ff1e0ff */
[----:B------:R-:W-:Y:S02]  /*1010*/  LEA.HI.X.SX32 R0, R0, UR4, 0x1, P0 ;  /* 0x0000000400007c11 */ /* 0x000fe400080f0eff */
[----:B------:R-:W-:-:S04]  /*1020*/  LEA R2, P0, R3, c[0x0][0x200], 0x2 ;  /* 0x0000800003027a11 */ /* 0x000fc800078010ff */
[----:B------:R-:W-:-:S05]  /*1030*/  LEA.HI.X R3, R3, c[0x0][0x204], R0, 0x2, P0 ;  /* 0x0000810003037a11 */ /* 0x000fca00000f1400 */
[----:B------:R-:W-:Y:S01]  /*1040*/  STG.E [R2.64], R5 ;  /* 0x0000000502007986 */ /* 0x000fe2000c101912 */
[----:B------:R-:W-:Y:S05]  /*1050*/  EXIT ;  /* 0x000000000000794d */ /* 0x000fea0003800000 */
.L_x_236:
[----:B------:R-:W-:Y:S02]  /*1060*/  UISETP.NE.AND UP0, UPT, UR10, -0x1, UPT ;  /* 0xffffffff0a00788c */ /* 0x000fe4000bf05270 */
[----:B------:R-:W-:Y:S02]  /*1070*/  UISETP.NE.AND UP1, UPT, UR20, -0x1, UPT ;  /* 0xffffffff1400788c */ /* 0x000fe4000bf25270 */
[----:B------:R-:W-:Y:S02]  /*1080*/  ULDC.64 UR4, c[0x0][0x190] ;  /* 0x0000640000047ab9 */ /* 0x000fe40000000a00 */
[----:B------:R-:W-:Y:S02]  /*1090*/  ULDC.64 UR6, c[0x0][0x178] ;  /* 0x00005e0000067ab9 */ /* 0x000fe40000000a00 */
[----:B------:R-:W-:-:S03]  /*10a0*/  PLOP3.LUT P0, PT, PT, PT, UP1, 0x80, 0x0 ;  /* 0x000000000000781c */ /* 0x000fc60003f0f018 */
[----:B------:R-:W-:Y:S02]  /*10b0*/  @UP0 UIMAD.WIDE.U32 UR26, UR10, UR4, URZ ;  /* 0x000000040a1a02a5 */ /* 0x000fe4000f8e003f */
[----:B------:R-:W-:Y:S02]  /*10c0*/  @!UP0 USHF.R.S32.HI UR21, URZ, 0x1f, UR11 ;  /* 0x0000001f3f158899 */ /* 0x000fe4000801140b */
[----:B------:R-:W-:Y:S02]  /*10d0*/  @UP1 UIADD3 UR24, UR15, UR20, URZ ;  /* 0x000000140f181290 */ /* 0x000fe4000fffe03f */
[----:B------:R-:W-:Y:S02]  /*10e0*/  @UP0 UIMAD UR17, UR10, UR5, UR27 ;  /* 0x000000050a1102a4 */ /* 0x000fe4000f8e021b */
[----:B------:R-:W-:Y:S02]  /*10f0*/  @!UP0 UIMAD.WIDE.U32 UR22, UR11, UR6, URZ ;  /* 0x000000060b1682a5 */ /* 0x000fe4000f8e003f */
[----:B------:R-:W-:-:S02]  /*1100*/  ULDC.64 UR4, c[0x0][0x198] ;  /* 0x0000660000047ab9 */ /* 0x000fc40000000a00 */
[----:B------:R-:W-:Y:S02]  /*1110*/  @!UP0 UIMAD UR21, UR21, UR6, URZ ;  /* 0x00000006151582a4 */ /* 0x000fe4000f8e023f */
[----:B------:R-:W-:Y:S02]  /*1120*/  @UP1 UIMAD.WIDE.U32 UR28, UR24, UR4, URZ ;  /* 0x00000004181c12a5 */ /* 0x000fe4000f8e003f */
[----:B------:R-:W-:Y:S02]  /*1130*/  @!UP0 UIMAD UR21, UR11, UR7, UR21 ;  /* 0x000000070b1582a4 */ /* 0x000fe4000f8e0215 */
[----:B------:R-:W-:Y:S02]  /*1140*/  @UP0 UMOV UR6, UR26 ;  /* 0x0000001a00060c82 */ /* 0x000fe40008000000 */
[----:B------:R-:W-:Y:S02]  /*1150*/  @!UP0 UMOV UR6, UR22 ;  /* 0x0000001600068c82 */ /* 0x000fe40008000000 */
[----:B------:R-:W-:-:S02]  /*1160*/  @UP1 UIMAD UR7, UR24, UR5, UR29 ;  /* 0x00000005180712a4 */ /* 0x000fc4000f8e021d */
[----:B------:R-:W-:Y:S02]  /*1170*/  @!UP0 UIADD3 UR17, UR23, UR21, URZ ;  /* 0x0000001517118290 */ /* 0x000fe4000fffe03f */
[----:B------:R-:W-:Y:S01]  /*1180*/  @UP1 UMOV UR22, UR28 ;  /* 0x0000001c00161c82 */ /* 0x000fe20008000000 */
[----:B------:R-:W-:Y:S05]  /*1190*/  @P0 BRA `(.L_x_245) ;  /* 0x000000c000000947 */ /* 0x000fea0003800000 */
[----:B------:R-:W-:Y:S02]  /*11a0*/  USHF.R.S32.HI UR21, URZ, 0x1f, UR15 ;  /* 0x0000001f3f157899 */ /* 0x000fe4000801140f */
[----:B------:R-:W-:Y:S02]  /*11b0*/  ULDC.64 UR4, c[0x0][0x198] ;  /* 0x0000660000047ab9 */ /* 0x000fe40000000a00 */
[----:B------:R-:W-:Y:S02]  /*11c0*/  UIMAD UR21, UR21, UR4, URZ ;  /* 0x00000004151572a4 */ /* 0x000fe4000f8e023f */
[----:B------:R-:W-:Y:S02]  /*11d0*/  UIMAD.WIDE.U32 UR22, UR15, UR4, URZ ;  /* 0x000000040f1672a5 */ /* 0x000fe4000f8e003f */
[----:B------:R-:W-:-:S02]  /*11e0*/  UIMAD UR21, UR15, UR5, UR21 ;  /* 0x000000050f1572a4 */ /* 0x000fc4000f8e0215 */
[----:B------:R-:W-:Y:S02]  /*11f0*/  USHF.R.S32.HI UR7, URZ, 0x1f, UR11 ;  /* 0x0000001f3f077899 */ /* 0x000fe4000801140b */
[----:B------:R-:W-:Y:S02]  /*1200*/  ULDC.64 UR4, c[0x0][0x180] ;  /* 0x0000600000047ab9 */ /* 0x000fe40000000a00 */
[----:B------:R-:W-:Y:S02]  /*1210*/  UIADD3 UR23, UR23, UR21, URZ ;  /* 0x0000001517177290 */ /* 0x000fe4000fffe03f */
[----:B------:R-:W-:Y:S02]  /*1220*/  UIMAD UR7, UR7, UR4, URZ ;  /* 0x00000004070772a4 */ /* 0x000fe4000f8e023f */
[----:B------:R-:W-:Y:S02]  /*1230*/  UIMAD.WIDE.U32 UR22, UR11, UR4, UR22 ;  /* 0x000000040b1672a5 */ /* 0x000fe4000f8e0016 */
[----:B------:R-:W-:-:S04]  /*1240*/  UIMAD UR7, UR11, UR5, UR7 ;  /* 0x000000050b0772a4 */ /* 0x000fc8000f8e0207 */
[----:B------:R-:W-:Y:S02]  /*1250*/  UIADD3 UR7, UR23, UR7, URZ ;  /* 0x0000000717077290 */ /* 0x000fe4000fffe03f */
.L_x_245:
[----:B------:R-:W-:Y:S01]  /*1260*/  IABS R3, c[0x0][0x1c8] ;  /* 0x0000720000037a13 */ /* 0x000fe20000000000 */
[----:B------:R-:W1:Y:S01]  /*1270*/  S2R R0, SR_CTAID.Z ;  /* 0x0000000000007919 */ /* 0x000e620000002700 */
[----:B------:R-:W-:Y:S02]  /*1280*/  ULDC UR4, c[0x0][0x1c8] ;  /* 0x0000720000047ab9 */ /* 0x000fe40000000800 */
[----:B------:R-:W2:Y:S01]  /*1290*/  I2F.RP R7, R3 ;  /* 0x0000000300077306 */ /* 0x000ea20000209400 */
[----:B------:R-:W-:Y:S02]  /*12a0*/  ULOP3.LUT UR4, UR12, UR4, URZ, 0x3c, !UPT ;  /* 0x000000040c047292 */ /* 0x000fe4000f8e3c3f */
[----:B------:R-:W-:-:S04]  /*12b0*/  @UP1 UIADD3 UR20, UR15, UR20, URZ ;  /* 0x000000140f141290 */ /* 0x000fc8000fffe03f */
[----:B------:R-:W-:Y:S01]  /*12c0*/  ISETP.LE.AND P1, PT, RZ, UR4, PT ;  /* 0x00000004ff007c0c */ /* 0x000fe2000bf23270 */
[----:B------:R-:W-:Y:S02]  /*12d0*/  ULDC.64 UR4, c[0x0][0x1a0] ;  /* 0x0000680000047ab9 */ /* 0x000fe40000000a00 */
[----:B------:R-:W-:-:S04]  /*12e0*/  @UP1 UIMAD.WIDE.U32 UR24, UR20, UR4, URZ ;  /* 0x00000004141812a5 */ /* 0x000fc8000f8e003f */
[----:B------:R-:W-:Y:S01]  /*12f0*/  @UP1 UIMAD UR21, UR20, UR5, UR25 ;  /* 0x00000005141512a4 */ /* 0x000fe2000f8e0219 */
[----:B--2---:R-:W2:Y:S01]  /*1300*/  MUFU.RCP R4, R7 ;  /* 0x0000000700047308 */ /* 0x004ea20000001000 */
[----:B------:R-:W-:Y:S01]  /*1310*/  USHF.R.S32.HI UR20, URZ, 0x1f, UR12 ;  /* 0x0000001f3f147899 */ /* 0x000fe2000801140c */
[----:B-1----:R-:W-:Y:S02]  /*1320*/  IABS R0, R0 ;  /* 0x0000000000007213 */ /* 0x002fe40000000000 */
[----:B--2---:R-:W-:-:S04]  /*1330*/  IADD3 R4, R4, 0xffffffe, RZ ;  /* 0x0ffffffe04047810 */ /* 0x004fc80007ffe0ff */
[----:B------:R-:W1:Y:S02]  /*1340*/  F2I.FTZ.U32.TRUNC.NTZ R5, R4 ;  /* 0x0000000400057305 */ /* 0x000e64000021f000 */
[----:B-1----:R-:W-:Y:S02]  /*1350*/  IMAD.MOV R2, RZ, RZ, -R5 ;  /* 0x000000ffff027224 */ /* 0x002fe400078e0a05 */
[----:B------:R-:W-:Y:S02]  /*1360*/  IMAD.MOV.U32 R4, RZ, RZ, RZ ;  /* 0x000000ffff047224 */ /* 0x000fe400078e00ff */
[----:B------:R-:W-:-:S04]  /*1370*/  IMAD R2, R2, R3, RZ ;  /* 0x0000000302027224 */ /* 0x000fc800078e02ff */
[----:B------:R-:W-:-:S04]  /*1380*/  IMAD.HI.U32 R5, R5, R2, R4 ;  /* 0x0000000205057227 */ /* 0x000fc800078e0004 */
[----:B------:R-:W-:-:S04]  /*1390*/  IMAD.MOV.U32 R2, RZ, RZ, R0 ;  /* 0x000000ffff027224 */ /* 0x000fc800078e0000 */
[----:B------:R-:W-:-:S04]  /*13a0*/  IMAD.HI.U32 R216, R5, R2, RZ ;  /* 0x0000000205d87227 */ /* 0x000fc800078e00ff */
[----:B------:R-:W-:-:S04]  /*13b0*/  IMAD.MOV R0, RZ, RZ, -R216 ;  /* 0x000000ffff007224 */ /* 0x000fc800078e0ad8 */
[----:B------:R-:W-:-:S05]  /*13c0*/  IMAD R0, R3, R0, R2 ;  /* 0x0000000003007224 */ /* 0x000fca00078e0202 */
[----:B------:R-:W-:-:S13]  /*13d0*/  ISETP.GT.U32.AND P2, PT, R3, R0, PT ;  /* 0x000000000300720c */ /* 0x000fda0003f44070 */
[----:B------:R-:W-:Y:S01]  /*13e0*/  @!P2 IMAD.IADD R0, R0, 0x1, -R3 ;  /* 0x000000010000a824 */ /* 0x000fe200078e0a03 */
[----:B------:R-:W-:Y:S02]  /*13f0*/  @!P2 IADD3 R216, R216, 0x1, RZ ;  /* 0x00000001d8d8a810 */ /* 0x000fe40007ffe0ff */
[----:B------:R-:W-:Y:S02]  /*1400*/  ISETP.NE.AND P2, PT, RZ, c[0x0][0x1c8], PT ;  /* 0x00007200ff007a0c */ /* 0x000fe40003f45270 */
[----:B------:R-:W-:-:S13]  /*1410*/  ISETP.GE.U32.AND P3, PT, R0, R3, PT ;  /* 0x000000030000720c */ /* 0x000fda0003f66070 */
[----:B------:R-:W-:-:S05]  /*1420*/  @P3 IADD3 R216, R216, 0x1, RZ ;  /* 0x00000001d8d83810 */ /* 0x000fca0007ffe0ff */
[----:B------:R-:W-:Y:S01]  /*1430*/  @!P1 IMAD.MOV R216, RZ, RZ, -R216 ;  /* 0x000000ffffd89224 */ /* 0x000fe200078e0ad8 */
[----:B------:R-:W-:Y:S01]  /*1440*/  @!P2 LOP3.LUT R216, RZ, c[0x0][0x1c8], RZ, 0x33, !PT ;  /* 0x00007200ffd8aa12 */ /* 0x000fe200078e33ff */
        /* <DEDUP_REMOVED lines=13> */
.L_x_246:
[----:B------:R-:W-:Y:S01]  /*1520*/  SHF.R.S32.HI R7, RZ, 0x1f, R6 ;  /* 0x0000001fff077819 */ /* 0x000fe20000011406 */
[----:B------:R-:W1:Y:S01]  /*1530*/  S2R R199, SR_CTAID.X ;  /* 0x0000000000c77919 */ /* 0x000e620000002500 */
[----:B------:R-:W-:Y:S01]  /*1540*/  UIADD3 UR11, -UR13, UR16, URZ ;  /* 0x000000100d0b7290 */ /* 0x000fe2000fffe13f */
[----:B------:R-:W-:Y:S01]  /*1550*/  SHF.R.S32.HI R207, RZ, 0x1f, R216 ;  /* 0x0000001fffcf7819 */ /* 0x000fe200000114d8 */
[----:B------:R-:W-:Y:S01]  /*1560*/  ULDC.64 UR4, c[0x0][0x1a8] ;  /* 0x00006a0000047ab9 */ /* 0x000fe20000000a00 */
[-C--:B------:R-:W-:Y:S01]  /*1570*/  LEA.HI R3, R7, R6.reuse, RZ, 0x3 ;  /* 0x0000000607037211 */ /* 0x080fe200078f18ff */
[----:B------:R-:W2:Y:S01]  /*1580*/  S2R R8, SR_CTAID.Z ;  /* 0x0000000000087919 */ /* 0x000ea20000002700 */
[----:B------:R-:W-:Y:S01]  /*1590*/  UIMAD UR4, UR20, UR4, URZ ;  /* 0x00000004140472a4 */ /* 0x000fe2000f8e023f */
[----:B------:R-:W-:Y:S01]  /*15a0*/  IMAD R211, R207, c[0x0][0x1b0], RZ ;  /* 0x00006c00cfd37a24 */ /* 0x000fe200078e02ff */
[----:B------:R-:W-:Y:S01]  /*15b0*/  SHF.R.S32.HI R10, RZ, 0x3, R3 ;  /* 0x00000003ff0a7819 */ /* 0x000fe20000011403 */
[----:B------:R-:W-:Y:S01]  /*15c0*/  UIADD3 UR15, UR8, -0x1, URZ ;  /* 0xffffffff080f7890 */ /* 0x000fe2000fffe03f */
[----:B------:R-:W-:Y:S01]  /*15d0*/  LOP3.LUT R3, R3, 0xfffffff8, RZ, 0xc0, !PT ;  /* 0xfffffff803037812 */ /* 0x000fe200078ec0ff */
[----:B------:R-:W-:Y:S01]  /*15e0*/  UIMAD UR4, UR12, UR5, UR4 ;  /* 0x000000050c0472a4 */ /* 0x000fe2000f8e0204 */
[----:B------:R-:W-:Y:S01]  /*15f0*/  IADD3 R2, R10, 0x20, RZ ;  /* 0x000000200a027810 */ /* 0x000fe20007ffe0ff */
[----:B------:R-:W-:Y:S01]  /*1600*/  UIMAD UR12, UR15, -0x40, UR14 ;  /* 0xffffffc00f0c78a4 */ /* 0x000fe2000f8e020e */
[----:B------:R-:W-:Y:S01]  /*1610*/  SHF.R.S32.HI R11, RZ, 0x1f, R10 ;  /* 0x0000001fff0b7819 */ /* 0x000fe2000001140a */
[----:B------:R-:W-:Y:S01]  /*1620*/  IMAD.IADD R0, R6, 0x1, -R3 ;  /* 0x0000000106007824 */ /* 0x000fe200078e0a03 */
[----:B------:R-:W-:Y:S01]  /*1630*/  ISETP.GE.AND P3, PT, R2, UR11, PT ;  /* 0x0000000b02007c0c */ /* 0x000fe2000bf66270 */
[----:B------:R-:W-:Y:S01]  /*1640*/  IMAD R211, R216, c[0x0][0x1b4], R211 ;  /* 0x00006d00d8d37a24 */ /* 0x000fe200078e02d3 */
[----:B------:R-:W-:Y:S01]  /*1650*/  IADD3 R3, R10, 0x40, RZ ;  /* 0x000000400a037810 */ /* 0x000fe20007ffe0ff */
[----:B------:R-:W-:Y:S01]  /*1660*/  IMAD.SHL.U32 R212, R0, 0x8, RZ ;  /* 0x0000000800d47824 */ /* 0x000fe200078e00ff */
[----:B------:R-:W-:Y:S01]  /*1670*/  ISETP.GE.AND P4, PT, R10, UR11, PT ;  /* 0x0000000b0a007c0c */ /* 0x000fe2000bf86270 */
[----:B------:R-:W-:Y:S01]  /*1680*/  UMOV UR20, 0x5 ;  /* 0x0000000500147882 */ /* 0x000fe20000000000 */
[----:B------:R-:W-:Y:S01]  /*1690*/  ISETP.GE.AND P2, PT, R3, UR11, PT ;  /* 0x0000000b03007c0c */ /* 0x000fe2000bf46270 */
[----:B------:R-:W-:Y:S01]  /*16a0*/  IMAD R207, R207, c[0x0][0x1b8], RZ ;  /* 0x00006e00cfcf7a24 */ /* 0x000fe200078e02ff */
[----:B------:R-:W-:Y:S01]  /*16b0*/  SHF.R.S32.HI R213, RZ, 0x1f, R212 ;  /* 0x0000001fffd57819 */ /* 0x000fe200000114d4 */
[----:B-1----:R-:W-:Y:S01]  /*16c0*/  IMAD.WIDE R198, R199, 0x80, R10 ;  /* 0x00000080c7c67825 */ /* 0x002fe200078e020a */
[----:B------:R-:W-:Y:S01]  /*16d0*/  IADD3 R12, P0, R212, UR6, RZ ;  /* 0x00000006d40c7c10 */ /* 0x000fe2000ff1e0ff */
[----:B------:R-:W-:Y:S01]  /*16e0*/  UMOV UR6, 0x6 ;  /* 0x0000000600067882 */ /* 0x000fe20000000000 */
[----:B------:R-:W-:Y:S01]  /*16f0*/  IADD3 R195, R10, 0x60, RZ ;  /* 0x000000600ac37810 */ /* 0x000fe20007ffe0ff */
[----:B------:R-:W-:Y:S01]  /*1700*/  IMAD R207, R216, c[0x0][0x1bc], R207 ;  /* 0x00006f00d8cf7a24 */ /* 0x000fe200078e02cf */
[----:B------:R-:W-:Y:S01]  /*1710*/  IADD3.X R13, R213, UR17, RZ, P0, !PT ;  /* 0x00000011d50d7c10 */ /* 0x000fe200087fe4ff */
[----:B------:R-:W-:Y:S01]  /*1720*/  USHF.R.S32.HI UR17, URZ, 0x1f, UR15 ;  /* 0x0000001f3f117899 */ /* 0x000fe2000801140f */
[----:B------:R-:W-:Y:S01]  /*1730*/  @!P3 IADD3 R19, P0, R198, 0x20, RZ ;  /* 0x00000020c613b810 */ /* 0x000fe20007f1e0ff */
[----:B------:R-:W-:Y:S01]  /*1740*/  @!P4 IMAD R5, R199, c[0x0][0x190], RZ ;  /* 0x00006400c705ca24 */ /* 0x000fe200078e02ff */
[----:B------:R-:W-:Y:S01]  /*1750*/  ISETP.GE.AND P1, PT, R195, UR11, PT ;  /* 0x0000000bc3007c0c */ /* 0x000fe2000bf26270 */
[----:B--2---:R-:W-:Y:S01]  /*1760*/  IMAD.WIDE.U32 R8, R8, c[0x0][0x1a8], R12 ;  /* 0x00006a0008087a25 */ /* 0x004fe200078e000c */
[CC--:B------:R-:W-:Y:S01]  /*1770*/  LEA.HI R193, R7.reuse, R6.reuse, RZ, 0x4 ;  /* 0x0000000607c17211 */ /* 0x0c0fe200078f20ff */
[----:B------:R-:W-:Y:S01]  /*1780*/  UISETP.GT.AND UP0, UPT, UR15, UR9, UPT ;  /* 0x000000090f00728c */ /* 0x000fe2000bf04270 */
[----:B------:R-:W-:Y:S01]  /*1790*/  LEA.HI R88, R7, R6, RZ, 0x5 ;  /* 0x0000000607587211 */ /* 0x000fe200078f28ff */
[----:B------:R-:W-:Y:S01]  /*17a0*/  @!P3 IMAD.X R4, RZ, RZ, R199, P0 ;  /* 0x000000ffff04b224 */ /* 0x000fe200000e06c7 */
[----:B------:R-:W-:Y:S01]  /*17b0*/  IADD3 R9, R9, UR4, RZ ;  /* 0x0000000409097c10 */ /* 0x000fe2000fffe0ff */
[----:B------:R-:W-:Y:S01]  /*17c0*/  @!P4 IMAD.MOV.U32 R22, RZ, RZ, R8 ;  /* 0x000000ffff16c224 */ /* 0x000fe200078e0008 */
[----:B------:R-:W-:Y:S01]  /*17d0*/  @!P2 IADD3 R16, P0, R198, 0x40, RZ ;  /* 0x00000040c610a810 */ /* 0x000fe20007f1e0ff */
[----:B------:R-:W-:Y:S01]  /*17e0*/  @!P3 IMAD R4, R4, c[0x0][0x190], RZ ;  /* 0x000064000404ba24 */ /* 0x000fe200078e02ff */
[----:B------:R-:W-:Y:S01]  /*17f0*/  ULDC.64 UR4, c[0x0][0x198] ;  /* 0x0000660000047ab9 */ /* 0x000fe20000000a00 */
[----:B------:R-:W-:Y:S01]  /*1800*/  @!P4 IMAD.MOV.U32 R23, RZ, RZ, R9 ;  /* 0x000000ffff17c224 */ /* 0x000fe200078e0009 */
[----:B------:R-:W-:Y:S01]  /*1810*/  USHF.L.U64.HI UR6, UR4, UR6, UR5 ;  /* 0x0000000604067299 */ /* 0x000fe20008010205 */
[C---:B------:R-:W-:Y:S01]  /*1820*/  @!P4 IMAD R5, R198.reuse, c[0x0][0x194], R5 ;  /* 0x00006500c605ca24 */ /* 0x040fe200078e0205 */
[----:B------:R-:W-:Y:S01]  /*1830*/  USHF.L.U64.HI UR20, UR4, UR20, UR5 ;  /* 0x0000001404147299 */ /* 0x000fe20008010205 */
[----:B------:R-:W-:Y:S01]  /*1840*/  @!P4 IMAD.WIDE.U32 R22, R198, c[0x0][0x190], R22 ;  /* 0x00006400c616ca25 */ /* 0x000fe200078e0016 */
[----:B------:R-:W-:-:S03]  /*1850*/  SHF.R.S32.HI R89, RZ, 0x5, R88 ;  /* 0x00000005ff597819 */ /* 0x000fc60000011458 */
[----:B------:R-:W-:Y:S01]  /*1860*/  @!P2 IMAD.X R3, RZ, RZ, R199, P0 ;  /* 0x000000ffff03a224 */ /* 0x000fe200000e06c7 */
[----:B------:R-:W-:Y:S01]  /*1870*/  @!P1 IADD3 R12, P0, R198, 0x60, RZ ;  /* 0x00000060c60c9810 */ /* 0x000fe20007f1e0ff */
[----:B------:R-:W-:Y:S01]  /*1880*/  @!P3 IMAD R4, R19, c[0x0][0x194], R4 ;  /* 0x000065001304ba24 */ /* 0x000fe200078e0204 */
[----:B------:R-:W-:Y:S01]  /*1890*/  @!P4 LEA R14, P6, R22, c[0x0][0x160], 0x1 ;  /* 0x00005800160eca11 */ /* 0x000fe200078c08ff */
[----:B------:R-:W-:Y:S02]  /*18a0*/  @!P4 IMAD.IADD R5, R23, 0x1, R5 ;  /* 0x000000011705c824 */ /* 0x000fe400078e0205 */
[----:B------:R-:W-:-:S03]  /*18b0*/  @!P3 IMAD.WIDE.U32 R18, R19, c[0x0][0x190], R8 ;  /* 0x000064001312ba25 */ /* 0x000fc600078e0008 */
[----:B------:R-:W-:Y:S01]  /*18c0*/  @!P4 LEA.HI.X R15, R22, c[0x0][0x164], R5, 0x1, P6 ;  /* 0x00005900160fca11 */ /* 0x000fe200030f0c05 */
[----:B------:R-:W-:Y:S01]  /*18d0*/  @!P2 IMAD R3, R3, c[0x0][0x190], RZ ;  /* 0x000064000303aa24 */ /* 0x000fe200078e02ff */
[----:B------:R-:W-:Y:S01]  /*18e0*/  @!P3 LEA R20, P5, R18, c[0x0][0x160], 0x1 ;  /* 0x000058001214ba11 */ /* 0x000fe200078a08ff */
[----:B------:R-:W-:Y:S02]  /*18f0*/  @!P3 IMAD.IADD R4, R19, 0x1, R4 ;  /* 0x000000011304b824 */ /* 0x000fe400078e0204 */
[C---:B------:R-:W-:Y:S02]  /*1900*/  @!P2 IMAD R3, R16.reuse, c[0x0][0x194], R3 ;  /* 0x000065001003aa24 */ /* 0x040fe400078e0203 */
[----:B------:R-:W-:Y:S01]  /*1910*/  @!P2 IMAD.WIDE.U32 R16, R16, c[0x0][0x190], R8 ;  /* 0x000064001010aa25 */ /* 0x000fe200078e0008 */
[----:B------:R-:W-:Y:S02]  /*1920*/  @!P3 LEA.HI.X R21, R18, c[0x0][0x164], R4, 0x1, P5 ;  /* 0x000059001215ba11 */ /* 0x000fe400028f0c04 */
[----:B------:R-:W-:Y:S01]  /*1930*/  ISETP.GE.AND P5, PT, R2, UR12, PT ;  /* 0x0000000c02007c0c */ /* 0x000fe2000bfa6270 */
[----:B------:R-:W-:Y:S01]  /*1940*/  @!P1 IMAD.X R5, RZ, RZ, R199, P0 ;  /* 0x000000ffff059224 */ /* 0x000fe200000e06c7 */
[----:B------:R-:W-:Y:S01]  /*1950*/  @!P2 LEA R18, P6, R16, c[0x0][0x160], 0x1 ;  /* 0x000058001012aa11 */ /* 0x000fe200078c08ff */
[----:B------:R-:W-:Y:S01]  /*1960*/  @!P1 IMAD.MOV.U32 R23, RZ, RZ, R9 ;  /* 0x000000ffff179224 */ /* 0x000fe200078e0009 */
[----:B------:R-:W-:Y:S01]  /*1970*/  ISETP.GE.AND P0, PT, R2, UR12, PT ;  /* 0x0000000c02007c0c */ /* 0x000fe2000bf06270 */
[----:B------:R-:W-:Y:S01]  /*1980*/  IMAD.SHL.U32 R9, R10, 0x40, RZ ;  /* 0x000000400a097824 */ /* 0x000fe200078e00ff */
[----:B------:R-:W-:Y:S01]  /*1990*/  LEA.HI R4, R7, R6, RZ, 0x6 ;  /* 0x0000000607047211 */ /* 0x000fe200078f30ff */
[----:B------:R-:W-:-:S02]  /*19a0*/  @!P1 IMAD R5, R5, c[0x0][0x190], RZ ;  /* 0x0000640005059a24 */ /* 0x000fc400078e02ff */
[----:B------:R-:W-:Y:S01]  /*19b0*/  @!P2 IMAD.IADD R3, R17, 0x1, R3 ;  /* 0x000000011103a824 */ /* 0x000fe200078e0203 */
[----:B------:R-:W-:Y:S01]  /*19c0*/  LOP3.LUT R9, R9, 0x1c0, RZ, 0xc0, !PT ;  /* 0x000001c009097812 */ /* 0x000fe200078ec0ff */
[----:B------:R-:W-:Y:S02]  /*19d0*/  @!P1 IMAD.MOV.U32 R22, RZ, RZ, R8 ;  /* 0x000000ffff169224 */ /* 0x000fe400078e0008 */
[----:B------:R-:W-:Y:S01]  /*19e0*/  @!P1 IMAD R2, R12, c[0x0][0x194], R5 ;  /* 0x000065000c029a24 */ /* 0x000fe200078e0205 */
[----:B------:R-:W-:Y:S01]  /*19f0*/  @!P2 LEA.HI.X R19, R16, c[0x0][0x164], R3, 0x1, P6 ;  /* 0x000059001013aa11 */ /* 0x000fe200030f0c03 */
[----:B------:R-:W-:Y:S01]  /*1a00*/  @!P1 IMAD.WIDE.U32 R12, R12, c[0x0][0x190], R22 ;  /* 0x000064000c0c9a25 */ /* 0x000fe200078e0016 */
[----:B------:R-:W-:Y:S02]  /*1a10*/  SHF.R.U32.HI R3, RZ, 0x3, R9 ;  /* 0x00000003ff037819 */ /* 0x000fe40000011609 */
[----:B------:R-:W-:Y:S01]  /*1a20*/  LOP3.LUT R8, R9, 0x38, R212, 0xf8, !PT ;  /* 0x0000003809087812 */ /* 0x000fe200078ef8d4 */
[----:B------:R-:W-:Y:S01]  /*1a30*/  @!P1 IMAD.IADD R2, R13, 0x1, R2 ;  /* 0x000000010d029824 */ /* 0x000fe200078e0202 */
[----:B------:R-:W-:Y:S01]  /*1a40*/  @!P1 LEA R16, P6, R12, c[0x0][0x160], 0x1 ;  /* 0x000058000c109a11 */ /* 0x000fe200078c08ff */
[----:B------:R-:W-:Y:S01]  /*1a50*/  IMAD.SHL.U32 R4, R4, 0x8, RZ ;  /* 0x0000000804047824 */ /* 0x000fe200078e00ff */
[----:B------:R-:W-:Y:S01]  /*1a60*/  LOP3.LUT R3, R8, R3, RZ, 0x3c, !PT ;  /* 0x0000000308037212 */ /* 0x000fe200078e3cff */
[----:B------:R-:W-:Y:S01]  /*1a70*/  IMAD R5, R11, c[0x0][0x198], RZ ;  /* 0x000066000b057a24 */ /* 0x000fe200078e02ff */
[----:B------:R-:W-:Y:S01]  /*1a80*/  @!P1 LEA.HI.X R17, R12, c[0x0][0x164], R2, 0x1, P6 ;  /* 0x000059000c119a11 */ /* 0x000fe200030f0c02 */
[----:B------:R-:W-:Y:S01]  /*1a90*/  IMAD.WIDE.U32 R22, R10, c[0x0][0x198], R212 ;  /* 0x000066000a167a25 */ /* 0x000fe200078e00d4 */
[----:B------:R-:W-:-:S02]  /*1aa0*/  LOP3.LUT R3, R3, 0xfffffe00, R4, 0xf8, !PT ;  /* 0xfffffe0003037812 */ /* 0x000fc400078ef804 */
[----:B------:R-:W-:Y:S01]  /*1ab0*/  SHF.R.S32.HI R12, RZ, 0x4, R193 ;  /* 0x00000004ff0c7819 */ /* 0x000fe200000114c1 */
[----:B------:R-:W-:Y:S01]  /*1ac0*/  IMAD R2, R10, c[0x0][0x19c], R5 ;  /* 0x000067000a027a24 */ /* 0x000fe200078e0205 */
[----:B------:R-:W-:Y:S01]  /*1ad0*/  IADD3 R200, P6, R22, UR22, RZ ;  /* 0x0000001616c87c10 */ /* 0x000fe2000ffde0ff */
[----:B------:R-:W-:Y:S01]  /*1ae0*/  IMAD.SHL.U32 R196, R3, 0x2, RZ ;  /* 0x0000000203c47824 */ /* 0x000fe200078e00ff */
[----:B------:R-:W-:Y:S01]  /*1af0*/  UIMAD UR22, UR6, UR15, URZ ;  /* 0x0000000f061672a4 */ /* 0x000fe2000f8e023f */
[----:B------:R-:W-:Y:S01]  /*1b00*/  IMAD R9, R11, c[0x0][0x1a0], RZ ;  /* 0x000068000b097a24 */ /* 0x000fe200078e02ff */
[----:B------:R-:W-:Y:S01]  /*1b10*/  IADD3.X R201, R23, UR7, R2, P6, !PT ;  /* 0x0000000717c97c10 */ /* 0x000fe2000b7fe402 */
[----:B------:R-:W-:Y:S01]  /*1b20*/  USHF.L.U32 UR7, UR4, 0x6, URZ ;  /* 0x0000000604077899 */ /* 0x000fe2000800063f */
[----:B------:R-:W-:Y:S01]  /*1b30*/  @!PT LDS RZ, [RZ] ;  /* 0x00000000fffff984 */ /* 0x000fe20000000800 */
[----:B------:R-:W-:Y:S01]  /*1b40*/  @!PT LDS RZ, [RZ] ;  /* 0x00000000fffff984 */ /* 0x000fe20000000800 */
[----:B------:R-:W-:Y:S01]  /*1b50*/  @!PT LDS RZ, [RZ] ;  /* 0x00000000fffff984 */ /* 0x000fe20000000800 */
[----:B------:R1:W-:Y:S01]  /*1b60*/  @!P4 LDGSTS.E.BYPASS.LTC128B.128 [R196], [R14.64] ;  /* 0x000000000ec4cfae */ /* 0x0003e2000b901d52 */
[----:B------:R-:W-:Y:S01]  /*1b70*/  ISETP.GE.AND P6, PT, R10, UR12, PT ;  /* 0x0000000c0a007c0c */ /* 0x000fe2000bfc6270 */
[----:B------:R-:W-:Y:S01]  /*1b80*/  IMAD.U32 R3, RZ, RZ, UR15 ;  /* 0x0000000fff037e24 */ /* 0x000fe2000f8e00ff */
[----:B------:R-:W-:Y:S01]  /*1b90*/  UIMAD UR22, UR17, UR7, UR22 ;  /* 0x00000007111672a4 */ /* 0x000fe2000f8e0216 */
[----:B------:R1:W-:Y:S01]  /*1ba0*/  @!P4 LDGSTS.E.BYPASS.LTC128B.128 [R196+0x4000], [R14.64+0x80] ;  /* 0x040000800ec4cfae */ /* 0x0003e2000b901d52 */
[----:B------:R-:W-:Y:S01]  /*1bb0*/  IMAD.WIDE.U32 R200, R216, c[0x0][0x1b0], R200 ;  /* 0x00006c00d8c87a25 */ /* 0x000fe200078e00c8 */
[----:B------:R-:W-:-:S02]  /*1bc0*/  LOP3.LUT R5, R193, 0xfffffff0, RZ, 0xc0, !PT ;  /* 0xfffffff0c1057812 */ /* 0x000fc400078ec0ff */
[----:B------:R1:W-:Y:S01]  /*1bd0*/  @!P4 LDGSTS.E.BYPASS.LTC128B.128 [R196+0x8000], [R14.64+0x100] ;  /* 0x080001000ec4cfae */ /* 0x0003e2000b901d52 */
[----:B------:R-:W-:Y:S01]  /*1be0*/  IMAD.IADD R211, R201, 0x1, R211 ;  /* 0x00000001c9d37824 */ /* 0x000fe200078e02d3 */
[----:B------:R-:W-:Y:S01]  /*1bf0*/  LEA.HI R193, R193, R12, RZ, 0x1 ;  /* 0x0000000cc1c17211 */ /* 0x000fe200078f08ff */
[----:B------:R-:W-:Y:S01]  /*1c00*/  IMAD.MOV.U32 R210, RZ, RZ, R200 ;  /* 0x000000ffffd27224 */ /* 0x000fe200078e00c8 */
[----:B------:R2:W-:Y:S01]  /*1c10*/  @!P3 LDGSTS.E.BYPASS.LTC128B.128 [R196+0x1000], [R20.64] ;  /* 0x0100000014c4bfae */ /* 0x0005e2000b901d52 */
[----:B------:R-:W-:Y:S01]  /*1c20*/  IMAD R2, R10, c[0x0][0x1a4], R9 ;  /* 0x000069000a027a24 */ /* 0x000fe200078e0209 */
[----:B------:R-:W-:Y:S01]  /*1c30*/  LOP3.LUT R193, R193, 0xfffffffe, RZ, 0xc0, !PT ;  /* 0xfffffffec1c17812 */ /* 0x000fe200078ec0ff */
[----:B------:R-:W-:Y:S01]  /*1c40*/  IMAD.WIDE.U32 R8, R3, UR7, R210 ;  /* 0x0000000703087c25 */ /* 0x000fe2000f8e00d2 */
[----:B------:R2:W-:Y:S03]  /*1c50*/  @!P3 LDGSTS.E.BYPASS.LTC128B.128 [R196+0x5000], [R20.64+0x80] ;  /* 0x0500008014c4bfae */ /* 0x0005e6000b901d52 */
[----:B------:R-:W-:Y:S01]  /*1c60*/  IMAD.IADD R5, R6, 0x1, -R5 ;  /* 0x0000000106057824 */ /* 0x000fe200078e0a05 */
[----:B------:R-:W-:Y:S01]  /*1c70*/  IADD3 R3, R9, UR22, RZ ;  /* 0x0000001609037c10 */ /* 0x000fe2000fffe0ff */
[----:B------:R2:W-:Y:S01]  /*1c80*/  @!P3 LDGSTS.E.BYPASS.LTC128B.128 [R196+0x9000], [R20.64+0x100] ;  /* 0x0900010014c4bfae */ /* 0x0005e2000b901d52 */
[----:B------:R-:W-:-:S02]  /*1c90*/  IMAD.IADD R193, R12, 0x1, -R193 ;  /* 0x000000010cc17824 */ /* 0x000fc400078e0ac1 */
[----:B------:R-:W-:Y:S01]  /*1ca0*/  SHF.R.S32.HI R4, RZ, 0x1f, R5 ;  /* 0x0000001fff047819 */ /* 0x000fe20000011405 */
[----:B------:R3:W-:Y:S01]  /*1cb0*/  @!P2 LDGSTS.E.BYPASS.LTC128B.128 [R196+0x2000], [R18.64] ;  /* 0x0200000012c4afae */ /* 0x0007e2000b901d52 */
[----:B------:R-:W-:Y:S02]  /*1cc0*/  IMAD.SHL.U32 R13, R10, 0x8, RZ ;  /* 0x000000080a0d7824 */ /* 0x000fe400078e00ff */
[----:B------:R-:W-:Y:S01]  /*1cd0*/  LEA.HI R4, R4, R5, RZ, 0x3 ;  /* 0x0000000504047211 */ /* 0x000fe200078f18ff */
[----:B------:R3:W-:Y:S01]  /*1ce0*/  @!P2 LDGSTS.E.BYPASS.LTC128B.128 [R196+0x6000], [R18.64+0x80] ;  /* 0x0600008012c4afae */ /* 0x0007e2000b901d52 */
[----:B------:R-:W-:-:S03]  /*1cf0*/  IMAD.SHL.U32 R205, R6, 0x2, RZ ;  /* 0x0000000206cd7824 */ /* 0x000fc600078e00ff */
[----:B------:R3:W-:Y:S01]  /*1d00*/  @!P2 LDGSTS.E.BYPASS.LTC128B.128 [R196+0xa000], [R18.64+0x100] ;  /* 0x0a00010012c4afae */ /* 0x0007e2000b901d52 */
[----:B-1----:R-:W-:Y:S01]  /*1d10*/  IMAD.WIDE.U32 R14, R10, c[0x0][0x1a0], R212 ;  /* 0x000068000a0e7a25 */ /* 0x002fe200078e00d4 */
[----:B------:R-:W-:Y:S02]  /*1d20*/  LOP3.LUT R205, R205, 0x6, RZ, 0xc0, !PT ;  /* 0x00000006cdcd7812 */ /* 0x000fe400078ec0ff */
[----:B------:R1:W-:Y:S02]  /*1d30*/  @!P1 LDGSTS.E.BYPASS.LTC128B.128 [R196+0x3000], [R16.64] ;  /* 0x0300000010c49fae */ /* 0x0003e4000b901d52 */
[----:B------:R-:W-:Y:S02]  /*1d40*/  IADD3 R22, P4, R14, UR24, RZ ;  /* 0x000000180e167c10 */ /* 0x000fe4000ff9e0ff */
[----:B------:R1:W-:Y:S02]  /*1d50*/  @!P1 LDGSTS.E.BYPASS.LTC128B.128 [R196+0x7000], [R16.64+0x80] ;  /* 0x0700008010c49fae */ /* 0x0003e4000b901d52 */
[----:B------:R-:W-:Y:S01]  /*1d60*/  IADD3.X R23, R15, UR21, R2, P4, !PT ;  /* 0x000000150f177c10 */ /* 0x000fe2000a7fe402 */
[----:B------:R-:W-:Y:S01]  /*1d70*/  USHF.L.U32 UR21, UR4, 0x5, URZ ;  /* 0x0000000504157899 */ /* 0x000fe2000800063f */
[----:B------:R-:W-:Y:S01]  /*1d80*/  @!P6 LEA R14, P4, R8, c[0x0][0x168], 0x1 ;  /* 0x00005a00080eea11 */ /* 0x000fe200078808ff */
[----:B------:R1:W-:Y:S01]  /*1d90*/  @!P1 LDGSTS.E.BYPASS.LTC128B.128 [R196+0xb000], [R16.64+0x100] ;  /* 0x0b00010010c49fae */ /* 0x0003e2000b901d52 */
[----:B------:R-:W-:Y:S01]  /*1da0*/  LOP3.LUT R2, R4, 0xfffffff8, RZ, 0xc0, !PT ;  /* 0xfffffff804027812 */ /* 0x000fe200078ec0ff */
[----:B------:R-:W-:Y:S01]  /*1db0*/  ULDC.64 UR4, c[0x0][0x1a0] ;  /* 0x0000680000047ab9 */ /* 0x000fe20000000a00 */
[C---:B------:R-:W-:Y:S01]  /*1dc0*/  @!P6 LEA.HI.X R15, R8.reuse, c[0x0][0x16c], R3, 0x1, P4 ;  /* 0x00005b00080fea11 */ /* 0x040fe200020f0c03 */
[----:B------:R-:W-:Y:S01]  /*1dd0*/  UIMAD.WIDE.U32 UR22, UR15, UR4, URZ ;  /* 0x000000040f1672a5 */ /* 0x000fe2000f8e003f */
[----:B------:R-:W-:Y:S01]  /*1de0*/  @!P5 IADD3 R8, P4, R8, UR21, RZ ;  /* 0x000000150808dc10 */ /* 0x000fe2000ff9e0ff */
[----:B------:R-:W-:Y:S01]  /*1df0*/  IMAD.IADD R2, R5, 0x1, -R2 ;  /* 0x0000000105027824 */ /* 0x000fe200078e0a02 */
[----:B------:R-:W-:Y:S01]  /*1e00*/  UIMAD UR4, UR17, UR4, URZ ;  /* 0x00000004110472a4 */ /* 0x000fe2000f8e023f */
[----:B------:R4:W-:Y:S01]  /*1e10*/  @!P6 LDGSTS.E.BYPASS.LTC128B.128 [R196+0xc000], [R14.64] ;  /* 0x0c0000000ec4efae */ /* 0x0009e2000b901d52 */
[----:B------:R-:W-:Y:S01]  /*1e20*/  @!P5 IADD3.X R3, R3, UR20, RZ, P4, !PT ;  /* 0x000000140303dc10 */ /* 0x000fe2000a7fe4ff */
[----:B------:R-:W-:Y:S01]  /*1e30*/  IMAD.WIDE.U32 R216, R216, c[0x0][0x1b8], R22 ;  /* 0x00006e00d8d87a25 */ /* 0x000fe200078e0016 */
[C---:B------:R-:W-:Y:S01]  /*1e40*/  @!P5 LEA R24, P4, R8.reuse, c[0x0][0x168], 0x1 ;  /* 0x00005a000818da11 */ /* 0x040fe200078808ff */
[----:B------:R4:W-:Y:S01]  /*1e50*/  @!P6 LDGSTS.E.BYPASS.LTC128B.128 [R196+0xe000], [R14.64+0x80] ;  /* 0x0e0000800ec4efae */ /* 0x0009e2000b901d52 */
[----:B------:R-:W-:Y:S01]  /*1e60*/  UIMAD UR4, UR15, UR5, UR4 ;  /* 0x000000050f0472a4 */ /* 0x000fe2000f8e0204 */
[----:B------:R-:W-:Y:S01]  /*1e70*/  IMAD.MOV.U32 R5, RZ, RZ, 0x20 ;  /* 0x00000020ff057424 */ /* 0x000fe200078e00ff */
[----:B------:R-:W-:Y:S01]  /*1e80*/  @!P5 LEA.HI.X R25, R8, c[0x0][0x16c], R3, 0x1, P4 ;  /* 0x00005b000819da11 */ /* 0x000fe200020f0c03 */
[----:B------:R4:W-:Y:S01]  /*1e90*/  @!P6 LDGSTS.E.BYPASS.LTC128B.128 [R196+0x10000], [R14.64+0x100] ;  /* 0x100001000ec4efae */ /* 0x0009e2000b901d52 */
[----:B------:R-:W-:Y:S01]  /*1ea0*/  IMAD.SHL.U32 R8, R0, 0x40, RZ ;  /* 0x0000004000087824 */ /* 0x000fe200078e00ff */
[----:B------:R-:W-:Y:S01]  /*1eb0*/  ISETP.GE.AND P4, PT, R10, UR12, PT ;  /* 0x0000000c0a007c0c */ /* 0x000fe2000bf86270 */
[----:B------:R-:W-:Y:S01]  /*1ec0*/  IMAD.SHL.U32 R3, R2, 0x40, RZ ;  /* 0x0000004002037824 */ /* 0x000fe200078e00ff */
[----:B------:R5:W-:Y:S01]  /*1ed0*/  @!P5 LDGSTS.E.BYPASS.LTC128B.128 [R196+0xd000], [R24.64] ;  /* 0x0d00000018c4dfae */ /* 0x000be2000b901d52 */
[----:B------:R-:W-:Y:S01]  /*1ee0*/  UIADD3 UR4, UR23, UR4, URZ ;  /* 0x0000000417047290 */ /* 0x000fe2000fffe03f */
[----:B------:R-:W-:Y:S01]  /*1ef0*/  LOP3.LUT R10, R8, 0x1c0, RZ, 0xc0, !PT ;  /* 0x000001c0080a7812 */ /* 0x000fe200078ec0ff */
[----:B------:R-:W-:Y:S01]  /*1f00*/  IMAD.SHL.U32 R8, R193, 0x8, RZ ;  /* 0x00000008c1087824 */ /* 0x000fe200078e00ff */
[----:B------:R5:W-:Y:S01]  /*1f10*/  @!P5 LDGSTS.E.BYPASS.LTC128B.128 [R196+0xf000], [R24.64+0x80] ;  /* 0x0f00008018c4dfae */ /* 0x000be2000b901d52 */
[----:B------:R-:W-:Y:S01]  /*1f20*/  LOP3.LUT R3, R3, 0x1c0, RZ, 0xc0, !PT ;  /* 0x000001c003037812 */ /* 0x000fe200078ec0ff */
[----:B------:R-:W-:Y:S01]  /*1f30*/  IMAD.IADD R207, R217, 0x1, R207 ;  /* 0x00000001d9cf7824 */ /* 0x000fe200078e02cf */
[----:B------:R-:W-:Y:S01]  /*1f40*/  LOP3.LUT R13, R10, 0x8, R13, 0xf8, !PT ;  /* 0x000000080a0d7812 */ /* 0x000fe200078ef80d */
[----:B------:R5:W-:Y:S01]  /*1f50*/  @!P5 LDGSTS.E.BYPASS.LTC128B.128 [R196+0x11000], [R24.64+0x100] ;  /* 0x1100010018c4dfae */ /* 0x000be2000b901d52 */
[----:B-1----:R-:W-:Y:S01]  /*1f60*/  IMAD.U32 R16, RZ, RZ, UR22 ;  /* 0x00000016ff107e24 */ /* 0x002fe2000f8e00ff */
[----:B------:R-:W-:Y:S01]  /*1f70*/  SHF.R.U32.HI R10, RZ, 0x3, R10 ;  /* 0x00000003ff0a7819 */ /* 0x000fe2000001160a */
[----:B------:R-:W-:Y:S01]  /*1f80*/  IMAD.U32 R11, RZ, RZ, UR4 ;  /* 0x00000004ff0b7e24 */ /* 0x000fe2000f8e00ff */
[----:B------:R-:W0:Y:S01]  /*1f90*/  LDGDEPBAR ;  /* 0x00000000000079af */ /* 0x000e220000000000 */
[----:B------:R-:W-:Y:S01]  /*1fa0*/  LOP3.LUT R8, R3, 0x8, R8, 0xf8, !PT ;  /* 0x0000000803087812 */ /* 0x000fe200078ef808 */
[----:B------:R-:W-:Y:S01]  /*1fb0*/  IMAD.SHL.U32 R4, R4, 0x40, RZ ;  /* 0x0000004004047824 */ /* 0x000fe200078e00ff */
[----:B------:R-:W-:Y:S01]  /*1fc0*/  SHF.R.U32.HI R3, RZ, 0x3, R3 ;  /* 0x00000003ff037819 */ /* 0x000fe20000011603 */
[----:B------:R-:W-:Y:S01]  /*1fd0*/  IMAD R7, R5, c[0x0][0x1a4], RZ ;  /* 0x0000690005077a24 */ /* 0x000fe200078e02ff */
[----:B------:R-:W-:Y:S01]  /*1fe0*/  LOP3.LUT R10, R13, R10, RZ, 0x3c, !PT ;  /* 0x0000000a0d0a7212 */ /* 0x000fe200078e3cff */
[----:B------:R-:W-:Y:S01]  /*1ff0*/  IMAD.WIDE.U32 R12, R5, c[0x0][0x1a0], RZ ;  /* 0x00006800050c7a25 */ /* 0x000fe200078e00ff */
[----:B------:R-:W-:Y:S01]  /*2000*/  LEA R9, P1, R16, R216, 0x6 ;  /* 0x000000d810097211 */ /* 0x000fe200078230ff */
[----:B------:R-:W-:Y:S01]  /*2010*/  UIADD3 UR5, UR14, 0x1, -UR16 ;  /* 0x000000010e057890 */ /* 0x000fe2000fffe810 */
[----:B------:R-:W-:Y:S01]  /*2020*/  LOP3.LUT R3, R8, R3, RZ, 0x3c, !PT ;  /* 0x0000000308037212 */ /* 0x000fe200078e3cff */
[----:B------:R-:W-:Y:S01]  /*2030*/  IMAD.U32 R17, RZ, RZ, UR23 ;  /* 0x00000017ff117e24 */ /* 0x000fe2000f8e00ff */
[----:B------:R-:W-:Y:S01]  /*2040*/  LEA.HI.X R8, R16, R207, R11, 0x6, P1 ;  /* 0x000000cf10087211 */ /* 0x000fe200008f340b */
[----:B------:R-:W-:Y:S01]  /*2050*/  IMAD R193, R193, 0x200, R10 ;  /* 0x00000200c1c17824 */ /* 0x000fe200078e020a */
[----:B------:R-:W-:Y:S01]  /*2060*/  LOP3.LUT R4, R4, 0xfffffe00, RZ, 0xc0, !PT ;  /* 0xfffffe0004047812 */ /* 0x000fe200078ec0ff */
[----:B------:R-:W-:Y:S01]  /*2070*/  ULDC UR12, c[0x0][0x2e8] ;  /* 0x0000ba00000c7ab9 */ /* 0x000fe20000000800 */
[----:B------:R-:W-:Y:S01]  /*2080*/  @!P0 IADD3 R11, P1, R9, R12, RZ ;  /* 0x0000000c090b8210 */ /* 0x000fe20007f3e0ff */
[----:B------:R-:W-:Y:S01]  /*2090*/  IMAD.SHL.U32 R193, R193, 0x2, RZ ;  /* 0x00000002c1c17824 */ /* 0x000fe200078e00ff */
[----:B------:R-:W-:Y:S01]  /*20a0*/  @!P4 LEA R16, P2, R9, c[0x0][0x170], 0x1 ;  /* 0x00005c000910ca11 */ /* 0x000fe200078408ff */
[----:B------:R-:W-:Y:S01]  /*20b0*/  IMAD R194, R89, 0x400, R4 ;  /* 0x0000040059c27824 */ /* 0x000fe200078e0204 */
[----:B------:R-:W-:Y:S01]  /*20c0*/  @!P0 IADD3.X R12, R8, R13, R7, P1, !PT ;  /* 0x0000000d080c8210 */ /* 0x000fe20000ffe407 */
[----:B------:R-:W-:Y:S01]  /*20d0*/  IMAD.MOV.U32 R7, RZ, RZ, 0x10 ;  /* 0x00000010ff077424 */ /* 0x000fe200078e00ff */
[----:B------:R-:W-:Y:S01]  /*20e0*/  @!P4 LEA.HI.X R17, R9, c[0x0][0x174], R8, 0x1, P2 ;  /* 0x00005d000911ca11 */ /* 0x000fe200010f0c08 */
[----:B------:R-:W-:Y:S01]  /*20f0*/  IMAD.IADD R194, R3, 0x1, R194 ;  /* 0x0000000103c27824 */ /* 0x000fe200078e02c2 */
[----:B------:R-:W-:Y:S01]  /*2100*/  @!P0 LEA R8, P3, R11, c[0x0][0x170], 0x1 ;  /* 0x00005c000b088a11 */ /* 0x000fe200078608ff */
[----:B------:R-:W-:-:S04]  /*2110*/  DEPBAR.LE SB0, 0x0 ;  /* 0x000080000000791a */ /* 0x000fc80000000000 */
[----:B------:R-:W-:Y:S01]  /*2120*/  BAR.SYNC.DEFER_BLOCKING 0x0 ;  /* 0x0000000000007b1d */ /* 0x000fe20000010000 */
[----:B------:R-:W-:Y:S01]  /*2130*/  @!P0 LEA.HI.X R9, R11, c[0x0][0x174], R12, 0x1, P3 ;  /* 0x00005d000b098a11 */ /* 0x000fe200018f0c0c */
[----:B------:R-:W-:Y:S01]  /*2140*/  IMAD.SHL.U32 R194, R194, 0x2, RZ ;  /* 0x00000002c2c27824 */ /* 0x000fe200078e00ff */
[----:B------:R-:W-:Y:S01]  /*2150*/  IADD3 R191, R193, 0xc020, RZ ;  /* 0x0000c020c1bf7810 */ /* 0x000fe20007ffe0ff */
[----:B------:R-:W-:Y:S01]  /*2160*/  UIADD3 UR5, UR5, UR12, URZ ;  /* 0x0000000c05057290 */ /* 0x000fe2000fffe03f */
[----:B------:R-:W-:Y:S01]  /*2170*/  LEA R89, R89, UR13, 0x4 ;  /* 0x0000000d59597c11 */ /* 0x000fe2000f8e20ff */
[----:B------:R-:W-:Y:S02]  /*2180*/  ULDC UR4, c[0x0][0x2e4] ;  /* 0x0000b90000047ab9 */ /* 0x000fe40000000800 */
[----:B------:R-:W-:Y:S01]  /*2190*/  R2P PR, R2, 0x6 ;  /* 0x0000000602007804 */ /* 0x000fe20000000000 */
[----:B------:R-:W-:Y:S01]  /*21a0*/  IMAD.MOV.U32 R2, RZ, RZ, 0x40 ;  /* 0x00000040ff027424 */ /* 0x000fe200078e00ff */
[----:B------:R-:W-:-:S03]  /*21b0*/  UIADD3 UR4, UR14, -UR4, -UR16 ;  /* 0x800000040e047290 */ /* 0x000fc6000fffe810 */
[----:B------:R-:W-:Y:S02]  /*21c0*/  SEL R5, R5, 0xffffffe0, !P2 ;  /* 0xffffffe005057807 */ /* 0x000fe40005000000 */
[----:B------:R-:W-:Y:S02]  /*21d0*/  SEL R7, R7, 0xfffffff0, !P1 ;  /* 0xfffffff007077807 */ /* 0x000fe40004800000 */
[----:B------:R-:W-:Y:S01]  /*21e0*/  R2P PR, R0, 0x6 ;  /* 0x0000000600007804 */ /* 0x000fe20000000000 */
[--C-:B------:R-:W-:Y:S01]  /*21f0*/  IMAD R190, R5, 0x2, R194.reuse ;  /* 0x0000000205be7824 */ /* 0x100fe200078e02c2 */
[----:B------:R-:W-:Y:S01]  /*2200*/  IADD3 R0, R193, 0xc000, RZ ;  /* 0x0000c000c1007810 */ /* 0x000fe20007ffe0ff */
[----:B------:R-:W-:Y:S01]  /*2210*/  IMAD R192, R7, 0x2, R194 ;  /* 0x0000000207c07824 */ /* 0x000fe200078e02c2 */
[----:B------:R-:W-:Y:S03]  /*2220*/  @P4 STS.128 [R196+0x12000], RZ ;  /* 0x012000ffc4004388 */ /* 0x000fe60000000c00 */
[----:B------:R-:W-:Y:S01]  /*2230*/  IMAD R189, R5, 0x2, R192 ;  /* 0x0000000205bd7824 */ /* 0x000fe200078e02c0 */
[----:B------:R-:W-:Y:S05]  /*2240*/  @P4 STS.128 [R196+0x14000], RZ ;  /* 0x014000ffc4004388 */ /* 0x000fea0000000c00 */
[----:B------:R-:W-:Y:S01]  /*2250*/  @P1 IADD3 R191, R0, -0x20, RZ ;  /* 0xffffffe000bf1810 */ /* 0x000fe20007ffe0ff */
[----:B------:R-:W-:Y:S01]  /*2260*/  @P4 STS.128 [R196+0x16000], RZ ;  /* 0x016000ffc4004388 */ /* 0x000fe20000000c00 */
[----:B------:R-:W-:-:S02]  /*2270*/  SEL R0, R2, 0xffffffc0, !P2 ;  /* 0xffffffc002007807 */ /* 0x000fc40005000000 */
[C---:B------:R-:W-:Y:S01]  /*2280*/  IADD3 R183, R191.reuse, 0x800, RZ ;  /* 0x00000800bfb77810 */ /* 0x040fe20007ffe0ff */
[----:B------:R-:W-:Y:S01]  /*2290*/  @!PT LDS RZ, [RZ] ;  /* 0x00000000fffff984 */ /* 0x000fe20000000800 */
[----:B------:R-:W-:Y:S01]  /*22a0*/  @!PT LDS RZ, [RZ] ;  /* 0x00000000fffff984 */ /* 0x000fe20000000800 */
[----:B------:R-:W-:Y:S01]  /*22b0*/  @!PT LDS RZ, [RZ] ;  /* 0x00000000fffff984 */ /* 0x000fe20000000800 */
[----:B------:R3:W-:Y:S01]  /*22c0*/  @!P4 LDGSTS.E.BYPASS.LTC128B.128 [R196+0x12000], [R16.64] ;  /* 0x1200000010c4cfae */ /* 0x0007e2000b901d52 */
[----:B------:R-:W-:Y:S01]  /*22d0*/  IADD3 R182, R191, 0x1000, RZ ;  /* 0x00001000bfb67810 */ /* 0x000fe20007ffe0ff */
[----:B------:R-:W-:Y:S01]  /*22e0*/  IMAD.IADD R187, R193, 0x1, R0 ;  /* 0x00000001c1bb7824 */ /* 0x000fe200078e0200 */
[C---:B------:R-:W-:Y:S01]  /*22f0*/  IADD3 R181, R191.reuse, 0x1800, RZ ;  /* 0x00001800bfb57810 */ /* 0x040fe20007ffe0ff */
[----:B------:R3:W-:Y:S01]  /*2300*/  @!P4 LDGSTS.E.BYPASS.LTC128B.128 [R196+0x14000], [R16.64+0x80] ;  /* 0x1400008010c4cfae */ /* 0x0007e2000b901d52 */
[----:B------:R-:W-:Y:S01]  /*2310*/  IMAD.IADD R180, R0, 0x1, R191 ;  /* 0x0000000100b47824 */ /* 0x000fe200078e02bf */
[C---:B------:R-:W-:Y:S02]  /*2320*/  IADD3 R179, R191.reuse, 0x2000, RZ ;  /* 0x00002000bfb37810 */ /* 0x040fe40007ffe0ff */
[----:B------:R3:W-:Y:S01]  /*2330*/  @!P4 LDGSTS.E.BYPASS.LTC128B.128 [R196+0x16000], [R16.64+0x100] ;  /* 0x1600010010c4cfae */ /* 0x0007e2000b901d52 */
[----:B------:R-:W-:-:S02]  /*2340*/  IADD3 R178, R191, 0x2800, RZ ;  /* 0x00002800bfb27810 */ /* 0x000fc40007ffe0ff */
[C---:B------:R-:W-:Y:S01]  /*2350*/  IADD3 R177, R191.reuse, 0x3000, RZ ;  /* 0x00003000bfb17810 */ /* 0x040fe20007ffe0ff */
[----:B------:R-:W-:Y:S01]  /*2360*/  @P0 STS.128 [R196+0x13000], RZ ;  /* 0x013000ffc4000388 */ /* 0x000fe20000000c00 */
[C---:B------:R-:W-:Y:S02]  /*2370*/  IADD3 R176, R191.reuse, 0x3800, RZ ;  /* 0x00003800bfb07810 */ /* 0x040fe40007ffe0ff */
[C---:B------:R-:W-:Y:S01]  /*2380*/  IADD3 R175, R191.reuse, 0x4000, RZ ;  /* 0x00004000bfaf7810 */ /* 0x040fe20007ffe0ff */
[----:B------:R-:W-:Y:S01]  /*2390*/  @P0 STS.128 [R196+0x15000], RZ ;  /* 0x015000ffc4000388 */ /* 0x000fe20000000c00 */
[C---:B------:R-:W-:Y:S02]  /*23a0*/  IADD3 R174, R191.reuse, 0x4800, RZ ;  /* 0x00004800bfae7810 */ /* 0x040fe40007ffe0ff */
[C---:B------:R-:W-:Y:S01]  /*23b0*/  IADD3 R173, R191.reuse, 0x5000, RZ ;  /* 0x00005000bfad7810 */ /* 0x040fe20007ffe0ff */
[----:B------:R-:W-:Y:S01]  /*23c0*/  @P0 STS.128 [R196+0x17000], RZ ;  /* 0x017000ffc4000388 */ /* 0x000fe20000000c00 */
[----:B------:R-:W-:-:S03]  /*23d0*/  IADD3 R172, R191, 0x5800, RZ ;  /* 0x00005800bfac7810 */ /* 0x000fc60007ffe0ff */
[----:B------:R-:W-:Y:S01]  /*23e0*/  @!PT LDS RZ, [RZ] ;  /* 0x00000000fffff984 */ /* 0x000fe20000000800 */
[----:B------:R-:W-:Y:S01]  /*23f0*/  @!PT LDS RZ, [RZ] ;  /* 0x00000000fffff984 */ /* 0x000fe20000000800 */
[----:B------:R-:W-:Y:S01]  /*2400*/  @!PT LDS RZ, [RZ] ;  /* 0x00000000fffff984 */ /* 0x000fe20000000800 */
[----:B------:R1:W-:Y:S04]  /*2410*/  @!P0 LDGSTS.E.BYPASS.LTC128B.128 [R196+0x13000], [R8.64] ;  /* 0x1300000008c48fae */ /* 0x0003e8000b901d52 */
[----:B------:R1:W-:Y:S04]  /*2420*/  @!P0 LDGSTS.E.BYPASS.LTC128B.128 [R196+0x15000], [R8.64+0x80] ;  /* 0x1500008008c48fae */ /* 0x0003e8000b901d52 */
[----:B------:R1:W-:Y:S04]  /*2430*/  @!P0 LDGSTS.E.BYPASS.LTC128B.128 [R196+0x17000], [R8.64+0x100] ;  /* 0x1700010008c48fae */ /* 0x0003e8000b901d52 */
[----:B----4-:R-:W-:Y:S04]  /*2440*/  LDSM.16.M88.4 R12, [R194] ;  /* 0x00000000c20c783b */ /* 0x010fe80000000200 */
[----:B------:R-:W3:Y:S04]  /*2450*/  LDSM.16.M88.4 R64, [R193+0xc000] ;  /* 0x00c00000c140783b */ /* 0x000ee80000000200 */
[----:B------:R-:W4:Y:S04]  /*2460*/  LDSM.16.M88.4 R56, [R193+0xc800] ;  /* 0x00c80000c138783b */ /* 0x000f280000000200 */
[----:B------:R-:W4:Y:S04]  /*2470*/  LDSM.16.M88.4 R48, [R193+0xd000] ;  /* 0x00d00000c130783b */ /* 0x000f280000000200 */
[----:B--2---:R-:W2:Y:S04]  /*2480*/  LDSM.16.M88.4 R20, [R193+0xd800] ;  /* 0x00d80000c114783b */ /* 0x004ea80000000200 */
[----:B------:R-:W-:Y:S04]  /*2490*/  LDSM.16.M88.4 R72, [R191] ;  /* 0x00000000bf48783b */ /* 0x000fe80000000200 */
[----:B-1----:R-:W1:Y:S04]  /*24a0*/  LDSM.16.M88.4 R8, [R192] ;  /* 0x00000000c008783b */ /* 0x002e680000000200 */
[----:B------:R-:W1:Y:S04]  /*24b0*/  LDSM.16.M88.4 R68, [R191+0x800] ;  /* 0x00080000bf44783b */ /* 0x000e680000000200 */
[----:B------:R-:W1:Y:S04]  /*24c0*/  LDSM.16.M88.4 R36, [R191+0x1000] ;  /* 0x00100000bf24783b */ /* 0x000e680000000200 */
[----:B------:R-:W1:Y:S04]  /*24d0*/  LDSM.16.M88.4 R28, [R191+0x1800] ;  /* 0x00180000bf1c783b */ /* 0x000e680000000200 */
[----:B------:R-:W-:Y:S01]  /*24e0*/  LDSM.16.M88.4 R40, [R190] ;  /* 0x00000000be28783b */ /* 0x000fe20000000200 */
[C---:B---3--:R-:W-:Y:S03]  /*24f0*/  HMMA.16816.F32.BF16 R16, R12.reuse, R64, RZ ;  /* 0x000000400c10723c */ /* 0x048fe600000418ff */
[----:B------:R-:W3:Y:S04]  /*2500*/  LDSM.16.M88.4 R84, [R187+0xc000] ;  /* 0x00c00000bb54783b */ /* 0x000ee80000000200 */
[----:B------:R-:W1:Y:S01]  /*2510*/  LDSM.16.M88.4 R80, [R187+0xc800] ;  /* 0x00c80000bb50783b */ /* 0x000e620000000200 */
[C---:B------:R-:W-:Y:S03]  /*2520*/  HMMA.16816.F32.BF16 R64, R12.reuse, R66, RZ ;  /* 0x000000420c40723c */ /* 0x040fe600000418ff */
[----:B-----5:R-:W5:Y:S04]  /*2530*/  LDSM.16.M88.4 R24, [R187+0xd000] ;  /* 0x00d00000bb18783b */ /* 0x020f680000000200 */
[----:B------:R-:W-:Y:S01]  /*2540*/  LDSM.16.M88.4 R32, [R189] ;  /* 0x00000000bd20783b */ /* 0x000fe20000000200 */
[C---:B----4-:R-:W-:Y:S03]  /*2550*/  HMMA.16816.F32.BF16 R60, R12.reuse, R56, RZ ;  /* 0x000000380c3c723c */ /* 0x050fe600000418ff */
[----:B------:R-:W-:Y:S04]  /*2560*/  LDSM.16.M88.4 R76, [R180] ;  /* 0x00000000b44c783b */ /* 0x000fe80000000200 */
[----:B------:R-:W0:Y:S01]  /*2570*/  LDGDEPBAR ;  /* 0x00000000000079af */ /* 0x000e220000000000 */
[C---:B------:R-:W-:Y:S08]  /*2580*/  HMMA.16816.F32.BF16 R56, R12.reuse, R58, RZ ;  /* 0x0000003a0c38723c */ /* 0x040ff000000418ff */
[C---:B------:R-:W-:Y:S08]  /*2590*/  HMMA.16816.F32.BF16 R52, R12.reuse, R48, RZ ;  /* 0x000000300c34723c */ /* 0x040ff000000418ff */
[C---:B------:R-:W-:Y:S08]  /*25a0*/  HMMA.16816.F32.BF16 R48, R12.reuse, R50, RZ ;  /* 0x000000320c30723c */ /* 0x040ff000000418ff */
[C---:B--2---:R-:W-:Y:S08]  /*25b0*/  HMMA.16816.F32.BF16 R44, R12.reuse, R20, RZ ;  /* 0x000000140c2c723c */ /* 0x044ff000000418ff */
[----:B------:R-:W-:Y:S01]  /*25c0*/  HMMA.16816.F32.BF16 R12, R12, R22, RZ ;  /* 0x000000160c0c723c */ /* 0x000fe200000418ff */
[----:B------:R-:W2:Y:S07]  /*25d0*/  LDSM.16.M88.4 R20, [R187+0xd800] ;  /* 0x00d80000bb14783b */ /* 0x000eae0000000200 */
[C---:B-1----:R-:W-:Y:S08]  /*25e0*/  HMMA.16816.F32.BF16 R16, R8.reuse, R72, R16 ;  /* 0x000000480810723c */ /* 0x042ff00000041810 */
[C---:B------:R-:W-:Y:S01]  /*25f0*/  HMMA.16816.F32.BF16 R64, R8.reuse, R74, R64 ;  /* 0x0000004a0840723c */ /* 0x040fe20000041840 */
[----:B------:R-:W1:Y:S07]  /*2600*/  LDSM.16.M88.4 R72, [R180+0x800] ;  /* 0x00080000b448783b */ /* 0x000e6e0000000200 */
[C---:B------:R-:W-:Y:S08]  /*2610*/  HMMA.16816.F32.BF16 R60, R8.reuse, R68, R60 ;  /* 0x00000044083c723c */ /* 0x040ff0000004183c */
[C---:B------:R-:W-:Y:S01]  /*2620*/  HMMA.16816.F32.BF16 R56, R8.reuse, R70, R56 ;  /* 0x000000460838723c */ /* 0x040fe20000041838 */
[----:B------:R-:W4:Y:S07]  /*2630*/  LDSM.16.M88.4 R68, [R180+0x1000] ;  /* 0x00100000b444783b */ /* 0x000f2e0000000200 */
[C---:B------:R-:W-:Y:S08]  /*2640*/  HMMA.16816.F32.BF16 R52, R8.reuse, R36, R52 ;  /* 0x000000240834723c */ /* 0x040ff00000041834 */
[C---:B------:R-:W-:Y:S01]  /*2650*/  HMMA.16816.F32.BF16 R48, R8.reuse, R38, R48 ;  /* 0x000000260830723c */ /* 0x040fe20000041830 */
[----:B------:R-:W1:Y:S07]  /*2660*/  LDSM.16.M88.4 R36, [R180+0x1800] ;  /* 0x00180000b424783b */ /* 0x000e6e0000000200 */
[C---:B------:R-:W-:Y:S08]  /*2670*/  HMMA.16816.F32.BF16 R44, R8.reuse, R28, R44 ;  /* 0x0000001c082c723c */ /* 0x040ff0000004182c */
[----:B------:R-:W-:Y:S01]  /*2680*/  HMMA.16816.F32.BF16 R12, R8, R30, R12 ;  /* 0x0000001e080c723c */ /* 0x000fe2000004180c */
[----:B------:R-:W-:Y:S04]  /*2690*/  LDSM.16.M88.4 R8, [R194+0x4000] ;  /* 0x00400000c208783b */ /* 0x000fe80000000200 */
[----:B------:R-:W1:Y:S03]  /*26a0*/  LDSM.16.M88.4 R28, [R193+0xe000] ;  /* 0x00e00000c11c783b */ /* 0x000e660000000200 */
[C---:B---3--:R-:W-:Y:S08]  /*26b0*/  HMMA.16816.F32.BF16 R16, R40.reuse, R84, R16 ;  /* 0x000000542810723c */ /* 0x048ff00000041810 */
[C---:B------:R-:W-:Y:S01]  /*26c0*/  HMMA.16816.F32.BF16 R64, R40.reuse, R86, R64 ;  /* 0x000000562840723c */ /* 0x040fe20000041840 */
[----:B------:R-:W-:Y:S07]  /*26d0*/  LDSM.16.M88.4 R84, [R191+0x2000] ;  /* 0x00200000bf54783b */ /* 0x000fee0000000200 */
[C---:B------:R-:W-:Y:S08]  /*26e0*/  HMMA.16816.F32.BF16 R60, R40.reuse, R80, R60 ;  /* 0x00000050283c723c */ /* 0x040ff0000004183c */
[C---:B------:R-:W-:Y:S01]  /*26f0*/  HMMA.16816.F32.BF16 R56, R40.reuse, R82, R56 ;  /* 0x000000522838723c */ /* 0x040fe20000041838 */
[----:B------:R-:W-:Y:S07]  /*2700*/  LDSM.16.M88.4 R80, [R192+0x4000] ;  /* 0x00400000c050783b */ /* 0x000fee0000000200 */
[C---:B-----5:R-:W-:Y:S08]  /*2710*/  HMMA.16816.F32.BF16 R52, R40.reuse, R24, R52 ;  /* 0x000000182834723c */ /* 0x060ff00000041834 */
[C---:B------:R-:W-:Y:S01]  /*2720*/  HMMA.16816.F32.BF16 R48, R40.reuse, R26, R48 ;  /* 0x0000001a2830723c */ /* 0x040fe20000041830 */
[----:B------:R-:W3:Y:S07]  /*2730*/  LDSM.16.M88.4 R24, [R193+0xe800] ;  /* 0x00e80000c118783b */ /* 0x000eee0000000200 */
[C---:B--2---:R-:W-:Y:S08]  /*2740*/  HMMA.16816.F32.BF16 R44, R40.reuse, R20, R44 ;  /* 0x00000014282c723c */ /* 0x044ff0000004182c */
[----:B------:R-:W-:Y:S01]  /*2750*/  HMMA.16816.F32.BF16 R40, R40, R22, R12 ;  /* 0x000000162828723c */ /* 0x000fe2000004180c */
[----:B------:R-:W2:Y:S04]  /*2760*/  LDSM.16.M88.4 R20, [R193+0xf000] ;  /* 0x00f00000c114783b */ /* 0x000ea80000000200 */
[----:B------:R-:W5:Y:S03]  /*2770*/  LDSM.16.M88.4 R12, [R193+0xf800] ;  /* 0x00f80000c10c783b */ /* 0x000f660000000200 */
[C---:B------:R-:W-:Y:S08]  /*2780*/  HMMA.16816.F32.BF16 R16, R32.reuse, R76, R16 ;  /* 0x0000004c2010723c */ /* 0x040ff00000041810 */
[C---:B------:R-:W-:Y:S01]  /*2790*/  HMMA.16816.F32.BF16 R64, R32.reuse, R78, R64 ;  /* 0x0000004e2040723c */ /* 0x040fe20000041840 */
[----:B------:R-:W2:Y:S07]  /*27a0*/  LDSM.16.M88.4 R76, [R191+0x2800] ;  /* 0x00280000bf4c783b */ /* 0x000eae0000000200 */
[C---:B-1----:R-:W-:Y:S08]  /*27b0*/  HMMA.16816.F32.BF16 R60, R32.reuse, R72, R60 ;  /* 0x00000048203c723c */ /* 0x042ff0000004183c */
[C---:B------:R-:W-:Y:S01]  /*27c0*/  HMMA.16816.F32.BF16 R56, R32.reuse, R74, R56 ;  /* 0x0000004a2038723c */ /* 0x040fe20000041838 */
[----:B------:R-:W1:Y:S07]  /*27d0*/  LDSM.16.M88.4 R72, [R191+0x3000] ;  /* 0x00300000bf48783b */ /* 0x000e6e0000000200 */
[C---:B----4-:R-:W-:Y:S08]  /*27e0*/  HMMA.16816.F32.BF16 R52, R32.reuse, R68, R52 ;  /* 0x000000442034723c */ /* 0x050ff00000041834 */
[C---:B------:R-:W-:Y:S01]  /*27f0*/  HMMA.16816.F32.BF16 R48, R32.reuse, R70, R48 ;  /* 0x000000462030723c */ /* 0x040fe20000041830 */
[----:B------:R-:W4:Y:S07]  /*2800*/  LDSM.16.M88.4 R68, [R191+0x3800] ;  /* 0x00380000bf44783b */ /* 0x000f2e0000000200 */
[C---:B------:R-:W-:Y:S08]  /*2810*/  HMMA.16816.F32.BF16 R44, R32.reuse, R36, R44 ;  /* 0x00000024202c723c */ /* 0x040ff0000004182c */
[----:B------:R-:W-:Y:S01]  /*2820*/  HMMA.16816.F32.BF16 R40, R32, R38, R40 ;  /* 0x000000262028723c */ /* 0x000fe20000041828 */
[----:B------:R-:W-:Y:S04]  /*2830*/  LDSM.16.M88.4 R36, [R190+0x4000] ;  /* 0x00400000be24783b */ /* 0x000fe80000000200 */
[----:B------:R-:W1:Y:S03]  /*2840*/  LDSM.16.M88.4 R32, [R187+0xe000] ;  /* 0x00e00000bb20783b */ /* 0x000e660000000200 */
[C---:B------:R-:W-:Y:S08]  /*2850*/  HMMA.16816.F32.BF16 R16, R8.reuse, R28, R16 ;  /* 0x0000001c0810723c */ /* 0x040ff00000041810 */
[C---:B------:R-:W-:Y:S01]  /*2860*/  HMMA.16816.F32.BF16 R64, R8.reuse, R30, R64 ;  /* 0x0000001e0840723c */ /* 0x040fe20000041840 */
[----:B------:R-:W1:Y:S07]  /*2870*/  LDSM.16.M88.4 R28, [R187+0xe800] ;  /* 0x00e80000bb1c783b */ /* 0x000e6e0000000200 */
[C---:B---3--:R-:W-:Y:S08]  /*2880*/  HMMA.16816.F32.BF16 R60, R8.reuse, R24, R60 ;  /* 0x00000018083c723c */ /* 0x048ff0000004183c */
[C---:B------:R-:W-:Y:S01]  /*2890*/  HMMA.16816.F32.BF16 R56, R8.reuse, R26, R56 ;  /* 0x0000001a0838723c */ /* 0x040fe20000041838 */
[----:B------:R-:W3:Y:S07]  /*28a0*/  LDSM.16.M88.4 R24, [R187+0xf000] ;  /* 0x00f00000bb18783b */ /* 0x000eee0000000200 */
[C---:B--2---:R-:W-:Y:S08]  /*28b0*/  HMMA.16816.F32.BF16 R52, R8.reuse, R20, R52 ;  /* 0x000000140834723c */ /* 0x044ff00000041834 */
[C---:B------:R-:W-:Y:S01]  /*28c0*/  HMMA.16816.F32.BF16 R48, R8.reuse, R22, R48 ;  /* 0x000000160830723c */ /* 0x040fe20000041830 */
[----:B------:R-:W2:Y:S07]  /*28d0*/  LDSM.16.M88.4 R20, [R187+0xf800] ;  /* 0x00f80000bb14783b */ /* 0x000eae0000000200 */
[C---:B-----5:R-:W-:Y:S08]  /*28e0*/  HMMA.16816.F32.BF16 R44, R8.reuse, R12, R44 ;  /* 0x0000000c082c723c */ /* 0x060ff0000004182c */
[----:B------:R-:W-:Y:S01]  /*28f0*/  HMMA.16816.F32.BF16 R40, R8, R14, R40 ;  /* 0x0000000e0828723c */ /* 0x000fe20000041828 */
[----:B------:R-:W-:Y:S04]  /*2900*/  LDSM.16.M88.4 R12, [R189+0x4000] ;  /* 0x00400000bd0c783b */ /* 0x000fe80000000200 */
[----:B------:R-:W5:Y:S03]  /*2910*/  LDSM.16.M88.4 R8, [R180+0x2000] ;  /* 0x00200000b408783b */ /* 0x000f660000000200 */
[C---:B------:R-:W-:Y:S08]  /*2920*/  HMMA.16816.F32.BF16 R16, R80.reuse, R84, R16 ;  /* 0x000000545010723c */ /* 0x040ff00000041810 */
[C---:B------:R-:W-:Y:S08]  /*2930*/  HMMA.16816.F32.BF16 R64, R80.reuse, R86, R64 ;  /* 0x000000565040723c */ /* 0x040ff00000041840 */
[C---:B------:R-:W-:Y:S08]  /*2940*/  HMMA.16816.F32.BF16 R60, R80.reuse, R76, R60 ;  /* 0x0000004c503c723c */ /* 0x040ff0000004183c */
[C---:B------:R-:W-:Y:S01]  /*2950*/  HMMA.16816.F32.BF16 R56, R80.reuse, R78, R56 ;  /* 0x0000004e5038723c */ /* 0x040fe20000041838 */
[----:B------:R-:W2:Y:S07]  /*2960*/  LDSM.16.M88.4 R76, [R180+0x2800] ;  /* 0x00280000b44c783b */ /* 0x000eae0000000200 */
[C---:B-1----:R-:W-:Y:S08]  /*2970*/  HMMA.16816.F32.BF16 R52, R80.reuse, R72, R52 ;  /* 0x000000485034723c */ /* 0x042ff00000041834 */
[C---:B------:R-:W-:Y:S01]  /*2980*/  HMMA.16816.F32.BF16 R48, R80.reuse, R74, R48 ;  /* 0x0000004a5030723c */ /* 0x040fe20000041830 */
[----:B------:R-:W1:Y:S07]  /*2990*/  LDSM.16.M88.4 R72, [R180+0x3000] ;  /* 0x00300000b448783b */ /* 0x000e6e0000000200 */
[C---:B----4-:R-:W-:Y:S08]  /*29a0*/  HMMA.16816.F32.BF16 R44, R80.reuse, R68, R44 ;  /* 0x00000044502c723c */ /* 0x050ff0000004182c */
[----:B------:R-:W-:Y:S01]  /*29b0*/  HMMA.16816.F32.BF16 R40, R80, R70, R40 ;  /* 0x000000465028723c */ /* 0x000fe20000041828 */
[----:B------:R-:W4:Y:S07]  /*29c0*/  LDSM.16.M88.4 R68, [R180+0x3800] ;  /* 0x00380000b444783b */ /* 0x000f2e0000000200 */
[C---:B------:R-:W-:Y:S08]  /*29d0*/  HMMA.16816.F32.BF16 R16, R36.reuse, R32, R16 ;  /* 0x000000202410723c */ /* 0x040ff00000041810 */
[C---:B------:R-:W-:Y:S01]  /*29e0*/  HMMA.16816.F32.BF16 R64, R36.reuse, R34, R64 ;  /* 0x000000222440723c */ /* 0x040fe20000041840 */
[----:B------:R-:W-:Y:S07]  /*29f0*/  LDSM.16.M88.4 R32, [R191+0x4000] ;  /* 0x00400000bf20783b */ /* 0x000fee0000000200 */
[C---:B------:R-:W-:Y:S08]  /*2a00*/  HMMA.16816.F32.BF16 R60, R36.reuse, R28, R60 ;  /* 0x0000001c243c723c */ /* 0x040ff0000004183c */
[C---:B------:R-:W-:Y:S01]  /*2a10*/  HMMA.16816.F32.BF16 R56, R36.reuse, R30, R56 ;  /* 0x0000001e2438723c */ /* 0x040fe20000041838 */
[----:B------:R-:W-:Y:S07]  /*2a20*/  LDSM.16.M88.4 R28, [R193+0x11000] ;  /* 0x01100000c11c783b */ /* 0x000fee0000000200 */
[C---:B---3--:R-:W-:Y:S08]  /*2a30*/  HMMA.16816.F32.BF16 R52, R36.reuse, R24, R52 ;  /* 0x000000182434723c */ /* 0x048ff00000041834 */
[C---:B------:R-:W-:Y:S01]  /*2a40*/  HMMA.16816.F32.BF16 R48, R36.reuse, R26, R48 ;  /* 0x0000001a2430723c */ /* 0x040fe20000041830 */
[----:B------:R-:W-:Y:S07]  /*2a50*/  LDSM.16.M88.4 R24, [R194+0x8000] ;  /* 0x00800000c218783b */ /* 0x000fee0000000200 */
[C---:B--2---:R-:W-:Y:S08]  /*2a60*/  HMMA.16816.F32.BF16 R44, R36.reuse, R20, R44 ;  /* 0x00000014242c723c */ /* 0x044ff0000004182c */
[----:B------:R-:W-:Y:S01]  /*2a70*/  HMMA.16816.F32.BF16 R40, R36, R22, R40 ;  /* 0x000000162428723c */ /* 0x000fe20000041828 */
[----:B------:R-:W2:Y:S04]  /*2a80*/  LDSM.16.M88.4 R20, [R193+0x10000] ;  /* 0x01000000c114783b */ /* 0x000ea80000000200 */
[----:B------:R-:W-:Y:S03]  /*2a90*/  LDSM.16.M88.4 R36, [R192+0x8000] ;  /* 0x00800000c024783b */ /* 0x000fe60000000200 */
[C---:B-----5:R-:W-:Y:S08]  /*2aa0*/  HMMA.16816.F32.BF16 R16, R12.reuse, R8, R16 ;  /* 0x000000080c10723c */ /* 0x060ff00000041810 */
[C---:B------:R-:W-:Y:S01]  /*2ab0*/  HMMA.16816.F32.BF16 R64, R12.reuse, R10, R64 ;  /* 0x0000000a0c40723c */ /* 0x040fe20000041840 */
[----:B------:R-:W3:Y:S07]  /*2ac0*/  LDSM.16.M88.4 R8, [R193+0x10800] ;  /* 0x01080000c108783b */ /* 0x000eee0000000200 */
[C---:B------:R-:W-:Y:S08]  /*2ad0*/  HMMA.16816.F32.BF16 R60, R12.reuse, R76, R60 ;  /* 0x0000004c0c3c723c */ /* 0x040ff0000004183c */
[C---:B------:R-:W-:Y:S08]  /*2ae0*/  HMMA.16816.F32.BF16 R56, R12.reuse, R78, R56 ;  /* 0x0000004e0c38723c */ /* 0x040ff00000041838 */
[C---:B-1----:R-:W-:Y:S08]  /*2af0*/  HMMA.16816.F32.BF16 R52, R12.reuse, R72, R52 ;  /* 0x000000480c34723c */ /* 0x042ff00000041834 */
[C---:B------:R-:W-:Y:S01]  /*2b00*/  HMMA.16816.F32.BF16 R48, R12.reuse, R74, R48 ;  /* 0x0000004a0c30723c */ /* 0x040fe20000041830 */
[----:B------:R-:W-:Y:S07]  /*2b10*/  LDSM.16.M88.4 R72, [R193+0x11800] ;  /* 0x01180000c148783b */ /* 0x000fee0000000200 */
[C---:B----4-:R-:W-:Y:S08]  /*2b20*/  HMMA.16816.F32.BF16 R44, R12.reuse, R68, R44 ;  /* 0x000000440c2c723c */ /* 0x050ff0000004182c */
[----:B------:R-:W-:Y:S01]  /*2b30*/  HMMA.16816.F32.BF16 R40, R12, R70, R40 ;  /* 0x000000460c28723c */ /* 0x000fe20000041828 */
[----:B------:R-:W1:Y:S07]  /*2b40*/  LDSM.16.M88.4 R12, [R191+0x4800] ;  /* 0x00480000bf0c783b */ /* 0x000e6e0000000200 */
[C---:B--2---:R-:W-:Y:S08]  /*2b50*/  HMMA.16816.F32.BF16 R16, R24.reuse, R20, R16 ;  /* 0x000000141810723c */ /* 0x044ff00000041810 */
[C---:B------:R-:W-:Y:S01]  /*2b60*/  HMMA.16816.F32.BF16 R64, R24.reuse, R22, R64 ;  /* 0x000000161840723c */ /* 0x040fe20000041840 */
[----:B------:R-:W2:Y:S07]  /*2b70*/  LDSM.16.M88.4 R20, [R191+0x5000] ;  /* 0x00500000bf14783b */ /* 0x000eae0000000200 */
[C---:B---3--:R-:W-:Y:S08]  /*2b80*/  HMMA.16816.F32.BF16 R60, R24.reuse, R8, R60 ;  /* 0x00000008183c723c */ /* 0x048ff0000004183c */
[C---:B------:R-:W-:Y:S01]  /*2b90*/  HMMA.16816.F32.BF16 R56, R24.reuse, R10, R56 ;  /* 0x0000000a1838723c */ /* 0x040fe20000041838 */
[----:B------:R-:W-:Y:S07]  /*2ba0*/  LDSM.16.M88.4 R8, [R190+0x8000] ;  /* 0x00800000be08783b */ /* 0x000fee0000000200 */
[----:B------:R-:W-:Y:S08]  /*2bb0*/  HMMA.16816.F32.BF16 R52, R24, R28, R52 ;  /* 0x0000001c1834723c */ /* 0x000ff00000041834 */
[C---:B-1----:R-:W-:Y:S08]  /*2bc0*/  HMMA.16816.F32.BF16 R60, R36.reuse, R12, R60 ;  /* 0x0000000c243c723c */ /* 0x042ff0000004183c */
[----:B------:R-:W-:Y:S01]  /*2bd0*/  HMMA.16816.F32.BF16 R56, R36, R14, R56 ;  /* 0x0000000e2438723c */ /* 0x000fe20000041838 */
[----:B------:R-:W1:Y:S07]  /*2be0*/  LDSM.16.M88.4 R12, [R187+0x11000] ;  /* 0x01100000bb0c783b */ /* 0x000e6e0000000200 */
[----:B------:R-:W-:Y:S01]  /*2bf0*/  HMMA.16816.F32.BF16 R48, R24, R30, R48 ;  /* 0x0000001e1830723c */ /* 0x000fe20000041830 */
[----:B------:R-:W-:Y:S07]  /*2c00*/  LDSM.16.M88.4 R28, [R187+0x10800] ;  /* 0x01080000bb1c783b */ /* 0x000fee0000000200 */
[C---:B------:R-:W-:Y:S08]  /*2c10*/  HMMA.16816.F32.BF16 R16, R36.reuse, R32, R16 ;  /* 0x000000202410723c */ /* 0x040ff00000041810 */
[C---:B------:R-:W-:Y:S01]  /*2c20*/  HMMA.16816.F32.BF16 R64, R36.reuse, R34, R64 ;  /* 0x000000222440723c */ /* 0x040fe20000041840 */
[----:B------:R-:W3:Y:S07]  /*2c30*/  LDSM.16.M88.4 R32, [R187+0x10000] ;  /* 0x01000000bb20783b */ /* 0x000eee0000000200 */
[----:B--2---:R-:W-:Y:S01]  /*2c40*/  HMMA.16816.F32.BF16 R68, R36, R20, R52 ;  /* 0x000000142444723c */ /* 0x004fe20000041834 */
[----:B------:R-:W-:Y:S07]  /*2c50*/  LDSM.16.M88.4 R52, [R187+0x11800] ;  /* 0x01180000bb34783b */ /* 0x000fee0000000200 */
[C---:B------:R-:W-:Y:S08]  /*2c60*/  HMMA.16816.F32.BF16 R44, R24.reuse, R72, R44 ;  /* 0x00000048182c723c */ /* 0x040ff0000004182c */
[----:B------:R-:W-:Y:S01]  /*2c70*/  HMMA.16816.F32.BF16 R40, R24, R74, R40 ;  /* 0x0000004a1828723c */ /* 0x000fe20000041828 */
[----:B------:R-:W2:Y:S07]  /*2c80*/  LDSM.16.M88.4 R24, [R191+0x5800] ;  /* 0x00580000bf18783b */ /* 0x000eae0000000200 */
[----:B------:R-:W-:Y:S01]  /*2c90*/  HMMA.16816.F32.BF16 R72, R36, R22, R48 ;  /* 0x000000162448723c */ /* 0x000fe20000041830 */
[----:B------:R-:W-:Y:S04]  /*2ca0*/  LDSM.16.M88.4 R20, [R189+0x8000] ;  /* 0x00800000bd14783b */ /* 0x000fe80000000200 */
[----:B------:R-:W4:Y:S03]  /*2cb0*/  LDSM.16.M88.4 R48, [R180+0x4000] ;  /* 0x00400000b430783b */ /* 0x000f260000000200 */
[C---:B-1----:R-:W-:Y:S07]  /*2cc0*/  HMMA.16816.F32.BF16 R68, R8.reuse, R12, R68 ;  /* 0x0000000c0844723c */ /* 0x042fee0000041844 */
[----:B------:R-:W-:Y:S01]  /*2cd0*/  LOP3.LUT R13, R88, 0xffffffe0, RZ, 0xc0, !PT ;  /* 0xffffffe0580d7812 */ /* 0x000fe200078ec0ff */
[----:B---3--:R-:W-:Y:S04]  /*2ce0*/  HMMA.16816.F32.BF16 R16, R8, R32, R16 ;  /* 0x000000200810723c */ /* 0x008fe80000041810 */
[----:B------:R-:W-:-:S04]  /*2cf0*/  IMAD.IADD R0, R6, 0x1, -R13 ;  /* 0x0000000106007824 */ /* 0x000fc800078e0a0d */
[----:B------:R-:W-:Y:S01]  /*2d00*/  HMMA.16816.F32.BF16 R72, R8, R14, R72 ;  /* 0x0000000e0848723c */ /* 0x000fe20000041848 */
[----:B------:R-:W-:-:S04]  /*2d10*/  SHF.R.S32.HI R13, RZ, 0x1f, R0 ;  /* 0x0000001fff0d7819 */ /* 0x000fc80000011400 */
[----:B------:R-:W-:Y:S01]  /*2d20*/  LEA.HI R208, R13, R0, RZ, 0x2 ;  /* 0x000000000dd07211 */ /* 0x000fe200078f10ff */
[----:B------:R-:W-:Y:S01]  /*2d30*/  IMAD.U32 R0, RZ, RZ, UR15 ;  /* 0x0000000fff007e24 */ /* 0x000fe2000f8e00ff */
[----:B------:R-:W1:Y:S01]  /*2d40*/  LDSM.16.M88.4 R12, [R180+0x4800] ;  /* 0x00480000b40c783b */ /* 0x000e620000000200 */
[----:B------:R-:W-:Y:S01]  /*2d50*/  HMMA.16816.F32.BF16 R60, R8, R28, R60 ;  /* 0x0000001c083c723c */ /* 0x000fe2000004183c */
[----:B------:R-:W-:-:S05]  /*2d60*/  SHF.R.S32.HI R208, RZ, 0x2, R208 ;  /* 0x00000002ffd07819 */ /* 0x000fca00000114d0 */
[----:B------:R-:W-:Y:S02]  /*2d70*/  IMAD.IADD R6, R208, 0x1, R89 ;  /* 0x00000001d0067824 */ /* 0x000fe400078e0259 */
[C---:B--2---:R-:W-:Y:S03]  /*2d80*/  HMMA.16816.F32.BF16 R44, R36.reuse, R24, R44 ;  /* 0x00000018242c723c */ /* 0x044fe6000004182c */
[C---:B------:R-:W-:Y:S02]  /*2d90*/  IADD3 R203, R6.reuse, UR5, RZ ;  /* 0x0000000506cb7c10 */ /* 0x040fe4000fffe0ff */
[----:B------:R-:W-:Y:S02]  /*2da0*/  IADD3 R204, R6, UR4, RZ ;  /* 0x0000000406cc7c10 */ /* 0x000fe4000fffe0ff */
[----:B------:R-:W-:Y:S01]  /*2db0*/  IMAD R25, R0, 0x40, R205 ;  /* 0x0000004000197824 */ /* 0x000fe200078e02cd */
[----:B------:R-:W-:Y:S01]  /*2dc0*/  HMMA.16816.F32.BF16 R40, R36, R26, R40 ;  /* 0x0000001a2428723c */ /* 0x000fe20000041828 */
[----:B------:R-:W-:-:S02]  /*2dd0*/  IADD3 R0, R6, 0x8, RZ ;  /* 0x0000000806007810 */ /* 0x000fc40007ffe0ff */
[----:B------:R-:W-:Y:S02]  /*2de0*/  IMNMX R203, R203, UR14, PT ;  /* 0x0000000ecbcb7c17 */ /* 0x000fe4000b800200 */
[C---:B------:R-:W-:Y:S02]  /*2df0*/  IADD3 R197, R0.reuse, UR5, RZ ;  /* 0x0000000500c57c10 */ /* 0x040fe4000fffe0ff */
[----:B------:R-:W-:Y:S01]  /*2e00*/  IADD3 R24, R25, 0x1, RZ ;  /* 0x0000000119187810 */ /* 0x000fe20007ffe0ff */
[----:B----4-:R-:W-:Y:S01]  /*2e10*/  HMMA.16816.F32.BF16 R16, R20, R48, R16 ;  /* 0x000000301410723c */ /* 0x010fe20000041810 */
[----:B------:R-:W-:Y:S01]  /*2e20*/  IADD3 R202, R0, UR4, RZ ;  /* 0x0000000400ca7c10 */ /* 0x000fe2000fffe0ff */
[----:B------:R-:W-:Y:S01]  /*2e30*/  IMAD.IADD R0, R4, 0x1, R3 ;  /* 0x0000000104007824 */ /* 0x000fe200078e0203 */
[----:B------:R-:W-:Y:S02]  /*2e40*/  IMNMX R197, R197, UR14, PT ;  /* 0x0000000ec5c57c17 */ /* 0x000fe4000b800200 */
[----:B------:R-:W-:-:S02]  /*2e50*/  IADD3 R6, R25, 0x8, RZ ;  /* 0x0000000819067810 */ /* 0x000fc40007ffe0ff */
[----:B------:R-:W-:Y:S01]  /*2e60*/  IMNMX R202, RZ, R202, !PT ;  /* 0x000000caffca7217 */ /* 0x000fe20007800200 */
[C---:B------:R-:W-:Y:S01]  /*2e70*/  HMMA.16816.F32.BF16 R56, R8.reuse, R30, R56 ;  /* 0x0000001e0838723c */ /* 0x040fe20000041838 */
[CC--:B------:R-:W-:Y:S02]  /*2e80*/  ISETP.GE.AND P1, PT, R24.reuse, R197.reuse, PT ;  /* 0x000000c51800720c */ /* 0x0c0fe40003f26270 */
[----:B------:R-:W-:Y:S02]  /*2e90*/  ISETP.GE.AND P2, PT, R25, R197, PT ;  /* 0x000000c51900720c */ /* 0x000fe40003f46270 */
[----:B------:R-:W-:Y:S02]  /*2ea0*/  IMNMX R204, RZ, R204, !PT ;  /* 0x000000ccffcc7217 */ /* 0x000fe40007800200 */
[-C--:B------:R-:W-:Y:S01]  /*2eb0*/  ISETP.GE.AND P6, PT, R24, R203.reuse, PT ;  /* 0x000000cb1800720c */ /* 0x080fe20003fc6270 */
[----:B------:R-:W-:Y:S01]  /*2ec0*/  HMMA.16816.F32.BF16 R64, R8, R34, R64 ;  /* 0x000000220840723c */ /* 0x000fe20000041840 */
[----:B------:R-:W-:-:S02]  /*2ed0*/  ISETP.GE.AND P0, PT, R6, R203, PT ;  /* 0x000000cb0600720c */ /* 0x000fc40003f06270 */
[----:B------:R-:W-:Y:S02]  /*2ee0*/  ISETP.GE.AND P4, PT, R6, R197, PT ;  /* 0x000000c50600720c */ /* 0x000fe40003f86270 */
[CC--:B------:R-:W-:Y:S02]  /*2ef0*/  ISETP.LT.OR P1, PT, R24.reuse, R202.reuse, P1 ;  /* 0x000000ca1800720c */ /* 0x0c0fe40000f21670 */
[----:B------:R-:W-:Y:S01]  /*2f00*/  ISETP.LT.OR P2, PT, R25, R202, P2 ;  /* 0x000000ca1900720c */ /* 0x000fe20001741670 */
[----:B------:R-:W-:Y:S01]  /*2f10*/  HMMA.16816.F32.BF16 R44, R8, R52, R44 ;  /* 0x00000034082c723c */ /* 0x000fe2000004182c */
[-C--:B------:R-:W-:Y:S02]  /*2f20*/  ISETP.LT.OR P6, PT, R24, R204.reuse, P6 ;  /* 0x000000cc1800720c */ /* 0x080fe400037c1670 */
[C---:B------:R-:W-:Y:S02]  /*2f30*/  ISETP.LT.OR P0, PT, R6.reuse, R204, P0 ;  /* 0x000000cc0600720c */ /* 0x040fe40000701670 */
[----:B------:R-:W-:-:S02]  /*2f40*/  ISETP.LT.OR P4, PT, R6, R202, P4 ;  /* 0x000000ca0600720c */ /* 0x000fc40002781670 */
[----:B------:R-:W-:Y:S01]  /*2f50*/  FSEL R24, R18, -INF , !P2 ;  /* 0xff80000012187808 */ /* 0x000fe20005000000 */
[----:B------:R-:W-:Y:S01]  /*2f60*/  HMMA.16816.F32.BF16 R40, R8, R54, R40 ;  /* 0x000000360828723c */ /* 0x000fe20000041828 */
[----:B------:R-:W2:Y:S01]  /*2f70*/  LDSM.16.M88.4 R8, [R180+0x5000] ;  /* 0x00500000b408783b */ /* 0x000ea20000000200 */
[----:B------:R-:W-:Y:S02]  /*2f80*/  FSEL R6, R19, -INF , !P1 ;  /* 0xff80000013067808 */ /* 0x000fe40004800000 */
[C---:B------:R-:W-:Y:S02]  /*2f90*/  ISETP.GE.AND P3, PT, R25.reuse, R203, PT ;  /* 0x000000cb1900720c */ /* 0x040fe40003f66270 */
[C---:B------:R-:W-:Y:S02]  /*2fa0*/  IADD3 R4, R25.reuse, 0x9, RZ ;  /* 0x0000000919047810 */ /* 0x040fe40007ffe0ff */
[----:B-1----:R-:W-:Y:S01]  /*2fb0*/  HMMA.16816.F32.BF16 R60, R20, R12, R60 ;  /* 0x0000000c143c723c */ /* 0x002fe2000004183c */
[----:B------:R-:W-:-:S02]  /*2fc0*/  ISETP.LT.OR P3, PT, R25, R204, P3 ;  /* 0x000000cc1900720c */ /* 0x000fc40001f61670 */
[----:B------:R-:W-:Y:S02]  /*2fd0*/  ISETP.GE.AND P5, PT, R4, R203, PT ;  /* 0x000000cb0400720c */ /* 0x000fe40003fa6270 */
[----:B------:R-:W-:Y:S02]  /*2fe0*/  FSEL R3, R16, -INF , !P3 ;  /* 0xff80000010037808 */ /* 0x000fe40005800000 */
[----:B------:R-:W-:Y:S01]  /*2ff0*/  IADD3 R12, R25, 0x10, RZ ;  /* 0x00000010190c7810 */ /* 0x000fe20007ffe0ff */
[----:B------:R-:W-:Y:S01]  /*3000*/  HMMA.16816.F32.BF16 R56, R20, R14, R56 ;  /* 0x0000000e1438723c */ /* 0x000fe20000041838 */
[----:B------:R-:W-:Y:S02]  /*3010*/  ISETP.GE.AND P3, PT, R4, R197, PT ;  /* 0x000000c50400720c */ /* 0x000fe40003f66270 */
[C---:B------:R-:W-:Y:S02]  /*3020*/  ISETP.GE.AND P2, PT, R12.reuse, R203, PT ;  /* 0x000000cb0c00720c */ /* 0x040fe40003f46270 */
[----:B------:R-:W-:-:S02]  /*3030*/  ISETP.GE.AND P1, PT, R12, R197, PT ;  /* 0x000000c50c00720c */ /* 0x000fc40003f26270 */
[C---:B------:R-:W-:Y:S01]  /*3040*/  ISETP.LT.OR P2, PT, R12.reuse, R204, P2 ;  /* 0x000000cc0c00720c */ /* 0x040fe20001741670 */
[----:B------:R-:W-:Y:S01]  /*3050*/  HMMA.16816.F32.BF16 R64, R20, R50, R64 ;  /* 0x000000321440723c */ /* 0x000fe20000041840 */
[----:B------:R-:W-:Y:S02]  /*3060*/  ISETP.LT.OR P1, PT, R12, R202, P1 ;  /* 0x000000ca0c00720c */ /* 0x000fe40000f21670 */
[----:B------:R-:W1:Y:S01]  /*3070*/  LDSM.16.M88.4 R12, [R180+0x5800] ;  /* 0x00580000b40c783b */ /* 0x000e620000000200 */
[----:B------:R-:W-:Y:S01]  /*3080*/  ISETP.LT.OR P5, PT, R4, R204, P5 ;  /* 0x000000cc0400720c */ /* 0x000fe20002fa1670 */
[----:B------:R-:W-:-:S04]  /*3090*/  DEPBAR.LE SB0, 0x0 ;  /* 0x000080000000791a */ /* 0x000fc80000000000 */
[----:B------:R-:W-:Y:S02]  /*30a0*/  ISETP.LT.OR P3, PT, R4, R202, P3 ;  /* 0x000000ca0400720c */ /* 0x000fe40001f61670 */
[----:B------:R-:W-:Y:S02]  /*30b0*/  IADD3 R4, R25, 0x11, RZ ;  /* 0x0000001119047810 */ /* 0x000fe40007ffe0ff */
[----:B------:R-:W-:Y:S02]  /*30c0*/  FSEL R26, R17, -INF , !P6 ;  /* 0xff800000111a7808 */ /* 0x000fe40007000000 */
[----:B------:R-:W-:Y:S01]  /*30d0*/  ISETP.GE.AND P6, PT, R4, R203, PT ;  /* 0x000000cb0400720c */ /* 0x000fe20003fc6270 */
[----:B--2---:R-:W-:Y:S01]  /*30e0*/  HMMA.16816.F32.BF16 R68, R20, R8, R68 ;  /* 0x000000081444723c */ /* 0x004fe20000041844 */
[C---:B------:R-:W-:Y:S02]  /*30f0*/  IADD3 R18, R25.reuse, 0x18, RZ ;  /* 0x0000001819127810 */ /* 0x040fe40007ffe0ff */
[----:B------:R-:W-:-:S02]  /*3100*/  IADD3 R16, R25, 0x19, RZ ;  /* 0x0000001919107810 */ /* 0x000fc40007ffe0ff */
[----:B------:R-:W-:-:S03]  /*3110*/  ISETP.LT.OR P6, PT, R4, R204, P6 ;  /* 0x000000cc0400720c */ /* 0x000fc600037c1670 */
[----:B------:R-:W-:Y:S01]  /*3120*/  FSEL R19, R64, -INF , !P0 ;  /* 0xff80000040137808 */ /* 0x000fe20004000000 */
[----:B------:R-:W-:Y:S01]  /*3130*/  HMMA.16816.F32.BF16 R72, R20, R10, R72 ;  /* 0x0000000a1448723c */ /* 0x000fe20000041848 */
[----:B------:R-:W-:Y:S02]  /*3140*/  ISETP.GE.AND P0, PT, R4, R197, PT ;  /* 0x000000c50400720c */ /* 0x000fe40003f06270 */
[----:B------:R-:W-:Y:S02]  /*3150*/  FSEL R66, R66, -INF , !P4 ;  /* 0xff80000042427808 */ /* 0x000fe40006000000 */
[----:B------:R-:W-:Y:S02]  /*3160*/  ISETP.LT.OR P0, PT, R4, R202, P0 ;  /* 0x000000ca0400720c */ /* 0x000fe40000701670 */
[----:B------:R-:W-:Y:S02]  /*3170*/  FSEL R4, R67, -INF , !P3 ;  /* 0xff80000043047808 */ /* 0x000fe40005800000 */
[----:B------:R-:W-:-:S02]  /*3180*/  FSEL R65, R65, -INF , !P5 ;  /* 0xff80000041417808 */ /* 0x000fc40006800000 */
[-C--:B------:R-:W-:Y:S02]  /*3190*/  ISETP.GE.AND P3, PT, R18, R203.reuse, PT ;  /* 0x000000cb1200720c */ /* 0x080fe40003f66270 */
[----:B------:R-:W-:Y:S02]  /*31a0*/  FSEL R17, R60, -INF , !P2 ;  /* 0xff8000003c117808 */ /* 0x000fe40005000000 */
[----:B------:R-:W-:Y:S02]  /*31b0*/  ISETP.GE.AND P5, PT, R16, R203, PT ;  /* 0x000000cb1000720c */ /* 0x000fe40003fa6270 */
[-C--:B------:R-:W-:Y:S01]  /*31c0*/  ISETP.GE.AND P4, PT, R18, R197.reuse, PT ;  /* 0x000000c51200720c */ /* 0x080fe20003f86270 */
[----:B-1----:R-:W-:Y:S01]  /*31d0*/  HMMA.16816.F32.BF16 R44, R20, R12, R44 ;  /* 0x0000000c142c723c */ /* 0x002fe2000004182c */
[----:B------:R-:W-:Y:S02]  /*31e0*/  ISETP.GE.AND P2, PT, R16, R197, PT ;  /* 0x000000c51000720c */ /* 0x000fe40003f46270 */
[----:B------:R-:W-:-:S02]  /*31f0*/  IADD3 R27, R25, 0x20, RZ ;  /* 0x00000020191b7810 */ /* 0x000fc40007ffe0ff */
[C---:B------:R-:W-:Y:S02]  /*3200*/  ISETP.LT.OR P3, PT, R18.reuse, R204, P3 ;  /* 0x000000cc1200720c */ /* 0x040fe40001f61670 */
[----:B------:R-:W-:Y:S01]  /*3210*/  ISETP.LT.OR P4, PT, R18, R202, P4 ;  /* 0x000000ca1200720c */ /* 0x000fe20002781670 */
[----:B------:R-:W-:Y:S01]  /*3220*/  HMMA.16816.F32.BF16 R40, R20, R14, R40 ;  /* 0x0000000e1428723c */ /* 0x000fe20000041828 */
[C---:B------:R-:W-:Y:S02]  /*3230*/  ISETP.LT.OR P5, PT, R16.reuse, R204, P5 ;  /* 0x000000cc1000720c */ /* 0x040fe40002fa1670 */
[----:B------:R-:W-:Y:S02]  /*3240*/  ISETP.LT.OR P2, PT, R16, R202, P2 ;  /* 0x000000ca1000720c */ /* 0x000fe40001741670 */
[----:B------:R-:W-:Y:S02]  /*3250*/  IADD3 R8, R25, 0x21, RZ ;  /* 0x0000002119087810 */ /* 0x000fe40007ffe0ff */
[----:B------:R-:W-:-:S02]  /*3260*/  FSEL R18, R62, -INF , !P1 ;  /* 0xff8000003e127808 */ /* 0x000fc40004800000 */
[----:B------:R-:W-:Y:S02]  /*3270*/  FSEL R16, R63, -INF , !P0 ;  /* 0xff8000003f107808 */ /* 0x000fe40004000000 */
[C---:B------:R-:W-:Y:S02]  /*3280*/  ISETP.GE.AND P1, PT, R27.reuse, R203, PT ;  /* 0x000000cb1b00720c */ /* 0x040fe40003f26270 */
[----:B------:R-:W-:Y:S02]  /*3290*/  ISETP.GE.AND P0, PT, R27, R197, PT ;  /* 0x000000c51b00720c */ /* 0x000fe40003f06270 */
[----:B------:R-:W-:Y:S02]  /*32a0*/  FSEL R61, R61, -INF , !P6 ;  /* 0xff8000003d3d7808 */ /* 0x000fe40007000000 */
[----:B------:R-:W-:Y:S02]  /*32b0*/  FSEL R9, R56, -INF , !P3 ;  /* 0xff80000038097808 */ /* 0x000fe40005800000 */
[----:B------:R-:W-:-:S02]  /*32c0*/  ISETP.GE.AND P6, PT, R8, R203, PT ;  /* 0x000000cb0800720c */ /* 0x000fc40003fc6270 */
[C---:B------:R-:W-:Y:S02]  /*32d0*/  ISETP.GE.AND P3, PT, R8.reuse, R197, PT ;  /* 0x000000c50800720c */ /* 0x040fe40003f66270 */
[C---:B------:R-:W-:Y:S02]  /*32e0*/  ISETP.LT.OR P1, PT, R27.reuse, R204, P1 ;  /* 0x000000cc1b00720c */ /* 0x040fe40000f21670 */
[----:B------:R-:W-:Y:S02]  /*32f0*/  ISETP.LT.OR P0, PT, R27, R202, P0 ;  /* 0x000000ca1b00720c */ /* 0x000fe40000701670 */
[C---:B------:R-:W-:Y:S02]  /*3300*/  IADD3 R28, R25.reuse, 0x28, RZ ;  /* 0x00000028191c7810 */ /* 0x040fe40007ffe0ff */
[----:B------:R-:W-:Y:S01]  /*3310*/  IADD3 R27, R25, 0x29, RZ ;  /* 0x00000029191b7810 */ /* 0x000fe20007ffe0ff */
[----:B------:R-:W-:Y:S01]  /*3320*/  BAR.SYNC.DEFER_BLOCKING 0x0 ;  /* 0x0000000000007b1d */ /* 0x000fe20000010000 */
[----:B------:R-:W-:-:S02]  /*3330*/  ISETP.LT.OR P6, PT, R8, R204, P6 ;  /* 0x000000cc0800720c */ /* 0x000fc400037c1670 */
[----:B------:R-:W-:Y:S02]  /*3340*/  ISETP.LT.OR P3, PT, R8, R202, P3 ;  /* 0x000000ca0800720c */ /* 0x000fe40001f61670 */
[----:B------:R-:W-:Y:S02]  /*3350*/  FSEL R8, R59, -INF , !P2 ;  /* 0xff8000003b087808 */ /* 0x000fe40005000000 */
[----:B------:R-:W-:Y:S02]  /*3360*/  FSEL R10, R58, -INF , !P4 ;  /* 0xff8000003a0a7808 */ /* 0x000fe40006000000 */
[-C--:B------:R-:W-:Y:S02]  /*3370*/  ISETP.GE.AND P2, PT, R28, R203.reuse, PT ;  /* 0x000000cb1c00720c */ /* 0x080fe40003f46270 */
[----:B------:R-:W-:Y:S02]  /*3380*/  FSEL R165, R68, -INF , !P1 ;  /* 0xff80000044a57808 */ /* 0x000fe40004800000 */
[----:B------:R-:W-:-:S02]  /*3390*/  ISETP.GE.AND P4, PT, R27, R203, PT ;  /* 0x000000cb1b00720c */ /* 0x000fc40003f86270 */
[C---:B------:R-:W-:Y:S02]  /*33a0*/  ISETP.GE.AND P1, PT, R27.reuse, R197, PT ;  /* 0x000000c51b00720c */ /* 0x040fe40003f26270 */
[-C--:B------:R-:W-:Y:S02]  /*33b0*/  ISETP.LT.OR P2, PT, R28, R204.reuse, P2 ;  /* 0x000000cc1c00720c */ /* 0x080fe40001741670 */
[C---:B------:R-:W-:Y:S02]  /*33c0*/  ISETP.LT.OR P4, PT, R27.reuse, R204, P4 ;  /* 0x000000cc1b00720c */ /* 0x040fe40002781670 */
[----:B------:R-:W-:Y:S02]  /*33d0*/  ISETP.LT.OR P1, PT, R27, R202, P1 ;  /* 0x000000ca1b00720c */ /* 0x000fe40000f21670 */
[C---:B------:R-:W-:Y:S02]  /*33e0*/  IADD3 R12, R25.reuse, 0x31, RZ ;  /* 0x00000031190c7810 */ /* 0x040fe40007ffe0ff */
[----:B------:R-:W-:-:S02]  /*33f0*/  IADD3 R27, R25, 0x30, RZ ;  /* 0x00000030191b7810 */ /* 0x000fc40007ffe0ff */
[----:B------:R-:W-:Y:S02]  /*3400*/  FSEL R159, R69, -INF , !P6 ;  /* 0xff800000459f7808 */ /* 0x000fe40007000000 */
[----:B------:R-:W-:Y:S02]  /*3410*/  FSEL R157, R72, -INF , !P2 ;  /* 0xff800000489d7808 */ /* 0x000fe40005000000 */
[----:B------:R-:W-:Y:S02]  /*3420*/  FSEL R162, R70, -INF , !P0 ;  /* 0xff80000046a27808 */ /* 0x000fe40004000000 */
[C---:B------:R-:W-:Y:S02]  /*3430*/  ISETP.GE.AND P6, PT, R12.reuse, R203, PT ;  /* 0x000000cb0c00720c */ /* 0x040fe40003fc6270 */
[----:B------:R-:W-:Y:S02]  /*3440*/  ISETP.GE.AND P2, PT, R12, R197, PT ;  /* 0x000000c50c00720c */ /* 0x000fe40003f46270 */
[----:B------:R-:W-:-:S02]  /*3450*/  ISETP.GE.AND P0, PT, R27, R203, PT ;  /* 0x000000cb1b00720c */ /* 0x000fc40003f06270 */
[C---:B------:R-:W-:Y:S02]  /*3460*/  ISETP.LT.OR P6, PT, R12.reuse, R204, P6 ;  /* 0x000000cc0c00720c */ /* 0x040fe400037c1670 */
[----:B------:R-:W-:Y:S02]  /*3470*/  ISETP.LT.OR P2, PT, R12, R202, P2 ;  /* 0x000000ca0c00720c */ /* 0x000fe40001741670 */
[----:B------:R-:W-:Y:S02]  /*3480*/  ISETP.LT.OR P0, PT, R27, R204, P0 ;  /* 0x000000cc1b00720c */ /* 0x000fe40000701670 */
[C---:B------:R-:W-:Y:S02]  /*3490*/  IADD3 R12, R25.reuse, 0x38, RZ ;  /* 0x00000038190c7810 */ /* 0x040fe40007ffe0ff */
[----:B------:R-:W-:Y:S02]  /*34a0*/  IADD3 R25, R25, 0x39, RZ ;  /* 0x0000003919197810 */ /* 0x000fe40007ffe0ff */
[----:B------:R-:W-:-:S02]  /*34b0*/  FSEL R169, R44, -INF , !P0 ;  /* 0xff8000002ca97808 */ /* 0x000fc40004000000 */
[-C--:B------:R-:W-:Y:S02]  /*34c0*/  ISETP.GE.AND P0, PT, R25, R197.reuse, PT ;  /* 0x000000c51900720c */ /* 0x080fe40003f06270 */
[----:B------:R-:W-:Y:S02]  /*34d0*/  FSEL R11, R57, -INF , !P5 ;  /* 0xff800000390b7808 */ /* 0x000fe40006800000 */
[----:B------:R-:W-:Y:S02]  /*34e0*/  ISETP.LT.OR P0, PT, R25, R202, P0 ;  /* 0x000000ca1900720c */ /* 0x000fe40000701670 */
[----:B------:R-:W-:Y:S02]  /*34f0*/  ISETP.GE.AND P5, PT, R28, R197, PT ;  /* 0x000000c51c00720c */ /* 0x000fe40003fa6270 */
[----:B------:R-:W-:Y:S02]  /*3500*/  FSEL R160, R43, -INF , !P0 ;  /* 0xff8000002ba07808 */ /* 0x000fe40004000000 */
[----:B------:R-:W-:-:S02]  /*3510*/  PLOP3.LUT P0, PT, PT, PT, UP0, 0x80, 0x0 ;  /* 0x000000000000781c */ /* 0x000fc40003f0f008 */
[----:B------:R-:W-:Y:S02]  /*3520*/  ISETP.LT.OR P5, PT, R28, R202, P5 ;  /* 0x000000ca1c00720c */ /* 0x000fe40002fa1670 */
[----:B------:R-:W-:Y:S02]  /*3530*/  FSEL R214, R71, -INF , !P3 ;  /* 0xff80000047d67808 */ /* 0x000fe40005800000 */
[----:B------:R-:W-:Y:S02]  /*3540*/  FSEL R170, R74, -INF , !P5 ;  /* 0xff8000004aaa7808 */ /* 0x000fe40006800000 */
[----:B------:R-:W-:Y:S02]  /*3550*/  FSEL R163, R73, -INF , !P4 ;  /* 0xff80000049a37808 */ /* 0x000fe40006000000 */
[----:B------:R-:W-:Y:S02]  /*3560*/  FSEL R166, R75, -INF , !P1 ;  /* 0xff8000004ba67808 */ /* 0x000fe40004800000 */
[----:B------:R-:W-:-:S02]  /*3570*/  ISETP.GE.AND P3, PT, R27, R197, PT ;  /* 0x000000c51b00720c */ /* 0x000fc40003f66270 */
[CC--:B------:R-:W-:Y:S02]  /*3580*/  ISETP.GE.AND P5, PT, R12.reuse, R203.reuse, PT ;  /* 0x000000cb0c00720c */ /* 0x0c0fe40003fa6270 */
[----:B------:R-:W-:Y:S02]  /*3590*/  ISETP.GE.AND P4, PT, R25, R203, PT ;  /* 0x000000cb1900720c */ /* 0x000fe40003f86270 */
[C---:B------:R-:W-:Y:S02]  /*35a0*/  ISETP.GE.AND P1, PT, R12.reuse, R197, PT ;  /* 0x000000c50c00720c */ /* 0x040fe40003f26270 */
[----:B------:R-:W-:Y:S02]  /*35b0*/  ISETP.LT.OR P3, PT, R27, R202, P3 ;  /* 0x000000ca1b00720c */ /* 0x000fe40001f61670 */
[C---:B------:R-:W-:Y:S02]  /*35c0*/  ISETP.LT.OR P5, PT, R12.reuse, R204, P5 ;  /* 0x000000cc0c00720c */ /* 0x040fe40002fa1670 */
[----:B------:R-:W-:-:S02]  /*35d0*/  ISETP.LT.OR P1, PT, R12, R202, P1 ;  /* 0x000000ca0c00720c */ /* 0x000fc40000f21670 */
[----:B------:R-:W-:Y:S02]  /*35e0*/  ISETP.LT.OR P4, PT, R25, R204, P4 ;  /* 0x000000cc1900720c */ /* 0x000fe40002781670 */
[----:B------:R-:W-:Y:S02]  /*35f0*/  FSEL R164, R46, -INF , !P3 ;  /* 0xff8000002ea47808 */ /* 0x000fe40005800000 */
[----:B------:R-:W-:Y:S02]  /*3600*/  FSEL R167, R45, -INF , !P6 ;  /* 0xff8000002da77808 */ /* 0x000fe40007000000 */
[----:B------:R-:W-:Y:S02]  /*3610*/  FSEL R142, R47, -INF , !P2 ;  /* 0xff8000002f8e7808 */ /* 0x000fe40005000000 */
[----:B------:R-:W-:Y:S02]  /*3620*/  FSEL R143, R40, -INF , !P5 ;  /* 0xff800000288f7808 */ /* 0x000fe40006800000 */
[----:B------:R-:W-:-:S02]  /*3630*/  FSEL R140, R42, -INF , !P1 ;  /* 0xff8000002a8c7808 */ /* 0x000fc40004800000 */
[----:B------:R-:W-:Y:S01]  /*3640*/  FSEL R141, R41, -INF , !P4 ;  /* 0xff800000298d7808 */ /* 0x000fe20006000000 */
[----:B------:R-:W-:Y:S05]  /*3650*/  @!P0 BRA `(.L_x_247) ;  /* 0x0000017000008947 */ /* 0x000fea0003800000 */
[----:B------:R-:W-:Y:S01]  /*3660*/  UIADD3 UR12, UR8, -0x2, URZ ;  /* 0xfffffffe080c7890 */ /* 0x000fe2000fffe03f */
[----:B------:R-:W-:-:S03]  /*3670*/  IMAD.U32 R12, RZ, RZ, UR20 ;  /* 0x00000014ff0c7e24 */ /* 0x000fc6000f8e00ff */
[----:B------:R-:W-:Y:S02]  /*3680*/  USHF.R.S32.HI UR5, URZ, 0x1f, UR12 ;  /* 0x0000001f3f057899 */ /* 0x000fe4000801140c */
[----:B------:R-:W-:Y:S01]  /*3690*/  UIMAD UR4, UR6, UR12, URZ ;  /* 0x0000000c060472a4 */ /* 0x000fe2000f8e023f */
[----:B------:R-:W-:-:S03]  /*36a0*/  IMAD.U32 R13, RZ, RZ, UR12 ;  /* 0x0000000cff0d7e24 */ /* 0x000fc6000f8e00ff */
[----:B------:R-:W-:Y:S01]  /*36b0*/  UIMAD UR4, UR5, UR7, UR4 ;  /* 0x00000007050472a4 */ /* 0x000fe2000f8e0204 */
[----:B------:R-:W-:-:S04]  /*36c0*/  IMAD.WIDE.U32 R20, R13, UR7, R210 ;  /* 0x000000070d147c25 */ /* 0x000fc8000f8e00d2 */
[----:B------:R-:W-:Y:S01]  /*36d0*/  IMAD.U32 R13, RZ, RZ, UR21 ;  /* 0x00000015ff0d7e24 */ /* 0x000fe2000f8e00ff */
[----:B------:R-:W-:Y:S02]  /*36e0*/  IADD3 R14, R21, UR4, RZ ;  /* 0x00000004150e7c10 */ /* 0x000fe4000fffe0ff */
[----:B------:R-:W-:-:S04]  /*36f0*/  LEA R22, P1, R20, c[0x0][0x168], 0x1 ;  /* 0x00005a0014167a11 */ /* 0x000fc800078208ff */
[----:B------:R-:W-:Y:S02]  /*3700*/  LEA.HI.X R23, R20, c[0x0][0x16c], R14, 0x1, P1 ;  /* 0x00005b0014177a11 */ /* 0x000fe400008f0c0e */
[----:B------:R-:W-:-:S03]  /*3710*/  LEA R14, P1, R13, R22, 0x1 ;  /* 0x000000160d0e7211 */ /* 0x000fc600078208ff */
[----:B------:R-:W-:Y:S01]  /*3720*/  @!PT LDS RZ, [RZ] ;  /* 0x00000000fffff984 */ /* 0x000fe20000000800 */
[----:B------:R-:W-:Y:S01]  /*3730*/  @!PT LDS RZ, [RZ] ;  /* 0x00000000fffff984 */ /* 0x000fe20000000800 */
[----:B------:R-:W-:Y:S01]  /*3740*/  @!PT LDS RZ, [RZ] ;  /* 0x00000000fffff984 */ /* 0x000fe20000000800 */
[----:B------:R1:W-:Y:S01]  /*3750*/  LDGSTS.E.BYPASS.LTC128B.128 [R196+0xc000], [R22.64] ;  /* 0x0c00000016c47fae */ /* 0x0003e2000b901d52 */
[----:B------:R-:W-:-:S03]  /*3760*/  LEA.HI.X R15, R13, R23, R12, 0x1, P1 ;  /* 0x000000170d0f7211 */ /* 0x000fc600008f0c0c */
[----:B------:R1:W-:Y:S04]  /*3770*/  LDGSTS.E.BYPASS.LTC128B.128 [R196+0xe000], [R22.64+0x80] ;  /* 0x0e00008016c47fae */ /* 0x0003e8000b901d52 */
[----:B------:R1:W-:Y:S04]  /*3780*/  LDGSTS.E.BYPASS.LTC128B.128 [R196+0x10000], [R22.64+0x100] ;  /* 0x1000010016c47fae */ /* 0x0003e8000b901d52 */
[----:B------:R1:W-:Y:S04]  /*3790*/  LDGSTS.E.BYPASS.LTC128B.128 [R196+0xd000], [R14.64] ;  /* 0x0d0000000ec47fae */ /* 0x0003e8000b901d52 */
[----:B------:R1:W-:Y:S04]  /*37a0*/  LDGSTS.E.BYPASS.LTC128B.128 [R196+0xf000], [R14.64+0x80] ;  /* 0x0f0000800ec47fae */ /* 0x0003e8000b901d52 */
[----:B------:R1:W-:Y:S04]  /*37b0*/  LDGSTS.E.BYPASS.LTC128B.128 [R196+0x11000], [R14.64+0x100] ;  /* 0x110001000ec47fae */ /* 0x0003e8000b901d52 */
[----:B------:R-:W0:Y:S02]  /*37c0*/  LDGDEPBAR ;  /* 0x00000000000079af */ /* 0x000e240000000000 */
.L_x_247:
        /* <DEDUP_REMOVED lines=29> */
[----:B-1----:R-:W-:Y:S02]  /*39a0*/  FMNMX.FTZ R14, R160, R13, !PT ;  /* 0x0000000da00e7209 */ /* 0x002fe40007810000 */
        /* <DEDUP_REMOVED lines=43> */
[--C-:B------:R-:W-:Y:S01]  /*3c60*/  FFMA.FTZ R154, R6, c[0x0][0x23c], -R161.reuse ;  /* 0x00008f00069a7a23 */ /* 0x100fe200000108a1 */
[----:B------:R-:W-:Y:S01]  /*3c70*/  LDSM.16.MT88.4 R24, [R186+0x14800] ;  /* 0x01480000ba18783b */ /* 0x000fe20000004200 */
[--C-:B------:R-:W-:Y:S02]  /*3c80*/  FFMA.FTZ R155, R66, c[0x0][0x23c], -R161.reuse ;  /* 0x00008f00429b7a23 */ /* 0x100fe400000108a1 */
[--C-:B------:R-:W-:Y:S01]  /*3c90*/  FFMA.FTZ R146, R4, c[0x0][0x23c], -R161.reuse ;  /* 0x00008f0004927a23 */ /* 0x100fe200000108a1 */
[----:B------:R-:W2:Y:S01]  /*3ca0*/  LDSM.16.MT88.4 R64, [R184+0x14000] ;  /* 0x01400000b840783b */ /* 0x000ea20000004200 */
[----:B------:R-:W-:Y:S01]  /*3cb0*/  MUFU.EX2 R150, R150 ;  /* 0x0000009600967308 */ /* 0x000fe20000000800 */
[--C-:B------:R-:W-:Y:S02]  /*3cc0*/  FFMA.FTZ R149, R18, c[0x0][0x23c], -R161.reuse ;  /* 0x00008f0012957a23 */ /* 0x100fe400000108a1 */
[----:B------:R-:W5:Y:S01]  /*3cd0*/  LDSM.16.MT88.4 R4, [R184+0x16000] ;  /* 0x01600000b804783b */ /* 0x000f620000004200 */
[----:B------:R-:W-:-:S02]  /*3ce0*/  FFMA.FTZ R134, R16, c[0x0][0x23c], -R161 ;  /* 0x00008f0010867a23 */ /* 0x000fc400000108a1 */
[--C-:B------:R-:W-:Y:S01]  /*3cf0*/  FFMA.FTZ R147, R10, c[0x0][0x23c], -R161.reuse ;  /* 0x00008f000a937a23 */ /* 0x100fe200000108a1 */
[----:B------:R-:W-:Y:S01]  /*3d00*/  LDSM.16.MT88.4 R16, [R185+0x14800] ;  /* 0x01480000b910783b */ /* 0x000fe20000004200 */
[----:B------:R-:W3:Y:S01]  /*3d10*/  MUFU.EX2 R145, R145 ;  /* 0x0000009100917308 */ /* 0x000ee20000000800 */
[----:B------:R-:W-:Y:S01]  /*3d20*/  FFMA.FTZ R0, R8, c[0x0][0x23c], -R161 ;  /* 0x00008f0008007a23 */ /* 0x000fe200000108a1 */
[----:B-1----:R-:W-:Y:S01]  /*3d30*/  F2FP.BF16.PACK_AB R96, R151, R152 ;  /* 0x000000989760723e */ /* 0x002fe200000010ff */
[----:B------:R-:W1:Y:S01]  /*3d40*/  LDSM.16.MT88.4 R8, [R188+0x14800] ;  /* 0x01480000bc08783b */ /* 0x000e620000004200 */
[--C-:B------:R-:W-:Y:S02]  /*3d50*/  FFMA.FTZ R135, R61, c[0x0][0x23c], -R168.reuse ;  /* 0x00008f003d877a23 */ /* 0x100fe400000108a8 */
[--C-:B------:R-:W-:Y:S02]  /*3d60*/  FFMA.FTZ R156, R165, c[0x0][0x23c], -R168.reuse ;  /* 0x00008f00a59c7a23 */ /* 0x100fe400000108a8 */
[----:B------:R-:W-:Y:S01]  /*3d70*/  MUFU.EX2 R153, R153 ;  /* 0x0000009900997308 */ /* 0x000fe20000000800 */
[----:B------:R-:W-:-:S02]  /*3d80*/  FFMA.FTZ R158, R163, c[0x0][0x23c], -R168 ;  /* 0x00008f00a39e7a23 */ /* 0x000fc400000108a8 */
[--C-:B------:R-:W-:Y:S02]  /*3d90*/  FFMA.FTZ R159, R159, c[0x0][0x23c], -R168.reuse ;  /* 0x00008f009f9f7a23 */ /* 0x100fe400000108a8 */
[----:B------:R-:W-:Y:S02]  /*3da0*/  FFMA.FTZ R157, R157, c[0x0][0x23c], -R168 ;  /* 0x00008f009d9d7a23 */ /* 0x000fe400000108a8 */
[--C-:B------:R-:W-:Y:S01]  /*3db0*/  FFMA.FTZ R162, R162, c[0x0][0x23c], -R161.reuse ;  /* 0x00008f00a2a27a23 */ /* 0x100fe200000108a1 */
[----:B------:R-:W2:Y:S01]  /*3dc0*/  MUFU.EX2 R154, R154 ;  /* 0x0000009a009a7308 */ /* 0x000ea20000000800 */
[----:B---3--:R-:W-:Y:S01]  /*3dd0*/  F2FP.BF16.PACK_AB R98, R145, R150 ;  /* 0x000000969162723e */ /* 0x008fe200000010ff */
[--C-:B------:R-:W-:Y:S02]  /*3de0*/  FFMA.FTZ R163, R214, c[0x0][0x23c], -R161.reuse ;  /* 0x00008f00d6a37a23 */ /* 0x100fe400000108a1 */
        /* <DEDUP_REMOVED lines=39> */
[C---:B----4-:R-:W-:Y:S02]  /*4060*/  HMMA.16816.F32.BF16 R44, R96.reuse, R48, RZ ;  /* 0x00000030602c723c */ /* 0x050fe400000418ff */
        /* <DEDUP_REMOVED lines=127> */
[C---:B------:R-:W-:Y:S01]  /*4860*/  F2FP.BF16.PACK_AB R5, R171.reuse, R164 ;  /* 0x000000a4ab05723e */ /* 0x040fe200000010ff */
        /* <DEDUP_REMOVED lines=37> */
[----:B------:R-:W-:Y:S01]  /*4ac0*/  UIADD3 UR15, UR8, -0x2, URZ ;  /* 0xfffffffe080f7890 */ /* 0x000fe2000fffe03f */
[----:B------:R-:W-:-:S04]  /*4ad0*/  DEPBAR.LE SB0, 0x0 ;  /* 0x000080000000791a */ /* 0x000fc80000000000 */
[----:B------:R-:W-:Y:S01]  /*4ae0*/  USHF.R.S32.HI UR12, URZ, 0x1f, UR15 ;  /* 0x0000001f3f0c7899 */ /* 0x000fe2000801140f */
[C---:B------:R-:W-:Y:S01]  /*4af0*/  IMAD.WIDE.U32 R6, R2.reuse, c[0x0][0x1a0], RZ ;  /* 0x0000680002067a25 */ /* 0x040fe200078e00ff */
[----:B------:R-:W-:Y:S02]  /*4b00*/  ULDC.64 UR4, c[0x0][0x1a0] ;  /* 0x0000680000047ab9 */ /* 0x000fe40000000a00 */
[----:B------:R-:W-:Y:S01]  /*4b10*/  UIMAD UR12, UR12, UR4, URZ ;  /* 0x000000040c0c72a4 */ /* 0x000fe2000f8e023f */
[----:B------:R-:W-:Y:S01]  /*4b20*/  IMAD R2, R2, c[0x0][0x1a4], RZ ;  /* 0x0000690002027a24 */ /* 0x000fe200078e02ff */
[----:B------:R-:W-:Y:S02]  /*4b30*/  UIMAD.WIDE.U32 UR20, UR15, UR4, URZ ;  /* 0x000000040f1472a5 */ /* 0x000fe4000f8e003f */
[----:B------:R-:W-:Y:S02]  /*4b40*/  UIMAD UR5, UR15, UR5, UR12 ;  /* 0x000000050f0572a4 */ /* 0x000fe4000f8e020c */
[----:B------:R-:W-:-:S02]  /*4b50*/  UISETP.GT.AND UP0, UPT, UR15, UR9, UPT ;  /* 0x000000090f00728c */ /* 0x000fc4000bf04270 */
[----:B------:R-:W-:Y:S01]  /*4b60*/  UIADD3 UR5, UR21, UR5, URZ ;  /* 0x0000000515057290 */ /* 0x000fe2000fffe03f */
[----:B------:R-:W-:Y:S02]  /*4b70*/  IMAD.U32 R8, RZ, RZ, UR20 ;  /* 0x00000014ff087e24 */ /* 0x000fe4000f8e00ff */
[----:B------:R-:W-:-:S03]  /*4b80*/  IMAD.U32 R9, RZ, RZ, UR21 ;  /* 0x00000015ff097e24 */ /* 0x000fc6000f8e00ff */
[----:B------:R-:W-:Y:S01]  /*4b90*/  IMAD.U32 R5, RZ, RZ, UR5 ;  /* 0x00000005ff057e24 */ /* 0x000fe2000f8e00ff */
[----:B------:R-:W-:Y:S01]  /*4ba0*/  BAR.SYNC.DEFER_BLOCKING 0x0 ;  /* 0x0000000000007b1d */ /* 0x000fe20000010000 */
[----:B------:R-:W-:-:S04]  /*4bb0*/  LEA R0, P0, R8, R216, 0x6 ;  /* 0x000000d808007211 */ /* 0x000fc800078030ff */
[----:B------:R-:W-:Y:S02]  /*4bc0*/  LEA R4, P1, R0, c[0x0][0x170], 0x1 ;  /* 0x00005c0000047a11 */ /* 0x000fe400078208ff */
[----:B------:R-:W-:Y:S02]  /*4bd0*/  LEA.HI.X R5, R8, R207, R5, 0x6, P0 ;  /* 0x000000cf08057211 */ /* 0x000fe400000f3405 */
[----:B------:R-:W-:Y:S02]  /*4be0*/  IADD3 R6, P0, R6, R4, RZ ;  /* 0x0000000406067210 */ /* 0x000fe40007f1e0ff */
[----:B------:R-:W-:Y:S01]  /*4bf0*/  LEA.HI.X R5, R0, c[0x0][0x174], R5, 0x1, P1 ;  /* 0x00005d0000057a11 */ /* 0x000fe200008f0c05 */
[----:B------:R-:W-:-:S03]  /*4c00*/  IMAD.U32 R0, RZ, RZ, UR15 ;  /* 0x0000000fff007e24 */ /* 0x000fc6000f8e00ff */
[----:B------:R-:W-:Y:S01]  /*4c10*/  IADD3.X R7, R5, R7, R2, P0, !PT ;  /* 0x0000000705077210 */ /* 0x000fe200007fe402 */
[----:B------:R-:W-:-:S05]  /*4c20*/  IMAD R0, R0, 0x40, R205 ;  /* 0x0000004000007824 */ /* 0x000fca00078e02cd */
[C---:B------:R-:W-:Y:S02]  /*4c30*/  IADD3 R2, R0.reuse, 0x1, RZ ;  /* 0x0000000100027810 */ /* 0x040fe40007ffe0ff */
[-C--:B------:R-:W-:Y:S01]  /*4c40*/  ISETP.GE.AND P0, PT, R0, R203.reuse, PT ;  /* 0x000000cb0000720c */ /* 0x080fe20003f06270 */
[----:B------:R-:W-:Y:S01]  /*4c50*/  @!PT LDS RZ, [RZ] ;  /* 0x00000000fffff984 */ /* 0x000fe20000000800 */
[----:B------:R-:W-:Y:S01]  /*4c60*/  @!PT LDS RZ, [RZ] ;  /* 0x00000000fffff984 */ /* 0x000fe20000000800 */
[----:B------:R-:W-:Y:S01]  /*4c70*/  @!PT LDS RZ, [RZ] ;  /* 0x00000000fffff984 */ /* 0x000fe20000000800 */
[----:B------:R1:W-:Y:S01]  /*4c80*/  LDGSTS.E.BYPASS.LTC128B.128 [R196+0x12000], [R4.64] ;  /* 0x1200000004c47fae */ /* 0x0003e2000b901d52 */
[C---:B------:R-:W-:Y:S02]  /*4c90*/  ISETP.GE.AND P6, PT, R2.reuse, R203, PT ;  /* 0x000000cb0200720c */ /* 0x040fe40003fc6270 */
[C---:B------:R-:W-:Y:S01]  /*4ca0*/  ISETP.GE.AND P2, PT, R2.reuse, R197, PT ;  /* 0x000000c50200720c */ /* 0x040fe20003f46270 */
[----:B------:R1:W-:Y:S01]  /*4cb0*/  LDGSTS.E.BYPASS.LTC128B.128 [R196+0x14000], [R4.64+0x80] ;  /* 0x1400008004c47fae */ /* 0x0003e2000b901d52 */
[C---:B------:R-:W-:Y:S02]  /*4cc0*/  ISETP.LT.OR P6, PT, R2.reuse, R204, P6 ;  /* 0x000000cc0200720c */ /* 0x040fe400037c1670 */
[----:B------:R-:W-:Y:S01]  /*4cd0*/  ISETP.LT.OR P2, PT, R2, R202, P2 ;  /* 0x000000ca0200720c */ /* 0x000fe20001741670 */
[----:B------:R1:W-:Y:S01]  /*4ce0*/  LDGSTS.E.BYPASS.LTC128B.128 [R196+0x16000], [R4.64+0x100] ;  /* 0x1600010004c47fae */ /* 0x0003e2000b901d52 */
[----:B------:R-:W-:-:S02]  /*4cf0*/  ISETP.LT.OR P0, PT, R0, R204, P0 ;  /* 0x000000cc0000720c */ /* 0x000fc40000701670 */
[C---:B------:R-:W-:Y:S01]  /*4d00*/  IADD3 R134, R0.reuse, 0x8, RZ ;  /* 0x0000000800867810 */ /* 0x040fe20007ffe0ff */
[----:B------:R1:W-:Y:S01]  /*4d10*/  LDGSTS.E.BYPASS.LTC128B.128 [R196+0x13000], [R6.64] ;  /* 0x1300000006c47fae */ /* 0x0003e2000b901d52 */
[----:B------:R-:W-:Y:S02]  /*4d20*/  IADD3 R2, R0, 0x9, RZ ;  /* 0x0000000900027810 */ /* 0x000fe40007ffe0ff */
[C---:B------:R-:W-:Y:S01]  /*4d30*/  ISETP.GE.AND P1, PT, R134.reuse, R203, PT ;  /* 0x000000cb8600720c */ /* 0x040fe20003f26270 */
[----:B------:R1:W-:Y:S01]  /*4d40*/  LDGSTS.E.BYPASS.LTC128B.128 [R196+0x15000], [R6.64+0x80] ;  /* 0x1500008006c47fae */ /* 0x0003e2000b901d52 */
[----:B------:R-:W-:Y:S02]  /*4d50*/  ISETP.GE.AND P4, PT, R134, R197, PT ;  /* 0x000000c58600720c */ /* 0x000fe40003f86270 */
[----:B------:R-:W-:Y:S01]  /*4d60*/  ISETP.GE.AND P5, PT, R2, R203, PT ;  /* 0x000000cb0200720c */ /* 0x000fe20003fa6270 */
[----:B------:R1:W-:Y:S01]  /*4d70*/  LDGSTS.E.BYPASS.LTC128B.128 [R196+0x17000], [R6.64+0x100] ;  /* 0x1700010006c47fae */ /* 0x0003e2000b901d52 */
[----:B------:R-:W-:-:S02]  /*4d80*/  ISETP.LT.OR P1, PT, R134, R204, P1 ;  /* 0x000000cc8600720c */ /* 0x000fc40000f21670 */
[----:B------:R-:W-:Y:S01]  /*4d90*/  ISETP.LT.OR P4, PT, R134, R202, P4 ;  /* 0x000000ca8600720c */ /* 0x000fe20002781670 */
[----:B------:R-:W-:Y:S01]  /*4da0*/  LDSM.16.M88.4 R156, [R194] ;  /* 0x00000000c29c783b */ /* 0x000fe20000000200 */
[----:B------:R-:W-:Y:S02]  /*4db0*/  ISETP.LT.OR P5, PT, R2, R204, P5 ;  /* 0x000000cc0200720c */ /* 0x000fe40002fa1670 */
[C---:B------:R-:W-:Y:S01]  /*4dc0*/  ISETP.GE.AND P3, PT, R0.reuse, R197, PT ;  /* 0x000000c50000720c */ /* 0x040fe20003f66270 */
[----:B------:R-:W2:Y:S03]  /*4dd0*/  LDSM.16.M88.4 R28, [R193+0xc000] ;  /* 0x00c00000c11c783b */ /* 0x000ea60000000200 */
[----:B------:R-:W-:Y:S01]  /*4de0*/  ISETP.LT.OR P3, PT, R0, R202, P3 ;  /* 0x000000ca0000720c */ /* 0x000fe20001f61670 */
[----:B------:R-:W3:Y:S04]  /*4df0*/  LDSM.16.M88.4 R20, [R193+0xc800] ;  /* 0x00c80000c114783b */ /* 0x000ee80000000200 */
[----:B------:R-:W4:Y:S04]  /*4e00*/  LDSM.16.M88.4 R12, [R193+0xd000] ;  /* 0x00d00000c10c783b */ /* 0x000f280000000200 */
[----:B------:R-:W5:Y:S04]  /*4e10*/  LDSM.16.M88.4 R136, [R193+0xd800] ;  /* 0x00d80000c188783b */ /* 0x000f680000000200 */
[----:B------:R-:W-:Y:S04]  /*4e20*/  LDSM.16.M88.4 R148, [R192] ;  /* 0x00000000c094783b */ /* 0x000fe80000000200 */
[----:B------:R-:W4:Y:S04]  /*4e30*/  LDSM.16.M88.4 R8, [R191] ;  /* 0x00000000bf08783b */ /* 0x000f280000000200 */
[----:B------:R-:W4:Y:S04]  /*4e40*/  LDSM.16.M88.4 R140, [R183] ;  /* 0x00000000b78c783b */ /* 0x000f280000000200 */
[----:B-1----:R-:W1:Y:S04]  /*4e50*/  LDSM.16.M88.4 R4, [R182] ;  /* 0x00000000b604783b */ /* 0x002e680000000200 */
[----:B------:R-:W1:Y:S04]  /*4e60*/  LDSM.16.M88.4 R152, [R181] ;  /* 0x00000000b598783b */ /* 0x000e680000000200 */
[----:B------:R-:W-:Y:S01]  /*4e70*/  LDSM.16.M88.4 R168, [R187+0xc800] ;  /* 0x00c80000bba8783b */ /* 0x000fe20000000200 */
[C---:B--2---:R-:W-:Y:S03]  /*4e80*/  HMMA.16816.F32.BF16 R32, R156.reuse, R28, RZ ;  /* 0x0000001c9c20723c */ /* 0x044fe600000418ff */
[----:B------:R-:W-:Y:S04]  /*4e90*/  LDSM.16.M88.4 R164, [R187+0xd000] ;  /* 0x00d00000bba4783b */ /* 0x000fe80000000200 */
[----:B------:R-:W-:Y:S01]  /*4ea0*/  LDSM.16.M88.4 R144, [R187+0xd800] ;  /* 0x00d80000bb90783b */ /* 0x000fe20000000200 */
[C---:B------:R-:W-:Y:S03]  /*4eb0*/  HMMA.16816.F32.BF16 R28, R156.reuse, R30, RZ ;  /* 0x0000001e9c1c723c */ /* 0x040fe600000418ff */
[----:B------:R-:W-:Y:S04]  /*4ec0*/  LDSM.16.M88.4 R220, [R177] ;  /* 0x00000000b1dc783b */ /* 0x000fe80000000200 */
[----:B------:R-:W0:Y:S01]  /*4ed0*/  LDGDEPBAR ;  /* 0x00000000000079af */ /* 0x000e220000000000 */
[C---:B---3--:R-:W-:Y:S08]  /*4ee0*/  HMMA.16816.F32.BF16 R24, R156.reuse, R20, RZ ;  /* 0x000000149c18723c */ /* 0x048ff000000418ff */
[C---:B----4-:R-:W-:Y:S08]  /*4ef0*/  HMMA.16816.F32.BF16 R16, R156.reuse, R12, RZ ;  /* 0x0000000c9c10723c */ /* 0x050ff000000418ff */
[C---:B------:R-:W-:Y:S08]  /*4f00*/  HMMA.16816.F32.BF16 R20, R156.reuse, R22, RZ ;  /* 0x000000169c14723c */ /* 0x040ff000000418ff */
[C---:B------:R-:W-:Y:S08]  /*4f10*/  HMMA.16816.F32.BF16 R12, R156.reuse, R14, RZ ;  /* 0x0000000e9c0c723c */ /* 0x040ff000000418ff */
[C---:B-----5:R-:W-:Y:S08]  /*4f20*/  HMMA.16816.F32.BF16 R160, R156.reuse, R136, RZ ;  /* 0x000000889ca0723c */ /* 0x060ff000000418ff */
[----:B------:R-:W-:Y:S01]  /*4f30*/  HMMA.16816.F32.BF16 R156, R156, R138, RZ ;  /* 0x0000008a9c9c723c */ /* 0x000fe200000418ff */
[----:B------:R-:W-:Y:S07]  /*4f40*/  LDSM.16.M88.4 R136, [R187+0xc000] ;  /* 0x00c00000bb88783b */ /* 0x000fee0000000200 */
[C---:B------:R-:W-:Y:S08]  /*4f50*/  HMMA.16816.F32.BF16 R32, R148.reuse, R8, R32 ;  /* 0x000000089420723c */ /* 0x040ff00000041820 */
[C---:B------:R-:W-:Y:S01]  /*4f60*/  HMMA.16816.F32.BF16 R28, R148.reuse, R10, R28 ;  /* 0x0000000a941c723c */ /* 0x040fe2000004181c */
[----:B------:R-:W2:Y:S07]  /*4f70*/  LDSM.16.M88.4 R8, [R190] ;  /* 0x00000000be08783b */ /* 0x000eae0000000200 */
[C---:B------:R-:W-:Y:S08]  /*4f80*/  HMMA.16816.F32.BF16 R24, R148.reuse, R140, R24 ;  /* 0x0000008c9418723c */ /* 0x040ff00000041818 */
[C---:B------:R-:W-:Y:S01]  /*4f90*/  HMMA.16816.F32.BF16 R20, R148.reuse, R142, R20 ;  /* 0x0000008e9414723c */ /* 0x040fe20000041814 */
[----:B------:R-:W-:Y:S07]  /*4fa0*/  LDSM.16.M88.4 R140, [R180] ;  /* 0x00000000b48c783b */ /* 0x000fee0000000200 */
[C---:B-1----:R-:W-:Y:S08]  /*4fb0*/  HMMA.16816.F32.BF16 R16, R148.reuse, R4, R16 ;  /* 0x000000049410723c */ /* 0x042ff00000041810 */
[C---:B------:R-:W-:Y:S01]  /*4fc0*/  HMMA.16816.F32.BF16 R12, R148.reuse, R6, R12 ;  /* 0x00000006940c723c */ /* 0x040fe2000004180c */
[----:B------:R-:W1:Y:S07]  /*4fd0*/  LDSM.16.M88.4 R4, [R189] ;  /* 0x00000000bd04783b */ /* 0x000e6e0000000200 */
[C---:B------:R-:W-:Y:S08]  /*4fe0*/  HMMA.16816.F32.BF16 R160, R148.reuse, R152, R160 ;  /* 0x0000009894a0723c */ /* 0x040ff000000418a0 */
[----:B------:R-:W-:Y:S01]  /*4ff0*/  HMMA.16816.F32.BF16 R156, R148, R154, R156 ;  /* 0x0000009a949c723c */ /* 0x000fe2000004189c */
[----:B------:R-:W3:Y:S04]  /*5000*/  LDSM.16.M88.4 R152, [R180+0x800] ;  /* 0x00080000b498783b */ /* 0x000ee80000000200 */
[----:B------:R-:W4:Y:S03]  /*5010*/  LDSM.16.M88.4 R148, [R180+0x1000] ;  /* 0x00100000b494783b */ /* 0x000f260000000200 */
[C---:B--2---:R-:W-:Y:S08]  /*5020*/  HMMA.16816.F32.BF16 R32, R8.reuse, R136, R32 ;  /* 0x000000880820723c */ /* 0x044ff00000041820 */
[C---:B------:R-:W-:Y:S01]  /*5030*/  HMMA.16816.F32.BF16 R28, R8.reuse, R138, R28 ;  /* 0x0000008a081c723c */ /* 0x040fe2000004181c */
[----:B------:R-:W2:Y:S07]  /*5040*/  LDSM.16.M88.4 R136, [R180+0x1800] ;  /* 0x00180000b488783b */ /* 0x000eae0000000200 */
[C---:B------:R-:W-:Y:S08]  /*5050*/  HMMA.16816.F32.BF16 R24, R8.reuse, R168, R24 ;  /* 0x000000a80818723c */ /* 0x040ff00000041818 */
[C---:B------:R-:W-:Y:S01]  /*5060*/  HMMA.16816.F32.BF16 R20, R8.reuse, R170, R20 ;  /* 0x000000aa0814723c */ /* 0x040fe20000041814 */
[----:B------:R-:W-:Y:S07]  /*5070*/  LDSM.16.M88.4 R168, [R187+0xe000] ;  /* 0x00e00000bba8783b */ /* 0x000fee0000000200 */
[C---:B------:R-:W-:Y:S08]  /*5080*/  HMMA.16816.F32.BF16 R16, R8.reuse, R164, R16 ;  /* 0x000000a40810723c */ /* 0x040ff00000041810 */
[C---:B------:R-:W-:Y:S01]  /*5090*/  HMMA.16816.F32.BF16 R12, R8.reuse, R166, R12 ;  /* 0x000000a6080c723c */ /* 0x040fe2000004180c */
[----:B------:R-:W-:Y:S07]  /*50a0*/  LDSM.16.M88.4 R164, [R193+0xe000] ;  /* 0x00e00000c1a4783b */ /* 0x000fee0000000200 */
[C---:B------:R-:W-:Y:S08]  /*50b0*/  HMMA.16816.F32.BF16 R160, R8.reuse, R144, R160 ;  /* 0x0000009008a0723c */ /* 0x040ff000000418a0 */
[----:B------:R-:W-:Y:S01]  /*50c0*/  HMMA.16816.F32.BF16 R156, R8, R146, R156 ;  /* 0x00000092089c723c */ /* 0x000fe2000004189c */
[----:B------:R-:W5:Y:S04]  /*50d0*/  LDSM.16.M88.4 R8, [R194+0x4000] ;  /* 0x00400000c208783b */ /* 0x000f680000000200 */
[----:B------:R-:W2:Y:S03]  /*50e0*/  LDSM.16.M88.4 R144, [R193+0xe800] ;  /* 0x00e80000c190783b */ /* 0x000ea60000000200 */
[C---:B-1----:R-:W-:Y:S08]  /*50f0*/  HMMA.16816.F32.BF16 R32, R4.reuse, R140, R32 ;  /* 0x0000008c0420723c */ /* 0x042ff00000041820 */
[C---:B------:R-:W-:Y:S01]  /*5100*/  HMMA.16816.F32.BF16 R28, R4.reuse, R142, R28 ;  /* 0x0000008e041c723c */ /* 0x040fe2000004181c */
[----:B------:R-:W1:Y:S07]  /*5110*/  LDSM.16.M88.4 R140, [R193+0xf000] ;  /* 0x00f00000c18c783b */ /* 0x000e6e0000000200 */
[C---:B---3--:R-:W-:Y:S08]  /*5120*/  HMMA.16816.F32.BF16 R24, R4.reuse, R152, R24 ;  /* 0x000000980418723c */ /* 0x048ff00000041818 */
[C---:B------:R-:W-:Y:S01]  /*5130*/  HMMA.16816.F32.BF16 R20, R4.reuse, R154, R20 ;  /* 0x0000009a0414723c */ /* 0x040fe20000041814 */
[----:B------:R-:W3:Y:S07]  /*5140*/  LDSM.16.M88.4 R152, [R193+0xf800] ;  /* 0x00f80000c198783b */ /* 0x000eee0000000200 */
[C---:B----4-:R-:W-:Y:S08]  /*5150*/  HMMA.16816.F32.BF16 R16, R4.reuse, R148, R16 ;  /* 0x000000940410723c */ /* 0x050ff00000041810 */
[C---:B------:R-:W-:Y:S01]  /*5160*/  HMMA.16816.F32.BF16 R12, R4.reuse, R150, R12 ;  /* 0x00000096040c723c */ /* 0x040fe2000004180c */
[----:B------:R-:W-:Y:S07]  /*5170*/  LDSM.16.M88.4 R148, [R179] ;  /* 0x00000000b394783b */ /* 0x000fee0000000200 */
[C---:B--2---:R-:W-:Y:S08]  /*5180*/  HMMA.16816.F32.BF16 R160, R4.reuse, R136, R160 ;  /* 0x0000008804a0723c */ /* 0x044ff000000418a0 */
[----:B------:R-:W-:Y:S01]  /*5190*/  HMMA.16816.F32.BF16 R156, R4, R138, R156 ;  /* 0x0000008a049c723c */ /* 0x000fe2000004189c */
[----:B------:R-:W2:Y:S04]  /*51a0*/  LDSM.16.M88.4 R136, [R192+0x4000] ;  /* 0x00400000c088783b */ /* 0x000ea80000000200 */
[----:B------:R-:W4:Y:S03]  /*51b0*/  LDSM.16.M88.4 R4, [R178] ;  /* 0x00000000b204783b */ /* 0x000f260000000200 */
[C---:B-----5:R-:W-:Y:S08]  /*51c0*/  HMMA.16816.F32.BF16 R32, R8.reuse, R164, R32 ;  /* 0x000000a40820723c */ /* 0x060ff00000041820 */
[C---:B------:R-:W-:Y:S01]  /*51d0*/  HMMA.16816.F32.BF16 R28, R8.reuse, R166, R28 ;  /* 0x000000a6081c723c */ /* 0x040fe2000004181c */
[----:B------:R-:W-:Y:S07]  /*51e0*/  LDSM.16.M88.4 R164, [R187+0xf000] ;  /* 0x00f00000bba4783b */ /* 0x000fee0000000200 */
[C---:B------:R-:W-:Y:S08]  /*51f0*/  HMMA.16816.F32.BF16 R24, R8.reuse, R144, R24 ;  /* 0x000000900818723c */ /* 0x040ff00000041818 */
[C---:B------:R-:W-:Y:S01]  /*5200*/  HMMA.16816.F32.BF16 R20, R8.reuse, R146, R20 ;  /* 0x000000920814723c */ /* 0x040fe20000041814 */
[----:B------:R-:W5:Y:S07]  /*5210*/  LDSM.16.M88.4 R144, [R176] ;  /* 0x00000000b090783b */ /* 0x000f6e0000000200 */
[C---:B-1----:R-:W-:Y:S08]  /*5220*/  HMMA.16816.F32.BF16 R16, R8.reuse, R140, R16 ;  /* 0x0000008c0810723c */ /* 0x042ff00000041810 */
[C---:B------:R-:W-:Y:S01]  /*5230*/  HMMA.16816.F32.BF16 R12, R8.reuse, R142, R12 ;  /* 0x0000008e080c723c */ /* 0x040fe2000004180c */
[----:B------:R-:W1:Y:S07]  /*5240*/  LDSM.16.M88.4 R140, [R190+0x4000] ;  /* 0x00400000be8c783b */ /* 0x000e6e0000000200 */
[C---:B---3--:R-:W-:Y:S08]  /*5250*/  HMMA.16816.F32.BF16 R160, R8.reuse, R152, R160 ;  /* 0x0000009808a0723c */ /* 0x048ff000000418a0 */
[----:B------:R-:W-:Y:S01]  /*5260*/  HMMA.16816.F32.BF16 R156, R8, R154, R156 ;  /* 0x0000009a089c723c */ /* 0x000fe2000004189c */
[----:B------:R-:W3:Y:S04]  /*5270*/  LDSM.16.M88.4 R8, [R187+0xe800] ;  /* 0x00e80000bb08783b */ /* 0x000ee80000000200 */
[----:B------:R-:W1:Y:S03]  /*5280*/  LDSM.16.M88.4 R152, [R187+0xf800] ;  /* 0x00f80000bb98783b */ /* 0x000e660000000200 */
[C---:B--2---:R-:W-:Y:S08]  /*5290*/  HMMA.16816.F32.BF16 R32, R136.reuse, R148, R32 ;  /* 0x000000948820723c */ /* 0x044ff00000041820 */
[C---:B------:R-:W-:Y:S01]  /*52a0*/  HMMA.16816.F32.BF16 R28, R136.reuse, R150, R28 ;  /* 0x00000096881c723c */ /* 0x040fe2000004181c */
[----:B------:R-:W-:Y:S07]  /*52b0*/  LDSM.16.M88.4 R148, [R180+0x2000] ;  /* 0x00200000b494783b */ /* 0x000fee0000000200 */
[C---:B----4-:R-:W-:Y:S08]  /*52c0*/  HMMA.16816.F32.BF16 R24, R136.reuse, R4, R24 ;  /* 0x000000048818723c */ /* 0x050ff00000041818 */
[C---:B------:R-:W-:Y:S01]  /*52d0*/  HMMA.16816.F32.BF16 R20, R136.reuse, R6, R20 ;  /* 0x000000068814723c */ /* 0x040fe20000041814 */
[----:B------:R-:W2:Y:S07]  /*52e0*/  LDSM.16.M88.4 R4, [R189+0x4000] ;  /* 0x00400000bd04783b */ /* 0x000eae0000000200 */
[C---:B------:R-:W-:Y:S08]  /*52f0*/  HMMA.16816.F32.BF16 R16, R136.reuse, R220, R16 ;  /* 0x000000dc8810723c */ /* 0x040ff00000041810 */
[C---:B------:R-:W-:Y:S08]  /*5300*/  HMMA.16816.F32.BF16 R12, R136.reuse, R222, R12 ;  /* 0x000000de880c723c */ /* 0x040ff0000004180c */
[C---:B-----5:R-:W-:Y:S08]  /*5310*/  HMMA.16816.F32.BF16 R160, R136.reuse, R144, R160 ;  /* 0x0000009088a0723c */ /* 0x060ff000000418a0 */
[----:B------:R-:W-:Y:S01]  /*5320*/  HMMA.16816.F32.BF16 R156, R136, R146, R156 ;  /* 0x00000092889c723c */ /* 0x000fe2000004189c */
[----:B------:R-:W4:Y:S04]  /*5330*/  LDSM.16.M88.4 R144, [R180+0x2800] ;  /* 0x00280000b490783b */ /* 0x000f280000000200 */
[----:B------:R-:W5:Y:S03]  /*5340*/  LDSM.16.M88.4 R136, [R180+0x3000] ;  /* 0x00300000b488783b */ /* 0x000f660000000200 */
[C---:B-1----:R-:W-:Y:S08]  /*5350*/  HMMA.16816.F32.BF16 R32, R140.reuse, R168, R32 ;  /* 0x000000a88c20723c */ /* 0x042ff00000041820 */
[C---:B------:R-:W-:Y:S01]  /*5360*/  HMMA.16816.F32.BF16 R28, R140.reuse, R170, R28 ;  /* 0x000000aa8c1c723c */ /* 0x040fe2000004181c */
[----:B------:R-:W-:Y:S07]  /*5370*/  LDSM.16.M88.4 R168, [R192+0x8000] ;  /* 0x00800000c0a8783b */ /* 0x000fee0000000200 */
[C---:B---3--:R-:W-:Y:S08]  /*5380*/  HMMA.16816.F32.BF16 R24, R140.reuse, R8, R24 ;  /* 0x000000088c18723c */ /* 0x048ff00000041818 */
[C---:B------:R-:W-:Y:S01]  /*5390*/  HMMA.16816.F32.BF16 R20, R140.reuse, R10, R20 ;  /* 0x0000000a8c14723c */ /* 0x040fe20000041814 */
[----:B------:R-:W1:Y:S07]  /*53a0*/  LDSM.16.M88.4 R8, [R180+0x3800] ;  /* 0x00380000b408783b */ /* 0x000e6e0000000200 */
[C---:B------:R-:W-:Y:S08]  /*53b0*/  HMMA.16816.F32.BF16 R16, R140.reuse, R164, R16 ;  /* 0x000000a48c10723c */ /* 0x040ff00000041810 */
[C---:B------:R-:W-:Y:S01]  /*53c0*/  HMMA.16816.F32.BF16 R12, R140.reuse, R166, R12 ;  /* 0x000000a68c0c723c */ /* 0x040fe2000004180c */
[----:B------:R-:W-:Y:S07]  /*53d0*/  LDSM.16.M88.4 R164, [R193+0x10000] ;  /* 0x01000000c1a4783b */ /* 0x000fee0000000200 */
[C---:B------:R-:W-:Y:S08]  /*53e0*/  HMMA.16816.F32.BF16 R160, R140.reuse, R152, R160 ;  /* 0x000000988ca0723c */ /* 0x040ff000000418a0 */
[----:B------:R-:W-:Y:S01]  /*53f0*/  HMMA.16816.F32.BF16 R156, R140, R154, R156 ;  /* 0x0000009a8c9c723c */ /* 0x000fe2000004189c */
[----:B------:R-:W3:Y:S04]  /*5400*/  LDSM.16.M88.4 R140, [R194+0x8000] ;  /* 0x00800000c28c783b */ /* 0x000ee80000000200 */
[----:B------:R-:W1:Y:S03]  /*5410*/  LDSM.16.M88.4 R152, [R193+0x10800] ;  /* 0x01080000c198783b */ /* 0x000e660000000200 */
[C---:B--2---:R-:W-:Y:S08]  /*5420*/  HMMA.16816.F32.BF16 R32, R4.reuse, R148, R32 ;  /* 0x000000940420723c */ /* 0x044ff00000041820 */
[C---:B------:R-:W-:Y:S01]  /*5430*/  HMMA.16816.F32.BF16 R28, R4.reuse, R150, R28 ;  /* 0x00000096041c723c */ /* 0x040fe2000004181c */
[----:B------:R-:W2:Y:S07]  /*5440*/  LDSM.16.M88.4 R148, [R193+0x11000] ;  /* 0x01100000c194783b */ /* 0x000eae0000000200 */
[C---:B----4-:R-:W-:Y:S08]  /*5450*/  HMMA.16816.F32.BF16 R24, R4.reuse, R144, R24 ;  /* 0x000000900418723c */ /* 0x050ff00000041818 */
[C---:B------:R-:W-:Y:S01]  /*5460*/  HMMA.16816.F32.BF16 R20, R4.reuse, R146, R20 ;  /* 0x000000920414723c */ /* 0x040fe20000041814 */
[----:B------:R-:W4:Y:S07]  /*5470*/  LDSM.16.M88.4 R144, [R193+0x11800] ;  /* 0x01180000c190783b */ /* 0x000f2e0000000200 */
[C---:B-----5:R-:W-:Y:S08]  /*5480*/  HMMA.16816.F32.BF16 R16, R4.reuse, R136, R16 ;  /* 0x000000880410723c */ /* 0x060ff00000041810 */
[C---:B------:R-:W-:Y:S01]  /*5490*/  HMMA.16816.F32.BF16 R12, R4.reuse, R138, R12 ;  /* 0x0000008a040c723c */ /* 0x040fe2000004180c */
[----:B------:R-:W5:Y:S07]  /*54a0*/  LDSM.16.M88.4 R136, [R175] ;  /* 0x00000000af88783b */ /* 0x000f6e0000000200 */
[C---:B-1----:R-:W-:Y:S08]  /*54b0*/  HMMA.16816.F32.BF16 R160, R4.reuse, R8, R160 ;  /* 0x0000000804a0723c */ /* 0x042ff000000418a0 */
[----:B------:R-:W-:Y:S01]  /*54c0*/  HMMA.16816.F32.BF16 R156, R4, R10, R156 ;  /* 0x0000000a049c723c */ /* 0x000fe2000004189c */
[----:B------:R-:W1:Y:S04]  /*54d0*/  LDSM.16.M88.4 R8, [R174] ;  /* 0x00000000ae08783b */ /* 0x000e680000000200 */
[----:B------:R-:W1:Y:S03]  /*54e0*/  LDSM.16.M88.4 R4, [R173] ;  /* 0x00000000ad04783b */ /* 0x000e660000000200 */
[C---:B---3--:R-:W-:Y:S08]  /*54f0*/  HMMA.16816.F32.BF16 R32, R140.reuse, R164, R32 ;  /* 0x000000a48c20723c */ /* 0x048ff00000041820 */
[C---:B------:R-:W-:Y:S08]  /*5500*/  HMMA.16816.F32.BF16 R24, R140.reuse, R152, R24 ;  /* 0x000000988c18723c */ /* 0x040ff00000041818 */
[C---:B------:R-:W-:Y:S01]  /*5510*/  HMMA.16816.F32.BF16 R20, R140.reuse, R154, R20 ;  /* 0x0000009a8c14723c */ /* 0x040fe20000041814 */
[----:B------:R-:W-:Y:S07]  /*5520*/  LDSM.16.M88.4 R152, [R190+0x8000] ;  /* 0x00800000be98783b */ /* 0x000fee0000000200 */
[C---:B--2---:R-:W-:Y:S08]  /*5530*/  HMMA.16816.F32.BF16 R16, R140.reuse, R148, R16 ;  /* 0x000000948c10723c */ /* 0x044ff00000041810 */
[C---:B------:R-:W-:Y:S01]  /*5540*/  HMMA.16816.F32.BF16 R12, R140.reuse, R150, R12 ;  /* 0x000000968c0c723c */ /* 0x040fe2000004180c */
[----:B------:R-:W2:Y:S07]  /*5550*/  LDSM.16.M88.4 R148, [R187+0x10000] ;  /* 0x01000000bb94783b */ /* 0x000eae0000000200 */
[C---:B------:R-:W-:Y:S01]  /*5560*/  HMMA.16816.F32.BF16 R28, R140.reuse, R166, R28 ;  /* 0x000000a68c1c723c */ /* 0x040fe2000004181c */
[----:B------:R-:W-:Y:S07]  /*5570*/  LDSM.16.M88.4 R164, [R172] ;  /* 0x00000000aca4783b */ /* 0x000fee0000000200 */
[C---:B----4-:R-:W-:Y:S08]  /*5580*/  HMMA.16816.F32.BF16 R160, R140.reuse, R144, R160 ;  /* 0x000000908ca0723c */ /* 0x050ff000000418a0 */
[----:B------:R-:W-:Y:S01]  /*5590*/  HMMA.16816.F32.BF16 R156, R140, R146, R156 ;  /* 0x000000928c9c723c */ /* 0x000fe2000004189c */
[----:B------:R-:W3:Y:S04]  /*55a0*/  LDSM.16.M88.4 R140, [R187+0x11000] ;  /* 0x01100000bb8c783b */ /* 0x000ee80000000200 */
[----:B------:R-:W-:Y:S03]  /*55b0*/  LDSM.16.M88.4 R144, [R187+0x10800] ;  /* 0x01080000bb90783b */ /* 0x000fe60000000200 */
[C---:B-----5:R-:W-:Y:S08]  /*55c0*/  HMMA.16816.F32.BF16 R32, R168.reuse, R136, R32 ;  /* 0x00000088a820723c */ /* 0x060ff00000041820 */
[C---:B-1----:R-:W-:Y:S08]  /*55d0*/  HMMA.16816.F32.BF16 R24, R168.reuse, R8, R24 ;  /* 0x00000008a818723c */ /* 0x042ff00000041818 */
[C---:B------:R-:W-:Y:S01]  /*55e0*/  HMMA.16816.F32.BF16 R20, R168.reuse, R10, R20 ;  /* 0x0000000aa814723c */ /* 0x040fe20000041814 */
[----:B------:R-:W-:Y:S07]  /*55f0*/  LDSM.16.M88.4 R8, [R189+0x8000] ;  /* 0x00800000bd08783b */ /* 0x000fee0000000200 */
[C---:B------:R-:W-:Y:S08]  /*5600*/  HMMA.16816.F32.BF16 R16, R168.reuse, R4, R16 ;  /* 0x00000004a810723c */ /* 0x040ff00000041810 */
[C---:B------:R-:W-:Y:S01]  /*5610*/  HMMA.16816.F32.BF16 R12, R168.reuse, R6, R12 ;  /* 0x00000006a80c723c */ /* 0x040fe2000004180c */
[----:B------:R-:W1:Y:S07]  /*5620*/  LDSM.16.M88.4 R4, [R180+0x4000] ;  /* 0x00400000b404783b */ /* 0x000e6e0000000200 */
[----:B------:R-:W-:Y:S01]  /*5630*/  HMMA.16816.F32.BF16 R28, R168, R138, R28 ;  /* 0x0000008aa81c723c */ /* 0x000fe2000004181c */
[----:B------:R-:W-:Y:S07]  /*5640*/  LDSM.16.M88.4 R136, [R187+0x11800] ;  /* 0x01180000bb88783b */ /* 0x000fee0000000200 */
[C---:B--2---:R-:W-:Y:S08]  /*5650*/  HMMA.16816.F32.BF16 R32, R152.reuse, R148, R32 ;  /* 0x000000949820723c */ /* 0x044ff00000041820 */
[C---:B---3--:R-:W-:Y:S08]  /*5660*/  HMMA.16816.F32.BF16 R16, R152.reuse, R140, R16 ;  /* 0x0000008c9810723c */ /* 0x048ff00000041810 */
[C---:B------:R-:W-:Y:S08]  /*5670*/  HMMA.16816.F32.BF16 R28, R152.reuse, R150, R28 ;  /* 0x00000096981c723c */ /* 0x040ff0000004181c */
[----:B------:R-:W-:Y:S01]  /*5680*/  HMMA.16816.F32.BF16 R12, R152, R142, R12 ;  /* 0x0000008e980c723c */ /* 0x000fe2000004180c */
[----:B------:R-:W2:Y:S07]  /*5690*/  LDSM.16.M88.4 R140, [R180+0x4800] ;  /* 0x00480000b48c783b */ /* 0x000eae0000000200 */
[----:B-1----:R-:W-:Y:S08]  /*56a0*/  HMMA.16816.F32.BF16 R32, R8, R4, R32 ;  /* 0x000000040820723c */ /* 0x002ff00000041820 */
[C---:B------:R-:W-:Y:S08]  /*56b0*/  HMMA.16816.F32.BF16 R24, R152.reuse, R144, R24 ;  /* 0x000000909818723c */ /* 0x040ff00000041818 */
[----:B------:R-:W-:Y:S08]  /*56c0*/  HMMA.16816.F32.BF16 R20, R152, R146, R20 ;  /* 0x000000929814723c */ /* 0x000ff00000041814 */
[----:B------:R-:W-:Y:S01]  /*56d0*/  HMMA.16816.F32.BF16 R28, R8, R6, R28 ;  /* 0x00000006081c723c */ /* 0x000fe2000004181c */
[----:B------:R-:W1:Y:S01]  /*56e0*/  LDSM.16.M88.4 R4, [R180+0x5000] ;  /* 0x00500000b404783b */ /* 0x000e620000000200 */
[----:B------:R-:W-:-:S02]  /*56f0*/  FSEL R133, R32, -INF , !P0 ;  /* 0xff80000020857808 */ /* 0x000fc40004000000 */
[----:B------:R-:W-:Y:S02]  /*5700*/  ISETP.GE.AND P0, PT, R2, R197, PT ;  /* 0x000000c50200720c */ /* 0x000fe40003f06270 */
[----:B------:R-:W-:Y:S02]  /*5710*/  IADD3 R32, R0, 0x10, RZ ;  /* 0x0000001000207810 */ /* 0x000fe40007ffe0ff */
[----:B------:R-:W-:Y:S01]  /*5720*/  HMMA.16816.F32.BF16 R160, R168, R164, R160 ;  /* 0x000000a4a8a0723c */ /* 0x000fe200000418a0 */
[----:B------:R-:W-:Y:S02]  /*5730*/  ISETP.LT.OR P0, PT, R2, R202, P0 ;  /* 0x000000ca0200720c */ /* 0x000fe40000701670 */
[----:B------:R-:W-:Y:S02]  /*5740*/  IADD3 R2, R0, 0x11, RZ ;  /* 0x0000001100027810 */ /* 0x000fe40007ffe0ff */
[----:B------:R-:W-:Y:S02]  /*5750*/  FSEL R34, R34, -INF , !P3 ;  /* 0xff80000022227808 */ /* 0x000fe40005800000 */
[----:B------:R-:W-:Y:S01]  /*5760*/  ISETP.GE.AND P3, PT, R32, R203, PT ;  /* 0x000000cb2000720c */ /* 0x000fe20003f66270 */
[----:B--2---:R-:W-:Y:S01]  /*5770*/  HMMA.16816.F32.BF16 R24, R8, R140, R24 ;  /* 0x0000008c0818723c */ /* 0x004fe20000041818 */
[----:B------:R-:W-:-:S02]  /*5780*/  FSEL R134, R33, -INF , !P6 ;  /* 0xff80000021867808 */ /* 0x000fc40007000000 */
[----:B------:R-:W-:Y:S02]  /*5790*/  FSEL R35, R35, -INF , !P2 ;  /* 0xff80000023237808 */ /* 0x000fe40005000000 */
[----:B------:R-:W-:Y:S02]  /*57a0*/  ISETP.GE.AND P2, PT, R32, R197, PT ;  /* 0x000000c52000720c */ /* 0x000fe40003f46270 */
[----:B------:R-:W-:Y:S01]  /*57b0*/  ISETP.GE.AND P6, PT, R2, R203, PT ;  /* 0x000000cb0200720c */ /* 0x000fe20003fc6270 */
[----:B------:R-:W-:Y:S01]  /*57c0*/  HMMA.16816.F32.BF16 R20, R8, R142, R20 ;  /* 0x0000008e0814723c */ /* 0x000fe20000041814 */
[----:B------:R-:W-:Y:S02]  /*57d0*/  FSEL R140, R28, -INF , !P1 ;  /* 0xff8000001c8c7808 */ /* 0x000fe40004800000 */
[----:B------:R-:W-:Y:S02]  /*57e0*/  FSEL R147, R30, -INF , !P4 ;  /* 0xff8000001e937808 */ /* 0x000fe40006000000 */
[----:B------:R-:W-:-:S02]  /*57f0*/  FSEL R135, R31, -INF , !P0 ;  /* 0xff8000001f877808 */ /* 0x000fc40004000000 */
[----:B------:R-:W-:Y:S01]  /*5800*/  FSEL R142, R29, -INF , !P5 ;  /* 0xff8000001d8e7808 */ /* 0x000fe20006800000 */
[----:B------:R-:W-:Y:S01]  /*5810*/  HMMA.16816.F32.BF16 R156, R168, R166, R156 ;  /* 0x000000a6a89c723c */ /* 0x000fe2000004189c */
[----:B------:R-:W2:Y:S01]  /*5820*/  LDSM.16.M88.4 R28, [R180+0x5800] ;  /* 0x00580000b41c783b */ /* 0x000ea20000000200 */
[----:B------:R-:W-:Y:S01]  /*5830*/  ISETP.GE.AND P1, PT, R2, R197, PT ;  /* 0x000000c50200720c */ /* 0x000fe20003f26270 */
[----:B------:R-:W-:-:S04]  /*5840*/  DEPBAR.LE SB0, 0x0 ;  /* 0x000080000000791a */ /* 0x000fc80000000000 */
[----:B------:R-:W-:Y:S01]  /*5850*/  ISETP.LT.OR P3, PT, R32, R204, P3 ;  /* 0x000000cc2000720c */ /* 0x000fe20001f61670 */
[----:B------:R-:W-:Y:S01]  /*5860*/  HMMA.16816.F32.BF16 R160, R152, R136, R160 ;  /* 0x0000008898a0723c */ /* 0x000fe200000418a0 */
[----:B------:R-:W-:Y:S02]  /*5870*/  IADD3 R33, R0, 0x19, RZ ;  /* 0x0000001900217810 */ /* 0x000fe40007ffe0ff */
[----:B------:R-:W-:Y:S02]  /*5880*/  ISETP.LT.OR P2, PT, R32, R202, P2 ;  /* 0x000000ca2000720c */ /* 0x000fe40001741670 */
[C---:B------:R-:W-:Y:S01]  /*5890*/  ISETP.LT.OR P6, PT, R2.reuse, R204, P6 ;  /* 0x000000cc0200720c */ /* 0x040fe200037c1670 */
[----:B------:R-:W-:Y:S01]  /*58a0*/  BAR.SYNC.DEFER_BLOCKING 0x0 ;  /* 0x0000000000007b1d */ /* 0x000fe20000010000 */
[----:B------:R-:W-:Y:S01]  /*58b0*/  ISETP.LT.OR P1, PT, R2, R202, P1 ;  /* 0x000000ca0200720c */ /* 0x000fe20000f21670 */
[----:B-1----:R-:W-:Y:S01]  /*58c0*/  HMMA.16816.F32.BF16 R16, R8, R4, R16 ;  /* 0x000000040810723c */ /* 0x002fe20000041810 */
[----:B------:R-:W-:-:S02]  /*58d0*/  IADD3 R2, R0, 0x18, RZ ;  /* 0x0000001800027810 */ /* 0x000fc40007ffe0ff */
[----:B------:R-:W-:Y:S02]  /*58e0*/  FSEL R32, R24, -INF , !P3 ;  /* 0xff80000018207808 */ /* 0x000fe40005800000 */
[C---:B------:R-:W-:Y:S02]  /*58f0*/  ISETP.GE.AND P5, PT, R33.reuse, R203, PT ;  /* 0x000000cb2100720c */ /* 0x040fe40003fa6270 */
[----:B------:R-:W-:Y:S01]  /*5900*/  ISETP.GE.AND P3, PT, R33, R197, PT ;  /* 0x000000c52100720c */ /* 0x000fe20003f66270 */
[----:B------:R-:W-:Y:S01]  /*5910*/  HMMA.16816.F32.BF16 R156, R152, R138, R156 ;  /* 0x0000008a989c723c */ /* 0x000fe2000004189c */
[----:B------:R-:W-:Y:S02]  /*5920*/  IADD3 R4, R0, 0x20, RZ ;  /* 0x0000002000047810 */ /* 0x000fe40007ffe0ff */
[C---:B------:R-:W-:Y:S02]  /*5930*/  ISETP.GE.AND P0, PT, R2.reuse, R203, PT ;  /* 0x000000cb0200720c */ /* 0x040fe40003f06270 */
[----:B------:R-:W-:-:S02]  /*5940*/  ISETP.GE.AND P4, PT, R2, R197, PT ;  /* 0x000000c50200720c */ /* 0x000fc40003f86270 */
[C---:B------:R-:W-:Y:S01]  /*5950*/  ISETP.LT.OR P5, PT, R33.reuse, R204, P5 ;  /* 0x000000cc2100720c */ /* 0x040fe20002fa1670 */
[C---:B------:R-:W-:Y:S01]  /*5960*/  HMMA.16816.F32.BF16 R12, R8.reuse, R6, R12 ;  /* 0x00000006080c723c */ /* 0x040fe2000004180c */
[----:B------:R-:W-:Y:S02]  /*5970*/  ISETP.LT.OR P3, PT, R33, R202, P3 ;  /* 0x000000ca2100720c */ /* 0x000fe40001f61670 */
[----:B------:R-:W-:Y:S02]  /*5980*/  FSEL R33, R26, -INF , !P2 ;  /* 0xff8000001a217808 */ /* 0x000fe40005000000 */
[----:B------:R-:W-:Y:S02]  /*5990*/  FSEL R27, R27, -INF , !P1 ;  /* 0xff8000001b1b7808 */ /* 0x000fe40004800000 */
[C---:B------:R-:W-:Y:S02]  /*59a0*/  ISETP.GE.AND P2, PT, R4.reuse, R203, PT ;  /* 0x000000cb0400720c */ /* 0x040fe40003f46270 */
[----:B------:R-:W-:Y:S01]  /*59b0*/  ISETP.GE.AND P1, PT, R4, R197, PT ;  /* 0x000000c50400720c */ /* 0x000fe20003f26270 */
[----:B--2---:R-:W-:Y:S01]  /*59c0*/  HMMA.16816.F32.BF16 R160, R8, R28, R160 ;  /* 0x0000001c08a0723c */ /* 0x004fe200000418a0 */
[----:B------:R-:W-:-:S02]  /*59d0*/  ISETP.LT.OR P0, PT, R2, R204, P0 ;  /* 0x000000cc0200720c */ /* 0x000fc40000701670 */
[----:B------:R-:W-:Y:S02]  /*59e0*/  ISETP.LT.OR P4, PT, R2, R202, P4 ;  /* 0x000000ca0200720c */ /* 0x000fe40002781670 */
[----:B------:R-:W-:Y:S02]  /*59f0*/  IADD3 R2, R0, 0x21, RZ ;  /* 0x0000002100027810 */ /* 0x000fe40007ffe0ff */
[C---:B------:R-:W-:Y:S01]  /*5a00*/  ISETP.LT.OR P2, PT, R4.reuse, R204, P2 ;  /* 0x000000cc0400720c */ /* 0x040fe20001741670 */
[----:B------:R-:W-:Y:S01]  /*5a10*/  HMMA.16816.F32.BF16 R156, R8, R30, R156 ;  /* 0x0000001e089c723c */ /* 0x000fe2000004189c */
[----:B------:R-:W-:Y:S02]  /*5a20*/  ISETP.LT.OR P1, PT, R4, R202, P1 ;  /* 0x000000ca0400720c */ /* 0x000fe40000f21670 */
[----:B------:R-:W-:Y:S02]  /*5a30*/  FSEL R26, R25, -INF , !P6 ;  /* 0xff800000191a7808 */ /* 0x000fe40007000000 */
[----:B------:R-:W-:-:S02]  /*5a40*/  FSEL R24, R20, -INF , !P0 ;  /* 0xff80000014187808 */ /* 0x000fc40004000000 */
[----:B------:R-:W-:Y:S02]  /*5a50*/  IADD3 R4, R0, 0x28, RZ ;  /* 0x0000002800047810 */ /* 0x000fe40007ffe0ff */
[C---:B------:R-:W-:Y:S02]  /*5a60*/  ISETP.GE.AND P6, PT, R2.reuse, R203, PT ;  /* 0x000000cb0200720c */ /* 0x040fe40003fc6270 */
[----:B------:R-:W-:Y:S02]  /*5a70*/  ISETP.GE.AND P0, PT, R2, R197, PT ;  /* 0x000000c50200720c */ /* 0x000fe40003f06270 */
[----:B------:R-:W-:Y:S02]  /*5a80*/  FSEL R25, R22, -INF , !P4 ;  /* 0xff80000016197808 */ /* 0x000fe40006000000 */
[----:B------:R-:W-:Y:S02]  /*5a90*/  FSEL R23, R23, -INF , !P3 ;  /* 0xff80000017177808 */ /* 0x000fe40005800000 */
[----:B------:R-:W-:-:S02]  /*5aa0*/  ISETP.GE.AND P3, PT, R4, R203, PT ;  /* 0x000000cb0400720c */ /* 0x000fc40003f66270 */
[----:B------:R-:W-:Y:S02]  /*5ab0*/  ISETP.GE.AND P4, PT, R4, R197, PT ;  /* 0x000000c50400720c */ /* 0x000fe40003f86270 */
[C---:B------:R-:W-:Y:S02]  /*5ac0*/  ISETP.LT.OR P6, PT, R2.reuse, R204, P6 ;  /* 0x000000cc0200720c */ /* 0x040fe400037c1670 */
[----:B------:R-:W-:Y:S02]  /*5ad0*/  ISETP.LT.OR P0, PT, R2, R202, P0 ;  /* 0x000000ca0200720c */ /* 0x000fe40000701670 */
[----:B------:R-:W-:Y:S02]  /*5ae0*/  IADD3 R2, R0, 0x29, RZ ;  /* 0x0000002900027810 */ /* 0x000fe40007ffe0ff */
[C---:B------:R-:W-:Y:S02]  /*5af0*/  ISETP.LT.OR P3, PT, R4.reuse, R204, P3 ;  /* 0x000000cc0400720c */ /* 0x040fe40001f61670 */
[----:B------:R-:W-:-:S02]  /*5b00*/  ISETP.LT.OR P4, PT, R4, R202, P4 ;  /* 0x000000ca0400720c */ /* 0x000fc40002781670 */
[----:B------:R-:W-:Y:S02]  /*5b10*/  FSEL R20, R21, -INF , !P5 ;  /* 0xff80000015147808 */ /* 0x000fe40006800000 */
[----:B------:R-:W-:Y:S02]  /*5b20*/  FSEL R164, R16, -INF , !P2 ;  /* 0xff80000010a47808 */ /* 0x000fe40005000000 */
[----:B------:R-:W-:Y:S02]  /*5b30*/  IADD3 R4, R0, 0x30, RZ ;  /* 0x0000003000047810 */ /* 0x000fe40007ffe0ff */
[C---:B------:R-:W-:Y:S02]  /*5b40*/  ISETP.GE.AND P5, PT, R2.reuse, R203, PT ;  /* 0x000000cb0200720c */ /* 0x040fe40003fa6270 */
[----:B------:R-:W-:Y:S02]  /*5b50*/  ISETP.GE.AND P2, PT, R2, R197, PT ;  /* 0x000000c50200720c */ /* 0x000fe40003f46270 */
[----:B------:R-:W-:-:S02]  /*5b60*/  FSEL R167, R19, -INF , !P0 ;  /* 0xff80000013a77808 */ /* 0x000fc40004000000 */
[----:B------:R-:W-:Y:S02]  /*5b70*/  ISETP.GE.AND P0, PT, R4, R197, PT ;  /* 0x000000c50400720c */ /* 0x000fe40003f06270 */
[C---:B------:R-:W-:Y:S02]  /*5b80*/  ISETP.LT.OR P5, PT, R2.reuse, R204, P5 ;  /* 0x000000cc0200720c */ /* 0x040fe40002fa1670 */
[-C--:B------:R-:W-:Y:S02]  /*5b90*/  ISETP.LT.OR P2, PT, R2, R202.reuse, P2 ;  /* 0x000000ca0200720c */ /* 0x080fe40001741670 */
[----:B------:R-:W-:Y:S02]  /*5ba0*/  IADD3 R2, R0, 0x31, RZ ;  /* 0x0000003100027810 */ /* 0x000fe40007ffe0ff */
[----:B------:R-:W-:Y:S02]  /*5bb0*/  ISETP.LT.OR P0, PT, R4, R202, P0 ;  /* 0x000000ca0400720c */ /* 0x000fe40000701670 */
[----:B------:R-:W-:-:S02]  /*5bc0*/  FSEL R168, R17, -INF , !P6 ;  /* 0xff80000011a87808 */ /* 0x000fc40007000000 */
[----:B------:R-:W-:Y:S02]  /*5bd0*/  FSEL R166, R12, -INF , !P3 ;  /* 0xff8000000ca67808 */ /* 0x000fe40005800000 */
[----:B------:R-:W-:Y:S02]  /*5be0*/  FSEL R169, R18, -INF , !P1 ;  /* 0xff80000012a97808 */ /* 0x000fe40004800000 */
[C---:B------:R-:W-:Y:S02]  /*5bf0*/  ISETP.GE.AND P6, PT, R2.reuse, R203, PT ;  /* 0x000000cb0200720c */ /* 0x040fe40003fc6270 */
[----:B------:R-:W-:Y:S02]  /*5c00*/  ISETP.GE.AND P3, PT, R2, R197, PT ;  /* 0x000000c50200720c */ /* 0x000fe40003f66270 */
[----:B------:R-:W-:Y:S02]  /*5c10*/  ISETP.GE.AND P1, PT, R4, R203, PT ;  /* 0x000000cb0400720c */ /* 0x000fe40003f26270 */
[----:B------:R-:W-:-:S02]  /*5c20*/  FSEL R151, R162, -INF , !P0 ;  /* 0xff800000a2977808 */ /* 0x000fc40004000000 */
[----:B------:R-:W-:Y:S02]  /*5c30*/  PLOP3.LUT P0, PT, PT, PT, UP0, 0x80, 0x0 ;  /* 0x000000000000781c */ /* 0x000fe40003f0f008 */
[C---:B------:R-:W-:Y:S02]  /*5c40*/  ISETP.LT.OR P6, PT, R2.reuse, R204, P6 ;  /* 0x000000cc0200720c */ /* 0x040fe400037c1670 */
[----:B------:R-:W-:Y:S02]  /*5c50*/  ISETP.LT.OR P3, PT, R2, R202, P3 ;  /* 0x000000ca0200720c */ /* 0x000fe40001f61670 */
[----:B------:R-:W-:Y:S02]  /*5c60*/  ISETP.LT.OR P1, PT, R4, R204, P1 ;  /* 0x000000cc0400720c */ /* 0x000fe40000f21670 */
[C---:B------:R-:W-:Y:S02]  /*5c70*/  IADD3 R2, R0.reuse, 0x38, RZ ;  /* 0x0000003800027810 */ /* 0x040fe40007ffe0ff */
[----:B------:R-:W-:-:S02]  /*5c80*/  IADD3 R0, R0, 0x39, RZ ;  /* 0x0000003900007810 */ /* 0x000fc40007ffe0ff */
[----:B------:R-:W-:Y:S02]  /*5c90*/  FSEL R171, R14, -INF , !P4 ;  /* 0xff8000000eab7808 */ /* 0x000fe40006000000 */
[----:B------:R-:W-:Y:S02]  /*5ca0*/  FSEL R170, R13, -INF , !P5 ;  /* 0xff8000000daa7808 */ /* 0x000fe40006800000 */
[----:B------:R-:W-:Y:S02]  /*5cb0*/  FSEL R165, R15, -INF , !P2 ;  /* 0xff8000000fa57808 */ /* 0x000fe40005000000 */
[----:B------:R-:W-:Y:S02]  /*5cc0*/  FSEL R154, R160, -INF , !P1 ;  /* 0xff800000a09a7808 */ /* 0x000fe40004800000 */
[C---:B------:R-:W-:Y:S02]  /*5cd0*/  ISETP.GE.AND P5, PT, R2.reuse, R203, PT ;  /* 0x000000cb0200720c */ /* 0x040fe40003fa6270 */
[----:B------:R-:W-:-:S02]  /*5ce0*/  ISETP.GE.AND P2, PT, R2, R197, PT ;  /* 0x000000c50200720c */ /* 0x000fc40003f46270 */
[C---:B------:R-:W-:Y:S02]  /*5cf0*/  ISETP.GE.AND P4, PT, R0.reuse, R203, PT ;  /* 0x000000cb0000720c */ /* 0x040fe40003f86270 */
[----:B------:R-:W-:Y:S02]  /*5d00*/  ISETP.GE.AND P1, PT, R0, R197, PT ;  /* 0x000000c50000720c */ /* 0x000fe40003f26270 */
[C---:B------:R-:W-:Y:S02]  /*5d10*/  ISETP.LT.OR P5, PT, R2.reuse, R204, P5 ;  /* 0x000000cc0200720c */ /* 0x040fe40002fa1670 */
[----:B------:R-:W-:Y:S02]  /*5d20*/  ISETP.LT.OR P2, PT, R2, R202, P2 ;  /* 0x000000ca0200720c */ /* 0x000fe40001741670 */
[C---:B------:R-:W-:Y:S02]  /*5d30*/  ISETP.LT.OR P4, PT, R0.reuse, R204, P4 ;  /* 0x000000cc0000720c */ /* 0x040fe40002781670 */
[----:B------:R-:W-:-:S02]  /*5d40*/  ISETP.LT.OR P1, PT, R0, R202, P1 ;  /* 0x000000ca0000720c */ /* 0x000fc40000f21670 */
[----:B------:R-:W-:Y:S02]  /*5d50*/  FSEL R152, R161, -INF , !P6 ;  /* 0xff800000a1987808 */ /* 0x000fe40007000000 */
[----:B------:R-:W-:Y:S02]  /*5d60*/  FSEL R139, R163, -INF , !P3 ;  /* 0xff800000a38b7808 */ /* 0x000fe40005800000 */
[----:B------:R-:W-:Y:S02]  /*5d70*/  FSEL R138, R156, -INF , !P5 ;  /* 0xff8000009c8a7808 */ /* 0x000fe40006800000 */
[----:B------:R-:W-:Y:S02]  /*5d80*/  FSEL R137, R158, -INF , !P2 ;  /* 0xff8000009e897808 */ /* 0x000fe40005000000 */
[----:B------:R-:W-:Y:S02]  /*5d90*/  FSEL R136, R157, -INF , !P4 ;  /* 0xff8000009d887808 */ /* 0x000fe40006000000 */
[----:B------:R-:W-:Y:S01]  /*5da0*/  FSEL R149, R159, -INF , !P1 ;  /* 0xff8000009f957808 */ /* 0x000fe20004800000 */
[----:B------:R-:W-:Y:S05]  /*5db0*/  @!P0 BRA `(.L_x_249) ;  /* 0x000001a000008947 */ /* 0x000fea0003800000 */
[----:B------:R-:W-:Y:S02]  /*5dc0*/  UIADD3 UR13, UR8, -0x3, URZ ;  /* 0xfffffffd080d7890 */ /* 0x000fe4000fffe03f */
[----:B------:R-:W-:-:S02]  /*5dd0*/  ULDC.64 UR4, c[0x0][0x198] ;  /* 0x0000660000047ab9 */ /* 0x000fc40000000a00 */
[----:B------:R-:W-:Y:S02]  /*5de0*/  USHF.R.S32.HI UR12, URZ, 0x1f, UR13 ;  /* 0x0000001f3f0c7899 */ /* 0x000fe4000801140d */
[----:B------:R-:W-:Y:S02]  /*5df0*/  UIMAD.WIDE.U32 UR20, UR13, UR4, URZ ;  /* 0x000000040d1472a5 */ /* 0x000fe4000f8e003f */
[----:B------:R-:W-:-:S04]  /*5e00*/  UIMAD UR12, UR12, UR4, URZ ;  /* 0x000000040c0c72a4 */ /* 0x000fc8000f8e023f */
[----:B------:R-:W-:Y:S01]  /*5e10*/  UIMAD UR5, UR13, UR5, UR12 ;  /* 0x000000050d0572a4 */ /* 0x000fe2000f8e020c */
[----:B------:R-:W-:Y:S02]  /*5e20*/  IMAD.U32 R5, RZ, RZ, UR20 ;  /* 0x00000014ff057e24 */ /* 0x000fe4000f8e00ff */
[----:B------:R-:W-:Y:S01]  /*5e30*/  IMAD.U32 R0, RZ, RZ, UR20 ;  /* 0x00000014ff007e24 */ /* 0x000fe2000f8e00ff */
[----:B------:R-:W-:Y:S02]  /*5e40*/  UIADD3 UR5, UR21, UR5, URZ ;  /* 0x0000000515057290 */ /* 0x000fe4000fffe03f */
[----:B------:R-:W-:-:S04]  /*5e50*/  LEA R2, P1, R5, R200, 0x6 ;  /* 0x000000c805027211 */ /* 0x000fc800078230ff */
[----:B------:R-:W-:Y:S01]  /*5e60*/  IMAD.U32 R5, RZ, RZ, UR5 ;  /* 0x00000005ff057e24 */ /* 0x000fe2000f8e00ff */
[----:B------:R-:W-:-:S04]  /*5e70*/  LEA R4, P2, R2, c[0x0][0x168], 0x1 ;  /* 0x00005a0002047a11 */ /* 0x000fc800078408ff */
[----:B------:R-:W-:Y:S02]  /*5e80*/  LEA.HI.X R5, R0, R211, R5, 0x6, P1 ;  /* 0x000000d300057211 */ /* 0x000fe400008f3405 */
[----:B------:R-:W-:Y:S02]  /*5e90*/  IADD3 R6, P1, R4, UR7, RZ ;  /* 0x0000000704067c10 */ /* 0x000fe4000ff3e0ff */
[----:B------:R-:W-:-:S04]  /*5ea0*/  LEA.HI.X R5, R2, c[0x0][0x16c], R5, 0x1, P2 ;  /* 0x00005b0002057a11 */ /* 0x000fc800010f0c05 */
[----:B------:R-:W-:Y:S01]  /*5eb0*/  IADD3.X R7, R5, UR6, RZ, P1, !PT ;  /* 0x0000000605077c10 */ /* 0x000fe20008ffe4ff */
        /* <DEDUP_REMOVED lines=10> */
.L_x_249:
[----:B-1----:R-:W-:Y:S01]  /*5f60*/  FMNMX.FTZ R5, R132, R133, !PT ;  /* 0x0000008584057209 */ /* 0x002fe20007810000 */
[----:B------:R-:W-:Y:S01]  /*5f70*/  LDSM.16.MT88.4 R12, [R186+0x12000] ;  /* 0x01200000ba0c783b */ /* 0x000fe20000004200 */
[----:B------:R-:W-:-:S02]  /*5f80*/  FMNMX.FTZ R4, R3, R34, !PT ;  /* 0x0000002203047209 */ /* 0x000fc40007810000 */
[----:B------:R-:W-:Y:S01]  /*5f90*/  FMNMX.FTZ R5, R134, R5, !PT ;  /* 0x0000000586057209 */ /* 0x000fe20007810000 */
[----:B------:R-:W-:Y:S01]  /*5fa0*/  LDSM.16.MT88.4 R16, [R188+0x12000] ;  /* 0x01200000bc10783b */ /* 0x000fe20000004200 */
[----:B------:R-:W-:Y:S02]  /*5fb0*/  FMNMX.FTZ R4, R35, R4, !PT ;  /* 0x0000000423047209 */ /* 0x000fe40007810000 */
[----:B------:R-:W-:Y:S01]  /*5fc0*/  FMNMX.FTZ R5, R140, R5, !PT ;  /* 0x000000058c057209 */ /* 0x000fe20007810000 */
[----:B------:R-:W-:Y:S01]  /*5fd0*/  LDSM.16.MT88.4 R8, [R185+0x12000] ;  /* 0x01200000b908783b */ /* 0x000fe20000004200 */
[----:B------:R-:W-:Y:S02]  /*5fe0*/  FMNMX.FTZ R4, R147, R4, !PT ;  /* 0x0000000493047209 */ /* 0x000fe40007810000 */
[----:B------:R-:W-:Y:S01]  /*5ff0*/  FMNMX.FTZ R5, R142, R5, !PT ;  /* 0x000000058e057209 */ /* 0x000fe20007810000 */
[----:B------:R-:W-:Y:S01]  /*6000*/  LDSM.16.MT88.4 R28, [R184+0x12800] ;  /* 0x01280000b81c783b */ /* 0x000fe20000004200 */
        /* <DEDUP_REMOVED lines=24> */
[----:B------:R-:W-:-:S03]  /*6190*/  FMNMX.FTZ R4, R149, R4, !PT ;  /* 0x0000000495047209 */ /* 0x000fc60007810000 */
[----:B------:R-:W1:Y:S04]  /*61a0*/  SHFL.BFLY PT, R7, R6, 0x2, 0x1f ;  /* 0x0c401f0006077f89 */ /* 0x000e6800000e0000 */
[----:B------:R-:W2:Y:S01]  /*61b0*/  SHFL.BFLY PT, R5, R4, 0x2, 0x1f ;  /* 0x0c401f0004057f89 */ /* 0x000ea200000e0000 */
[----:B-1----:R-:W-:Y:S02]  /*61c0*/  FMNMX.FTZ R7, R6, R7, !PT ;  /* 0x0000000706077209 */ /* 0x002fe40007810000 */
[----:B--2---:R-:W-:-:S03]  /*61d0*/  FMNMX.FTZ R5, R4, R5, !PT ;  /* 0x0000000504057209 */ /* 0x004fc60007810000 */
[----:B------:R-:W1:Y:S04]  /*61e0*/  SHFL.BFLY PT, R2, R7, 0x1, 0x1f ;  /* 0x0c201f0007027f89 */ /* 0x000e6800000e0000 */
[----:B------:R-:W2:Y:S01]  /*61f0*/  SHFL.BFLY PT, R0, R5, 0x1, 0x1f ;  /* 0x0c201f0005007f89 */ /* 0x000ea200000e0000 */
[----:B-1----:R-:W-:Y:S02]  /*6200*/  FMNMX.FTZ R2, R7, R2, !PT ;  /* 0x0000000207027209 */ /* 0x002fe40007810000 */
[----:B--2---:R-:W-:-:S03]  /*6210*/  FMNMX.FTZ R0, R5, R0, !PT ;  /* 0x0000000005007209 */ /* 0x004fc60007810000 */
[C---:B------:R-:W-:Y:S01]  /*6220*/  FMUL.FTZ R153, R2.reuse, c[0x0][0x23c] ;  /* 0x00008f0002997a20 */ /* 0x040fe20000410000 */
[----:B------:R-:W-:Y:S02]  /*6230*/  FSETP.NEU.FTZ.AND P2, PT, R2, -INF , PT ;  /* 0xff8000000200780b */ /* 0x000fe40003f5d000 */
[C---:B------:R-:W-:Y:S01]  /*6240*/  FSETP.NEU.FTZ.AND P1, PT, R0.reuse, -INF , PT ;  /* 0xff8000000000780b */ /* 0x040fe20003f3d000 */
[----:B------:R-:W-:Y:S01]  /*6250*/  FMUL.FTZ R150, R0, c[0x0][0x23c] ;  /* 0x00008f0000967a20 */ /* 0x000fe20000410000 */
[----:B------:R-:W-:Y:S02]  /*6260*/  FSEL R5, R2, RZ, P2 ;  /* 0x000000ff02057208 */ /* 0x000fe40001000000 */
[----:B------:R-:W-:Y:S02]  /*6270*/  FSEL R6, R0, RZ, P1 ;  /* 0x000000ff00067208 */ /* 0x000fe40000800000 */
[----:B------:R-:W-:Y:S01]  /*6280*/  FSEL R153, R153, RZ, P2 ;  /* 0x000000ff99997208 */ /* 0x000fe20001000000 */
[----:B------:R-:W-:Y:S01]  /*6290*/  FADD.FTZ R4, R132, -R5 ;  /* 0x8000000584047221 */ /* 0x000fe20000010000 */
[----:B------:R-:W-:Y:S01]  /*62a0*/  FSEL R150, R150, RZ, P1 ;  /* 0x000000ff96967208 */ /* 0x000fe20000800000 */
[----:B------:R-:W-:-:S02]  /*62b0*/  FADD.FTZ R6, R3, -R6 ;  /* 0x8000000603067221 */ /* 0x000fc40000010000 */
[--C-:B------:R-:W-:Y:S02]  /*62c0*/  FFMA.FTZ R144, R140, c[0x0][0x23c], -R153.reuse ;  /* 0x00008f008c907a23 */ /* 0x100fe40000010899 */
[--C-:B------:R-:W-:Y:S02]  /*62d0*/  FFMA.FTZ R143, R142, c[0x0][0x23c], -R153.reuse ;  /* 0x00008f008e8f7a23 */ /* 0x100fe40000010899 */
[--C-:B------:R-:W-:Y:S02]  /*62e0*/  FFMA.FTZ R140, R147, c[0x0][0x23c], -R150.reuse ;  /* 0x00008f00938c7a23 */ /* 0x100fe40000010896 */
[--C-:B------:R-:W-:Y:S01]  /*62f0*/  FFMA.FTZ R146, R133, c[0x0][0x23c], -R153.reuse ;  /* 0x00008f0085927a23 */ /* 0x100fe20000010899 */
[----:B------:R-:W-:Y:S01]  /*6300*/  MUFU.EX2 R144, R144 ;  /* 0x0000009000907308 */ /* 0x000fe20000000800 */
[----:B------:R-:W-:Y:S02]  /*6310*/  FFMA.FTZ R145, R134, c[0x0][0x23c], -R153 ;  /* 0x00008f0086917a23 */ /* 0x000fe40000010899 */
[----:B------:R-:W-:-:S02]  /*6320*/  FFMA.FTZ R142, R34, c[0x0][0x23c], -R150 ;  /* 0x00008f00228e7a23 */ /* 0x000fc40000010896 */
[--C-:B------:R-:W-:Y:S02]  /*6330*/  FFMA.FTZ R141, R35, c[0x0][0x23c], -R150.reuse ;  /* 0x00008f00238d7a23 */ /* 0x100fe40000010896 */
[----:B------:R-:W-:Y:S01]  /*6340*/  FFMA.FTZ R147, R135, c[0x0][0x23c], -R150 ;  /* 0x00008f0087937a23 */ /* 0x000fe20000010896 */
[----:B------:R-:W-:Y:S01]  /*6350*/  MUFU.EX2 R146, R146 ;  /* 0x0000009200927308 */ /* 0x000fe20000000800 */
[----:B------:R-:W-:Y:S01]  /*6360*/  FMUL.FTZ R148, R4, c[0x0][0x23c] ;  /* 0x00008f0004947a20 */ /* 0x000fe20000410000 */
[----:B------:R-:W-:Y:S01]  /*6370*/  LDSM.16.MT88.4 R132, [R186+0x12800] ;  /* 0x01280000ba84783b */ /* 0x000fe20000004200 */
[----:B------:R-:W-:Y:S02]  /*6380*/  FMUL.FTZ R3, R6, c[0x0][0x23c] ;  /* 0x00008f0006037a20 */ /* 0x000fe40000410000 */
[--C-:B------:R-:W-:Y:S02]  /*6390*/  FFMA.FTZ R155, R32, c[0x0][0x23c], -R153.reuse ;  /* 0x00008f00209b7a23 */ /* 0x100fe40000010899 */
[--C-:B------:R-:W-:Y:S01]  /*63a0*/  FFMA.FTZ R156, R26, c[0x0][0x23c], -R153.reuse ;  /* 0x00008f001a9c7a23 */ /* 0x100fe20000010899 */
[----:B------:R-:W1:Y:S01]  /*63b0*/  MUFU.EX2 R145, R145 ;  /* 0x0000009100917308 */ /* 0x000e620000000800 */
[----:B------:R-:W-:-:S02]  /*63c0*/  FFMA.FTZ R157, R24, c[0x0][0x23c], -R153 ;  /* 0x00008f00189d7a23 */ /* 0x000fc40000010899 */
[--C-:B------:R-:W-:Y:S02]  /*63d0*/  FFMA.FTZ R158, R20, c[0x0][0x23c], -R153.reuse ;  /* 0x00008f00149e7a23 */ /* 0x100fe40000010899 */
[--C-:B------:R-:W-:Y:S02]  /*63e0*/  FFMA.FTZ R159, R33, c[0x0][0x23c], -R150.reuse ;  /* 0x00008f00219f7a23 */ /* 0x100fe40000010896 */
[--C-:B------:R-:W-:Y:S01]  /*63f0*/  FFMA.FTZ R162, R27, c[0x0][0x23c], -R150.reuse ;  /* 0x00008f001ba27a23 */ /* 0x100fe20000010896 */
[----:B------:R-:W2:Y:S01]  /*6400*/  MUFU.EX2 R143, R143 ;  /* 0x0000008f008f7308 */ /* 0x000ea20000000800 */
[--C-:B------:R-:W-:Y:S01]  /*6410*/  FFMA.FTZ R160, R25, c[0x0][0x23c], -R150.reuse ;  /* 0x00008f0019a07a23 */ /* 0x100fe20000010896 */
[----:B------:R-:W-:Y:S01]  /*6420*/  LDSM.16.MT88.4 R32, [R185+0x12800] ;  /* 0x01280000b920783b */ /* 0x000fe20000004200 */
[----:B------:R-:W-:Y:S02]  /*6430*/  FFMA.FTZ R161, R23, c[0x0][0x23c], -R150 ;  /* 0x00008f0017a17a23 */ /* 0x000fe40000010896 */
[--C-:B------:R-:W-:Y:S01]  /*6440*/  FFMA.FTZ R163, R164, c[0x0][0x23c], -R153.reuse ;  /* 0x00008f00a4a37a23 */ /* 0x100fe20000010899 */
[----:B------:R-:W-:Y:S01]  /*6450*/  LDSM.16.MT88.4 R24, [R188+0x14800] ;  /* 0x01480000bc18783b */ /* 0x000fe20000004200 */
[--C-:B------:R-:W-:Y:S01]  /*6460*/  FFMA.FTZ R164, R166, c[0x0][0x23c], -R153.reuse ;  /* 0x00008f00a6a47a23 */ /* 0x100fe20000010899 */
[----:B------:R-:W-:Y:S01]  /*6470*/  MUFU.EX2 R142, R142 ;  /* 0x0000008e008e7308 */ /* 0x000fe20000000800 */
[----:B-1----:R-:W-:Y:S01]  /*6480*/  F2FP.BF16.PACK_AB R4, R145, R146 ;  /* 0x000000929104723e */ /* 0x002fe200000010ff */
[----:B------:R-:W-:Y:S01]  /*6490*/  LDSM.16.MT88.4 R20, [R186+0x14800] ;  /* 0x01480000ba14783b */ /* 0x000fe20000004200 */
[----:B------:R-:W-:-:S02]  /*64a0*/  FFMA.FTZ R219, R170, c[0x0][0x23c], -R153 ;  /* 0x00008f00aadb7a23 */ /* 0x000fc40000010899 */
[--C-:B------:R-:W-:Y:S02]  /*64b0*/  FFMA.FTZ R166, R169, c[0x0][0x23c], -R150.reuse ;  /* 0x00008f00a9a67a23 */ /* 0x100fe40000010896 */
[--C-:B------:R-:W-:Y:S01]  /*64c0*/  FFMA.FTZ R168, R168, c[0x0][0x23c], -R153.reuse ;  /* 0x00008f00a8a87a23 */ /* 0x100fe20000010899 */
[----:B------:R-:W1:Y:S01]  /*64d0*/  MUFU.EX2 R141, R141 ;  /* 0x0000008d008d7308 */ /* 0x000e620000000800 */
[----:B--2---:R-:W-:Y:S01]  /*64e0*/  F2FP.BF16.PACK_AB R6, R143, R144 ;  /* 0x000000908f06723e */ /* 0x004fe200000010ff */
[--C-:B------:R-:W-:Y:S02]  /*64f0*/  FFMA.FTZ R167, R167, c[0x0][0x23c], -R150.reuse ;  /* 0x00008f00a7a77a23 */ /* 0x100fe40000010896 */
[--C-:B------:R-:W-:Y:S02]  /*6500*/  FFMA.FTZ R169, R171, c[0x0][0x23c], -R150.reuse ;  /* 0x00008f00aba97a23 */ /* 0x100fe40000010896 */
[----:B------:R-:W-:Y:S02]  /*6510*/  FFMA.FTZ R170, R165, c[0x0][0x23c], -R150 ;  /* 0x00008f00a5aa7a23 */ /* 0x000fe40000010896 */
[----:B------:R-:W-:Y:S01]  /*6520*/  MUFU.EX2 R140, R140 ;  /* 0x0000008c008c7308 */ /* 0x000fe20000000800 */
[----:B------:R-:W-:-:S02]  /*6530*/  FFMA.FTZ R165, R152, c[0x0][0x23c], -R153 ;  /* 0x00008f0098a57a23 */ /* 0x000fc40000010899 */
[--C-:B------:R-:W-:Y:S02]  /*6540*/  FFMA.FTZ R154, R154, c[0x0][0x23c], -R153.reuse ;  /* 0x00008f009a9a7a23 */ /* 0x100fe40000010899 */
[--C-:B------:R-:W-:Y:S02]  /*6550*/  FFMA.FTZ R152, R138, c[0x0][0x23c], -R153.reuse ;  /* 0x00008f008a987a23 */ /* 0x100fe40000010899 */
[--C-:B------:R-:W-:Y:S01]  /*6560*/  FFMA.FTZ R151, R151, c[0x0][0x23c], -R150.reuse ;  /* 0x00008f0097977a23 */ /* 0x100fe20000010896 */
[----:B------:R-:W2:Y:S01]  /*6570*/  MUFU.EX2 R147, R147 ;  /* 0x0000009300937308 */ /* 0x000ea20000000800 */
[----:B-1----:R-:W-:Y:S01]  /*6580*/  F2FP.BF16.PACK_AB R5, R141, R142 ;  /* 0x0000008e8d05723e */ /* 0x002fe200000010ff */
[--C-:B------:R-:W-:Y:S02]  /*6590*/  FFMA.FTZ R214, R139, c[0x0][0x23c], -R150.reuse ;  /* 0x00008f008bd67a23 */ /* 0x100fe40000010896 */
[----:B------:R-:W-:Y:S02]  /*65a0*/  FFMA.FTZ R171, R137, c[0x0][0x23c], -R150 ;  /* 0x00008f0089ab7a23 */ /* 0x000fe40000010896 */
[----:B------:R-:W-:-:S02]  /*65b0*/  FFMA.FTZ R153, R136, c[0x0][0x23c], -R153 ;  /* 0x00008f0088997a23 */ /* 0x000fc40000010899 */
[----:B------:R-:W1:Y:S01]  /*65c0*/  MUFU.EX2 R148, R148 ;  /* 0x0000009400947308 */ /* 0x000e620000000800 */
[----:B------:R-:W-:Y:S01]  /*65d0*/  FFMA.FTZ R150, R149, c[0x0][0x23c], -R150 ;  /* 0x00008f0095967a23 */ /* 0x000fe20000010896 */
[----:B------:R-:W-:Y:S06]  /*65e0*/  LDSM.16.MT88.4 R136, [R186+0x13800] ;  /* 0x01380000ba88783b */ /* 0x000fec0000004200 */
[----:B------:R-:W3:Y:S01]  /*65f0*/  MUFU.EX2 R3, R3 ;  /* 0x0000000300037308 */ /* 0x000ee20000000800 */
[----:B--2---:R-:W-:Y:S01]  /*6600*/  F2FP.BF16.PACK_AB R7, R147, R140 ;  /* 0x0000008c9307723e */ /* 0x004fe200000010ff */
[----:B-1----:R-:W-:-:S06]  /*6610*/  FMUL.FTZ R120, R120, R148 ;  /* 0x0000009478787220 */ /* 0x002fcc0000410000 */
[----:B------:R-:W-:Y:S01]  /*6620*/  MUFU.EX2 R155, R155 ;  /* 0x0000009b009b7308 */ /* 0x000fe20000000800 */
[-C--:B------:R-:W-:Y:S02]  /*6630*/  FMUL.FTZ R121, R121, R148.reuse ;  /* 0x0000009479797220 */ /* 0x080fe40000410000 */
[-C--:B------:R-:W-:Y:S02]  /*6640*/  FMUL.FTZ R116, R116, R148.reuse ;  /* 0x0000009474747220 */ /* 0x080fe40000410000 */
[----:B------:R-:W-:Y:S02]  /*6650*/  FMUL.FTZ R117, R117, R148 ;  /* 0x0000009475757220 */ /* 0x000fe40000410000 */
[-C--:B---3--:R-:W-:Y:S01]  /*6660*/  FMUL.FTZ R122, R122, R3.reuse ;  /* 0x000000037a7a7220 */ /* 0x088fe20000410000 */
[----:B------:R-:W1:Y:S01]  /*6670*/  MUFU.EX2 R156, R156 ;  /* 0x0000009c009c7308 */ /* 0x000e620000000800 */
[-C--:B------:R-:W-:Y:S02]  /*6680*/  FMUL.FTZ R123, R123, R3.reuse ;  /* 0x000000037b7b7220 */ /* 0x080fe40000410000 */
[----:B------:R-:W-:-:S02]  /*6690*/  FMUL.FTZ R118, R118, R3 ;  /* 0x0000000376767220 */ /* 0x000fc40000410000 */
[-C--:B------:R-:W-:Y:S02]  /*66a0*/  FMUL.FTZ R119, R119, R3.reuse ;  /* 0x0000000377777220 */ /* 0x080fe40000410000 */
[-C--:B------:R-:W-:Y:S01]  /*66b0*/  FMUL.FTZ R128, R128, R148.reuse ;  /* 0x0000009480807220 */ /* 0x080fe20000410000 */
[C---:B------:R-:W-:Y:S01]  /*66c0*/  HMMA.16816.F32.BF16 R120, R4.reuse, R12, R120 ;  /* 0x0000000c0478723c */ /* 0x040fe20000041878 */
[-C--:B------:R-:W-:Y:S01]  /*66d0*/  FMUL.FTZ R129, R129, R148.reuse ;  /* 0x0000009481817220 */ /* 0x080fe20000410000 */
[----:B------:R-:W-:Y:S01]  /*66e0*/  MUFU.EX2 R157, R157 ;  /* 0x0000009d009d7308 */ /* 0x000fe20000000800 */
[-C--:B------:R-:W-:Y:S02]  /*66f0*/  FMUL.FTZ R130, R130, R3.reuse ;  /* 0x0000000382827220 */ /* 0x080fe40000410000 */
[-C--:B------:R-:W-:Y:S02]  /*6700*/  FMUL.FTZ R131, R131, R3.reuse ;  /* 0x0000000383837220 */ /* 0x080fe40000410000 */
[-C--:B------:R-:W-:Y:S01]  /*6710*/  FMUL.FTZ R124, R124, R148.reuse ;  /* 0x000000947c7c7220 */ /* 0x080fe20000410000 */
[----:B------:R-:W-:Y:S01]  /*6720*/  HMMA.16816.F32.BF16 R116, R4, R14, R116 ;  /* 0x0000000e0474723c */ /* 0x000fe20000041874 */
[----:B------:R-:W2:Y:S01]  /*6730*/  LDSM.16.MT88.4 R12, [R188+0x14000] ;  /* 0x01400000bc0c783b */ /* 0x000ea20000004200 */
[----:B------:R-:W-:Y:S01]  /*6740*/  FMUL.FTZ R125, R125, R148 ;  /* 0x000000947d7d7220 */ /* 0x000fe20000410000 */
[----:B------:R-:W-:Y:S01]  /*6750*/  MUFU.EX2 R158, R158 ;  /* 0x0000009e009e7308 */ /* 0x000fe20000000800 */
        /* <DEDUP_REMOVED lines=10> */
[----:B------:R-:W-:Y:S01]  /*6800*/  FMUL.FTZ R109, R109, R148 ;  /* 0x000000946d6d7220 */ /* 0x000fe20000410000 */
[----:B------:R-:W3:Y:S01]  /*6810*/  LDSM.16.MT88.4 R16, [R184+0x12000] ;  /* 0x01200000b810783b */ /* 0x000ee20000004200 */
[-C--:B------:R-:W-:Y:S01]  /*6820*/  FMUL.FTZ R110, R110, R3.reuse ;  /* 0x000000036e6e7220 */ /* 0x080fe20000410000 */
[----:B------:R-:W4:Y:S01]  /*6830*/  MUFU.EX2 R162, R162 ;  /* 0x000000a200a27308 */ /* 0x000f220000000800 */
[----:B------:R-:W-:-:S02]  /*6840*/  FMUL.FTZ R111, R111, R3 ;  /* 0x000000036f6f7220 */ /* 0x000fc40000410000 */
[-C--:B------:R-:W-:Y:S01]  /*6850*/  FMUL.FTZ R36, R36, R148.reuse ;  /* 0x0000009424247220 */ /* 0x080fe20000410000 */
[C---:B------:R-:W-:Y:S01]  /*6860*/  HMMA.16816.F32.BF16 R112, R4.reuse, R8, R112 ;  /* 0x000000080470723c */ /* 0x040fe20000041870 */
[-C--:B------:R-:W-:Y:S02]  /*6870*/  FMUL.FTZ R37, R37, R148.reuse ;  /* 0x0000009425257220 */ /* 0x080fe40000410000 */
[-C--:B------:R-:W-:Y:S01]  /*6880*/  FMUL.FTZ R38, R38, R3.reuse ;  /* 0x0000000326267220 */ /* 0x080fe20000410000 */
[----:B------:R-:W-:Y:S01]  /*6890*/  MUFU.EX2 R160, R160 ;  /* 0x000000a000a07308 */ /* 0x000fe20000000800 */
[----:B------:R-:W-:Y:S02]  /*68a0*/  FMUL.FTZ R39, R39, R3 ;  /* 0x0000000327277220 */ /* 0x000fe40000410000 */
[-C--:B------:R-:W-:Y:S01]  /*68b0*/  FMUL.FTZ R40, R40, R148.reuse ;  /* 0x0000009428287220 */ /* 0x080fe20000410000 */
[----:B------:R-:W-:Y:S01]  /*68c0*/  HMMA.16816.F32.BF16 R108, R4, R10, R108 ;  /* 0x0000000a046c723c */ /* 0x000fe2000004186c */
[----:B------:R-:W5:Y:S01]  /*68d0*/  LDSM.16.MT88.4 R8, [R186+0x14000] ;  /* 0x01400000ba08783b */ /* 0x000f620000004200 */
[----:B------:R-:W-:-:S02]  /*68e0*/  FMUL.FTZ R41, R41, R148 ;  /* 0x0000009429297220 */ /* 0x000fc40000410000 */
[-C--:B------:R-:W-:Y:S01]  /*68f0*/  FMUL.FTZ R42, R42, R3.reuse ;  /* 0x000000032a2a7220 */ /* 0x080fe20000410000 */
[----:B------:R-:W1:Y:S01]  /*6900*/  MUFU.EX2 R161, R161 ;  /* 0x000000a100a17308 */ /* 0x000e620000000800 */
[-C--:B------:R-:W-:Y:S02]  /*6910*/  FMUL.FTZ R43, R43, R3.reuse ;  /* 0x000000032b2b7220 */ /* 0x080fe40000410000 */
[C---:B--2---:R-:W-:Y:S01]  /*6920*/  HMMA.16816.F32.BF16 R36, R4.reuse, R12, R36 ;  /* 0x0000000c0424723c */ /* 0x044fe20000041824 */
[-C--:B------:R-:W-:Y:S02]  /*6930*/  FMUL.FTZ R104, R104, R148.reuse ;  /* 0x0000009468687220 */ /* 0x080fe40000410000 */
[-C--:B------:R-:W-:Y:S02]  /*6940*/  FMUL.FTZ R105, R105, R148.reuse ;  /* 0x0000009469697220 */ /* 0x080fe40000410000 */
[-C--:B------:R-:W-:Y:S01]  /*6950*/  FMUL.FTZ R106, R106, R3.reuse ;  /* 0x000000036a6a7220 */ /* 0x080fe20000410000 */
[----:B------:R-:W-:Y:S01]  /*6960*/  MUFU.EX2 R163, R163 ;  /* 0x000000a300a37308 */ /* 0x000fe20000000800 */
[----:B------:R-:W-:Y:S01]  /*6970*/  FMUL.FTZ R107, R107, R3 ;  /* 0x000000036b6b7220 */ /* 0x000fe20000410000 */
[----:B------:R-:W-:Y:S01]  /*6980*/  HMMA.16816.F32.BF16 R40, R4, R14, R40 ;  /* 0x0000000e0428723c */ /* 0x000fe20000041828 */
[----:B------:R-:W2:Y:S01]  /*6990*/  LDSM.16.MT88.4 R12, [R184+0x14000] ;  /* 0x01400000b80c783b */ /* 0x000ea20000004200 */
[----:B------:R-:W-:-:S02]  /*69a0*/  FMUL.FTZ R100, R100, R148 ;  /* 0x0000009464647220 */ /* 0x000fc40000410000 */
[-C--:B------:R-:W-:Y:S02]  /*69b0*/  FMUL.FTZ R101, R101, R148.reuse ;  /* 0x0000009465657220 */ /* 0x080fe40000410000 */
[-C--:B------:R-:W-:Y:S01]  /*69c0*/  FMUL.FTZ R102, R102, R3.reuse ;  /* 0x0000000366667220 */ /* 0x080fe20000410000 */
[----:B------:R-:W1:Y:S01]  /*69d0*/  MUFU.EX2 R168, R168 ;  /* 0x000000a800a87308 */ /* 0x000e620000000800 */
[-C--:B------:R-:W-:Y:S02]  /*69e0*/  FMUL.FTZ R103, R103, R3.reuse ;  /* 0x0000000367677220 */ /* 0x080fe40000410000 */
[-C--:B------:R-:W-:Y:S01]  /*69f0*/  FMUL.FTZ R44, R44, R148.reuse ;  /* 0x000000942c2c7220 */ /* 0x080fe20000410000 */
[----:B---3--:R-:W-:Y:S01]  /*6a00*/  HMMA.16816.F32.BF16 R104, R4, R16, R104 ;  /* 0x000000100468723c */ /* 0x008fe20000041868 */
[----:B------:R-:W-:Y:S02]  /*6a10*/  FMUL.FTZ R45, R45, R148 ;  /* 0x000000942d2d7220 */ /* 0x000fe40000410000 */
[-C--:B------:R-:W-:Y:S01]  /*6a20*/  FMUL.FTZ R46, R46, R3.reuse ;  /* 0x000000032e2e7220 */ /* 0x080fe20000410000 */
[----:B------:R-:W-:Y:S01]  /*6a30*/  MUFU.EX2 R164, R164 ;  /* 0x000000a400a47308 */ /* 0x000fe20000000800 */
[----:B------:R-:W-:-:S02]  /*6a40*/  FMUL.FTZ R47, R47, R3 ;  /* 0x000000032f2f7220 */ /* 0x000fc40000410000 */
[-C--:B------:R-:W-:Y:S01]  /*6a50*/  FMUL.FTZ R48, R48, R148.reuse ;  /* 0x0000009430307220 */ /* 0x080fe20000410000 */
[C---:B------:R-:W-:Y:S01]  /*6a60*/  HMMA.16816.F32.BF16 R100, R4.reuse, R18, R100 ;  /* 0x000000120464723c */ /* 0x040fe20000041864 */
[-C--:B------:R-:W-:Y:S01]  /*6a70*/  FMUL.FTZ R49, R49, R148.reuse ;  /* 0x0000009431317220 */ /* 0x080fe20000410000 */
[----:B------:R-:W3:Y:S01]  /*6a80*/  LDSM.16.MT88.4 R16, [R185+0x14000] ;  /* 0x01400000b910783b */ /* 0x000ee20000004200 */
[-C--:B------:R-:W-:Y:S01]  /*6a90*/  FMUL.FTZ R50, R50, R3.reuse ;  /* 0x0000000332327220 */ /* 0x080fe20000410000 */
[----:B------:R-:W-:Y:S01]  /*6aa0*/  MUFU.EX2 R219, R219 ;  /* 0x000000db00db7308 */ /* 0x000fe20000000800 */
[----:B------:R-:W-:Y:S02]  /*6ab0*/  FMUL.FTZ R51, R51, R3 ;  /* 0x0000000333337220 */ /* 0x000fe40000410000 */
[-C--:B------:R-:W-:Y:S01]  /*6ac0*/  FMUL.FTZ R60, R60, R148.reuse ;  /* 0x000000943c3c7220 */ /* 0x080fe20000410000 */
[----:B-----5:R-:W-:Y:S01]  /*6ad0*/  HMMA.16816.F32.BF16 R44, R4, R8, R44 ;  /* 0x00000008042c723c */ /* 0x020fe2000004182c */
[----:B------:R-:W-:-:S02]  /*6ae0*/  FMUL.FTZ R61, R61, R148 ;  /* 0x000000943d3d7220 */ /* 0x000fc40000410000 */
[-C--:B------:R-:W-:Y:S01]  /*6af0*/  FMUL.FTZ R62, R62, R3.reuse ;  /* 0x000000033e3e7220 */ /* 0x080fe20000410000 */
[----:B------:R-:W-:Y:S01]  /*6b00*/  MUFU.EX2 R166, R166 ;  /* 0x000000a600a67308 */ /* 0x000fe20000000800 */
[-C--:B------:R-:W-:Y:S02]  /*6b10*/  FMUL.FTZ R63, R63, R3.reuse ;  /* 0x000000033f3f7220 */ /* 0x080fe40000410000 */
[-C--:B------:R-:W-:Y:S01]  /*6b20*/  FMUL.FTZ R64, R64, R148.reuse ;  /* 0x0000009440407220 */ /* 0x080fe20000410000 */
[----:B------:R-:W-:Y:S01]  /*6b30*/  HMMA.16816.F32.BF16 R48, R4, R10, R48 ;  /* 0x0000000a0430723c */ /* 0x000fe20000041830 */
[----:B------:R-:W5:Y:S01]  /*6b40*/  LDSM.16.MT88.4 R8, [R188+0x16000] ;  /* 0x01600000bc08783b */ /* 0x000f620000004200 */
[----:B------:R-:W-:Y:S02]  /*6b50*/  FMUL.FTZ R65, R65, R148 ;  /* 0x0000009441417220 */ /* 0x000fe40000410000 */
[-C--:B------:R-:W-:Y:S01]  /*6b60*/  FMUL.FTZ R66, R66, R3.reuse ;  /* 0x0000000342427220 */ /* 0x080fe20000410000 */
[----:B------:R-:W1:Y:S01]  /*6b70*/  MUFU.EX2 R167, R167 ;  /* 0x000000a700a77308 */ /* 0x000e620000000800 */
[----:B------:R-:W-:-:S02]  /*6b80*/  FMUL.FTZ R67, R67, R3 ;  /* 0x0000000343437220 */ /* 0x000fc40000410000 */
        /* <DEDUP_REMOVED lines=24> */
[----:B------:R-:W1:Y:S01]  /*6d10*/  MUFU.EX2 R165, R165 ;  /* 0x000000a500a57308 */ /* 0x000e620000000800 */
        /* <DEDUP_REMOVED lines=12> */
[----:B------:R-:W-:Y:S01]  /*6de0*/  MUFU.EX2 R153, R153 ;  /* 0x0000009900997308 */ /* 0x000fe20000000800 */
        /* <DEDUP_REMOVED lines=26> */
[-C--:B------:R-:W-:Y:S02]  /*6f90*/  FMUL.FTZ R99, R99, R3.reuse ;  /* 0x0000000363637220 */ /* 0x080fe40000410000 */
[----:B------:R-:W-:Y:S01]  /*6fa0*/  FFMA.FTZ R146, R215, R148, R146 ;  /* 0x00000094d7927223 */ /* 0x000fe20000010092 */
[----:B-----5:R-:W-:Y:S01]  /*6fb0*/  HMMA.16816.F32.BF16 R92, R4, R8, R92 ;  /* 0x00000008045c723c */ /* 0x020fe2000004185c */
[----:B------:R-:W-:-:S02]  /*6fc0*/  FFMA.FTZ R142, R209, R3, R142 ;  /* 0x00000003d18e7223 */ /* 0x000fc4000001008e */
[----:B------:R-:W-:Y:S02]  /*6fd0*/  FADD.FTZ R145, R145, R146 ;  /* 0x0000009291917221 */ /* 0x000fe40000010000 */
[----:B------:R-:W-:-:S03]  /*6fe0*/  FADD.FTZ R141, R141, R142 ;  /* 0x0000008e8d8d7221 */ /* 0x000fc60000010000 */
[----:B------:R-:W-:Y:S01]  /*6ff0*/  HMMA.16816.F32.BF16 R96, R4, R10, R96 ;  /* 0x0000000a0460723c */ /* 0x000fe20000041860 */
[----:B------:R-:W-:Y:S06]  /*7000*/  LDSM.16.MT88.4 R8, [R184+0x14800] ;  /* 0x01480000b808783b */ /* 0x000fec0000004200 */
[----:B-1----:R-:W-:Y:S02]  /*7010*/  F2FP.BF16.PACK_AB R4, R156, R155 ;  /* 0x0000009b9c04723e */ /* 0x002fe400000010ff */
[----:B----4-:R-:W-:Y:S02]  /*7020*/  F2FP.BF16.PACK_AB R5, R162, R159 ;  /* 0x0000009fa205723e */ /* 0x010fe400000010ff */
[----:B------:R-:W-:-:S02]  /*7030*/  F2FP.BF16.PACK_AB R6, R158, R157 ;  /* 0x0000009d9e06723e */ /* 0x000fc400000010ff */
[----:B------:R-:W-:-:S07]  /*7040*/  F2FP.BF16.PACK_AB R7, R161, R160 ;  /* 0x000000a0a107723e */ /* 0x000fce00000010ff */
[C---:B--2---:R-:W-:Y:S08]  /*7050*/  HMMA.16816.F32.BF16 R128, R4.reuse, R12, R128 ;  /* 0x0000000c0480723c */ /* 0x044ff00000041880 */
        /* <DEDUP_REMOVED lines=8> */
[C---:B---3--:R-:W-:Y:S08]  /*70e0*/  HMMA.16816.F32.BF16 R52, R4.reuse, R16, R52 ;  /* 0x000000100434723c */ /* 0x048ff00000041834 */
[C---:B------:R-:W-:Y:S01]  /*70f0*/  HMMA.16816.F32.BF16 R56, R4.reuse, R18, R56 ;  /* 0x000000120438723c */ /* 0x040fe20000041838 */
[----:B------:R-:W3:Y:S07]  /*7100*/  LDSM.16.MT88.4 R16, [R184+0x16800] ;  /* 0x01680000b810783b */ /* 0x000eee0000004200 */
[C---:B-1----:R-:W-:Y:S08]  /*7110*/  HMMA.16816.F32.BF16 R68, R4.reuse, R12, R68 ;  /* 0x0000000c0444723c */ /* 0x042ff00000041844 */
[C---:B------:R-:W-:Y:S01]  /*7120*/  HMMA.16816.F32.BF16 R72, R4.reuse, R14, R72 ;  /* 0x0000000e0448723c */ /* 0x040fe20000041848 */
[----:B------:R-:W1:Y:S07]  /*7130*/  LDSM.16.MT88.4 R12, [R188+0x13000] ;  /* 0x01300000bc0c783b */ /* 0x000e6e0000004200 */
[C---:B------:R-:W-:Y:S08]  /*7140*/  HMMA.16816.F32.BF16 R60, R4.reuse, R8, R60 ;  /* 0x00000008043c723c */ /* 0x040ff0000004183c */
[C---:B------:R-:W-:Y:S01]  /*7150*/  HMMA.16816.F32.BF16 R64, R4.reuse, R10, R64 ;  /* 0x0000000a0440723c */ /* 0x040fe20000041840 */
[----:B------:R-:W5:Y:S07]  /*7160*/  LDSM.16.MT88.4 R8, [R186+0x13000] ;  /* 0x01300000ba08783b */ /* 0x000f6e0000004200 */
        /* <DEDUP_REMOVED lines=12> */
[C---:B----4-:R-:W-:Y:S08]  /*7230*/  HMMA.16816.F32.BF16 R84, R4.reuse, R20, R84 ;  /* 0x000000140454723c */ /* 0x050ff00000041854 */
[C---:B------:R-:W-:Y:S01]  /*7240*/  HMMA.16816.F32.BF16 R88, R4.reuse, R22, R88 ;  /* 0x000000160458723c */ /* 0x040fe20000041858 */
[----:B------:R-:W-:Y:S07]  /*7250*/  LDSM.16.MT88.4 R20, [R186+0x15000] ;  /* 0x01500000ba14783b */ /* 0x000fee0000004200 */
[C---:B---3--:R-:W-:Y:S08]  /*7260*/  HMMA.16816.F32.BF16 R92, R4.reuse, R16, R92 ;  /* 0x00000010045c723c */ /* 0x048ff0000004185c */
[----:B------:R-:W-:Y:S01]  /*7270*/  HMMA.16816.F32.BF16 R96, R4, R18, R96 ;  /* 0x000000120460723c */ /* 0x000fe20000041860 */
[----:B------:R-:W3:Y:S06]  /*7280*/  LDSM.16.MT88.4 R16, [R185+0x15000] ;  /* 0x01500000b910783b */ /* 0x000eec0000004200 */
[----:B------:R-:W-:-:S02]  /*7290*/  F2FP.BF16.PACK_AB R4, R168, R163 ;  /* 0x000000a3a804723e */ /* 0x000fc400000010ff */
[----:B------:R-:W-:Y:S02]  /*72a0*/  F2FP.BF16.PACK_AB R5, R167, R166 ;  /* 0x000000a6a705723e */ /* 0x000fe400000010ff */
[----:B------:R-:W-:Y:S02]  /*72b0*/  F2FP.BF16.PACK_AB R6, R219, R164 ;  /* 0x000000a4db06723e */ /* 0x000fe400000010ff */
[----:B------:R-:W-:-:S07]  /*72c0*/  F2FP.BF16.PACK_AB R7, R170, R169 ;  /* 0x000000a9aa07723e */ /* 0x000fce00000010ff */
[C---:B-1----:R-:W-:Y:S08]  /*72d0*/  HMMA.16816.F32.BF16 R128, R4.reuse, R12, R128 ;  /* 0x0000000c0480723c */ /* 0x042ff00000041880 */
[C---:B------:R-:W-:Y:S01]  /*72e0*/  HMMA.16816.F32.BF16 R124, R4.reuse, R14, R124 ;  /* 0x0000000e047c723c */ /* 0x040fe2000004187c */
[----:B------:R-:W1:Y:S07]  /*72f0*/  LDSM.16.MT88.4 R12, [R184+0x15000] ;  /* 0x01500000b80c783b */ /* 0x000e6e0000004200 */
[C---:B-----5:R-:W-:Y:S08]  /*7300*/  HMMA.16816.F32.BF16 R120, R4.reuse, R8, R120 ;  /* 0x000000080478723c */ /* 0x060ff00000041878 */
[C---:B------:R-:W-:Y:S01]  /*7310*/  HMMA.16816.F32.BF16 R116, R4.reuse, R10, R116 ;  /* 0x0000000a0474723c */ /* 0x040fe20000041874 */
[----:B------:R-:W4:Y:S07]  /*7320*/  LDSM.16.MT88.4 R8, [R188+0x17000] ;  /* 0x01700000bc08783b */ /* 0x000f2e0000004200 */
[C---:B--2---:R-:W-:Y:S08]  /*7330*/  HMMA.16816.F32.BF16 R36, R4.reuse, R24, R36 ;  /* 0x000000180424723c */ /* 0x044ff00000041824 */
[C---:B------:R-:W-:Y:S01]  /*7340*/  HMMA.16816.F32.BF16 R40, R4.reuse, R26, R40 ;  /* 0x0000001a0428723c */ /* 0x040fe20000041828 */
[----:B------:R-:W2:Y:S07]  /*7350*/  LDSM.16.MT88.4 R24, [R186+0x17000] ;  /* 0x01700000ba18783b */ /* 0x000eae0000004200 */
[C---:B---3--:R-:W-:Y:S08]  /*7360*/  HMMA.16816.F32.BF16 R52, R4.reuse, R16, R52 ;  /* 0x000000100434723c */ /* 0x048ff00000041834 */
[C---:B------:R-:W-:Y:S01]  /*7370*/  HMMA.16816.F32.BF16 R56, R4.reuse, R18, R56 ;  /* 0x000000120438723c */ /* 0x040fe20000041838 */
[----:B------:R-:W3:Y:S07]  /*7380*/  LDSM.16.MT88.4 R16, [R185+0x17000] ;  /* 0x01700000b910783b */ /* 0x000eee0000004200 */
[C---:B-1----:R-:W-:Y:S08]  /*7390*/  HMMA.16816.F32.BF16 R60, R4.reuse, R12, R60 ;  /* 0x0000000c043c723c */ /* 0x042ff0000004183c */
[C---:B------:R-:W-:Y:S01]  /*73a0*/  HMMA.16816.F32.BF16 R64, R4.reuse, R14, R64 ;  /* 0x0000000e0440723c */ /* 0x040fe20000041840 */
[----:B------:R-:W1:Y:S07]  /*73b0*/  LDSM.16.MT88.4 R12, [R184+0x17000] ;  /* 0x01700000b80c783b */ /* 0x000e6e0000004200 */
        /* <DEDUP_REMOVED lines=14> */
[----:B------:R-:W-:Y:S07]  /*74a0*/  LDSM.16.MT88.4 R24, [R188+0x15800] ;  /* 0x01580000bc18783b */ /* 0x000fee0000004200 */
[C---:B---3--:R-:W-:Y:S08]  /*74b0*/  HMMA.16816.F32.BF16 R84, R4.reuse, R16, R84 ;  /* 0x000000100454723c */ /* 0x048ff00000041854 */
[C---:B------:R-:W-:Y:S01]  /*74c0*/  HMMA.16816.F32.BF16 R88, R4.reuse, R18, R88 ;  /* 0x000000120458723c */ /* 0x040fe20000041858 */
[----:B------:R-:W2:Y:S07]  /*74d0*/  LDSM.16.MT88.4 R16, [R184+0x15800] ;  /* 0x01580000b810783b */ /* 0x000eae0000004200 */
[C---:B-1----:R-:W-:Y:S08]  /*74e0*/  HMMA.16816.F32.BF16 R92, R4.reuse, R12, R92 ;  /* 0x0000000c045c723c */ /* 0x042ff0000004185c */
[----:B------:R-:W-:Y:S01]  /*74f0*/  HMMA.16816.F32.BF16 R96, R4, R14, R96 ;  /* 0x0000000e0460723c */ /* 0x000fe20000041860 */
[----:B------:R-:W1:Y:S06]  /*7500*/  LDSM.16.MT88.4 R12, [R188+0x17800] ;  /* 0x01780000bc0c783b */ /* 0x000e6c0000004200 */
[----:B------:R-:W-:-:S02]  /*7510*/  F2FP.BF16.PACK_AB R4, R165, R154 ;  /* 0x0000009aa504723e */ /* 0x000fc400000010ff */
[----:B------:R-:W-:Y:S02]  /*7520*/  F2FP.BF16.PACK_AB R5, R214, R151 ;  /* 0x00000097d605723e */ /* 0x000fe400000010ff */
[----:B------:R-:W-:Y:S02]  /*7530*/  F2FP.BF16.PACK_AB R6, R153, R152 ;  /* 0x000000989906723e */ /* 0x000fe400000010ff */
[----:B------:R-:W-:-:S07]  /*7540*/  F2FP.BF16.PACK_AB R7, R150, R171 ;  /* 0x000000ab9607723e */ /* 0x000fce00000010ff */
[C---:B----4-:R-:W-:Y:S08]  /*7550*/  HMMA.16816.F32.BF16 R128, R4.reuse, R8, R128 ;  /* 0x000000080480723c */ /* 0x050ff00000041880 */
[C---:B------:R-:W-:Y:S01]  /*7560*/  HMMA.16816.F32.BF16 R124, R4.reuse, R10, R124 ;  /* 0x0000000a047c723c */ /* 0x040fe2000004187c */
[----:B------:R-:W3:Y:S07]  /*7570*/  LDSM.16.MT88.4 R8, [R186+0x17800] ;  /* 0x01780000ba08783b */ /* 0x000eee0000004200 */
[C---:B--2---:R-:W-:Y:S07]  /*7580*/  HMMA.16816.F32.BF16 R60, R4.reuse, R16, R60 ;  /* 0x00000010043c723c */ /* 0x044fee000004183c */
[----:B------:R-:W-:Y:S01]  /*7590*/  FADD.FTZ R16, R140, R141 ;  /* 0x0000008d8c107221 */ /* 0x000fe20000010000 */
[----:B------:R-:W-:Y:S03]  /*75a0*/  HMMA.16816.F32.BF16 R36, R4, R24, R36 ;  /* 0x000000180424723c */ /* 0x000fe60000041824 */
[----:B------:R-:W-:-:S04]  /*75b0*/  FADD.FTZ R16, R147, R16 ;  /* 0x0000001093107221 */ /* 0x000fc80000010000 */
[----:B------:R-:W-:Y:S01]  /*75c0*/  FADD.FTZ R3, R159, R16 ;  /* 0x000000109f037221 */ /* 0x000fe20000010000 */
[----:B------:R-:W-:Y:S01]  /*75d0*/  HMMA.16816.F32.BF16 R40, R4, R26, R40 ;  /* 0x0000001a0428723c */ /* 0x000fe20000041828 */
[----:B------:R-:W2:Y:S02]  /*75e0*/  LDSM.16.MT88.4 R24, [R185+0x17800] ;  /* 0x01780000b918783b */ /* 0x000ea40000004200 */
[----:B------:R-:W-:-:S04]  /*75f0*/  FADD.FTZ R3, R162, R3 ;  /* 0x00000003a2037221 */ /* 0x000fc80000010000 */
[----:B------:R-:W-:Y:S01]  /*7600*/  FADD.FTZ R160, R160, R3 ;  /* 0x00000003a0a07221 */ /* 0x000fe20000010000 */
[----:B-1----:R-:W-:Y:S03]  /*7610*/  HMMA.16816.F32.BF16 R68, R4, R12, R68 ;  /* 0x0000000c0444723c */ /* 0x002fe60000041844 */
[----:B------:R-:W-:-:S05]  /*7620*/  FADD.FTZ R161, R161, R160 ;  /* 0x000000a0a1a17221 */ /* 0x000fca0000010000 */
[C---:B------:R-:W-:Y:S01]  /*7630*/  HMMA.16816.F32.BF16 R72, R4.reuse, R14, R72 ;  /* 0x0000000e0448723c */ /* 0x040fe20000041848 */
[----:B------:R-:W1:Y:S07]  /*7640*/  LDSM.16.MT88.4 R12, [R184+0x17800] ;  /* 0x01780000b80c783b */ /* 0x000e6e0000004200 */
[C---:B---3--:R-:W-:Y:S07]  /*7650*/  HMMA.16816.F32.BF16 R76, R4.reuse, R8, R76 ;  /* 0x00000008044c723c */ /* 0x048fee000004184c */
[----:B------:R-:W-:Y:S01]  /*7660*/  FADD.FTZ R8, R144, R145 ;  /* 0x0000009190087221 */ /* 0x000fe20000010000 */
[----:B------:R-:W-:Y:S03]  /*7670*/  HMMA.16816.F32.BF16 R120, R4, R136, R120 ;  /* 0x000000880478723c */ /* 0x000fe60000041878 */
[----:B------:R-:W-:-:S04]  /*7680*/  FADD.FTZ R8, R143, R8 ;  /* 0x000000088f087221 */ /* 0x000fc80000010000 */
[----:B------:R-:W-:Y:S01]  /*7690*/  FADD.FTZ R155, R155, R8 ;  /* 0x000000089b9b7221 */ /* 0x000fe20000010000 */
[C---:B------:R-:W-:Y:S01]  /*76a0*/  HMMA.16816.F32.BF16 R116, R4.reuse, R138, R116 ;  /* 0x0000008a0474723c */ /* 0x040fe20000041874 */
[----:B------:R-:W-:Y:S02]  /*76b0*/  FADD.FTZ R8, R166, R161 ;  /* 0x000000a1a6087221 */ /* 0x000fe40000010000 */
[----:B------:R-:W-:Y:S02]  /*76c0*/  FADD.FTZ R156, R156, R155 ;  /* 0x0000009b9c9c7221 */ /* 0x000fe40000010000 */
[----:B------:R-:W-:Y:S02]  /*76d0*/  FADD.FTZ R8, R167, R8 ;  /* 0x00000008a7087221 */ /* 0x000fe40000010000 */
[----:B------:R-:W-:Y:S01]  /*76e0*/  FADD.FTZ R157, R157, R156 ;  /* 0x0000009c9d9d7221 */ /* 0x000fe20000010000 */
[----:B------:R-:W-:Y:S01]  /*76f0*/  HMMA.16816.F32.BF16 R112, R4, R132, R112 ;  /* 0x000000840470723c */ /* 0x000fe20000041870 */
[----:B------:R-:W-:-:S02]  /*7700*/  FADD.FTZ R169, R169, R8 ;  /* 0x00000008a9a97221 */ /* 0x000fc40000010000 */
[----:B------:R-:W-:Y:S02]  /*7710*/  FADD.FTZ R158, R158, R157 ;  /* 0x0000009d9e9e7221 */ /* 0x000fe40000010000 */
[----:B------:R-:W-:Y:S02]  /*7720*/  FADD.FTZ R170, R170, R169 ;  /* 0x000000a9aaaa7221 */ /* 0x000fe40000010000 */
[----:B------:R-:W-:Y:S01]  /*7730*/  FADD.FTZ R3, R163, R158 ;  /* 0x0000009ea3037221 */ /* 0x000fe20000010000 */
[----:B------:R-:W-:Y:S01]  /*7740*/  HMMA.16816.F32.BF16 R108, R4, R134, R108 ;  /* 0x00000086046c723c */ /* 0x000fe2000004186c */
[----:B------:R-:W-:Y:S01]  /*7750*/  FADD.FTZ R151, R151, R170 ;  /* 0x000000aa97977221 */ /* 0x000fe20000010000 */
[----:B------:R-:W-:Y:S01]  /*7760*/  MOV R132, R2 ;  /* 0x0000000200847202 */ /* 0x000fe20000000f00 */
[----:B------:R-:W-:Y:S02]  /*7770*/  FADD.FTZ R3, R168, R3 ;  /* 0x00000003a8037221 */ /* 0x000fe40000010000 */
[----:B------:R-:W-:-:S02]  /*7780*/  FADD.FTZ R214, R214, R151 ;  /* 0x00000097d6d67221 */ /* 0x000fc40000010000 */
[----:B------:R-:W-:Y:S01]  /*7790*/  FADD.FTZ R164, R164, R3 ;  /* 0x00000003a4a47221 */ /* 0x000fe20000010000 */
[C---:B------:R-:W-:Y:S01]  /*77a0*/  HMMA.16816.F32.BF16 R104, R4.reuse, R32, R104 ;  /* 0x000000200468723c */ /* 0x040fe20000041868 */
[----:B------:R-:W-:Y:S01]  /*77b0*/  FADD.FTZ R171, R171, R214 ;  /* 0x000000d6abab7221 */ /* 0x000fe20000010000 */
[----:B------:R-:W-:Y:S01]  /*77c0*/  MOV R3, R0 ;  /* 0x0000000000037202 */ /* 0x000fe20000000f00 */
[----:B------:R-:W-:Y:S02]  /*77d0*/  FADD.FTZ R219, R219, R164 ;  /* 0x000000a4dbdb7221 */ /* 0x000fe40000010000 */
[----:B------:R-:W-:Y:S02]  /*77e0*/  FADD.FTZ R209, R150, R171 ;  /* 0x000000ab96d17221 */ /* 0x000fe40000010000 */
[----:B------:R-:W-:Y:S01]  /*77f0*/  FADD.FTZ R154, R154, R219 ;  /* 0x000000db9a9a7221 */ /* 0x000fe20000010000 */
[----:B------:R-:W-:Y:S03]  /*7800*/  HMMA.16816.F32.BF16 R100, R4, R34, R100 ;  /* 0x000000220464723c */ /* 0x000fe60000041864 */
[----:B------:R-:W-:-:S04]  /*7810*/  FADD.FTZ R165, R165, R154 ;  /* 0x0000009aa5a57221 */ /* 0x000fc80000010000 */
[----:B------:R-:W-:Y:S01]  /*7820*/  FADD.FTZ R152, R152, R165 ;  /* 0x000000a598987221 */ /* 0x000fe20000010000 */
[----:B------:R-:W-:Y:S03]  /*7830*/  HMMA.16816.F32.BF16 R44, R4, R28, R44 ;  /* 0x0000001c042c723c */ /* 0x000fe6000004182c */
[----:B------:R-:W-:-:S05]  /*7840*/  FADD.FTZ R215, R153, R152 ;  /* 0x0000009899d77221 */ /* 0x000fca0000010000 */
        /* <DEDUP_REMOVED lines=8> */
[----:B------:R-:W-:Y:S01]  /*78d0*/  HMMA.16816.F32.BF16 R96, R4, R14, R96 ;  /* 0x0000000e0460723c */ /* 0x000fe20000041860 */
[----:B------:R-:W-:Y:S07]  /*78e0*/  @!P0 BRA `(.L_x_248) ;  /* 0x00002e0000008947 */ /* 0x000fee0003800000 */
[----:B------:R-:W-:Y:S01]  /*78f0*/  UIADD3 UR15, UR8, -0x3, URZ ;  /* 0xfffffffd080f7890 */ /* 0x000fe2000fffe03f */
[----:B------:R-:W-:-:S04]  /*7900*/  DEPBAR.LE SB0, 0x0 ;  /* 0x000080000000791a */ /* 0x000fc80000000000 */
[----:B------:R-:W-:Y:S01]  /*7910*/  USHF.R.S32.HI UR12, URZ, 0x1f, UR15 ;  /* 0x0000001f3f0c7899 */ /* 0x000fe2000801140f */
[----:B------:R-:W-:Y:S01]  /*7920*/  IMAD.MOV.U32 R4, RZ, RZ, c[0x0][0x1a0] ;  /* 0x00006800ff047624 */ /* 0x000fe200078e00ff */
[----:B------:R-:W-:Y:S01]  /*7930*/  ULDC.64 UR4, c[0x0][0x1a0] ;  /* 0x0000680000047ab9 */ /* 0x000fe20000000a00 */
[----:B------:R-:W-:Y:S01]  /*7940*/  IMAD.MOV.U32 R3, RZ, RZ, c[0x0][0x1a4] ;  /* 0x00006900ff037624 */ /* 0x000fe200078e00ff */
[----:B------:R-:W-:Y:S02]  /*7950*/  UIMAD UR12, UR12, UR4, URZ ;  /* 0x000000040c0c72a4 */ /* 0x000fe4000f8e023f */
        /* <DEDUP_REMOVED lines=11> */
[----:B------:R-:W-:Y:S02]  /*7a10*/  LEA R28, P0, R4, R8, 0x6 ;  /* 0x00000008041c7211 */ /* 0x000fe400078030ff */
[----:B------:R-:W-:-:S04]  /*7a20*/  LEA.HI.X R9, R6, c[0x0][0x174], R5, 0x1, P1 ;  /* 0x00005d0006097a11 */ /* 0x000fc800008f0c05 */
[----:B------:R-:W-:Y:S02]  /*7a30*/  LEA.HI.X R29, R4, R9, R3, 0x6, P0 ;  /* 0x00000009041d7211 */ /* 0x000fe400000f3403 */
[----:B------:R-:W-:Y:S01]  /*7a40*/  PLOP3.LUT P0, PT, PT, PT, UP0, 0x80, 0x0 ;  /* 0x000000000000781c */ /* 0x000fe20003f0f008 */
        /* <DEDUP_REMOVED lines=9> */
[----:B------:R-:W-:Y:S04]  /*7ae0*/  LDSM.16.M88.4 R24, [R194] ;  /* 0x00000000c218783b */ /* 0x000fe80000000200 */
[----:B------:R-:W3:Y:S04]  /*7af0*/  LDSM.16.M88.4 R144, [R193+0xc000] ;  /* 0x00c00000c190783b */ /* 0x000ee80000000200 */
[----:B------:R-:W4:Y:S04]  /*7b00*/  LDSM.16.M88.4 R136, [R193+0xc800] ;  /* 0x00c80000c188783b */ /* 0x000f280000000200 */
[----:B------:R-:W5:Y:S04]  /*7b10*/  LDSM.16.M88.4 R32, [R193+0xd000] ;  /* 0x00d00000c120783b */ /* 0x000f680000000200 */
[----:B------:R-:W2:Y:S04]  /*7b20*/  LDSM.16.M88.4 R152, [R193+0xd800] ;  /* 0x00d80000c198783b */ /* 0x000ea80000000200 */
[----:B------:R-:W-:Y:S04]  /*7b30*/  LDSM.16.M88.4 R4, [R192] ;  /* 0x00000000c004783b */ /* 0x000fe80000000200 */
[----:B------:R-:W2:Y:S04]  /*7b40*/  LDSM.16.M88.4 R20, [R191] ;  /* 0x00000000bf14783b */ /* 0x000ea80000000200 */
[----:B------:R-:W2:Y:S04]  /*7b50*/  LDSM.16.M88.4 R16, [R183] ;  /* 0x00000000b710783b */ /* 0x000ea80000000200 */
[----:B------:R-:W2:Y:S04]  /*7b60*/  LDSM.16.M88.4 R12, [R182] ;  /* 0x00000000b60c783b */ /* 0x000ea80000000200 */
[----:B-1----:R-:W1:Y:S04]  /*7b70*/  LDSM.16.M88.4 R8, [R181] ;  /* 0x00000000b508783b */ /* 0x002e680000000200 */
[----:B------:R-:W-:Y:S01]  /*7b80*/  LDSM.16.M88.4 R168, [R187+0xc000] ;  /* 0x00c00000bba8783b */ /* 0x000fe20000000200 */
[C---:B---3--:R-:W-:Y:S03]  /*7b90*/  HMMA.16816.F32.BF16 R148, R24.reuse, R144, RZ ;  /* 0x000000901894723c */ /* 0x048fe600000418ff */
[----:B------:R-:W-:Y:S04]  /*7ba0*/  LDSM.16.M88.4 R164, [R187+0xc800] ;  /* 0x00c80000bba4783b */ /* 0x000fe80000000200 */
[----:B------:R-:W-:Y:S01]  /*7bb0*/  LDSM.16.M88.4 R160, [R187+0xd000] ;  /* 0x00d00000bba0783b */ /* 0x000fe20000000200 */
[C---:B----4-:R-:W-:Y:S03]  /*7bc0*/  HMMA.16816.F32.BF16 R140, R24.reuse, R136, RZ ;  /* 0x00000088188c723c */ /* 0x050fe600000418ff */
[----:B------:R-:W-:Y:S04]  /*7bd0*/  LDSM.16.M88.4 R156, [R187+0xd800] ;  /* 0x00d80000bb9c783b */ /* 0x000fe80000000200 */
[----:B------:R-:W0:Y:S01]  /*7be0*/  LDGDEPBAR ;  /* 0x00000000000079af */ /* 0x000e220000000000 */
[C---:B-----5:R-:W-:Y:S08]  /*7bf0*/  HMMA.16816.F32.BF16 R132, R24.reuse, R32, RZ ;  /* 0x000000201884723c */ /* 0x060ff000000418ff */
[C---:B------:R-:W-:Y:S08]  /*7c00*/  HMMA.16816.F32.BF16 R144, R24.reuse, R146, RZ ;  /* 0x000000921890723c */ /* 0x040ff000000418ff */
[C---:B------:R-:W-:Y:S08]  /*7c10*/  HMMA.16816.F32.BF16 R136, R24.reuse, R138, RZ ;  /* 0x0000008a1888723c */ /* 0x040ff000000418ff */
[C---:B------:R-:W-:Y:S08]  /*7c20*/  HMMA.16816.F32.BF16 R32, R24.reuse, R34, RZ ;  /* 0x000000221820723c */ /* 0x040ff000000418ff */
[C---:B--2---:R-:W-:Y:S08]  /*7c30*/  HMMA.16816.F32.BF16 R28, R24.reuse, R152, RZ ;  /* 0x00000098181c723c */ /* 0x044ff000000418ff */
[----:B------:R-:W-:Y:S01]  /*7c40*/  HMMA.16816.F32.BF16 R24, R24, R154, RZ ;  /* 0x0000009a1818723c */ /* 0x000fe200000418ff */
[----:B------:R-:W2:Y:S07]  /*7c50*/  LDSM.16.M88.4 R152, [R190] ;  /* 0x00000000be98783b */ /* 0x000eae0000000200 */
[C---:B------:R-:W-:Y:S08]  /*7c60*/  HMMA.16816.F32.BF16 R148, R4.reuse, R20, R148 ;  /* 0x000000140494723c */ /* 0x040ff00000041894 */
[C---:B------:R-:W-:Y:S01]  /*7c70*/  HMMA.16816.F32.BF16 R144, R4.reuse, R22, R144 ;  /* 0x000000160490723c */ /* 0x040fe20000041890 */
[----:B------:R-:W-:Y:S07]  /*7c80*/  LDSM.16.M88.4 R20, [R180] ;  /* 0x00000000b414783b */ /* 0x000fee0000000200 */
[C---:B------:R-:W-:Y:S08]  /*7c90*/  HMMA.16816.F32.BF16 R140, R4.reuse, R16, R140 ;  /* 0x00000010048c723c */ /* 0x040ff0000004188c */
[C---:B------:R-:W-:Y:S01]  /*7ca0*/  HMMA.16816.F32.BF16 R136, R4.reuse, R18, R136 ;  /* 0x000000120488723c */ /* 0x040fe20000041888 */
[----:B------:R-:W-:Y:S07]  /*7cb0*/  LDSM.16.M88.4 R16, [R180+0x800] ;  /* 0x00080000b410783b */ /* 0x000fee0000000200 */
[C---:B------:R-:W-:Y:S08]  /*7cc0*/  HMMA.16816.F32.BF16 R132, R4.reuse, R12, R132 ;  /* 0x0000000c0484723c */ /* 0x040ff00000041884 */
[C---:B------:R-:W-:Y:S01]  /*7cd0*/  HMMA.16816.F32.BF16 R32, R4.reuse, R14, R32 ;  /* 0x0000000e0420723c */ /* 0x040fe20000041820 */
[----:B------:R-:W-:Y:S07]  /*7ce0*/  LDSM.16.M88.4 R12, [R180+0x1000] ;  /* 0x00100000b40c783b */ /* 0x000fee0000000200 */
[C---:B-1----:R-:W-:Y:S08]  /*7cf0*/  HMMA.16816.F32.BF16 R28, R4.reuse, R8, R28 ;  /* 0x00000008041c723c */ /* 0x042ff0000004181c */
[----:B------:R-:W-:Y:S01]  /*7d00*/  HMMA.16816.F32.BF16 R24, R4, R10, R24 ;  /* 0x0000000a0418723c */ /* 0x000fe20000041818 */
[----:B------:R-:W1:Y:S04]  /*7d10*/  LDSM.16.M88.4 R4, [R189] ;  /* 0x00000000bd04783b */ /* 0x000e680000000200 */
[----:B------:R-:W3:Y:S03]  /*7d20*/  LDSM.16.M88.4 R8, [R180+0x1800] ;  /* 0x00180000b408783b */ /* 0x000ee60000000200 */
[C---:B--2---:R-:W-:Y:S08]  /*7d30*/  HMMA.16816.F32.BF16 R148, R152.reuse, R168, R148 ;  /* 0x000000a89894723c */ /* 0x044ff00000041894 */
[C---:B------:R-:W-:Y:S01]  /*7d40*/  HMMA.16816.F32.BF16 R144, R152.reuse, R170, R144 ;  /* 0x000000aa9890723c */ /* 0x040fe20000041890 */
[----:B------:R-:W-:Y:S07]  /*7d50*/  LDSM.16.M88.4 R168, [R193+0xe000] ;  /* 0x00e00000c1a8783b */ /* 0x000fee0000000200 */
        /* <DEDUP_REMOVED lines=18> */
[----:B------:R-:W-:Y:S07]  /*7e80*/  LDSM.16.M88.4 R12, [R177] ;  /* 0x00000000b10c783b */ /* 0x000fee0000000200 */
[C---:B---3--:R-:W-:Y:S08]  /*7e90*/  HMMA.16816.F32.BF16 R28, R4.reuse, R8, R28 ;  /* 0x00000008041c723c */ /* 0x048ff0000004181c */
[----:B------:R-:W-:Y:S01]  /*7ea0*/  HMMA.16816.F32.BF16 R24, R4, R10, R24 ;  /* 0x0000000a0418723c */ /* 0x000fe20000041818 */
[----:B------:R-:W1:Y:S04]  /*7eb0*/  LDSM.16.M88.4 R4, [R192+0x4000] ;  /* 0x00400000c004783b */ /* 0x000e680000000200 */
[----:B------:R-:W3:Y:S03]  /*7ec0*/  LDSM.16.M88.4 R8, [R176] ;  /* 0x00000000b008783b */ /* 0x000ee60000000200 */
        /* <DEDUP_REMOVED lines=9> */
[C---:B----4-:R-:W-:Y:S08]  /*7f60*/  HMMA.16816.F32.BF16 R28, R152.reuse, R156, R28 ;  /* 0x0000009c981c723c */ /* 0x050ff0000004181c */
[----:B------:R-:W-:Y:S01]  /*7f70*/  HMMA.16816.F32.BF16 R24, R152, R158, R24 ;  /* 0x0000009e9818723c */ /* 0x000fe20000041818 */
[----:B------:R-:W2:Y:S04]  /*7f80*/  LDSM.16.M88.4 R152, [R190+0x4000] ;  /* 0x00400000be98783b */ /* 0x000ea80000000200 */
[----:B------:R-:W4:Y:S03]  /*7f90*/  LDSM.16.M88.4 R156, [R187+0xf800] ;  /* 0x00f80000bb9c783b */ /* 0x000f260000000200 */
[C---:B-1----:R-:W-:Y:S08]  /*7fa0*/  HMMA.16816.F32.BF16 R148, R4.reuse, R20, R148 ;  /* 0x000000140494723c */ /* 0x042ff00000041894 */
        /* <DEDUP_REMOVED lines=8> */
[C---:B---3--:R-:W-:Y:S08]  /*8030*/  HMMA.16816.F32.BF16 R28, R4.reuse, R8, R28 ;  /* 0x00000008041c723c */ /* 0x048ff0000004181c */
[----:B------:R-:W-:Y:S01]  /*8040*/  HMMA.16816.F32.BF16 R24, R4, R10, R24 ;  /* 0x0000000a0418723c */ /* 0x000fe20000041818 */
[----:B------:R-:W1:Y:S04]  /*8050*/  LDSM.16.M88.4 R4, [R189+0x4000] ;  /* 0x00400000bd04783b */ /* 0x000e680000000200 */
        /* <DEDUP_REMOVED lines=32> */
[----:B------:R-:W2:Y:S07]  /*8260*/  LDSM.16.M88.4 R164, [R187+0x10000] ;  /* 0x01000000bba4783b */ /* 0x000eae0000000200 */
[C---:B------:R-:W-:Y:S08]  /*8270*/  HMMA.16816.F32.BF16 R132, R152.reuse, R160, R132 ;  /* 0x000000a09884723c */ /* 0x040ff00000041884 */
[C---:B------:R-:W-:Y:S01]  /*8280*/  HMMA.16816.F32.BF16 R32, R152.reuse, R162, R32 ;  /* 0x000000a29820723c */ /* 0x040fe20000041820 */
[----:B------:R-:W5:Y:S07]  /*8290*/  LDSM.16.M88.4 R160, [R187+0x10800] ;  /* 0x01080000bba0783b */ /* 0x000f6e0000000200 */
[C---:B----4-:R-:W-:Y:S08]  /*82a0*/  HMMA.16816.F32.BF16 R28, R152.reuse, R156, R28 ;  /* 0x0000009c981c723c */ /* 0x050ff0000004181c */
[----:B------:R-:W-:Y:S01]  /*82b0*/  HMMA.16816.F32.BF16 R24, R152, R158, R24 ;  /* 0x0000009e9818723c */ /* 0x000fe20000041818 */
[----:B------:R-:W4:Y:S04]  /*82c0*/  LDSM.16.M88.4 R156, [R187+0x11000] ;  /* 0x01100000bb9c783b */ /* 0x000f280000000200 */
[----:B------:R-:W2:Y:S03]  /*82d0*/  LDSM.16.M88.4 R152, [R187+0x11800] ;  /* 0x01180000bb98783b */ /* 0x000ea60000000200 */
        /* <DEDUP_REMOVED lines=8> */
[----:B------:R-:W1:Y:S07]  /*8360*/  LDSM.16.M88.4 R12, [R180+0x4800] ;  /* 0x00480000b40c783b */ /* 0x000e6e0000000200 */
[C---:B---3--:R-:W-:Y:S08]  /*8370*/  HMMA.16816.F32.BF16 R28, R4.reuse, R8, R28 ;  /* 0x00000008041c723c */ /* 0x048ff0000004181c */
[----:B------:R-:W-:Y:S01]  /*8380*/  HMMA.16816.F32.BF16 R24, R4, R10, R24 ;  /* 0x0000000a0418723c */ /* 0x000fe20000041818 */
[----:B------:R-:W3:Y:S04]  /*8390*/  LDSM.16.M88.4 R8, [R180+0x5000] ;  /* 0x00500000b408783b */ /* 0x000ee80000000200 */
[----:B------:R-:W1:Y:S01]  /*83a0*/  LDSM.16.M88.4 R4, [R180+0x5800] ;  /* 0x00580000b404783b */ /* 0x000e620000000200 */
[----:B------:R-:W-:-:S04]  /*83b0*/  DEPBAR.LE SB0, 0x0 ;  /* 0x000080000000791a */ /* 0x000fc80000000000 */
[C---:B--2---:R-:W-:Y:S08]  /*83c0*/  HMMA.16816.F32.BF16 R148, R168.reuse, R164, R148 ;  /* 0x000000a4a894723c */ /* 0x044ff00000041894 */
[C---:B------:R-:W-:Y:S08]  /*83d0*/  HMMA.16816.F32.BF16 R144, R168.reuse, R166, R144 ;  /* 0x000000a6a890723c */ /* 0x040ff00000041890 */
[C---:B-----5:R-:W-:Y:S08]  /*83e0*/  HMMA.16816.F32.BF16 R140, R168.reuse, R160, R140 ;  /* 0x000000a0a88c723c */ /* 0x060ff0000004188c */
[C---:B------:R-:W-:Y:S08]  /*83f0*/  HMMA.16816.F32.BF16 R136, R168.reuse, R162, R136 ;  /* 0x000000a2a888723c */ /* 0x040ff00000041888 */
[C---:B----4-:R-:W-:Y:S08]  /*8400*/  HMMA.16816.F32.BF16 R132, R168.reuse, R156, R132 ;  /* 0x0000009ca884723c */ /* 0x050ff00000041884 */
[C---:B------:R-:W-:Y:S08]  /*8410*/  HMMA.16816.F32.BF16 R32, R168.reuse, R158, R32 ;  /* 0x0000009ea820723c */ /* 0x040ff00000041820 */
[C---:B------:R-:W-:Y:S08]  /*8420*/  HMMA.16816.F32.BF16 R28, R168.reuse, R152, R28 ;  /* 0x00000098a81c723c */ /* 0x040ff0000004181c */
[----:B------:R-:W-:Y:S08]  /*8430*/  HMMA.16816.F32.BF16 R24, R168, R154, R24 ;  /* 0x0000009aa818723c */ /* 0x000ff00000041818 */
[C---:B-1----:R-:W-:Y:S08]  /*8440*/  HMMA.16816.F32.BF16 R148, R20.reuse, R16, R148 ;  /* 0x000000101494723c */ /* 0x042ff00000041894 */
[C---:B------:R-:W-:Y:S08]  /*8450*/  HMMA.16816.F32.BF16 R144, R20.reuse, R18, R144 ;  /* 0x000000121490723c */ /* 0x040ff00000041890 */
[C---:B------:R-:W-:Y:S08]  /*8460*/  HMMA.16816.F32.BF16 R140, R20.reuse, R12, R140 ;  /* 0x0000000c148c723c */ /* 0x040ff0000004188c */
[C---:B------:R-:W-:Y:S08]  /*8470*/  HMMA.16816.F32.BF16 R136, R20.reuse, R14, R136 ;  /* 0x0000000e1488723c */ /* 0x040ff00000041888 */
[C---:B---3--:R-:W-:Y:S08]  /*8480*/  HMMA.16816.F32.BF16 R132, R20.reuse, R8, R132 ;  /* 0x000000081484723c */ /* 0x048ff00000041884 */
[C---:B------:R-:W-:Y:S08]  /*8490*/  HMMA.16816.F32.BF16 R32, R20.reuse, R10, R32 ;  /* 0x0000000a1420723c */ /* 0x040ff00000041820 */
[C---:B------:R-:W-:Y:S08]  /*84a0*/  HMMA.16816.F32.BF16 R28, R20.reuse, R4, R28 ;  /* 0x00000004141c723c */ /* 0x040ff0000004181c */
[----:B------:R-:W-:Y:S01]  /*84b0*/  HMMA.16816.F32.BF16 R24, R20, R6, R24 ;  /* 0x000000061418723c */ /* 0x000fe20000041818 */
[----:B------:R-:W-:Y:S06]  /*84c0*/  BAR.SYNC.DEFER_BLOCKING 0x0 ;  /* 0x0000000000007b1d */ /* 0x000fec0000010000 */
        /* <DEDUP_REMOVED lines=27> */
.L_x_250:
[----:B------:R-:W-:Y:S01]  /*8680*/  IMAD.U32 R10, RZ, RZ, UR15 ;  /* 0x0000000fff0a7e24 */ /* 0x000fe2000f8e00ff */
[----:B------:R-:W-:Y:S03]  /*8690*/  LDSM.16.MT88.4 R16, [R188+0x12000] ;  /* 0x01200000bc10783b */ /* 0x000fe60000004200 */
[----:B------:R-:W-:-:S05]  /*86a0*/  IMAD R10, R10, 0x40, R205 ;  /* 0x000000400a0a7824 */ /* 0x000fca00078e02cd */
[C---:B------:R-:W-:Y:S02]  /*86b0*/  IADD3 R4, R10.reuse, 0x1, RZ ;  /* 0x000000010a047810 */ /* 0x040fe40007ffe0ff */
[C---:B------:R-:W-:Y:S02]  /*86c0*/  IADD3 R3, R10.reuse, 0x8, RZ ;  /* 0x000000080a037810 */ /* 0x040fe40007ffe0ff */
[-C--:B------:R-:W-:Y:S02]  /*86d0*/  ISETP.GE.AND P2, PT, R10, R203.reuse, PT ;  /* 0x000000cb0a00720c */ /* 0x080fe40003f46270 */
[C---:B------:R-:W-:Y:S02]  /*86e0*/  ISETP.GE.AND P1, PT, R4.reuse, R203, PT ;  /* 0x000000cb0400720c */ /* 0x040fe40003f26270 */
[-C--:B------:R-:W-:Y:S02]  /*86f0*/  ISETP.GE.AND P4, PT, R4, R197.reuse, PT ;  /* 0x000000c50400720c */ /* 0x080fe40003f86270 */
[----:B------:R-:W-:-:S02]  /*8700*/  ISETP.GE.AND P5, PT, R10, R197, PT ;  /* 0x000000c50a00720c */ /* 0x000fc40003fa6270 */
[C---:B------:R-:W-:Y:S02]  /*8710*/  ISETP.GE.AND P0, PT, R3.reuse, R203, PT ;  /* 0x000000cb0300720c */ /* 0x040fe40003f06270 */
[----:B------:R-:W-:Y:S02]  /*8720*/  ISETP.GE.AND P3, PT, R3, R197, PT ;  /* 0x000000c50300720c */ /* 0x000fe40003f66270 */
[-C--:B------:R-:W-:Y:S02]  /*8730*/  ISETP.LT.OR P2, PT, R10, R204.reuse, P2 ;  /* 0x000000cc0a00720c */ /* 0x080fe40001741670 */
[C---:B------:R-:W-:Y:S02]  /*8740*/  ISETP.LT.OR P1, PT, R4.reuse, R204, P1 ;  /* 0x000000cc0400720c */ /* 0x040fe40000f21670 */
[-C--:B------:R-:W-:Y:S02]  /*8750*/  ISETP.LT.OR P4, PT, R4, R202.reuse, P4 ;  /* 0x000000ca0400720c */ /* 0x080fe40002781670 */
[----:B------:R-:W-:-:S02]  /*8760*/  ISETP.LT.OR P5, PT, R10, R202, P5 ;  /* 0x000000ca0a00720c */ /* 0x000fc40002fa1670 */
[C---:B-1----:R-:W-:Y:S02]  /*8770*/  IADD3 R6, R10.reuse, 0x9, RZ ;  /* 0x000000090a067810 */ /* 0x042fe40007ffe0ff */
[----:B------:R-:W-:Y:S02]  /*8780*/  IADD3 R4, R10, 0x10, RZ ;  /* 0x000000100a047810 */ /* 0x000fe40007ffe0ff */
[C---:B------:R-:W-:Y:S02]  /*8790*/  ISETP.LT.OR P0, PT, R3.reuse, R204, P0 ;  /* 0x000000cc0300720c */ /* 0x040fe40000701670 */
[----:B------:R-:W-:Y:S02]  /*87a0*/  ISETP.LT.OR P3, PT, R3, R202, P3 ;  /* 0x000000ca0300720c */ /* 0x000fe40001f61670 */
[----:B------:R-:W-:Y:S02]  /*87b0*/  FSEL R3, R148, -INF , !P2 ;  /* 0xff80000094037808 */ /* 0x000fe40005000000 */
[----:B------:R-:W-:-:S02]  /*87c0*/  FSEL R5, R150, -INF , !P5 ;  /* 0xff80000096057808 */ /* 0x000fc40006800000 */
[----:B------:R-:W-:Y:S02]  /*87d0*/  FSEL R149, R149, -INF , !P1 ;  /* 0xff80000095957808 */ /* 0x000fe40004800000 */
[C---:B------:R-:W-:Y:S02]  /*87e0*/  ISETP.GE.AND P6, PT, R6.reuse, R203, PT ;  /* 0x000000cb0600720c */ /* 0x040fe40003fc6270 */
[----:B------:R-:W-:Y:S02]  /*87f0*/  ISETP.GE.AND P2, PT, R6, R197, PT ;  /* 0x000000c50600720c */ /* 0x000fe40003f46270 */
[C---:B------:R-:W-:Y:S02]  /*8800*/  ISETP.GE.AND P5, PT, R4.reuse, R203, PT ;  /* 0x000000cb0400720c */ /* 0x040fe40003fa6270 */
[----:B------:R-:W-:Y:S02]  /*8810*/  ISETP.GE.AND P1, PT, R4, R197, PT ;  /* 0x000000c50400720c */ /* 0x000fe40003f26270 */
[----:B------:R-:W-:-:S02]  /*8820*/  IADD3 R11, R10, 0x11, RZ ;  /* 0x000000110a0b7810 */ /* 0x000fc40007ffe0ff */
[----:B------:R-:W-:Y:S02]  /*8830*/  FMNMX.FTZ R14, R2, R3, !PT ;  /* 0x00000003020e7209 */ /* 0x000fe40007810000 */
[C---:B------:R-:W-:Y:S02]  /*8840*/  ISETP.LT.OR P6, PT, R6.reuse, R204, P6 ;  /* 0x000000cc0600720c */ /* 0x040fe400037c1670 */
[----:B------:R-:W-:Y:S02]  /*8850*/  ISETP.LT.OR P2, PT, R6, R202, P2 ;  /* 0x000000ca0600720c */ /* 0x000fe40001741670 */
[C---:B------:R-:W-:Y:S02]  /*8860*/  ISETP.LT.OR P5, PT, R4.reuse, R204, P5 ;  /* 0x000000cc0400720c */ /* 0x040fe40002fa1670 */
[----:B------:R-:W-:Y:S02]  /*8870*/  ISETP.LT.OR P1, PT, R4, R202, P1 ;  /* 0x000000ca0400720c */ /* 0x000fe40000f21670 */
[----:B------:R-:W-:-:S02]  /*8880*/  FSEL R6, R151, -INF , !P4 ;  /* 0xff80000097067808 */ /* 0x000fc40006000000 */
[----:B------:R-:W-:Y:S02]  /*8890*/  IADD3 R4, R10, 0x18, RZ ;  /* 0x000000180a047810 */ /* 0x000fe40007ffe0ff */
[----:B------:R-:W-:Y:S02]  /*88a0*/  FSEL R9, R144, -INF , !P0 ;  /* 0xff80000090097808 */ /* 0x000fe40004000000 */
[C---:B------:R-:W-:Y:S02]  /*88b0*/  ISETP.GE.AND P4, PT, R11.reuse, R203, PT ;  /* 0x000000cb0b00720c */ /* 0x040fe40003f86270 */
[----:B------:R-:W-:Y:S02]  /*88c0*/  ISETP.GE.AND P0, PT, R11, R197, PT ;  /* 0x000000c50b00720c */ /* 0x000fe40003f06270 */
[----:B------:R-:W-:Y:S02]  /*88d0*/  FMNMX.FTZ R14, R149, R14, !PT ;  /* 0x0000000e950e7209 */ /* 0x000fe40007810000 */
[----:B------:R-:W-:-:S02]  /*88e0*/  FSEL R8, R146, -INF , !P3 ;  /* 0xff80000092087808 */ /* 0x000fc40005800000 */
[----:B------:R-:W-:Y:S02]  /*88f0*/  FSEL R7, R145, -INF , !P6 ;  /* 0xff80000091077808 */ /* 0x000fe40007000000 */
[C---:B------:R-:W-:Y:S02]  /*8900*/  ISETP.GE.AND P3, PT, R4.reuse, R203, PT ;  /* 0x000000cb0400720c */ /* 0x040fe40003f66270 */
[----:B------:R-:W-:Y:S02]  /*8910*/  ISETP.GE.AND P6, PT, R4, R197, PT ;  /* 0x000000c50400720c */ /* 0x000fe40003fc6270 */
[C---:B------:R-:W-:Y:S02]  /*8920*/  ISETP.LT.OR P4, PT, R11.reuse, R204, P4 ;  /* 0x000000cc0b00720c */ /* 0x040fe40002781670 */
[----:B------:R-:W-:Y:S02]  /*8930*/  ISETP.LT.OR P0, PT, R11, R202, P0 ;  /* 0x000000ca0b00720c */ /* 0x000fe40000701670 */
[----:B------:R-:W-:-:S02]  /*8940*/  FMNMX.FTZ R14, R9, R14, !PT ;  /* 0x0000000e090e7209 */ /* 0x000fc40007810000 */
[C---:B------:R-:W-:Y:S02]  /*8950*/  IADD3 R11, R10.reuse, 0x19, RZ ;  /* 0x000000190a0b7810 */ /* 0x040fe40007ffe0ff */
[----:B------:R-:W-:Y:S02]  /*8960*/  IADD3 R12, R10, 0x20, RZ ;  /* 0x000000200a0c7810 */ /* 0x000fe40007ffe0ff */
[C---:B------:R-:W-:Y:S02]  /*8970*/  ISETP.LT.OR P3, PT, R4.reuse, R204, P3 ;  /* 0x000000cc0400720c */ /* 0x040fe40001f61670 */
[----:B------:R-:W-:Y:S02]  /*8980*/  ISETP.LT.OR P6, PT, R4, R202, P6 ;  /* 0x000000ca0400720c */ /* 0x000fe400037c1670 */
[----:B------:R-:W-:Y:S02]  /*8990*/  FSEL R4, R147, -INF , !P2 ;  /* 0xff80000093047808 */ /* 0x000fe40005000000 */
[----:B------:R-:W-:-:S02]  /*89a0*/  FSEL R155, R140, -INF , !P5 ;  /* 0xff8000008c9b7808 */ /* 0x000fc40006800000 */
[----:B------:R-:W-:Y:S02]  /*89b0*/  FSEL R160, R142, -INF , !P1 ;  /* 0xff8000008ea07808 */ /* 0x000fe40004800000 */
[----:B------:R-:W-:Y:S02]  /*89c0*/  FSEL R23, R141, -INF , !P4 ;  /* 0xff8000008d177808 */ /* 0x000fe40006000000 */
[----:B------:R-:W-:Y:S02]  /*89d0*/  FMNMX.FTZ R14, R7, R14, !PT ;  /* 0x0000000e070e7209 */ /* 0x000fe40007810000 */
[C---:B------:R-:W-:Y:S02]  /*89e0*/  ISETP.GE.AND P2, PT, R11.reuse, R203, PT ;  /* 0x000000cb0b00720c */ /* 0x040fe40003f46270 */
[----:B------:R-:W-:Y:S02]  /*89f0*/  ISETP.GE.AND P5, PT, R11, R197, PT ;  /* 0x000000c50b00720c */ /* 0x000fe40003fa6270 */
[----:B------:R-:W-:-:S02]  /*8a00*/  ISETP.GE.AND P1, PT, R12, R203, PT ;  /* 0x000000cb0c00720c */ /* 0x000fc40003f26270 */
[----:B------:R-:W-:Y:S02]  /*8a10*/  ISETP.GE.AND P4, PT, R12, R197, PT ;  /* 0x000000c50c00720c */ /* 0x000fe40003f86270 */
[----:B------:R-:W-:Y:S02]  /*8a20*/  FMNMX.FTZ R14, R155, R14, !PT ;  /* 0x0000000e9b0e7209 */ /* 0x000fe40007810000 */
[----:B------:R-:W-:Y:S02]  /*8a30*/  FMNMX.FTZ R13, R0, R5, !PT ;  /* 0x00000005000d7209 */ /* 0x000fe40007810000 */
[C---:B------:R-:W-:Y:S02]  /*8a40*/  ISETP.LT.OR P2, PT, R11.reuse, R204, P2 ;  /* 0x000000cc0b00720c */ /* 0x040fe40001741670 */
[----:B------:R-:W-:Y:S02]  /*8a50*/  ISETP.LT.OR P5, PT, R11, R202, P5 ;  /* 0x000000ca0b00720c */ /* 0x000fe40002fa1670 */
[----:B------:R-:W-:-:S02]  /*8a60*/  ISETP.LT.OR P1, PT, R12, R204, P1 ;  /* 0x000000cc0c00720c */ /* 0x000fc40000f21670 */
[----:B------:R-:W-:Y:S02]  /*8a70*/  ISETP.LT.OR P4, PT, R12, R202, P4 ;  /* 0x000000ca0c00720c */ /* 0x000fe40002781670 */
[C---:B------:R-:W-:Y:S02]  /*8a80*/  IADD3 R11, R10.reuse, 0x21, RZ ;  /* 0x000000210a0b7810 */ /* 0x040fe40007ffe0ff */
[----:B------:R-:W-:Y:S02]  /*8a90*/  IADD3 R12, R10, 0x28, RZ ;  /* 0x000000280a0c7810 */ /* 0x000fe40007ffe0ff */
[----:B------:R-:W-:Y:S02]  /*8aa0*/  FSEL R21, R136, -INF , !P3 ;  /* 0xff80000088157808 */ /* 0x000fe40005800000 */
[----:B------:R-:W-:Y:S02]  /*8ab0*/  FMNMX.FTZ R14, R23, R14, !PT ;  /* 0x0000000e170e7209 */ /* 0x000fe40007810000 */
[----:B------:R-:W-:-:S02]  /*8ac0*/  FMNMX.FTZ R13, R6, R13, !PT ;  /* 0x0000000d060d7209 */ /* 0x000fc40007810000 */
[----:B------:R-:W-:Y:S02]  /*8ad0*/  FSEL R162, R143, -INF , !P0 ;  /* 0xff8000008fa27808 */ /* 0x000fe40004000000 */
[----:B------:R-:W-:Y:S02]  /*8ae0*/  FSEL R22, R138, -INF , !P6 ;  /* 0xff8000008a167808 */ /* 0x000fe40007000000 */
[----:B------:R-:W-:Y:S02]  /*8af0*/  FSEL R137, R137, -INF , !P2 ;  /* 0xff80000089897808 */ /* 0x000fe40005000000 */
[-C--:B------:R-:W-:Y:S02]  /*8b00*/  ISETP.GE.AND P0, PT, R11, R203.reuse, PT ;  /* 0x000000cb0b00720c */ /* 0x080fe40003f06270 */
[C---:B------:R-:W-:Y:S02]  /*8b10*/  ISETP.GE.AND P6, PT, R12.reuse, R203, PT ;  /* 0x000000cb0c00720c */ /* 0x040fe40003fc6270 */
[----:B------:R-:W-:-:S02]  /*8b20*/  ISETP.GE.AND P2, PT, R12, R197, PT ;  /* 0x000000c50c00720c */ /* 0x000fc40003f46270 */
[----:B------:R-:W-:Y:S02]  /*8b30*/  ISETP.GE.AND P3, PT, R11, R197, PT ;  /* 0x000000c50b00720c */ /* 0x000fe40003f66270 */
[----:B------:R-:W-:Y:S02]  /*8b40*/  FMNMX.FTZ R14, R21, R14, !PT ;  /* 0x0000000e150e7209 */ /* 0x000fe40007810000 */
[----:B------:R-:W-:Y:S02]  /*8b50*/  FMNMX.FTZ R13, R8, R13, !PT ;  /* 0x0000000d080d7209 */ /* 0x000fe40007810000 */
[-C--:B------:R-:W-:Y:S02]  /*8b60*/  ISETP.LT.OR P0, PT, R11, R204.reuse, P0 ;  /* 0x000000cc0b00720c */ /* 0x080fe40000701670 */
[C---:B------:R-:W-:Y:S02]  /*8b70*/  ISETP.LT.OR P6, PT, R12.reuse, R204, P6 ;  /* 0x000000cc0c00720c */ /* 0x040fe400037c1670 */
        /* <DEDUP_REMOVED lines=10> */
[C---:B------:R-:W-:Y:S02]  /*8c20*/  ISETP.GE.AND P4, PT, R12.reuse, R203, PT ;  /* 0x000000cb0c00720c */ /* 0x040fe40003f86270 */
[----:B------:R-:W-:Y:S02]  /*8c30*/  ISETP.GE.AND P0, PT, R12, R197, PT ;  /* 0x000000c50c00720c */ /* 0x000fe40003f06270 */
[----:B------:R-:W-:-:S02]  /*8c40*/  ISETP.GE.AND P5, PT, R11, R203, PT ;  /* 0x000000cb0b00720c */ /* 0x000fc40003fa6270 */
[----:B------:R-:W-:Y:S02]  /*8c50*/  FMNMX.FTZ R14, R167, R14, !PT ;  /* 0x0000000ea70e7209 */ /* 0x000fe40007810000 */
[----:B------:R-:W-:Y:S02]  /*8c60*/  FMNMX.FTZ R13, R160, R13, !PT ;  /* 0x0000000da00d7209 */ /* 0x000fe40007810000 */
[C---:B------:R-:W-:Y:S02]  /*8c70*/  ISETP.GE.AND P1, PT, R11.reuse, R197, PT ;  /* 0x000000c50b00720c */ /* 0x040fe40003f26270 */
[C---:B------:R-:W-:Y:S02]  /*8c80*/  ISETP.LT.OR P4, PT, R12.reuse, R204, P4 ;  /* 0x000000cc0c00720c */ /* 0x040fe40002781670 */
[----:B------:R-:W-:Y:S02]  /*8c90*/  ISETP.LT.OR P0, PT, R12, R202, P0 ;  /* 0x000000ca0c00720c */ /* 0x000fe40000701670 */
[----:B------:R-:W-:-:S02]  /*8ca0*/  ISETP.LT.OR P5, PT, R11, R204, P5 ;  /* 0x000000cc0b00720c */ /* 0x000fc40002fa1670 */
[----:B------:R-:W-:Y:S02]  /*8cb0*/  IADD3 R12, R10, 0x31, RZ ;  /* 0x000000310a0c7810 */ /* 0x000fe40007ffe0ff */
[----:B------:R-:W-:Y:S02]  /*8cc0*/  FSEL R165, R32, -INF , !P6 ;  /* 0xff80000020a57808 */ /* 0x000fe40007000000 */
[----:B------:R-:W-:Y:S02]  /*8cd0*/  FMNMX.FTZ R14, R169, R14, !PT ;  /* 0x0000000ea90e7209 */ /* 0x000fe40007810000 */
[----:B------:R-:W-:Y:S02]  /*8ce0*/  FMNMX.FTZ R13, R162, R13, !PT ;  /* 0x0000000da20d7209 */ /* 0x000fe40007810000 */
[----:B------:R-:W-:Y:S02]  /*8cf0*/  ISETP.LT.OR P1, PT, R11, R202, P1 ;  /* 0x000000ca0b00720c */ /* 0x000fe40000f21670 */
[----:B------:R-:W-:-:S02]  /*8d00*/  FSEL R168, R135, -INF , !P3 ;  /* 0xff80000087a87808 */ /* 0x000fc40005800000 */
[----:B------:R-:W-:Y:S02]  /*8d10*/  IADD3 R11, R10, 0x38, RZ ;  /* 0x000000380a0b7810 */ /* 0x000fe40007ffe0ff */
[----:B------:R-:W-:Y:S02]  /*8d20*/  ISETP.GE.AND P3, PT, R12, R203, PT ;  /* 0x000000cb0c00720c */ /* 0x000fe40003f66270 */
[----:B------:R-:W-:Y:S02]  /*8d30*/  FSEL R163, R33, -INF , !P5 ;  /* 0xff80000021a37808 */ /* 0x000fe40006800000 */
[----:B------:R-:W-:Y:S02]  /*8d40*/  FMNMX.FTZ R14, R165, R14, !PT ;  /* 0x0000000ea50e7209 */ /* 0x000fe40007810000 */
[----:B------:R-:W-:Y:S02]  /*8d50*/  FMNMX.FTZ R13, R22, R13, !PT ;  /* 0x0000000d160d7209 */ /* 0x000fe40007810000 */
[----:B------:R-:W-:-:S02]  /*8d60*/  IADD3 R10, R10, 0x39, RZ ;  /* 0x000000390a0a7810 */ /* 0x000fc40007ffe0ff */
[----:B------:R-:W-:Y:S02]  /*8d70*/  ISETP.GE.AND P6, PT, R11, R203, PT ;  /* 0x000000cb0b00720c */ /* 0x000fe40003fc6270 */
[----:B------:R-:W-:Y:S02]  /*8d80*/  ISETP.LT.OR P3, PT, R12, R204, P3 ;  /* 0x000000cc0c00720c */ /* 0x000fe40001f61670 */
[----:B------:R-:W-:Y:S02]  /*8d90*/  FSEL R153, R28, -INF , !P4 ;  /* 0xff8000001c997808 */ /* 0x000fe40006000000 */
[----:B------:R-:W-:Y:S02]  /*8da0*/  FMNMX.FTZ R14, R163, R14, !PT ;  /* 0x0000000ea30e7209 */ /* 0x000fe40007810000 */
[----:B------:R-:W-:Y:S02]  /*8db0*/  FMNMX.FTZ R13, R20, R13, !PT ;  /* 0x0000000d140d7209 */ /* 0x000fe40007810000 */
[----:B------:R-:W-:-:S02]  /*8dc0*/  ISETP.GE.AND P5, PT, R10, R203, PT ;  /* 0x000000cb0a00720c */ /* 0x000fc40003fa6270 */
[----:B------:R-:W-:Y:S02]  /*8dd0*/  ISETP.LT.OR P6, PT, R11, R204, P6 ;  /* 0x000000cc0b00720c */ /* 0x000fe400037c1670 */
[----:B------:R-:W-:Y:S02]  /*8de0*/  FSEL R151, R29, -INF , !P3 ;  /* 0xff8000001d977808 */ /* 0x000fe40005800000 */
[----:B------:R-:W-:Y:S02]  /*8df0*/  FMNMX.FTZ R14, R153, R14, !PT ;  /* 0x0000000e990e7209 */ /* 0x000fe40007810000 */
[----:B------:R-:W-:Y:S02]  /*8e00*/  FMNMX.FTZ R13, R170, R13, !PT ;  /* 0x0000000daa0d7209 */ /* 0x000fe40007810000 */
[----:B------:R-:W-:Y:S02]  /*8e10*/  ISETP.LT.OR P5, PT, R10, R204, P5 ;  /* 0x000000cc0a00720c */ /* 0x000fe40002fa1670 */
[----:B------:R-:W-:-:S02]  /*8e20*/  FSEL R166, R34, -INF , !P2 ;  /* 0xff80000022a67808 */ /* 0x000fc40005000000 */
[----:B------:R-:W-:Y:S02]  /*8e30*/  FSEL R143, R24, -INF , !P6 ;  /* 0xff800000188f7808 */ /* 0x000fe40007000000 */
[----:B------:R-:W-:Y:S02]  /*8e40*/  FMNMX.FTZ R14, R151, R14, !PT ;  /* 0x0000000e970e7209 */ /* 0x000fe40007810000 */
[----:B------:R-:W-:Y:S02]  /*8e50*/  FMNMX.FTZ R13, R168, R13, !PT ;  /* 0x0000000da80d7209 */ /* 0x000fe40007810000 */
[----:B------:R-:W-:Y:S02]  /*8e60*/  FSEL R164, R35, -INF , !P1 ;  /* 0xff80000023a47808 */ /* 0x000fe40004800000 */
[----:B------:R-:W-:Y:S01]  /*8e70*/  ISETP.GE.AND P1, PT, R11, R197, PT ;  /* 0x000000c50b00720c */ /* 0x000fe20003f26270 */
[----:B------:R-:W-:Y:S01]  /*8e80*/  LDSM.16.MT88.4 R32, [R185+0x12800] ;  /* 0x01280000b920783b */ /* 0x000fe20000004200 */
[----:B------:R-:W-:-:S02]  /*8e90*/  FSEL R141, R25, -INF , !P5 ;  /* 0xff800000198d7808 */ /* 0x000fc40006800000 */
[----:B------:R-:W-:Y:S02]  /*8ea0*/  FMNMX.FTZ R14, R143, R14, !PT ;  /* 0x0000000e8f0e7209 */ /* 0x000fe40007810000 */
[----:B------:R-:W-:Y:S02]  /*8eb0*/  ISETP.GE.AND P2, PT, R12, R197, PT ;  /* 0x000000c50c00720c */ /* 0x000fe40003f46270 */
[----:B------:R-:W-:Y:S02]  /*8ec0*/  FMNMX.FTZ R15, R166, R13, !PT ;  /* 0x0000000da60f7209 */ /* 0x000fe40007810000 */
[----:B------:R-:W-:Y:S02]  /*8ed0*/  ISETP.LT.OR P1, PT, R11, R202, P1 ;  /* 0x000000ca0b00720c */ /* 0x000fe40000f21670 */
[----:B------:R-:W-:Y:S02]  /*8ee0*/  FMNMX.FTZ R13, R141, R14, !PT ;  /* 0x0000000e8d0d7209 */ /* 0x000fe40007810000 */
[----:B------:R-:W-:-:S02]  /*8ef0*/  ISETP.LT.OR P2, PT, R12, R202, P2 ;  /* 0x000000ca0c00720c */ /* 0x000fc40001741670 */
[----:B------:R-:W-:Y:S01]  /*8f00*/  FSEL R152, R30, -INF , !P0 ;  /* 0xff8000001e987808 */ /* 0x000fe20004000000 */
[----:B------:R-:W1:Y:S01]  /*8f10*/  SHFL.BFLY PT, R12, R13, 0x2, 0x1f ;  /* 0x0c401f000d0c7f89 */ /* 0x000e6200000e0000 */
[----:B------:R-:W-:Y:S02]  /*8f20*/  FMNMX.FTZ R11, R164, R15, !PT ;  /* 0x0000000fa40b7209 */ /* 0x000fe40007810000 */
[----:B------:R-:W-:Y:S02]  /*8f30*/  ISETP.GE.AND P0, PT, R10, R197, PT ;  /* 0x000000c50a00720c */ /* 0x000fe40003f06270 */
[----:B------:R-:W-:Y:S02]  /*8f40*/  FSEL R140, R31, -INF , !P2 ;  /* 0xff8000001f8c7808 */ /* 0x000fe40005000000 */
[----:B------:R-:W-:Y:S01]  /*8f50*/  FMNMX.FTZ R11, R152, R11, !PT ;  /* 0x0000000b980b7209 */ /* 0x000fe20007810000 */
[----:B------:R-:W-:Y:S01]  /*8f60*/  LDSM.16.MT88.4 R28, [R184+0x12800] ;  /* 0x01280000b81c783b */ /* 0x000fe20000004200 */
[----:B------:R-:W-:-:S02]  /*8f70*/  ISETP.LT.OR P0, PT, R10, R202, P0 ;  /* 0x000000ca0a00720c */ /* 0x000fc40000701670 */
[----:B------:R-:W-:Y:S02]  /*8f80*/  FSEL R142, R26, -INF , !P1 ;  /* 0xff8000001a8e7808 */ /* 0x000fe40004800000 */
[----:B------:R-:W-:Y:S02]  /*8f90*/  FMNMX.FTZ R11, R140, R11, !PT ;  /* 0x0000000b8c0b7209 */ /* 0x000fe40007810000 */
[----:B------:R-:W-:Y:S02]  /*8fa0*/  FSEL R150, R27, -INF , !P0 ;  /* 0xff8000001b967808 */ /* 0x000fe40004000000 */
[----:B------:R-:W-:Y:S01]  /*8fb0*/  FMNMX.FTZ R11, R142, R11, !PT ;  /* 0x0000000b8e0b7209 */ /* 0x000fe20007810000 */
[----:B------:R-:W-:Y:S03]  /*8fc0*/  LDSM.16.MT88.4 R24, [R188+0x14800] ;  /* 0x01480000bc18783b */ /* 0x000fe60000004200 */
[----:B------:R-:W-:-:S02]  /*8fd0*/  FMNMX.FTZ R14, R150, R11, !PT ;  /* 0x0000000b960e7209 */ /* 0x000fc40007810000 */
[----:B-1----:R-:W-:-:S03]  /*8fe0*/  FMNMX.FTZ R13, R13, R12, !PT ;  /* 0x0000000c0d0d7209 */ /* 0x002fc60007810000 */
[----:B------:R-:W1:Y:S04]  /*8ff0*/  SHFL.BFLY PT, R11, R14, 0x2, 0x1f ;  /* 0x0c401f000e0b7f89 */ /* 0x000e6800000e0000 */
[----:B------:R-:W2:Y:S01]  /*9000*/  SHFL.BFLY PT, R132, R13, 0x1, 0x1f ;  /* 0x0c201f000d847f89 */ /* 0x000ea200000e0000 */
[----:B-1----:R-:W-:Y:S02]  /*9010*/  FMNMX.FTZ R11, R14, R11, !PT ;  /* 0x0000000b0e0b7209 */ /* 0x002fe40007810000 */
[----:B--2---:R-:W-:-:S03]  /*9020*/  FMNMX.FTZ R132, R13, R132, !PT ;  /* 0x000000840d847209 */ /* 0x004fc60007810000 */
[----:B------:R-:W1:Y:S01]  /*9030*/  SHFL.BFLY PT, R10, R11, 0x1, 0x1f ;  /* 0x0c201f000b0a7f89 */ /* 0x000e6200000e0000 */
[C---:B------:R-:W-:Y:S01]  /*9040*/  FSETP.NEU.FTZ.AND P1, PT, R132.reuse, -INF , PT ;  /* 0xff8000008400780b */ /* 0x040fe20003f3d000 */
[----:B------:R-:W-:Y:S02]  /*9050*/  FMUL.FTZ R154, R132, c[0x0][0x23c] ;  /* 0x00008f00849a7a20 */ /* 0x000fe40000410000 */
[----:B------:R-:W2:Y:S03]  /*9060*/  LDSM.16.MT88.4 R12, [R186+0x12000] ;  /* 0x01200000ba0c783b */ /* 0x000ea60000004200 */
[----:B------:R-:W-:-:S05]  /*9070*/  FSEL R154, R154, RZ, P1 ;  /* 0x000000ff9a9a7208 */ /* 0x000fca0000800000 */
[--C-:B------:R-:W-:Y:S02]  /*9080*/  FFMA.FTZ R147, R3, c[0x0][0x23c], -R154.reuse ;  /* 0x00008f0003937a23 */ /* 0x100fe4000001089a */
[--C-:B------:R-:W-:Y:S02]  /*9090*/  FFMA.FTZ R146, R149, c[0x0][0x23c], -R154.reuse ;  /* 0x00008f0095927a23 */ /* 0x100fe4000001089a */
[--C-:B------:R-:W-:Y:S02]  /*90a0*/  FFMA.FTZ R144, R7, c[0x0][0x23c], -R154.reuse ;  /* 0x00008f0007907a23 */ /* 0x100fe4000001089a */
[--C-:B------:R-:W-:Y:S01]  /*90b0*/  FFMA.FTZ R145, R9, c[0x0][0x23c], -R154.reuse ;  /* 0x00008f0009917a23 */ /* 0x100fe2000001089a */
[----:B------:R-:W-:Y:S01]  /*90c0*/  MUFU.EX2 R147, R147 ;  /* 0x0000009300937308 */ /* 0x000fe20000000800 */
[--C-:B------:R-:W-:Y:S01]  /*90d0*/  FFMA.FTZ R155, R155, c[0x0][0x23c], -R154.reuse ;  /* 0x00008f009b9b7a23 */ /* 0x100fe2000001089a */
[----:B-1----:R-:W-:Y:S01]  /*90e0*/  FMNMX.FTZ R3, R11, R10, !PT ;  /* 0x0000000a0b037209 */ /* 0x002fe20007810000 */
[----:B------:R-:W-:-:S02]  /*90f0*/  FFMA.FTZ R156, R23, c[0x0][0x23c], -R154 ;  /* 0x00008f00179c7a23 */ /* 0x000fc4000001089a */
[--C-:B------:R-:W-:Y:S01]  /*9100*/  FFMA.FTZ R157, R21, c[0x0][0x23c], -R154.reuse ;  /* 0x00008f00159d7a23 */ /* 0x100fe2000001089a */
[C---:B------:R-:W-:Y:S01]  /*9110*/  FSETP.NEU.FTZ.AND P0, PT, R3.reuse, -INF , PT ;  /* 0xff8000000300780b */ /* 0x040fe20003f1d000 */
[----:B------:R-:W-:Y:S01]  /*9120*/  FMUL.FTZ R149, R3, c[0x0][0x23c] ;  /* 0x00008f0003957a20 */ /* 0x000fe20000410000 */
[----:B------:R-:W1:Y:S01]  /*9130*/  MUFU.EX2 R146, R146 ;  /* 0x0000009200927308 */ /* 0x000e620000000800 */
[--C-:B------:R-:W-:Y:S01]  /*9140*/  FFMA.FTZ R158, R137, c[0x0][0x23c], -R154.reuse ;  /* 0x00008f00899e7a23 */ /* 0x100fe2000001089a */
[----:B------:R-:W-:Y:S01]  /*9150*/  FSEL R7, R3, RZ, P0 ;  /* 0x000000ff03077208 */ /* 0x000fe20000000000 */
[----:B------:R-:W-:Y:S01]  /*9160*/  LDSM.16.MT88.4 R136, [R186+0x12800] ;  /* 0x01280000ba88783b */ /* 0x000fe20000004200 */
[----:B------:R-:W-:Y:S01]  /*9170*/  FSEL R149, R149, RZ, P0 ;  /* 0x000000ff95957208 */ /* 0x000fe20000000000 */
[----:B------:R-:W-:Y:S02]  /*9180*/  FFMA.FTZ R214, R169, c[0x0][0x23c], -R154 ;  /* 0x00008f00a9d67a23 */ /* 0x000fe4000001089a */
[----:B------:R-:W-:Y:S01]  /*9190*/  FADD.FTZ R7, R0, -R7 ;  /* 0x8000000700077221 */ /* 0x000fe20000010000 */
[----:B------:R-:W-:Y:S01]  /*91a0*/  MUFU.EX2 R145, R145 ;  /* 0x0000009100917308 */ /* 0x000fe20000000800 */
[--C-:B------:R-:W-:Y:S01]  /*91b0*/  FFMA.FTZ R135, R5, c[0x0][0x23c], -R149.reuse ;  /* 0x00008f0005877a23 */ /* 0x100fe20000010895 */
[----:B------:R-:W-:Y:S01]  /*91c0*/  FSEL R5, R132, RZ, P1 ;  /* 0x000000ff84057208 */ /* 0x000fe20000800000 */
[----:B------:R-:W-:-:S02]  /*91d0*/  FFMA.FTZ R134, R6, c[0x0][0x23c], -R149 ;  /* 0x00008f0006867a23 */ /* 0x000fc40000010895 */
[----:B------:R-:W-:Y:S02]  /*91e0*/  FFMA.FTZ R133, R8, c[0x0][0x23c], -R149 ;  /* 0x00008f0008857a23 */ /* 0x000fe40000010895 */
[----:B------:R-:W-:Y:S01]  /*91f0*/  FADD.FTZ R5, R2, -R5 ;  /* 0x8000000502057221 */ /* 0x000fe20000010000 */
[----:B------:R-:W3:Y:S01]  /*9200*/  MUFU.EX2 R144, R144 ;  /* 0x0000009000907308 */ /* 0x000ee20000000800 */
[--C-:B------:R-:W-:Y:S01]  /*9210*/  FFMA.FTZ R2, R4, c[0x0][0x23c], -R149.reuse ;  /* 0x00008f0004027a23 */ /* 0x100fe20000010895 */
[----:B-1----:R-:W-:Y:S01]  /*9220*/  F2FP.BF16.PACK_AB R4, R146, R147 ;  /* 0x000000939204723e */ /* 0x002fe200000010ff */
[----:B------:R-:W-:Y:S01]  /*9230*/  FMUL.FTZ R148, R5, c[0x0][0x23c] ;  /* 0x00008f0005947a20 */ /* 0x000fe20000410000 */
[----:B------:R-:W1:Y:S01]  /*9240*/  LDSM.16.MT88.4 R8, [R185+0x12000] ;  /* 0x01200000b908783b */ /* 0x000e620000004200 */
[----:B------:R-:W-:Y:S02]  /*9250*/  FMUL.FTZ R0, R7, c[0x0][0x23c] ;  /* 0x00008f0007007a20 */ /* 0x000fe40000410000 */
[--C-:B------:R-:W-:Y:S01]  /*9260*/  FFMA.FTZ R159, R160, c[0x0][0x23c], -R149.reuse ;  /* 0x00008f00a09f7a23 */ /* 0x100fe20000010895 */
[----:B------:R-:W-:Y:S01]  /*9270*/  MUFU.EX2 R135, R135 ;  /* 0x0000008700877308 */ /* 0x000fe20000000800 */
[----:B------:R-:W-:-:S02]  /*9280*/  FFMA.FTZ R160, R162, c[0x0][0x23c], -R149 ;  /* 0x00008f00a2a07a23 */ /* 0x000fc40000010895 */
[--C-:B------:R-:W-:Y:S02]  /*9290*/  FFMA.FTZ R161, R22, c[0x0][0x23c], -R149.reuse ;  /* 0x00008f0016a17a23 */ /* 0x100fe40000010895 */
[----:B------:R-:W-:Y:S02]  /*92a0*/  FFMA.FTZ R162, R20, c[0x0][0x23c], -R149 ;  /* 0x00008f0014a27a23 */ /* 0x000fe40000010895 */
[----:B------:R-:W-:Y:S01]  /*92b0*/  LDSM.16.MT88.4 R20, [R186+0x14800] ;  /* 0x01480000ba14783b */ /* 0x000fe20000004200 */
[----:B------:R-:W4:Y:S01]  /*92c0*/  MUFU.EX2 R134, R134 ;  /* 0x0000008600867308 */ /* 0x000f220000000800 */
        /* <DEDUP_REMOVED lines=12> */
[--C-:B------:R-:W-:Y:S02]  /*9390*/  FFMA.FTZ R153, R153, c[0x0][0x23c], -R154.reuse ;  /* 0x00008f0099997a23 */ /* 0x100fe4000001089a */
[--C-:B------:R-:W-:Y:S02]  /*93a0*/  FFMA.FTZ R151, R143, c[0x0][0x23c], -R154.reuse ;  /* 0x00008f008f977a23 */ /* 0x100fe4000001089a */
[----:B------:R-:W4:Y:S01]  /*93b0*/  MUFU.EX2 R148, R148 ;  /* 0x0000009400947308 */ /* 0x000f220000000800 */
[--C-:B------:R-:W-:Y:S02]  /*93c0*/  FFMA.FTZ R152, R152, c[0x0][0x23c], -R149.reuse ;  /* 0x00008f0098987a23 */ /* 0x100fe40000010895 */
[--C-:B------:R-:W-:Y:S02]  /*93d0*/  FFMA.FTZ R171, R140, c[0x0][0x23c], -R149.reuse ;  /* 0x00008f008cab7a23 */ /* 0x100fe40000010895 */
[--C-:B------:R-:W-:Y:S02]  /*93e0*/  FFMA.FTZ R170, R142, c[0x0][0x23c], -R149.reuse ;  /* 0x00008f008eaa7a23 */ /* 0x100fe40000010895 */
[----:B------:R-:W-:Y:S01]  /*93f0*/  FFMA.FTZ R154, R141, c[0x0][0x23c], -R154 ;  /* 0x00008f008d9a7a23 */ /* 0x000fe2000001089a */
[----:B------:R-:W5:Y:S01]  /*9400*/  MUFU.EX2 R0, R0 ;  /* 0x0000000000007308 */ /* 0x000f620000000800 */
[----:B---3--:R-:W-:Y:S01]  /*9410*/  F2FP.BF16.PACK_AB R7, R2, R133 ;  /* 0x000000850207723e */ /* 0x008fe200000010ff */
[----:B------:R-:W-:Y:S01]  /*9420*/  FFMA.FTZ R149, R150, c[0x0][0x23c], -R149 ;  /* 0x00008f0096957a23 */ /* 0x000fe20000010895 */
[----:B------:R-:W-:Y:S01]  /*9430*/  LDSM.16.MT88.4 R140, [R186+0x13800] ;  /* 0x01380000ba8c783b */ /* 0x000fe20000004200 */
[----:B----4-:R-:W-:-:S04]  /*9440*/  FMUL.FTZ R120, R120, R148 ;  /* 0x0000009478787220 */ /* 0x010fc80000410000 */
[----:B------:R-:W-:Y:S01]  /*9450*/  MUFU.EX2 R155, R155 ;  /* 0x0000009b009b7308 */ /* 0x000fe20000000800 */
[-C--:B------:R-:W-:Y:S02]  /*9460*/  FMUL.FTZ R121, R121, R148.reuse ;  /* 0x0000009479797220 */ /* 0x080fe40000410000 */
[-C--:B------:R-:W-:Y:S02]  /*9470*/  FMUL.FTZ R116, R116, R148.reuse ;  /* 0x0000009474747220 */ /* 0x080fe40000410000 */
[----:B------:R-:W-:Y:S02]  /*9480*/  FMUL.FTZ R117, R117, R148 ;  /* 0x0000009475757220 */ /* 0x000fe40000410000 */
[-C--:B-----5:R-:W-:Y:S01]  /*9490*/  FMUL.FTZ R122, R122, R0.reuse ;  /* 0x000000007a7a7220 */ /* 0x0a0fe20000410000 */
[----:B------:R-:W3:Y:S01]  /*94a0*/  MUFU.EX2 R156, R156 ;  /* 0x0000009c009c7308 */ /* 0x000ee20000000800 */
[-C--:B------:R-:W-:Y:S02]  /*94b0*/  FMUL.FTZ R123, R123, R0.reuse ;  /* 0x000000007b7b7220 */ /* 0x080fe40000410000 */
[----:B------:R-:W-:-:S02]  /*94c0*/  FMUL.FTZ R118, R118, R0 ;  /* 0x0000000076767220 */ /* 0x000fc40000410000 */
[----:B------:R-:W-:Y:S02]  /*94d0*/  FMUL.FTZ R119, R119, R0 ;  /* 0x0000000077777220 */ /* 0x000fe40000410000 */
[-C--:B------:R-:W-:Y:S01]  /*94e0*/  FMUL.FTZ R128, R128, R148.reuse ;  /* 0x0000009480807220 */ /* 0x080fe20000410000 */
[C---:B--2---:R-:W-:Y:S01]  /*94f0*/  HMMA.16816.F32.BF16 R120, R4.reuse, R12, R120 ;  /* 0x0000000c0478723c */ /* 0x044fe20000041878 */
[----:B------:R-:W-:Y:S01]  /*9500*/  FMUL.FTZ R129, R129, R148 ;  /* 0x0000009481817220 */ /* 0x000fe20000410000 */
[----:B------:R-:W-:Y:S01]  /*9510*/  MUFU.EX2 R157, R157 ;  /* 0x0000009d009d7308 */ /* 0x000fe20000000800 */
[-C--:B------:R-:W-:Y:S02]  /*9520*/  FMUL.FTZ R130, R130, R0.reuse ;  /* 0x0000000082827220 */ /* 0x080fe40000410000 */
[----:B------:R-:W-:Y:S02]  /*9530*/  FMUL.FTZ R131, R131, R0 ;  /* 0x0000000083837220 */ /* 0x000fe40000410000 */
[-C--:B------:R-:W-:Y:S01]  /*9540*/  FMUL.FTZ R124, R124, R148.reuse ;  /* 0x000000947c7c7220 */ /* 0x080fe20000410000 */
[----:B------:R-:W-:Y:S01]  /*9550*/  HMMA.16816.F32.BF16 R116, R4, R14, R116 ;  /* 0x0000000e0474723c */ /* 0x000fe20000041874 */
[----:B------:R-:W2:Y:S01]  /*9560*/  LDSM.16.MT88.4 R12, [R188+0x14000] ;  /* 0x01400000bc0c783b */ /* 0x000ea20000004200 */
[----:B------:R-:W-:Y:S01]  /*9570*/  FMUL.FTZ R125, R125, R148 ;  /* 0x000000947d7d7220 */ /* 0x000fe20000410000 */
[----:B------:R-:W4:Y:S01]  /*9580*/  MUFU.EX2 R158, R158 ;  /* 0x0000009e009e7308 */ /* 0x000f220000000800 */
[----:B------:R-:W-:-:S02]  /*9590*/  FMUL.FTZ R126, R126, R0 ;  /* 0x000000007e7e7220 */ /* 0x000fc40000410000 */
[----:B------:R-:W-:Y:S02]  /*95a0*/  FMUL.FTZ R127, R127, R0 ;  /* 0x000000007f7f7220 */ /* 0x000fe40000410000 */
[-C--:B------:R-:W-:Y:S01]  /*95b0*/  FMUL.FTZ R112, R112, R148.reuse ;  /* 0x0000009470707220 */ /* 0x080fe20000410000 */
[C---:B------:R-:W-:Y:S01]  /*95c0*/  HMMA.16816.F32.BF16 R128, R4.reuse, R16, R128 ;  /* 0x000000100480723c */ /* 0x040fe20000041880 */
[----:B------:R-:W-:Y:S01]  /*95d0*/  FMUL.FTZ R113, R113, R148 ;  /* 0x0000009471717220 */ /* 0x000fe20000410000 */
[----:B------:R-:W-:Y:S01]  /*95e0*/  MUFU.EX2 R159, R159 ;  /* 0x0000009f009f7308 */ /* 0x000fe20000000800 */
[-C--:B------:R-:W-:Y:S02]  /*95f0*/  FMUL.FTZ R114, R114, R0.reuse ;  /* 0x0000000072727220 */ /* 0x080fe40000410000 */
[----:B------:R-:W-:Y:S02]  /*9600*/  FMUL.FTZ R115, R115, R0 ;  /* 0x0000000073737220 */ /* 0x000fe40000410000 */
[-C--:B------:R-:W-:Y:S01]  /*9610*/  FMUL.FTZ R108, R108, R148.reuse ;  /* 0x000000946c6c7220 */ /* 0x080fe20000410000 */
[----:B------:R-:W-:Y:S01]  /*9620*/  HMMA.16816.F32.BF16 R124, R4, R18, R124 ;  /* 0x00000012047c723c */ /* 0x000fe2000004187c */
[----:B------:R-:W-:Y:S01]  /*9630*/  FMUL.FTZ R109, R109, R148 ;  /* 0x000000946d6d7220 */ /* 0x000fe20000410000 */
[----:B------:R-:W5:Y:S01]  /*9640*/  LDSM.16.MT88.4 R16, [R184+0x12000] ;  /* 0x01200000b810783b */ /* 0x000f620000004200 */
[-C--:B------:R-:W-:Y:S01]  /*9650*/  FMUL.FTZ R110, R110, R0.reuse ;  /* 0x000000006e6e7220 */ /* 0x080fe20000410000 */
[----:B------:R-:W2:Y:S01]  /*9660*/  MUFU.EX2 R160, R160 ;  /* 0x000000a000a07308 */ /* 0x000ea20000000800 */
[----:B------:R-:W-:-:S02]  /*9670*/  FMUL.FTZ R111, R111, R0 ;  /* 0x000000006f6f7220 */ /* 0x000fc40000410000 */
[-C--:B------:R-:W-:Y:S01]  /*9680*/  FMUL.FTZ R36, R36, R148.reuse ;  /* 0x0000009424247220 */ /* 0x080fe20000410000 */
[C---:B-1----:R-:W-:Y:S01]  /*9690*/  HMMA.16816.F32.BF16 R112, R4.reuse, R8, R112 ;  /* 0x000000080470723c */ /* 0x042fe20000041870 */
[----:B------:R-:W-:Y:S02]  /*96a0*/  FMUL.FTZ R37, R37, R148 ;  /* 0x0000009425257220 */ /* 0x000fe40000410000 */
[-C--:B------:R-:W-:Y:S01]  /*96b0*/  FMUL.FTZ R38, R38, R0.reuse ;  /* 0x0000000026267220 */ /* 0x080fe20000410000 */
[----:B------:R-:W-:Y:S01]  /*96c0*/  MUFU.EX2 R161, R161 ;  /* 0x000000a100a17308 */ /* 0x000fe20000000800 */
[----:B------:R-:W-:Y:S02]  /*96d0*/  FMUL.FTZ R39, R39, R0 ;  /* 0x0000000027277220 */ /* 0x000fe40000410000 */
[-C--:B------:R-:W-:Y:S01]  /*96e0*/  FMUL.FTZ R40, R40, R148.reuse ;  /* 0x0000009428287220 */ /* 0x080fe20000410000 */
[----:B------:R-:W-:Y:S01]  /*96f0*/  HMMA.16816.F32.BF16 R108, R4, R10, R108 ;  /* 0x0000000a046c723c */ /* 0x000fe2000004186c */
[----:B------:R-:W1:Y:S01]  /*9700*/  LDSM.16.MT88.4 R8, [R186+0x14000] ;  /* 0x01400000ba08783b */ /* 0x000e620000004200 */
[----:B------:R-:W-:-:S02]  /*9710*/  FMUL.FTZ R41, R41, R148 ;  /* 0x0000009429297220 */ /* 0x000fc40000410000 */
[-C--:B------:R-:W-:Y:S01]  /*9720*/  FMUL.FTZ R42, R42, R0.reuse ;  /* 0x000000002a2a7220 */ /* 0x080fe20000410000 */
[----:B------:R-:W1:Y:S01]  /*9730*/  MUFU.EX2 R162, R162 ;  /* 0x000000a200a27308 */ /* 0x000e620000000800 */
[----:B------:R-:W-:Y:S02]  /*9740*/  FMUL.FTZ R43, R43, R0 ;  /* 0x000000002b2b7220 */ /* 0x000fe40000410000 */
[C---:B--2---:R-:W-:Y:S01]  /*9750*/  HMMA.16816.F32.BF16 R36, R4.reuse, R12, R36 ;  /* 0x0000000c0424723c */ /* 0x044fe20000041824 */
[-C--:B------:R-:W-:Y:S02]  /*9760*/  FMUL.FTZ R104, R104, R148.reuse ;  /* 0x0000009468687220 */ /* 0x080fe40000410000 */
[----:B------:R-:W-:Y:S02]  /*9770*/  FMUL.FTZ R105, R105, R148 ;  /* 0x0000009469697220 */ /* 0x000fe40000410000 */
[-C--:B------:R-:W-:Y:S01]  /*9780*/  FMUL.FTZ R106, R106, R0.reuse ;  /* 0x000000006a6a7220 */ /* 0x080fe20000410000 */
[----:B------:R-:W-:Y:S01]  /*9790*/  MUFU.EX2 R167, R167 ;  /* 0x000000a700a77308 */ /* 0x000fe20000000800 */
[----:B------:R-:W-:Y:S01]  /*97a0*/  FMUL.FTZ R107, R107, R0 ;  /* 0x000000006b6b7220 */ /* 0x000fe20000410000 */
[----:B------:R-:W-:Y:S01]  /*97b0*/  HMMA.16816.F32.BF16 R40, R4, R14, R40 ;  /* 0x0000000e0428723c */ /* 0x000fe20000041828 */
[----:B------:R-:W2:Y:S01]  /*97c0*/  LDSM.16.MT88.4 R12, [R184+0x14000] ;  /* 0x01400000b80c783b */ /* 0x000ea20000004200 */
[----:B------:R-:W-:-:S02]  /*97d0*/  FMUL.FTZ R100, R100, R148 ;  /* 0x0000009464647220 */ /* 0x000fc40000410000 */
[----:B------:R-:W-:Y:S02]  /*97e0*/  FMUL.FTZ R101, R101, R148 ;  /* 0x0000009465657220 */ /* 0x000fe40000410000 */
[-C--:B------:R-:W-:Y:S01]  /*97f0*/  FMUL.FTZ R102, R102, R0.reuse ;  /* 0x0000000066667220 */ /* 0x080fe20000410000 */
[----:B------:R-:W1:Y:S01]  /*9800*/  MUFU.EX2 R214, R214 ;  /* 0x000000d600d67308 */ /* 0x000e620000000800 */
[----:B------:R-:W-:Y:S02]  /*9810*/  FMUL.FTZ R103, R103, R0 ;  /* 0x0000000067677220 */ /* 0x000fe40000410000 */
[-C--:B------:R-:W-:Y:S01]  /*9820*/  FMUL.FTZ R44, R44, R148.reuse ;  /* 0x000000942c2c7220 */ /* 0x080fe20000410000 */
[----:B-----5:R-:W-:Y:S01]  /*9830*/  HMMA.16816.F32.BF16 R104, R4, R16, R104 ;  /* 0x000000100468723c */ /* 0x020fe20000041868 */
[----:B------:R-:W-:Y:S02]  /*9840*/  FMUL.FTZ R45, R45, R148 ;  /* 0x000000942d2d7220 */ /* 0x000fe40000410000 */
[-C--:B------:R-:W-:Y:S01]  /*9850*/  FMUL.FTZ R46, R46, R0.reuse ;  /* 0x000000002e2e7220 */ /* 0x080fe20000410000 */
[----:B------:R-:W-:Y:S01]  /*9860*/  MUFU.EX2 R165, R165 ;  /* 0x000000a500a57308 */ /* 0x000fe20000000800 */
[----:B------:R-:W-:-:S02]  /*9870*/  FMUL.FTZ R47, R47, R0 ;  /* 0x000000002f2f7220 */ /* 0x000fc40000410000 */
[-C--:B------:R-:W-:Y:S01]  /*9880*/  FMUL.FTZ R48, R48, R148.reuse ;  /* 0x0000009430307220 */ /* 0x080fe20000410000 */
[C---:B------:R-:W-:Y:S01]  /*9890*/  HMMA.16816.F32.BF16 R100, R4.reuse, R18, R100 ;  /* 0x000000120464723c */ /* 0x040fe20000041864 */
[----:B------:R-:W-:Y:S01]  /*98a0*/  FMUL.FTZ R49, R49, R148 ;  /* 0x0000009431317220 */ /* 0x000fe20000410000 */
[----:B------:R-:W5:Y:S01]  /*98b0*/  LDSM.16.MT88.4 R16, [R185+0x14000] ;  /* 0x01400000b910783b */ /* 0x000f620000004200 */
[-C--:B------:R-:W-:Y:S01]  /*98c0*/  FMUL.FTZ R50, R50, R0.reuse ;  /* 0x0000000032327220 */ /* 0x080fe20000410000 */
[----:B------:R-:W2:Y:S01]  /*98d0*/  MUFU.EX2 R218, R218 ;  /* 0x000000da00da7308 */ /* 0x000ea20000000800 */
[----:B------:R-:W-:Y:S02]  /*98e0*/  FMUL.FTZ R51, R51, R0 ;  /* 0x0000000033337220 */ /* 0x000fe40000410000 */
[-C--:B------:R-:W-:Y:S01]  /*98f0*/  FMUL.FTZ R60, R60, R148.reuse ;  /* 0x000000943c3c7220 */ /* 0x080fe20000410000 */
[----:B-1----:R-:W-:Y:S01]  /*9900*/  HMMA.16816.F32.BF16 R44, R4, R8, R44 ;  /* 0x00000008042c723c */ /* 0x002fe2000004182c */
[----:B------:R-:W-:-:S02]  /*9910*/  FMUL.FTZ R61, R61, R148 ;  /* 0x000000943d3d7220 */ /* 0x000fc40000410000 */
[-C--:B------:R-:W-:Y:S01]  /*9920*/  FMUL.FTZ R62, R62, R0.reuse ;  /* 0x000000003e3e7220 */ /* 0x080fe20000410000 */
[----:B------:R-:W-:Y:S01]  /*9930*/  MUFU.EX2 R163, R163 ;  /* 0x000000a300a37308 */ /* 0x000fe20000000800 */
[----:B------:R-:W-:Y:S02]  /*9940*/  FMUL.FTZ R63, R63, R0 ;  /* 0x000000003f3f7220 */ /* 0x000fe40000410000 */
[-C--:B------:R-:W-:Y:S01]  /*9950*/  FMUL.FTZ R64, R64, R148.reuse ;  /* 0x0000009440407220 */ /* 0x080fe20000410000 */
[----:B------:R-:W-:Y:S01]  /*9960*/  HMMA.16816.F32.BF16 R48, R4, R10, R48 ;  /* 0x0000000a0430723c */ /* 0x000fe20000041830 */
[----:B------:R-:W1:Y:S01]  /*9970*/  LDSM.16.MT88.4 R8, [R188+0x16000] ;  /* 0x01600000bc08783b */ /* 0x000e620000004200 */
[----:B------:R-:W-:Y:S02]  /*9980*/  FMUL.FTZ R65, R65, R148 ;  /* 0x0000009441417220 */ /* 0x000fe40000410000 */
[-C--:B------:R-:W-:Y:S01]  /*9990*/  FMUL.FTZ R66, R66, R0.reuse ;  /* 0x0000000042427220 */ /* 0x080fe20000410000 */
[----:B------:R-:W1:Y:S01]  /*99a0*/  MUFU.EX2 R168, R168 ;  /* 0x000000a800a87308 */ /* 0x000e620000000800 */
[----:B------:R-:W-:-:S02]  /*99b0*/  FMUL.FTZ R67, R67, R0 ;  /* 0x0000000043437220 */ /* 0x000fc40000410000 */
        /* <DEDUP_REMOVED lines=65> */
[----:B------:R-:W-:Y:S01]  /*9dd0*/  FFMA.FTZ R147, R215, R148, R147 ;  /* 0x00000094d7937223 */ /* 0x000fe20000010093 */
[----:B-1----:R-:W-:Y:S01]  /*9de0*/  HMMA.16816.F32.BF16 R92, R4, R8, R92 ;  /* 0x00000008045c723c */ /* 0x002fe2000004185c */
[----:B------:R-:W-:-:S02]  /*9df0*/  FFMA.FTZ R135, R209, R0, R135 ;  /* 0x00000000d1877223 */ /* 0x000fc40000010087 */
[----:B------:R-:W-:Y:S02]  /*9e00*/  FADD.FTZ R146, R146, R147 ;  /* 0x0000009392927221 */ /* 0x000fe40000010000 */
[----:B------:R-:W-:Y:S02]  /*9e10*/  FADD.FTZ R134, R134, R135 ;  /* 0x0000008786867221 */ /* 0x000fe40000010000 */
[----:B------:R-:W-:Y:S01]  /*9e20*/  FADD.FTZ R145, R145, R146 ;  /* 0x0000009291917221 */ /* 0x000fe20000010000 */
[----:B------:R-:W-:Y:S01]  /*9e30*/  HMMA.16816.F32.BF16 R96, R4, R10, R96 ;  /* 0x0000000a0460723c */ /* 0x000fe20000041860 */
[----:B------:R-:W-:Y:S01]  /*9e40*/  LDSM.16.MT88.4 R8, [R184+0x14800] ;  /* 0x01480000b808783b */ /* 0x000fe20000004200 */
[----:B------:R-:W-:Y:S02]  /*9e50*/  FADD.FTZ R133, R133, R134 ;  /* 0x0000008685857221 */ /* 0x000fe40000010000 */
[----:B------:R-:W-:Y:S02]  /*9e60*/  FADD.FTZ R144, R144, R145 ;  /* 0x0000009190907221 */ /* 0x000fe40000010000 */
[----:B------:R-:W-:Y:S01]  /*9e70*/  FADD.FTZ R2, R2, R133 ;  /* 0x0000008502027221 */ /* 0x000fe20000010000 */
[----:B---3--:R-:W-:Y:S01]  /*9e80*/  F2FP.BF16.PACK_AB R4, R156, R155 ;  /* 0x0000009b9c04723e */ /* 0x008fe200000010ff */
[----:B------:R-:W-:Y:S01]  /*9e90*/  FADD.FTZ R155, R155, R144 ;  /* 0x000000909b9b7221 */ /* 0x000fe20000010000 */
[----:B----4-:R-:W-:-:S02]  /*9ea0*/  F2FP.BF16.PACK_AB R6, R158, R157 ;  /* 0x0000009d9e06723e */ /* 0x010fc400000010ff */
[----:B------:R-:W-:Y:S01]  /*9eb0*/  F2FP.BF16.PACK_AB R5, R160, R159 ;  /* 0x0000009fa005723e */ /* 0x000fe200000010ff */
[----:B------:R-:W-:Y:S01]  /*9ec0*/  FADD.FTZ R159, R159, R2 ;  /* 0x000000029f9f7221 */ /* 0x000fe20000010000 */
[----:B------:R-:W-:Y:S01]  /*9ed0*/  F2FP.BF16.PACK_AB R7, R162, R161 ;  /* 0x000000a1a207723e */ /* 0x000fe200000010ff */
[----:B------:R-:W-:Y:S02]  /*9ee0*/  FADD.FTZ R156, R156, R155 ;  /* 0x0000009b9c9c7221 */ /* 0x000fe40000010000 */
[----:B------:R-:W-:Y:S02]  /*9ef0*/  FADD.FTZ R160, R160, R159 ;  /* 0x0000009fa0a07221 */ /* 0x000fe40000010000 */
[----:B------:R-:W-:Y:S02]  /*9f00*/  FADD.FTZ R157, R157, R156 ;  /* 0x0000009c9d9d7221 */ /* 0x000fe40000010000 */
[----:B--2---:R-:W-:Y:S01]  /*9f10*/  HMMA.16816.F32.BF16 R128, R4, R12, R128 ;  /* 0x0000000c0480723c */ /* 0x004fe20000041880 */
[----:B------:R-:W-:-:S02]  /*9f20*/  FADD.FTZ R161, R161, R160 ;  /* 0x000000a0a1a17221 */ /* 0x000fc40000010000 */
[----:B------:R-:W-:Y:S02]  /*9f30*/  FADD.FTZ R158, R158, R157 ;  /* 0x0000009d9e9e7221 */ /* 0x000fe40000010000 */
[----:B------:R-:W-:-:S03]  /*9f40*/  FADD.FTZ R162, R162, R161 ;  /* 0x000000a1a2a27221 */ /* 0x000fc60000010000 */
        /* <DEDUP_REMOVED lines=8> */
[C---:B-----5:R-:W-:Y:S08]  /*9fd0*/  HMMA.16816.F32.BF16 R52, R4.reuse, R16, R52 ;  /* 0x000000100434723c */ /* 0x060ff00000041834 */
[C---:B------:R-:W-:Y:S01]  /*9fe0*/  HMMA.16816.F32.BF16 R56, R4.reuse, R18, R56 ;  /* 0x000000120438723c */ /* 0x040fe20000041838 */
[----:B------:R-:W4:Y:S07]  /*9ff0*/  LDSM.16.MT88.4 R16, [R184+0x16800] ;  /* 0x01680000b810783b */ /* 0x000f2e0000004200 */
        /* <DEDUP_REMOVED lines=20> */
[----:B------:R-:W-:Y:S07]  /*a140*/  LDSM.16.MT88.4 R20, [R186+0x15000] ;  /* 0x01500000ba14783b */ /* 0x000fee0000004200 */
[C---:B----4-:R-:W-:Y:S08]  /*a150*/  HMMA.16816.F32.BF16 R92, R4.reuse, R16, R92 ;  /* 0x00000010045c723c */ /* 0x050ff0000004185c */
[----:B------:R-:W-:Y:S01]  /*a160*/  HMMA.16816.F32.BF16 R96, R4, R18, R96 ;  /* 0x000000120460723c */ /* 0x000fe20000041860 */
[----:B------:R-:W3:Y:S06]  /*a170*/  LDSM.16.MT88.4 R16, [R185+0x15000] ;  /* 0x01500000b910783b */ /* 0x000eec0000004200 */
[----:B------:R-:W-:Y:S01]  /*a180*/  F2FP.BF16.PACK_AB R4, R214, R167 ;  /* 0x000000a7d604723e */ /* 0x000fe200000010ff */
[----:B------:R-:W-:Y:S01]  /*a190*/  FADD.FTZ R167, R167, R158 ;  /* 0x0000009ea7a77221 */ /* 0x000fe20000010000 */
[----:B------:R-:W-:-:S02]  /*a1a0*/  F2FP.BF16.PACK_AB R6, R218, R165 ;  /* 0x000000a5da06723e */ /* 0x000fc400000010ff */
[----:B------:R-:W-:Y:S01]  /*a1b0*/  F2FP.BF16.PACK_AB R5, R168, R163 ;  /* 0x000000a3a805723e */ /* 0x000fe200000010ff */
[----:B------:R-:W-:Y:S01]  /*a1c0*/  FADD.FTZ R163, R163, R162 ;  /* 0x000000a2a3a37221 */ /* 0x000fe20000010000 */
[----:B------:R-:W-:Y:S01]  /*a1d0*/  F2FP.BF16.PACK_AB R7, R169, R166 ;  /* 0x000000a6a907723e */ /* 0x000fe200000010ff */
[----:B------:R-:W-:Y:S02]  /*a1e0*/  FADD.FTZ R214, R214, R167 ;  /* 0x000000a7d6d67221 */ /* 0x000fe40000010000 */
[----:B------:R-:W-:Y:S02]  /*a1f0*/  FADD.FTZ R163, R168, R163 ;  /* 0x000000a3a8a37221 */ /* 0x000fe40000010000 */
[----:B------:R-:W-:Y:S02]  /*a200*/  FADD.FTZ R165, R165, R214 ;  /* 0x000000d6a5a57221 */ /* 0x000fe40000010000 */
[----:B-1----:R-:W-:Y:S01]  /*a210*/  HMMA.16816.F32.BF16 R128, R4, R12, R128 ;  /* 0x0000000c0480723c */ /* 0x002fe20000041880 */
[----:B------:R-:W-:-:S02]  /*a220*/  FADD.FTZ R166, R166, R163 ;  /* 0x000000a3a6a67221 */ /* 0x000fc40000010000 */
[----:B------:R-:W-:Y:S02]  /*a230*/  FADD.FTZ R218, R218, R165 ;  /* 0x000000a5dada7221 */ /* 0x000fe40000010000 */
[----:B------:R-:W-:-:S03]  /*a240*/  FADD.FTZ R169, R169, R166 ;  /* 0x000000a6a9a97221 */ /* 0x000fc60000010000 */
        /* <DEDUP_REMOVED lines=9> */
[C---:B-1----:R-:W-:Y:S08]  /*a2e0*/  HMMA.16816.F32.BF16 R60, R4.reuse, R12, R60 ;  /* 0x0000000c043c723c */ /* 0x042ff0000004183c */
[C---:B------:R-:W-:Y:S01]  /*a2f0*/  HMMA.16816.F32.BF16 R64, R4.reuse, R14, R64 ;  /* 0x0000000e0440723c */ /* 0x040fe20000041840 */
[----:B------:R-:W1:Y:S07]  /*a300*/  LDSM.16.MT88.4 R12, [R184+0x17000] ;  /* 0x01700000b80c783b */ /* 0x000e6e0000004200 */
[C---:B------:R-:W-:Y:S01]  /*a310*/  HMMA.16816.F32.BF16 R56, R4.reuse, R18, R56 ;  /* 0x000000120438723c */ /* 0x040fe20000041838 */
[----:B------:R-:W3:Y:S07]  /*a320*/  LDSM.16.MT88.4 R16, [R185+0x17000] ;  /* 0x01700000b910783b */ /* 0x000eee0000004200 */
[C---:B----4-:R-:W-:Y:S08]  /*a330*/  HMMA.16816.F32.BF16 R68, R4.reuse, R8, R68 ;  /* 0x000000080444723c */ /* 0x050ff00000041844 */
        /* <DEDUP_REMOVED lines=13> */
[----:B------:R-:W1:Y:S07]  /*a410*/  LDSM.16.MT88.4 R28, [R186+0x15800] ;  /* 0x01580000ba1c783b */ /* 0x000e6e0000004200 */
[C---:B------:R-:W-:Y:S08]  /*a420*/  HMMA.16816.F32.BF16 R44, R4.reuse, R20, R44 ;  /* 0x00000014042c723c */ /* 0x040ff0000004182c */
[C---:B------:R-:W-:Y:S01]  /*a430*/  HMMA.16816.F32.BF16 R48, R4.reuse, R22, R48 ;  /* 0x000000160430723c */ /* 0x040fe20000041830 */
[----:B------:R-:W1:Y:S07]  /*a440*/  LDSM.16.MT88.4 R20, [R185+0x15800] ;  /* 0x01580000b914783b */ /* 0x000e6e0000004200 */
[C---:B---3--:R-:W-:Y:S08]  /*a450*/  HMMA.16816.F32.BF16 R84, R4.reuse, R16, R84 ;  /* 0x000000100454723c */ /* 0x048ff00000041854 */
        /* <DEDUP_REMOVED lines=11> */
[----:B----4-:R-:W-:Y:S01]  /*a510*/  HMMA.16816.F32.BF16 R128, R4, R8, R128 ;  /* 0x000000080480723c */ /* 0x010fe20000041880 */
[----:B------:R-:W-:-:S02]  /*a520*/  FADD.FTZ R170, R170, R171 ;  /* 0x000000abaaaa7221 */ /* 0x000fc40000010000 */
[----:B------:R-:W-:Y:S02]  /*a530*/  FADD.FTZ R215, R154, R151 ;  /* 0x000000979ad77221 */ /* 0x000fe40000010000 */
[----:B------:R-:W-:-:S03]  /*a540*/  FADD.FTZ R209, R149, R170 ;  /* 0x000000aa95d17221 */ /* 0x000fc60000010000 */
        /* <DEDUP_REMOVED lines=9> */
[C---:B------:R-:W-:Y:S08]  /*a5e0*/  HMMA.16816.F32.BF16 R116, R4.reuse, R142, R116 ;  /* 0x0000008e0474723c */ /* 0x040ff00000041874 */
[C---:B------:R-:W-:Y:S08]  /*a5f0*/  HMMA.16816.F32.BF16 R112, R4.reuse, R136, R112 ;  /* 0x000000880470723c */ /* 0x040ff00000041870 */
        /* <DEDUP_REMOVED lines=9> */
[C---:B----4-:R-:W-:Y:S08]  /*a690*/  HMMA.16816.F32.BF16 R76, R4.reuse, R8, R76 ;  /* 0x00000008044c723c */ /* 0x050ff0000004184c */
[C---:B------:R-:W-:Y:S08]  /*a6a0*/  HMMA.16816.F32.BF16 R80, R4.reuse, R10, R80 ;  /* 0x0000000a0450723c */ /* 0x040ff00000041850 */
[C---:B--2---:R-:W-:Y:S08]  /*a6b0*/  HMMA.16816.F32.BF16 R84, R4.reuse, R24, R84 ;  /* 0x000000180454723c */ /* 0x044ff00000041854 */
[C---:B------:R-:W-:Y:S08]  /*a6c0*/  HMMA.16816.F32.BF16 R88, R4.reuse, R26, R88 ;  /* 0x0000001a0458723c */ /* 0x040ff00000041858 */
[C---:B-1----:R-:W-:Y:S08]  /*a6d0*/  HMMA.16816.F32.BF16 R92, R4.reuse, R12, R92 ;  /* 0x0000000c045c723c */ /* 0x042ff0000004185c */
[----:B------:R-:W-:Y:S08]  /*a6e0*/  HMMA.16816.F32.BF16 R96, R4, R14, R96 ;  /* 0x0000000e0460723c */ /* 0x000ff00000041860 */
.L_x_248:
[----:B------:R-:W-:-:S06]  /*a6f0*/  UISETP.GT.AND UP0, UPT, UR15, UR9, UPT ;  /* 0x000000090f00728c */ /* 0x000fcc000bf04270 */
[----:B------:R-:W-:-:S13]  /*a700*/  PLOP3.LUT P0, PT, PT, PT, UP0, 0x80, 0x0 ;  /* 0x000000000000781c */ /* 0x000fda0003f0f008 */
[----:B------:R-:W-:Y:S05]  /*a710*/  @!P0 BRA `(.L_x_251) ;  /* 0x00002eb000008947 */ /* 0x000fea0003800000 */
[----:B------:R-:W-:Y:S01]  /*a720*/  ULDC.64 UR4, c[0x0][0x1a0] ;  /* 0x0000680000047ab9 */ /* 0x000fe20000000a00 */
[----:B------:R-:W-:Y:S01]  /*a730*/  MOV R0, R3 ;  /* 0x0000000300007202 */ /* 0x000fe20000000f00 */
[----:B------:R-:W-:Y:S01]  /*a740*/  USHF.L.U64.HI UR14, UR4, 0x5, UR5 ;  /* 0x00000005040e7899 */ /* 0x000fe20008010205 */
[----:B------:R-:W-:Y:S01]  /*a750*/  MOV R2, R132 ;  /* 0x0000008400027202 */ /* 0x000fe20000000f00 */
[----:B------:R-:W-:Y:S01]  /*a760*/  USHF.L.U32 UR17, UR4, 0x5, URZ ;  /* 0x0000000504117899 */ /* 0x000fe2000800063f */
[----:B------:R-:W-:Y:S01]  /*a770*/  MOV R206, R216 ;  /* 0x000000d800ce7202 */ /* 0x000fe20000000f00 */
[----:B------:R-:W-:Y:S02]  /*a780*/  USHF.L.U64.HI UR8, UR4, 0x6, UR5 ;  /* 0x0000000604087899 */ /* 0x000fe40008010205 */
[----:B------:R-:W-:Y:S02]  /*a790*/  USHF.L.U64.HI UR14, UR17, 0x1, UR14 ;  /* 0x00000001110e7899 */ /* 0x000fe4000801020e */
[----:B------:R-:W-:-:S02]  /*a7a0*/  USHF.L.U32 UR13, UR4, 0x6, URZ ;  /* 0x00000006040d7899 */ /* 0x000fc4000800063f */
[----:B------:R-:W-:Y:S01]  /*a7b0*/  USHF.L.U32 UR17, UR17, 0x1, URZ ;  /* 0x0000000111117899 */ /* 0x000fe2000800063f */
[----:B------:R-:W-:Y:S05]  /*a7c0*/  BRA `(.L_x_252) ;  /* 0x000001b000007947 */ /* 0x000fea0003800000 */
.L_x_254:
[----:B------:R-:W-:Y:S02]  /*a7d0*/  UIADD3 UR20, UR15, -0x2, URZ ;  /* 0xfffffffe0f147890 */ /* 0x000fe4000fffe03f */
[----:B------:R-:W-:Y:S02]  /*a7e0*/  ULDC.64 UR4, c[0x0][0x198] ;  /* 0x0000660000047ab9 */ /* 0x000fe40000000a00 */
[----:B------:R-:W-:Y:S02]  /*a7f0*/  USHF.R.S32.HI UR15, URZ, 0x1f, UR20 ;  /* 0x0000001f3f0f7899 */ /* 0x000fe40008011414 */
[----:B------:R-:W-:Y:S02]  /*a800*/  UIMAD.WIDE.U32 UR22, UR20, UR4, URZ ;  /* 0x00000004141672a5 */ /* 0x000fe4000f8e003f */
[----:B------:R-:W-:Y:S04]  /*a810*/  UIMAD UR15, UR15, UR4, URZ ;  /* 0x000000040f0f72a4 */ /* 0x000fe8000f8e023f */
[----:B------:R-:W-:Y:S01]  /*a820*/  UIMAD UR15, UR20, UR5, UR15 ;  /* 0x00000005140f72a4 */ /* 0x000fe2000f8e020f */
[----:B------:R-:W-:Y:S02]  /*a830*/  IMAD.U32 R133, RZ, RZ, UR22 ;  /* 0x00000016ff857e24 */ /* 0x000fe4000f8e00ff */
[----:B------:R-:W-:Y:S01]  /*a840*/  IMAD.U32 R132, RZ, RZ, UR22 ;  /* 0x00000016ff847e24 */ /* 0x000fe2000f8e00ff */
[----:B------:R-:W-:Y:S02]  /*a850*/  UIADD3 UR15, UR23, UR15, URZ ;  /* 0x0000000f170f7290 */ /* 0x000fe4000fffe03f */
[----:B------:R-:W-:Y:S04]  /*a860*/  LEA R133, P0, R133, R200, 0x6 ;  /* 0x000000c885857211 */ /* 0x000fe800078030ff */
[----:B------:R-:W-:Y:S01]  /*a870*/  IMAD.U32 R3, RZ, RZ, UR15 ;  /* 0x0000000fff037e24 */ /* 0x000fe2000f8e00ff */
        /* <DEDUP_REMOVED lines=14> */
[----:B------:R-:W0:Y:S01]  /*a960*/  LDGDEPBAR ;  /* 0x00000000000079af */ /* 0x000e220000000000 */
[----:B------:R-:W-:-:S05]  /*a970*/  BRA `(.L_x_253) ;  /* 0x00000b8000007947 */ /* 0x000fca0003800000 */
.L_x_252:
[----:B------:R-:W-:Y:S04]  /*a980*/  DEPBAR.LE SB0, 0x0 ;  /* 0x000080000000791a */ /* 0x000fe80000000000 */
[----:B------:R-:W-:Y:S01]  /*a990*/  BAR.SYNC.DEFER_BLOCKING 0x0 ;  /* 0x0000000000007b1d */ /* 0x000fe20000010000 */
[----:B------:R-:W-:Y:S01]  /*a9a0*/  UIADD3 UR12, UR15, -0x1, URZ ;  /* 0xffffffff0f0c7890 */ /* 0x000fe2000fffe03f */
[----:B------:R-:W-:Y:S03]  /*a9b0*/  IMAD.U32 R3, RZ, RZ, UR13 ;  /* 0x0000000dff037e24 */ /* 0x000fe6000f8e00ff */
[----:B------:R-:W-:Y:S02]  /*a9c0*/  USHF.R.S32.HI UR5, URZ, 0x1f, UR12 ;  /* 0x0000001f3f057899 */ /* 0x000fe4000801140c */
[----:B------:R-:W-:Y:S01]  /*a9d0*/  UIMAD UR4, UR8, UR12, URZ ;  /* 0x0000000c080472a4 */ /* 0x000fe2000f8e023f */
[----:B------:R-:W-:Y:S01]  /*a9e0*/  IMAD.WIDE.U32 R216, R3, UR12, R206 ;  /* 0x0000000c03d87c25 */ /* 0x000fe2000f8e00ce */
[----:B------:R-:W-:Y:S02]  /*a9f0*/  UISETP.GT.AND UP0, UPT, UR12, UR9, UPT ;  /* 0x000000090c00728c */ /* 0x000fe4000bf04270 */
[----:B------:R-:W-:Y:S02]  /*aa00*/  UIMAD UR4, UR5, UR13, UR4 ;  /* 0x0000000d050472a4 */ /* 0x000fe4000f8e0204 */
[----:B------:R-:W-:Y:S04]  /*aa10*/  LEA R220, P1, R216, c[0x0][0x170], 0x1 ;  /* 0x00005c00d8dc7a11 */ /* 0x000fe800078208ff */
[----:B------:R-:W-:Y:S02]  /*aa20*/  IADD3 R3, R217, UR4, RZ ;  /* 0x00000004d9037c10 */ /* 0x000fe4000fffe0ff */
[----:B------:R-:W-:Y:S02]  /*aa30*/  IADD3 R218, P0, R220, UR17, RZ ;  /* 0x00000011dcda7c10 */ /* 0x000fe4000ff1e0ff */
[----:B------:R-:W-:Y:S04]  /*aa40*/  LEA.HI.X R221, R216, c[0x0][0x174], R3, 0x1, P1 ;  /* 0x00005d00d8dd7a11 */ /* 0x000fe800008f0c03 */
[----:B------:R-:W-:Y:S01]  /*aa50*/  IADD3.X R219, R221, UR14, RZ, P0, !PT ;  /* 0x0000000edddb7c10 */ /* 0x000fe200087fe4ff */
[----:B------:R-:W-:Y:S01]  /*aa60*/  @!PT LDS RZ, [RZ] ;  /* 0x00000000fffff984 */ /* 0x000fe20000000800 */
[----:B------:R-:W-:Y:S01]  /*aa70*/  @!PT LDS RZ, [RZ] ;  /* 0x00000000fffff984 */ /* 0x000fe20000000800 */
[----:B------:R-:W-:Y:S01]  /*aa80*/  @!PT LDS RZ, [RZ] ;  /* 0x00000000fffff984 */ /* 0x000fe20000000800 */
[----:B------:R1:W-:Y:S01]  /*aa90*/  LDGSTS.E.BYPASS.LTC128B.128 [R196+0x12000], [R220.64] ;  /* 0x12000000dcc47fae */ /* 0x0003e2000b901d52 */
[----:B------:R-:W-:Y:S03]  /*aaa0*/  PLOP3.LUT P0, PT, PT, PT, UP0, 0x80, 0x0 ;  /* 0x000000000000781c */ /* 0x000fe60003f0f008 */
        /* <DEDUP_REMOVED lines=165> */
.L_x_253:
[----:B------:R-:W-:Y:S01]  /*b500*/  IMAD.U32 R132, RZ, RZ, UR12 ;  /* 0x0000000cff847e24 */ /* 0x000fe2000f8e00ff */
[----:B------:R-:W-:Y:S02]  /*b510*/  UISETP.GT.AND UP0, UPT, UR12, UR9, UPT ;  /* 0x000000090c00728c */ /* 0x000fe4000bf04270 */
[----:B------:R-:W-:Y:S01]  /*b520*/  UMOV UR15, UR12 ;  /* 0x0000000c000f7c82 */ /* 0x000fe20008000000 */
[----:B------:R-:W-:Y:S05]  /*b530*/  IMAD R3, R132, 0x40, R205 ;  /* 0x0000004084037824 */ /* 0x000fea00078e02cd */
[C---:B------:R-:W-:Y:S02]  /*b540*/  IADD3 R132, R3.reuse, 0x1, RZ ;  /* 0x0000000103847810 */ /* 0x040fe40007ffe0ff */
[C---:B------:R-:W-:Y:S02]  /*b550*/  ISETP.GE.AND P2, PT, R3.reuse, R204, PT ;  /* 0x000000cc0300720c */ /* 0x040fe40003f46270 */
[C---:B------:R-:W-:Y:S02]  /*b560*/  ISETP.GE.AND P1, PT, R132.reuse, R202, PT ;  /* 0x000000ca8400720c */ /* 0x040fe40003f26270 */
[CC--:B------:R-:W-:Y:S02]  /*b570*/  ISETP.GE.AND P6, PT, R132.reuse, R204.reuse, PT ;  /* 0x000000cc8400720c */ /* 0x0c0fe40003fc6270 */
[C---:B------:R-:W-:Y:S02]  /*b580*/  ISETP.GE.OR P1, PT, R132.reuse, R197, !P1 ;  /* 0x000000c58400720c */ /* 0x040fe40004f26670 */
[-C--:B------:R-:W-:Y:S02]  /*b590*/  ISETP.GE.OR P6, PT, R132, R203.reuse, !P6 ;  /* 0x000000cb8400720c */ /* 0x080fe400077c6670 */
[C---:B------:R-:W-:Y:S02]  /*b5a0*/  IADD3 R132, R3.reuse, 0x9, RZ ;  /* 0x0000000903847810 */ /* 0x040fe40007ffe0ff */
[C---:B------:R-:W-:Y:S02]  /*b5b0*/  IADD3 R133, R3.reuse, 0x8, RZ ;  /* 0x0000000803857810 */ /* 0x040fe40007ffe0ff */
[-C--:B------:R-:W-:Y:S02]  /*b5c0*/  ISETP.GE.OR P2, PT, R3, R203.reuse, !P2 ;  /* 0x000000cb0300720c */ /* 0x080fe40005746670 */
[-C--:B------:R-:W-:Y:S02]  /*b5d0*/  ISETP.GE.AND P4, PT, R132, R204.reuse, PT ;  /* 0x000000cc8400720c */ /* 0x080fe40003f86270 */
[----:B------:R-:W-:Y:S02]  /*b5e0*/  ISETP.GE.AND P0, PT, R133, R204, PT ;  /* 0x000000cc8500720c */ /* 0x000fe40003f06270 */
[----:B-1----:R-:W-:Y:S02]  /*b5f0*/  FSEL R134, R4, -INF , !P2 ;  /* 0xff80000004867808 */ /* 0x002fe40005000000 */
[CC--:B------:R-:W-:Y:S02]  /*b600*/  ISETP.GE.OR P4, PT, R132.reuse, R203.reuse, !P4 ;  /* 0x000000cb8400720c */ /* 0x0c0fe40006786670 */
[CC--:B------:R-:W-:Y:S02]  /*b610*/  ISETP.GE.AND P2, PT, R132.reuse, R202.reuse, PT ;  /* 0x000000ca8400720c */ /* 0x0c0fe40003f46270 */
[----:B------:R-:W-:Y:S02]  /*b620*/  ISETP.GE.AND P5, PT, R3, R202, PT ;  /* 0x000000ca0300720c */ /* 0x000fe40003fa6270 */
[----:B------:R-:W-:Y:S02]  /*b630*/  FSEL R136, R9, -INF , !P4 ;  /* 0xff80000009887808 */ /* 0x000fe40006000000 */
[----:B------:R-:W-:Y:S02]  /*b640*/  ISETP.GE.OR P0, PT, R133, R203, !P0 ;  /* 0x000000cb8500720c */ /* 0x000fe40004706670 */
[-C--:B------:R-:W-:Y:S02]  /*b650*/  ISETP.GE.OR P2, PT, R132, R197.reuse, !P2 ;  /* 0x000000c58400720c */ /* 0x080fe40005746670 */
[C---:B------:R-:W-:Y:S02]  /*b660*/  IADD3 R132, R3.reuse, 0x10, RZ ;  /* 0x0000001003847810 */ /* 0x040fe40007ffe0ff */
[----:B------:R-:W-:Y:S02]  /*b670*/  IADD3 R4, R3, 0x11, RZ ;  /* 0x0000001103047810 */ /* 0x000fe40007ffe0ff */
[----:B------:R-:W-:Y:S02]  /*b680*/  FSEL R144, R5, -INF , !P6 ;  /* 0xff80000005907808 */ /* 0x000fe40007000000 */
[----:B------:R-:W-:Y:S02]  /*b690*/  FMNMX.FTZ R9, R134, R2, !PT ;  /* 0x0000000286097209 */ /* 0x000fe40007810000 */
[----:B------:R-:W-:Y:S02]  /*b6a0*/  ISETP.GE.AND P3, PT, R133, R202, PT ;  /* 0x000000ca8500720c */ /* 0x000fe40003f66270 */
[----:B------:R-:W-:Y:S02]  /*b6b0*/  ISETP.GE.OR P5, PT, R3, R197, !P5 ;  /* 0x000000c50300720c */ /* 0x000fe40006fa6670 */
[----:B------:R-:W-:Y:S02]  /*b6c0*/  FSEL R7, R7, -INF , !P1 ;  /* 0xff80000007077808 */ /* 0x000fe40004800000 */
[----:B------:R-:W-:Y:S02]  /*b6d0*/  FSEL R138, R8, -INF , !P0 ;  /* 0xff800000088a7808 */ /* 0x000fe40004000000 */
[-C--:B------:R-:W-:Y:S02]  /*b6e0*/  ISETP.GE.AND P1, PT, R132, R204.reuse, PT ;  /* 0x000000cc8400720c */ /* 0x080fe40003f26270 */
[C---:B------:R-:W-:Y:S02]  /*b6f0*/  ISETP.GE.AND P6, PT, R4.reuse, R204, PT ;  /* 0x000000cc0400720c */ /* 0x040fe40003fc6270 */
[----:B------:R-:W-:Y:S02]  /*b700*/  ISETP.GE.AND P0, PT, R4, R202, PT ;  /* 0x000000ca0400720c */ /* 0x000fe40003f06270 */
[----:B------:R-:W-:Y:S02]  /*b710*/  FMNMX.FTZ R9, R144, R9, !PT ;  /* 0x0000000990097209 */ /* 0x000fe40007810000 */
[----:B------:R-:W-:Y:S02]  /*b720*/  ISETP.GE.OR P3, PT, R133, R197, !P3 ;  /* 0x000000c58500720c */ /* 0x000fe40005f66670 */
[----:B------:R-:W-:Y:S02]  /*b730*/  FSEL R135, R6, -INF , !P5 ;  /* 0xff80000006877808 */ /* 0x000fe40006800000 */
[-C--:B------:R-:W-:Y:S02]  /*b740*/  ISETP.GE.OR P1, PT, R132, R203.reuse, !P1 ;  /* 0x000000cb8400720c */ /* 0x080fe40004f26670 */
[C---:B------:R-:W-:Y:S02]  /*b750*/  ISETP.GE.OR P6, PT, R4.reuse, R203, !P6 ;  /* 0x000000cb0400720c */ /* 0x040fe400077c6670 */
[----:B------:R-:W-:Y:S02]  /*b760*/  ISETP.GE.OR P0, PT, R4, R197, !P0 ;  /* 0x000000c50400720c */ /* 0x000fe40004706670 */
[----:B------:R-:W-:Y:S02]  /*b770*/  FMNMX.FTZ R9, R138, R9, !PT ;  /* 0x000000098a097209 */ /* 0x000fe40007810000 */
[C---:B------:R-:W-:Y:S02]  /*b780*/  IADD3 R6, R3.reuse, 0x18, RZ ;  /* 0x0000001803067810 */ /* 0x040fe40007ffe0ff */
[----:B------:R-:W-:Y:S02]  /*b790*/  IADD3 R4, R3, 0x19, RZ ;  /* 0x0000001903047810 */ /* 0x000fe40007ffe0ff */
[----:B------:R-:W-:Y:S02]  /*b7a0*/  FSEL R5, R10, -INF , !P3 ;  /* 0xff8000000a057808 */ /* 0x000fe40005800000 */
[----:B------:R-:W-:Y:S02]  /*b7b0*/  FMNMX.FTZ R10, R135, R0, !PT ;  /* 0x00000000870a7209 */ /* 0x000fe40007810000 */
[----:B------:R-:W-:Y:S02]  /*b7c0*/  FSEL R162, R12, -INF , !P1 ;  /* 0xff8000000ca27808 */ /* 0x000fe40004800000 */
[----:B------:R-:W-:Y:S02]  /*b7d0*/  FSEL R11, R11, -INF , !P2 ;  /* 0xff8000000b0b7808 */ /* 0x000fe40005000000 */
[----:B------:R-:W-:Y:S02]  /*b7e0*/  FMNMX.FTZ R9, R136, R9, !PT ;  /* 0x0000000988097209 */ /* 0x000fe40007810000 */
[C---:B------:R-:W-:Y:S02]  /*b7f0*/  ISETP.GE.AND P4, PT, R6.reuse, R204, PT ;  /* 0x000000cc0600720c */ /* 0x040fe40003f86270 */
[----:B------:R-:W-:Y:S02]  /*b800*/  ISETP.GE.AND P2, PT, R6, R202, PT ;  /* 0x000000ca0600720c */ /* 0x000fe40003f46270 */
[C---:B------:R-:W-:Y:S02]  /*b810*/  ISETP.GE.AND P3, PT, R4.reuse, R204, PT ;  /* 0x000000cc0400720c */ /* 0x040fe40003f66270 */
[----:B------:R-:W-:Y:S02]  /*b820*/  ISETP.GE.AND P1, PT, R4, R202, PT ;  /* 0x000000ca0400720c */ /* 0x000fe40003f26270 */
[----:B------:R-:W-:Y:S02]  /*b830*/  FMNMX.FTZ R10, R7, R10, !PT ;  /* 0x0000000a070a7209 */ /* 0x000fe40007810000 */
[----:B------:R-:W-:Y:S02]  /*b840*/  ISETP.GE.AND P5, PT, R132, R202, PT ;  /* 0x000000ca8400720c */ /* 0x000fe40003fa6270 */
[----:B------:R-:W-:Y:S02]  /*b850*/  FSEL R160, R13, -INF , !P6 ;  /* 0xff8000000da07808 */ /* 0x000fe40007000000 */
[----:B------:R-:W-:Y:S02]  /*b860*/  FMNMX.FTZ R9, R162, R9, !PT ;  /* 0x00000009a2097209 */ /* 0x000fe40007810000 */
[C---:B------:R-:W-:Y:S02]  /*b870*/  ISETP.GE.OR P4, PT, R6.reuse, R203, !P4 ;  /* 0x000000cb0600720c */ /* 0x040fe40006786670 */
[----:B------:R-:W-:Y:S02]  /*b880*/  ISETP.GE.OR P2, PT, R6, R197, !P2 ;  /* 0x000000c50600720c */ /* 0x000fe40005746670 */
[C---:B------:R-:W-:Y:S02]  /*b890*/  ISETP.GE.OR P3, PT, R4.reuse, R203, !P3 ;  /* 0x000000cb0400720c */ /* 0x040fe40005f66670 */
[-C--:B------:R-:W-:Y:S02]  /*b8a0*/  ISETP.GE.OR P1, PT, R4, R197.reuse, !P1 ;  /* 0x000000c50400720c */ /* 0x080fe40004f26670 */
[C---:B------:R-:W-:Y:S02]  /*b8b0*/  IADD3 R6, R3.reuse, 0x20, RZ ;  /* 0x0000002003067810 */ /* 0x040fe40007ffe0ff */
[----:B------:R-:W-:Y:S02]  /*b8c0*/  IADD3 R4, R3, 0x21, RZ ;  /* 0x0000002103047810 */ /* 0x000fe40007ffe0ff */
[----:B------:R-:W-:Y:S02]  /*b8d0*/  ISETP.GE.OR P5, PT, R132, R197, !P5 ;  /* 0x000000c58400720c */ /* 0x000fe40006fa6670 */
[----:B------:R-:W-:Y:S02]  /*b8e0*/  FMNMX.FTZ R10, R5, R10, !PT ;  /* 0x0000000a050a7209 */ /* 0x000fe40007810000 */
[----:B------:R-:W-:Y:S02]  /*b8f0*/  FSEL R163, R15, -INF , !P0 ;  /* 0xff8000000fa37808 */ /* 0x000fe40004000000 */
[----:B------:R-:W-:Y:S02]  /*b900*/  FSEL R142, R16, -INF , !P4 ;  /* 0xff800000108e7808 */ /* 0x000fe40006000000 */
[----:B------:R-:W-:Y:S02]  /*b910*/  FMNMX.FTZ R9, R160, R9, !PT ;  /* 0x00000009a0097209 */ /* 0x000fe40007810000 */
[-C--:B------:R-:W-:Y:S02]  /*b920*/  ISETP.GE.AND P0, PT, R6, R204.reuse, PT ;  /* 0x000000cc0600720c */ /* 0x080fe40003f06270 */
[C---:B------:R-:W-:Y:S02]  /*b930*/  ISETP.GE.AND P6, PT, R4.reuse, R204, PT ;  /* 0x000000cc0400720c */ /* 0x040fe40003fc6270 */
[----:B------:R-:W-:Y:S02]  /*b940*/  ISETP.GE.AND P4, PT, R4, R202, PT ;  /* 0x000000ca0400720c */ /* 0x000fe40003f86270 */
[----:B------:R-:W-:Y:S02]  /*b950*/  FSEL R165, R14, -INF , !P5 ;  /* 0xff8000000ea57808 */ /* 0x000fe40006800000 */
[----:B------:R-:W-:Y:S02]  /*b960*/  FMNMX.FTZ R10, R11, R10, !PT ;  /* 0x0000000a0b0a7209 */ /* 0x000fe40007810000 */
[----:B------:R-:W-:Y:S02]  /*b970*/  ISETP.GE.AND P5, PT, R6, R202, PT ;  /* 0x000000ca0600720c */ /* 0x000fe40003fa6270 */
[----:B------:R-:W-:Y:S02]  /*b980*/  FSEL R140, R17, -INF , !P3 ;  /* 0xff800000118c7808 */ /* 0x000fe40005800000 */
[----:B------:R-:W-:Y:S02]  /*b990*/  FMNMX.FTZ R9, R142, R9, !PT ;  /* 0x000000098e097209 */ /* 0x000fe40007810000 */
[-C--:B------:R-:W-:Y:S02]  /*b9a0*/  ISETP.GE.OR P0, PT, R6, R203.reuse, !P0 ;  /* 0x000000cb0600720c */ /* 0x080fe40004706670 */
[C---:B------:R-:W-:Y:S02]  /*b9b0*/  ISETP.GE.OR P6, PT, R4.reuse, R203, !P6 ;  /* 0x000000cb0400720c */ /* 0x040fe400077c6670 */
[-C--:B------:R-:W-:Y:S02]  /*b9c0*/  ISETP.GE.OR P4, PT, R4, R197.reuse, !P4 ;  /* 0x000000c50400720c */ /* 0x080fe40006786670 */
[----:B------:R-:W-:Y:S02]  /*b9d0*/  IADD3 R4, R3, 0x28, RZ ;  /* 0x0000002803047810 */ /* 0x000fe40007ffe0ff */
[----:B------:R-:W-:Y:S02]  /*b9e0*/  FMNMX.FTZ R10, R165, R10, !PT ;  /* 0x0000000aa50a7209 */ /* 0x000fe40007810000 */
[----:B------:R-:W-:Y:S02]  /*b9f0*/  ISETP.GE.OR P5, PT, R6, R197, !P5 ;  /* 0x000000c50600720c */ /* 0x000fe40006fa6670 */
[----:B------:R-:W-:Y:S02]  /*ba00*/  IADD3 R6, R3, 0x29, RZ ;  /* 0x0000002903067810 */ /* 0x000fe40007ffe0ff */
[----:B------:R-:W-:Y:S02]  /*ba10*/  FSEL R158, R20, -INF , !P0 ;  /* 0xff800000149e7808 */ /* 0x000fe40004000000 */
[----:B------:R-:W-:Y:S02]  /*ba20*/  FMNMX.FTZ R9, R140, R9, !PT ;  /* 0x000000098c097209 */ /* 0x000fe40007810000 */
[----:B------:R-:W-:Y:S02]  /*ba30*/  ISETP.GE.AND P3, PT, R4, R204, PT ;  /* 0x000000cc0400720c */ /* 0x000fe40003f66270 */
[----:B------:R-:W-:Y:S02]  /*ba40*/  FSEL R143, R18, -INF , !P2 ;  /* 0xff800000128f7808 */ /* 0x000fe40005000000 */
[----:B------:R-:W-:Y:S02]  /*ba50*/  FSEL R141, R19, -INF , !P1 ;  /* 0xff800000138d7808 */ /* 0x000fe40004800000 */
[----:B------:R-:W-:Y:S02]  /*ba60*/  FMNMX.FTZ R10, R163, R10, !PT ;  /* 0x0000000aa30a7209 */ /* 0x000fe40007810000 */
[----:B------:R-:W-:Y:S02]  /*ba70*/  ISETP.GE.AND P1, PT, R4, R202, PT ;  /* 0x000000ca0400720c */ /* 0x000fe40003f26270 */
[----:B------:R-:W-:Y:S02]  /*ba80*/  ISETP.GE.AND P2, PT, R6, R204, PT ;  /* 0x000000cc0600720c */ /* 0x000fe40003f46270 */
[----:B------:R-:W-:Y:S02]  /*ba90*/  FSEL R156, R21, -INF , !P6 ;  /* 0xff800000159c7808 */ /* 0x000fe40007000000 */
[----:B------:R-:W-:Y:S02]  /*baa0*/  FMNMX.FTZ R9, R158, R9, !PT ;  /* 0x000000099e097209 */ /* 0x000fe40007810000 */
[----:B------:R-:W-:Y:S02]  /*bab0*/  ISETP.GE.OR P3, PT, R4, R203, !P3 ;  /* 0x000000cb0400720c */ /* 0x000fe40005f66670 */
[----:B------:R-:W-:Y:S02]  /*bac0*/  IADD3 R8, R3, 0x30, RZ ;  /* 0x0000003003087810 */ /* 0x000fe40007ffe0ff */
[----:B------:R-:W-:Y:S02]  /*bad0*/  ISETP.GE.AND P0, PT, R6, R202, PT ;  /* 0x000000ca0600720c */ /* 0x000fe40003f06270 */
[----:B------:R-:W-:Y:S02]  /*bae0*/  FMNMX.FTZ R10, R143, R10, !PT ;  /* 0x0000000a8f0a7209 */ /* 0x000fe40007810000 */
[----:B------:R-:W-:Y:S02]  /*baf0*/  ISETP.GE.OR P1, PT, R4, R197, !P1 ;  /* 0x000000c50400720c */ /* 0x000fe40004f26670 */
[----:B------:R-:W-:Y:S02]  /*bb00*/  ISETP.GE.OR P2, PT, R6, R203, !P2 ;  /* 0x000000cb0600720c */ /* 0x000fe40005746670 */
[C---:B------:R-:W-:Y:S02]  /*bb10*/  IADD3 R4, R3.reuse, 0x38, RZ ;  /* 0x0000003803047810 */ /* 0x040fe40007ffe0ff */
[----:B------:R-:W-:Y:S02]  /*bb20*/  FSEL R154, R24, -INF , !P3 ;  /* 0xff800000189a7808 */ /* 0x000fe40005800000 */
[----:B------:R-:W-:Y:S02]  /*bb30*/  FMNMX.FTZ R9, R156, R9, !PT ;  /* 0x000000099c097209 */ /* 0x000fe40007810000 */
[----:B------:R-:W-:Y:S02]  /*bb40*/  ISETP.GE.OR P0, PT, R6, R197, !P0 ;  /* 0x000000c50600720c */ /* 0x000fe40004706670 */
[----:B------:R-:W-:Y:S02]  /*bb50*/  ISETP.GE.AND P6, PT, R8, R204, PT ;  /* 0x000000cc0800720c */ /* 0x000fe40003fc6270 */
[----:B------:R-:W-:Y:S02]  /*bb60*/  IADD3 R6, R3, 0x31, RZ ;  /* 0x0000003103067810 */ /* 0x000fe40007ffe0ff */
[----:B------:R-:W-:Y:S02]  /*bb70*/  FSEL R152, R25, -INF , !P2 ;  /* 0xff80000019987808 */ /* 0x000fe40005000000 */
[----:B------:R-:W-:Y:S02]  /*bb80*/  FSEL R161, R22, -INF , !P5 ;  /* 0xff80000016a17808 */ /* 0x000fe40006800000 */
[----:B------:R-:W-:Y:S02]  /*bb90*/  FMNMX.FTZ R10, R141, R10, !PT ;  /* 0x0000000a8d0a7209 */ /* 0x000fe40007810000 */
[-C--:B------:R-:W-:Y:S02]  /*bba0*/  ISETP.GE.AND P2, PT, R4, R204.reuse, PT ;  /* 0x000000cc0400720c */ /* 0x080fe40003f46270 */
[----:B------:R-:W-:Y:S02]  /*bbb0*/  FMNMX.FTZ R9, R154, R9, !PT ;  /* 0x000000099a097209 */ /* 0x000fe40007810000 */
[-C--:B------:R-:W-:Y:S02]  /*bbc0*/  ISETP.GE.OR P6, PT, R8, R203.reuse, !P6 ;  /* 0x000000cb0800720c */ /* 0x080fe400077c6670 */
[----:B------:R-:W-:Y:S02]  /*bbd0*/  ISETP.GE.AND P3, PT, R6, R204, PT ;  /* 0x000000cc0600720c */ /* 0x000fe40003f66270 */
[----:B------:R-:W-:Y:S02]  /*bbe0*/  FSEL R159, R23, -INF , !P4 ;  /* 0xff800000179f7808 */ /* 0x000fe40006000000 */
[----:B------:R-:W-:Y:S01]  /*bbf0*/  FMNMX.FTZ R10, R161, R10, !PT ;  /* 0x0000000aa10a7209 */ /* 0x000fe20007810000 */
[----:B------:R-:W-:Y:S01]  /*bc00*/  LDSM.16.MT88.4 R20, [R186+0x12000] ;  /* 0x01200000ba14783b */ /* 0x000fe20000004200 */
[----:B------:R-:W-:Y:S02]  /*bc10*/  ISETP.GE.OR P2, PT, R4, R203, !P2 ;  /* 0x000000cb0400720c */ /* 0x000fe40005746670 */
[----:B------:R-:W-:Y:S02]  /*bc20*/  FSEL R151, R28, -INF , !P6 ;  /* 0xff8000001c977808 */ /* 0x000fe40007000000 */
[----:B------:R-:W-:Y:S02]  /*bc30*/  FMNMX.FTZ R12, R152, R9, !PT ;  /* 0x00000009980c7209 */ /* 0x000fe40007810000 */
[----:B------:R-:W-:Y:S02]  /*bc40*/  ISETP.GE.OR P3, PT, R6, R203, !P3 ;  /* 0x000000cb0600720c */ /* 0x000fe40005f66670 */
[----:B------:R-:W-:Y:S02]  /*bc50*/  IADD3 R3, R3, 0x39, RZ ;  /* 0x0000003903037810 */ /* 0x000fe40007ffe0ff */
[----:B------:R-:W-:Y:S02]  /*bc60*/  FSEL R148, R32, -INF , !P2 ;  /* 0xff80000020947808 */ /* 0x000fe40005000000 */
[----:B------:R-:W-:Y:S02]  /*bc70*/  FSEL R157, R26, -INF , !P1 ;  /* 0xff8000001a9d7808 */ /* 0x000fe40004800000 */
[----:B------:R-:W-:Y:S02]  /*bc80*/  FMNMX.FTZ R10, R159, R10, !PT ;  /* 0x0000000a9f0a7209 */ /* 0x000fe40007810000 */
[C---:B------:R-:W-:Y:S02]  /*bc90*/  ISETP.GE.AND P2, PT, R8.reuse, R202, PT ;  /* 0x000000ca0800720c */ /* 0x040fe40003f46270 */
[----:B------:R-:W-:Y:S02]  /*bca0*/  FSEL R150, R29, -INF , !P3 ;  /* 0xff8000001d967808 */ /* 0x000fe40005800000 */
[----:B------:R-:W-:Y:S02]  /*bcb0*/  FMNMX.FTZ R9, R151, R12, !PT ;  /* 0x0000000c97097209 */ /* 0x000fe40007810000 */
[----:B------:R-:W-:Y:S02]  /*bcc0*/  ISETP.GE.AND P6, PT, R3, R204, PT ;  /* 0x000000cc0300720c */ /* 0x000fe40003fc6270 */
[----:B------:R-:W-:Y:S02]  /*bcd0*/  FSEL R155, R27, -INF , !P0 ;  /* 0xff8000001b9b7808 */ /* 0x000fe40004000000 */
[----:B------:R-:W-:Y:S02]  /*bce0*/  ISETP.GE.OR P1, PT, R8, R197, !P2 ;  /* 0x000000c50800720c */ /* 0x000fe40005726670 */
[----:B------:R-:W-:Y:S02]  /*bcf0*/  FMNMX.FTZ R8, R157, R10, !PT ;  /* 0x0000000a9d087209 */ /* 0x000fe40007810000 */
[----:B------:R-:W-:Y:S02]  /*bd00*/  ISETP.GE.AND P2, PT, R6, R202, PT ;  /* 0x000000ca0600720c */ /* 0x000fe40003f46270 */
[----:B------:R-:W-:Y:S02]  /*bd10*/  FMNMX.FTZ R9, R150, R9, !PT ;  /* 0x0000000996097209 */ /* 0x000fe40007810000 */
[----:B------:R-:W-:Y:S02]  /*bd20*/  ISETP.GE.OR P6, PT, R3, R203, !P6 ;  /* 0x000000cb0300720c */ /* 0x000fe400077c6670 */
[----:B------:R-:W-:Y:S02]  /*bd30*/  FSEL R149, R30, -INF , !P1 ;  /* 0xff8000001e957808 */ /* 0x000fe40004800000 */
[----:B------:R-:W-:Y:S02]  /*bd40*/  FMNMX.FTZ R8, R155, R8, !PT ;  /* 0x000000089b087209 */ /* 0x000fe40007810000 */
[----:B------:R-:W-:Y:S02]  /*bd50*/  ISETP.GE.OR P2, PT, R6, R197, !P2 ;  /* 0x000000c50600720c */ /* 0x000fe40005746670 */
[----:B------:R-:W-:Y:S02]  /*bd60*/  ISETP.GE.AND P0, PT, R4, R202, PT ;  /* 0x000000ca0400720c */ /* 0x000fe40003f06270 */
[----:B------:R-:W-:Y:S02]  /*bd70*/  FSEL R146, R33, -INF , !P6 ;  /* 0xff80000021927808 */ /* 0x000fe40007000000 */
[----:B------:R-:W-:Y:S02]  /*bd80*/  FMNMX.FTZ R13, R148, R9, !PT ;  /* 0x00000009940d7209 */ /* 0x000fe40007810000 */
[----:B------:R-:W-:Y:S02]  /*bd90*/  FSEL R147, R31, -INF , !P2 ;  /* 0xff8000001f937808 */ /* 0x000fe40005000000 */
[----:B------:R-:W-:Y:S01]  /*bda0*/  FMNMX.FTZ R8, R149, R8, !PT ;  /* 0x0000000895087209 */ /* 0x000fe20007810000 */
[----:B------:R-:W-:Y:S01]  /*bdb0*/  LDSM.16.MT88.4 R28, [R185+0x12000] ;  /* 0x01200000b91c783b */ /* 0x000fe20000004200 */
[----:B------:R-:W-:Y:S02]  /*bdc0*/  ISETP.GE.OR P1, PT, R4, R197, !P0 ;  /* 0x000000c50400720c */ /* 0x000fe40004726670 */
[----:B------:R-:W-:Y:S02]  /*bdd0*/  ISETP.GE.AND P0, PT, R3, R202, PT ;  /* 0x000000ca0300720c */ /* 0x000fe40003f06270 */
[----:B------:R-:W-:Y:S02]  /*bde0*/  FMNMX.FTZ R9, R146, R13, !PT ;  /* 0x0000000d92097209 */ /* 0x000fe40007810000 */
[----:B------:R-:W-:Y:S01]  /*bdf0*/  FSEL R145, R34, -INF , !P1 ;  /* 0xff80000022917808 */ /* 0x000fe20004800000 */
[----:B------:R-:W-:Y:S01]  /*be00*/  LDSM.16.MT88.4 R12, [R188+0x12000] ;  /* 0x01200000bc0c783b */ /* 0x000fe20000004200 */
[----:B------:R-:W-:Y:S02]  /*be10*/  FMNMX.FTZ R8, R147, R8, !PT ;  /* 0x0000000893087209 */ /* 0x000fe40007810000 */
[----:B------:R-:W-:Y:S02]  /*be20*/  ISETP.GE.OR P0, PT, R3, R197, !P0 ;  /* 0x000000c50300720c */ /* 0x000fe40004706670 */
[----:B------:R-:W-:Y:S02]  /*be30*/  FMNMX.FTZ R8, R145, R8, !PT ;  /* 0x0000000891087209 */ /* 0x000fe40007810000 */
[----:B------:R-:W-:Y:S01]  /*be40*/  FSEL R133, R35, -INF , !P0 ;  /* 0xff80000023857808 */ /* 0x000fe20004000000 */
[----:B------:R-:W-:Y:S03]  /*be50*/  SHFL.BFLY PT, R10, R9, 0x2, 0x1f ;  /* 0x0c401f00090a7f89 */ /* 0x000fe600000e0000 */
[----:B------:R-:W-:Y:S05]  /*be60*/  FMNMX.FTZ R6, R133, R8, !PT ;  /* 0x0000000885067209 */ /* 0x000fea0007810000 */
[----:B------:R-:W1:Y:S02]  /*be70*/  SHFL.BFLY PT, R3, R6, 0x2, 0x1f ;  /* 0x0c401f0006037f89 */ /* 0x000e6400000e0000 */
[----:B-1----:R-:W-:Y:S02]  /*be80*/  FMNMX.FTZ R4, R6, R3, !PT ;  /* 0x0000000306047209 */ /* 0x002fe40007810000 */
[----:B------:R-:W-:Y:S04]  /*be90*/  FMNMX.FTZ R9, R9, R10, !PT ;  /* 0x0000000a09097209 */ /* 0x000fe80007810000 */
[----:B------:R-:W1:Y:S08]  /*bea0*/  SHFL.BFLY PT, R3, R4, 0x1, 0x1f ;  /* 0x0c201f0004037f89 */ /* 0x000e7000000e0000 */
[----:B------:R-:W2:Y:S01]  /*beb0*/  SHFL.BFLY PT, R132, R9, 0x1, 0x1f ;  /* 0x0c201f0009847f89 */ /* 0x000ea200000e0000 */
[----:B-1----:R-:W-:Y:S04]  /*bec0*/  FMNMX.FTZ R3, R4, R3, !PT ;  /* 0x0000000304037209 */ /* 0x002fe80007810000 */
[----:B------:R-:W-:Y:S02]  /*bed0*/  FSETP.NEU.FTZ.AND P0, PT, R3, -INF , PT ;  /* 0xff8000000300780b */ /* 0x000fe40003f1d000 */
[----:B--2---:R-:W-:Y:S04]  /*bee0*/  FMNMX.FTZ R132, R9, R132, !PT ;  /* 0x0000008409847209 */ /* 0x004fe80007810000 */
[C---:B------:R-:W-:Y:S01]  /*bef0*/  FSETP.NEU.FTZ.AND P1, PT, R132.reuse, -INF , PT ;  /* 0xff8000008400780b */ /* 0x040fe20003f3d000 */
[----:B------:R-:W-:Y:S05]  /*bf00*/  FMUL.FTZ R153, R132, c[0x0][0x23c] ;  /* 0x00008f0084997a20 */ /* 0x000fea0000410000 */
[----:B------:R-:W-:Y:S05]  /*bf10*/  FSEL R153, R153, RZ, P1 ;  /* 0x000000ff99997208 */ /* 0x000fea0000800000 */
[--C-:B------:R-:W-:Y:S02]  /*bf20*/  FFMA.FTZ R217, R134, c[0x0][0x23c], -R153.reuse ;  /* 0x00008f0086d97a23 */ /* 0x100fe40000010899 */
[--C-:B------:R-:W-:Y:S02]  /*bf30*/  FFMA.FTZ R134, R144, c[0x0][0x23c], -R153.reuse ;  /* 0x00008f0090867a23 */ /* 0x100fe40000010899 */
[----:B------:R-:W-:Y:S02]  /*bf40*/  FMUL.FTZ R144, R3, c[0x0][0x23c] ;  /* 0x00008f0003907a20 */ /* 0x000fe40000410000 */
[--C-:B------:R-:W-:Y:S01]  /*bf50*/  FFMA.FTZ R214, R138, c[0x0][0x23c], -R153.reuse ;  /* 0x00008f008ad67a23 */ /* 0x100fe20000010899 */
[----:B------:R-:W-:Y:S01]  /*bf60*/  MUFU.EX2 R217, R217 ;  /* 0x000000d900d97308 */ /* 0x000fe20000000800 */
[--C-:B------:R-:W-:Y:S01]  /*bf70*/  FFMA.FTZ R171, R136, c[0x0][0x23c], -R153.reuse ;  /* 0x00008f0088ab7a23 */ /* 0x100fe20000010899 */
[----:B------:R-:W-:Y:S01]  /*bf80*/  FSEL R144, R144, RZ, P0 ;  /* 0x000000ff90907208 */ /* 0x000fe20000000000 */
[--C-:B------:R-:W-:Y:S02]  /*bf90*/  FFMA.FTZ R216, R162, c[0x0][0x23c], -R153.reuse ;  /* 0x00008f00a2d87a23 */ /* 0x100fe40000010899 */
[--C-:B------:R-:W-:Y:S02]  /*bfa0*/  FFMA.FTZ R219, R160, c[0x0][0x23c], -R153.reuse ;  /* 0x00008f00a0db7a23 */ /* 0x100fe40000010899 */
[--C-:B------:R-:W-:Y:S01]  /*bfb0*/  FFMA.FTZ R168, R5, c[0x0][0x23c], -R144.reuse ;  /* 0x00008f0005a87a23 */ /* 0x100fe20000010890 */
[----:B------:R-:W-:Y:S01]  /*bfc0*/  FSEL R5, R132, RZ, P1 ;  /* 0x000000ff84057208 */ /* 0x000fe20000800000 */
[--C-:B------:R-:W-:Y:S01]  /*bfd0*/  FFMA.FTZ R170, R135, c[0x0][0x23c], -R144.reuse ;  /* 0x00008f0087aa7a23 */ /* 0x100fe20000010890 */
[----:B------:R-:W1:Y:S01]  /*bfe0*/  MUFU.EX2 R134, R134 ;  /* 0x0000008600867308 */ /* 0x000e620000000800 */
[----:B------:R-:W-:Y:S02]  /*bff0*/  FFMA.FTZ R169, R7, c[0x0][0x23c], -R144 ;  /* 0x00008f0007a97a23 */ /* 0x000fe40000010890 */
[----:B------:R-:W-:Y:S01]  /*c000*/  FADD.FTZ R4, -R5, R2 ;  /* 0x0000000205047221 */ /* 0x000fe20000010100 */
[----:B------:R-:W-:Y:S01]  /*c010*/  FSEL R5, R3, RZ, P0 ;  /* 0x000000ff03057208 */ /* 0x000fe20000000000 */
[----:B------:R-:W-:Y:S01]  /*c020*/  FFMA.FTZ R135, R11, c[0x0][0x23c], -R144 ;  /* 0x00008f000b877a23 */ /* 0x000fe20000010890 */
[----:B------:R-:W-:Y:S01]  /*c030*/  PLOP3.LUT P0, PT, PT, PT, UP0, 0x80, 0x0 ;  /* 0x000000000000781c */ /* 0x000fe20003f0f008 */
[----:B------:R-:W-:Y:S02]  /*c040*/  FMUL.FTZ R2, R4, c[0x0][0x23c] ;  /* 0x00008f0004027a20 */ /* 0x000fe40000410000 */
[----:B------:R-:W-:Y:S01]  /*c050*/  FADD.FTZ R5, -R5, R0 ;  /* 0x0000000005057221 */ /* 0x000fe20000010100 */
[----:B------:R-:W-:Y:S01]  /*c060*/  MUFU.EX2 R214, R214 ;  /* 0x000000d600d67308 */ /* 0x000fe20000000800 */
[--C-:B------:R-:W-:Y:S02]  /*c070*/  FFMA.FTZ R218, R142, c[0x0][0x23c], -R153.reuse ;  /* 0x00008f008eda7a23 */ /* 0x100fe40000010899 */
[----:B------:R-:W-:Y:S02]  /*c080*/  FMUL.FTZ R0, R5, c[0x0][0x23c] ;  /* 0x00008f0005007a20 */ /* 0x000fe40000410000 */
[--C-:B------:R-:W-:Y:S02]  /*c090*/  FFMA.FTZ R221, R140, c[0x0][0x23c], -R153.reuse ;  /* 0x00008f008cdd7a23 */ /* 0x100fe40000010899 */
[--C-:B------:R-:W-:Y:S02]  /*c0a0*/  FFMA.FTZ R220, R165, c[0x0][0x23c], -R144.reuse ;  /* 0x00008f00a5dc7a23 */ /* 0x100fe40000010890 */
        /* <DEDUP_REMOVED lines=8> */
[----:B------:R-:W-:Y:S01]  /*c130*/  MUFU.EX2 R170, R170 ;  /* 0x000000aa00aa7308 */ /* 0x000fe20000000800 */
[--C-:B------:R-:W-:Y:S02]  /*c140*/  FFMA.FTZ R227, R156, c[0x0][0x23c], -R153.reuse ;  /* 0x00008f009ce37a23 */ /* 0x100fe40000010899 */
[--C-:B------:R-:W-:Y:S02]  /*c150*/  FFMA.FTZ R226, R154, c[0x0][0x23c], -R153.reuse ;  /* 0x00008f009ae27a23 */ /* 0x100fe40000010899 */
[--C-:B------:R-:W-:Y:S02]  /*c160*/  FFMA.FTZ R229, R152, c[0x0][0x23c], -R153.reuse ;  /* 0x00008f0098e57a23 */ /* 0x100fe40000010899 */
[--C-:B------:R-:W-:Y:S02]  /*c170*/  FFMA.FTZ R228, R161, c[0x0][0x23c], -R144.reuse ;  /* 0x00008f00a1e47a23 */ /* 0x100fe40000010890 */
[----:B------:R-:W-:Y:S01]  /*c180*/  LDSM.16.MT88.4 R160, [R184+0x15800] ;  /* 0x01580000b8a0783b */ /* 0x000fe20000004200 */
[----:B------:R-:W1:Y:S01]  /*c190*/  MUFU.EX2 R169, R169 ;  /* 0x000000a900a97308 */ /* 0x000e620000000800 */
[--C-:B------:R-:W-:Y:S02]  /*c1a0*/  FFMA.FTZ R231, R159, c[0x0][0x23c], -R144.reuse ;  /* 0x00008f009fe77a23 */ /* 0x100fe40000010890 */
[--C-:B------:R-:W-:Y:S01]  /*c1b0*/  FFMA.FTZ R230, R157, c[0x0][0x23c], -R144.reuse ;  /* 0x00008f009de67a23 */ /* 0x100fe20000010890 */
[----:B--2---:R-:W-:Y:S01]  /*c1c0*/  F2FP.BF16.PACK_AB R138, R171, R214 ;  /* 0x000000d6ab8a723e */ /* 0x004fe200000010ff */
[--C-:B------:R-:W-:Y:S02]  /*c1d0*/  FFMA.FTZ R233, R155, c[0x0][0x23c], -R144.reuse ;  /* 0x00008f009be97a23 */ /* 0x100fe40000010890 */
[----:B------:R-:W-:Y:S01]  /*c1e0*/  LDSM.16.MT88.4 R156, [R185+0x15800] ;  /* 0x01580000b99c783b */ /* 0x000fe20000004200 */
[--C-:B------:R-:W-:Y:S02]  /*c1f0*/  FFMA.FTZ R232, R151, c[0x0][0x23c], -R153.reuse ;  /* 0x00008f0097e87a23 */ /* 0x100fe40000010899 */
[----:B------:R-:W-:Y:S01]  /*c200*/  MUFU.EX2 R168, R168 ;  /* 0x000000a800a87308 */ /* 0x000fe20000000800 */
[--C-:B------:R-:W-:Y:S02]  /*c210*/  FFMA.FTZ R235, R150, c[0x0][0x23c], -R153.reuse ;  /* 0x00008f0096eb7a23 */ /* 0x100fe40000010899 */
[--C-:B------:R-:W-:Y:S02]  /*c220*/  FFMA.FTZ R234, R148, c[0x0][0x23c], -R153.reuse ;  /* 0x00008f0094ea7a23 */ /* 0x100fe40000010899 */
[--C-:B------:R-:W-:Y:S02]  /*c230*/  FFMA.FTZ R236, R149, c[0x0][0x23c], -R144.reuse ;  /* 0x00008f0095ec7a23 */ /* 0x100fe40000010890 */
[----:B------:R-:W-:Y:S01]  /*c240*/  LDSM.16.MT88.4 R148, [R188+0x15800] ;  /* 0x01580000bc94783b */ /* 0x000fe20000004200 */
[--C-:B------:R-:W-:Y:S02]  /*c250*/  FFMA.FTZ R239, R147, c[0x0][0x23c], -R144.reuse ;  /* 0x00008f0093ef7a23 */ /* 0x100fe40000010890 */
[----:B------:R-:W2:Y:S01]  /*c260*/  MUFU.EX2 R135, R135 ;  /* 0x0000008700877308 */ /* 0x000ea20000000800 */
[--C-:B------:R-:W-:Y:S02]  /*c270*/  FFMA.FTZ R238, R145, c[0x0][0x23c], -R144.reuse ;  /* 0x00008f0091ee7a23 */ /* 0x100fe40000010890 */
[----:B------:R-:W-:Y:S01]  /*c280*/  FFMA.FTZ R153, R146, c[0x0][0x23c], -R153 ;  /* 0x00008f0092997a23 */ /* 0x000fe20000010899 */
[----:B-1----:R-:W-:Y:S01]  /*c290*/  F2FP.BF16.PACK_AB R137, R169, R170 ;  /* 0x000000aaa989723e */ /* 0x002fe200000010ff */
[----:B------:R-:W-:Y:S05]  /*c2a0*/  FFMA.FTZ R144, R133, c[0x0][0x23c], -R144 ;  /* 0x00008f0085907a23 */ /* 0x000fea0000010890 */
[----:B------:R-:W1:Y:S10]  /*c2b0*/  MUFU.EX2 R2, R2 ;  /* 0x0000000200027308 */ /* 0x000e740000000800 */
[----:B------:R-:W3:Y:S01]  /*c2c0*/  MUFU.EX2 R0, R0 ;  /* 0x0000000000007308 */ /* 0x000ee20000000800 */
[----:B--2---:R-:W-:Y:S09]  /*c2d0*/  F2FP.BF16.PACK_AB R139, R135, R168 ;  /* 0x000000a8878b723e */ /* 0x004ff200000010ff */
[----:B------:R2:W-:Y:S01]  /*c2e0*/  MUFU.EX2 R237, R153 ;  /* 0x0000009900ed7308 */ /* 0x0005e20000000800 */
[C---:B-1----:R-:W-:Y:S02]  /*c2f0*/  FMUL.FTZ R4, R2.reuse, R128 ;  /* 0x0000008002047220 */ /* 0x042fe40000410000 */
[C---:B------:R-:W-:Y:S02]  /*c300*/  FMUL.FTZ R5, R2.reuse, R129 ;  /* 0x0000008102057220 */ /* 0x040fe40000410000 */
[C---:B------:R-:W-:Y:S02]  /*c310*/  FMUL.FTZ R8, R2.reuse, R124 ;  /* 0x0000007c02087220 */ /* 0x040fe40000410000 */
[C---:B------:R-:W-:Y:S03]  /*c320*/  FMUL.FTZ R9, R2.reuse, R125 ;  /* 0x0000007d02097220 */ /* 0x040fe60000410000 */
[----:B------:R1:W-:Y:S01]  /*c330*/  MUFU.EX2 R133, R144 ;  /* 0x0000009000857308 */ /* 0x0003e20000000800 */
[----:B------:R-:W-:Y:S02]  /*c340*/  FMUL.FTZ R16, R2, R116 ;  /* 0x0000007402107220 */ /* 0x000fe40000410000 */
[C---:B---3--:R-:W-:Y:S02]  /*c350*/  FMUL.FTZ R6, R0.reuse, R130 ;  /* 0x0000008200067220 */ /* 0x048fe40000410000 */
[C---:B------:R-:W-:Y:S02]  /*c360*/  FMUL.FTZ R7, R0.reuse, R131 ;  /* 0x0000008300077220 */ /* 0x040fe40000410000 */
[----:B------:R-:W-:Y:S01]  /*c370*/  LDSM.16.MT88.4 R128, [R186+0x14800] ;  /* 0x01480000ba80783b */ /* 0x000fe20000004200 */
[C---:B------:R-:W-:Y:S02]  /*c380*/  FMUL.FTZ R10, R0.reuse, R126 ;  /* 0x0000007e000a7220 */ /* 0x040fe40000410000 */
[----:B------:R-:W-:Y:S01]  /*c390*/  FMUL.FTZ R11, R0, R127 ;  /* 0x0000007f000b7220 */ /* 0x000fe20000410000 */
[----:B------:R-:W-:Y:S01]  /*c3a0*/  MUFU.EX2 R216, R216 ;  /* 0x000000d800d87308 */ /* 0x000fe20000000800 */
[C---:B------:R-:W-:Y:S03]  /*c3b0*/  HMMA.16816.F32.BF16 R4, R136.reuse, R12, R4 ;  /* 0x0000000c8804723c */ /* 0x040fe60000041804 */
[----:B------:R-:W-:Y:S02]  /*c3c0*/  LDSM.16.MT88.4 R124, [R188+0x14800] ;  /* 0x01480000bc7c783b */ /* 0x000fe40000004200 */
[C---:B------:R-:W-:Y:S02]  /*c3d0*/  FMUL.FTZ R17, R2.reuse, R117 ;  /* 0x0000007502117220 */ /* 0x040fe40000410000 */
[C---:B------:R-:W-:Y:S01]  /*c3e0*/  FMUL.FTZ R12, R2.reuse, R120 ;  /* 0x00000078020c7220 */ /* 0x040fe20000410000 */
[C---:B------:R-:W-:Y:S01]  /*c3f0*/  HMMA.16816.F32.BF16 R8, R136.reuse, R14, R8 ;  /* 0x0000000e8808723c */ /* 0x040fe20000041808 */
[----:B------:R-:W3:Y:S02]  /*c400*/  MUFU.EX2 R219, R219 ;  /* 0x000000db00db7308 */ /* 0x000ee40000000800 */
[----:B--2---:R-:W-:Y:S01]  /*c410*/  LDSM.16.MT88.4 R152, [R186+0x15800] ;  /* 0x01580000ba98783b */ /* 0x004fe20000004200 */
[----:B------:R-:W-:Y:S02]  /*c420*/  FMUL.FTZ R13, R2, R121 ;  /* 0x00000079020d7220 */ /* 0x000fe40000410000 */
[C---:B------:R-:W-:Y:S02]  /*c430*/  FMUL.FTZ R18, R0.reuse, R118 ;  /* 0x0000007600127220 */ /* 0x040fe40000410000 */
[C---:B------:R-:W-:Y:S03]  /*c440*/  FMUL.FTZ R14, R0.reuse, R122 ;  /* 0x0000007a000e7220 */ /* 0x040fe60000410000 */
[----:B-1----:R-:W-:Y:S01]  /*c450*/  LDSM.16.MT88.4 R144, [R184+0x13800] ;  /* 0x01380000b890783b */ /* 0x002fe20000004200 */
[C---:B------:R-:W-:Y:S01]  /*c460*/  FMUL.FTZ R15, R0.reuse, R123 ;  /* 0x0000007b000f7220 */ /* 0x040fe20000410000 */
[----:B------:R-:W-:Y:S01]  /*c470*/  MUFU.EX2 R218, R218 ;  /* 0x000000da00da7308 */ /* 0x000fe20000000800 */
[----:B------:R-:W-:Y:S02]  /*c480*/  FMUL.FTZ R19, R0, R119 ;  /* 0x0000007700137220 */ /* 0x000fe40000410000 */
[C---:B------:R-:W-:Y:S02]  /*c490*/  FMUL.FTZ R24, R2.reuse, R108 ;  /* 0x0000006c02187220 */ /* 0x040fe40000410000 */
[----:B------:R-:W-:Y:S01]  /*c4a0*/  FMUL.FTZ R25, R2, R109 ;  /* 0x0000006d02197220 */ /* 0x000fe20000410000 */
[C---:B------:R-:W-:Y:S01]  /*c4b0*/  HMMA.16816.F32.BF16 R12, R136.reuse, R20, R12 ;  /* 0x00000014880c723c */ /* 0x040fe2000004180c */
[----:B------:R-:W1:Y:S02]  /*c4c0*/  LDSM.16.MT88.4 R120, [R184+0x12000] ;  /* 0x01200000b878783b */ /* 0x000e640000004200 */
[C---:B------:R-:W-:Y:S01]  /*c4d0*/  FMUL.FTZ R26, R0.reuse, R110 ;  /* 0x0000006e001a7220 */ /* 0x040fe20000410000 */
[----:B------:R-:W-:Y:S01]  /*c4e0*/  MUFU.EX2 R221, R221 ;  /* 0x000000dd00dd7308 */ /* 0x000fe20000000800 */
[----:B------:R-:W-:Y:S02]  /*c4f0*/  FMUL.FTZ R27, R0, R111 ;  /* 0x0000006f001b7220 */ /* 0x000fe40000410000 */
[C---:B------:R-:W-:Y:S01]  /*c500*/  FMUL.FTZ R20, R2.reuse, R112 ;  /* 0x0000007002147220 */ /* 0x040fe20000410000 */
[C---:B------:R-:W-:Y:S01]  /*c510*/  HMMA.16816.F32.BF16 R16, R136.reuse, R22, R16 ;  /* 0x000000168810723c */ /* 0x040fe20000041810 */
[----:B------:R-:W-:Y:S03]  /*c520*/  LDSM.16.MT88.4 R108, [R184+0x14000] ;  /* 0x01400000b86c783b */ /* 0x000fe60000004200 */
[C---:B------:R-:W-:Y:S02]  /*c530*/  FMUL.FTZ R21, R2.reuse, R113 ;  /* 0x0000007102157220 */ /* 0x040fe40000410000 */
[----:B------:R-:W-:Y:S01]  /*c540*/  FMUL.FTZ R32, R2, R100 ;  /* 0x0000006402207220 */ /* 0x000fe20000410000 */
[----:B------:R-:W-:Y:S01]  /*c550*/  MUFU.EX2 R220, R220 ;  /* 0x000000dc00dc7308 */ /* 0x000fe20000000800 */
[C---:B------:R-:W-:Y:S01]  /*c560*/  FMUL.FTZ R22, R0.reuse, R114 ;  /* 0x0000007200167220 */ /* 0x040fe20000410000 */
[----:B------:R-:W-:Y:S03]  /*c570*/  LDSM.16.MT88.4 R116, [R186+0x12800] ;  /* 0x01280000ba74783b */ /* 0x000fe60000004200 */
[----:B------:R-:W-:Y:S02]  /*c580*/  FMUL.FTZ R23, R0, R115 ;  /* 0x0000007300177220 */ /* 0x000fe40000410000 */
[----:B------:R-:W-:Y:S02]  /*c590*/  FMUL.FTZ R33, R2, R101 ;  /* 0x0000006502217220 */ /* 0x000fe40000410000 */
[C---:B------:R-:W-:Y:S01]  /*c5a0*/  FMUL.FTZ R34, R0.reuse, R102 ;  /* 0x0000006600227220 */ /* 0x040fe20000410000 */
[----:B------:R-:W2:Y:S01]  /*c5b0*/  LDSM.16.MT88.4 R112, [R188+0x14000] ;  /* 0x01400000bc70783b */ /* 0x000ea20000004200 */
[----:B------:R-:W-:Y:S01]  /*c5c0*/  FMUL.FTZ R35, R0, R103 ;  /* 0x0000006700237220 */ /* 0x000fe20000410000 */
[C---:B------:R-:W-:Y:S01]  /*c5d0*/  HMMA.16816.F32.BF16 R20, R136.reuse, R28, R20 ;  /* 0x0000001c8814723c */ /* 0x040fe20000041814 */
[----:B------:R-:W4:Y:S02]  /*c5e0*/  MUFU.EX2 R223, R223 ;  /* 0x000000df00df7308 */ /* 0x000f240000000800 */
[C---:B------:R-:W-:Y:S02]  /*c5f0*/  FMUL.FTZ R36, R2.reuse, R36 ;  /* 0x0000002402247220 */ /* 0x040fe40000410000 */
[C---:B------:R-:W-:Y:S01]  /*c600*/  FMUL.FTZ R37, R2.reuse, R37 ;  /* 0x0000002502257220 */ /* 0x040fe20000410000 */
[----:B------:R-:W-:Y:S01]  /*c610*/  LDSM.16.MT88.4 R100, [R185+0x14000] ;  /* 0x01400000b964783b */ /* 0x000fe20000004200 */
[C---:B------:R-:W-:Y:S01]  /*c620*/  FMUL.FTZ R28, R2.reuse, R104 ;  /* 0x00000068021c7220 */ /* 0x040fe20000410000 */
[C---:B------:R-:W-:Y:S03]  /*c630*/  HMMA.16816.F32.BF16 R24, R136.reuse, R30, R24 ;  /* 0x0000001e8818723c */ /* 0x040fe60000041818 */
[----:B------:R-:W-:Y:S01]  /*c640*/  MUFU.EX2 R222, R222 ;  /* 0x000000de00de7308 */ /* 0x000fe20000000800 */
[----:B------:R-:W-:Y:S02]  /*c650*/  FMUL.FTZ R29, R2, R105 ;  /* 0x00000069021d7220 */ /* 0x000fe40000410000 */
[C---:B------:R-:W-:Y:S02]  /*c660*/  FMUL.FTZ R38, R0.reuse, R38 ;  /* 0x0000002600267220 */ /* 0x040fe40000410000 */
[C---:B------:R-:W-:Y:S04]  /*c670*/  FMUL.FTZ R30, R0.reuse, R106 ;  /* 0x0000006a001e7220 */ /* 0x040fe80000410000 */
[C---:B------:R-:W-:Y:S01]  /*c680*/  FMUL.FTZ R31, R0.reuse, R107 ;  /* 0x0000006b001f7220 */ /* 0x040fe20000410000 */
[----:B------:R-:W5:Y:S01]  /*c690*/  MUFU.EX2 R225, R225 ;  /* 0x000000e100e17308 */ /* 0x000f620000000800 */
[----:B------:R-:W3:Y:S01]  /*c6a0*/  LDSM.16.MT88.4 R104, [R186+0x14000] ;  /* 0x01400000ba68783b */ /* 0x000ee20000004200 */
[----:B------:R-:W-:Y:S02]  /*c6b0*/  FMUL.FTZ R39, R0, R39 ;  /* 0x0000002700277220 */ /* 0x000fe40000410000 */
[C---:B------:R-:W-:Y:S02]  /*c6c0*/  FMUL.FTZ R40, R2.reuse, R40 ;  /* 0x0000002802287220 */ /* 0x040fe40000410000 */
[C---:B-1----:R-:W-:Y:S03]  /*c6d0*/  HMMA.16816.F32.BF16 R28, R136.reuse, R120, R28 ;  /* 0x00000078881c723c */ /* 0x042fe6000004181c */
[----:B------:R-:W-:Y:S01]  /*c6e0*/  FMUL.FTZ R41, R2, R41 ;  /* 0x0000002902297220 */ /* 0x000fe20000410000 */
[----:B------:R-:W-:Y:S01]  /*c6f0*/  MUFU.EX2 R224, R224 ;  /* 0x000000e000e07308 */ /* 0x000fe20000000800 */
[C---:B------:R-:W-:Y:S02]  /*c700*/  FMUL.FTZ R42, R0.reuse, R42 ;  /* 0x0000002a002a7220 */ /* 0x040fe40000410000 */
[----:B------:R-:W-:Y:S01]  /*c710*/  FMUL.FTZ R43, R0, R43 ;  /* 0x0000002b002b7220 */ /* 0x000fe20000410000 */
[C---:B------:R-:W-:Y:S01]  /*c720*/  HMMA.16816.F32.BF16 R32, R136.reuse, R122, R32 ;  /* 0x0000007a8820723c */ /* 0x040fe20000041820 */
[----:B------:R-:W-:Y:S03]  /*c730*/  LDSM.16.MT88.4 R120, [R184+0x12800] ;  /* 0x01280000b878783b */ /* 0x000fe60000004200 */
[C---:B------:R-:W-:Y:S02]  /*c740*/  FMUL.FTZ R44, R2.reuse, R44 ;  /* 0x0000002c022c7220 */ /* 0x040fe40000410000 */
[----:B------:R-:W-:Y:S01]  /*c750*/  FMUL.FTZ R45, R2, R45 ;  /* 0x0000002d022d7220 */ /* 0x000fe20000410000 */
[----:B------:R-:W1:Y:S01]  /*c760*/  MUFU.EX2 R227, R227 ;  /* 0x000000e300e37308 */ /* 0x000e620000000800 */
[C---:B--2---:R-:W-:Y:S04]  /*c770*/  HMMA.16816.F32.BF16 R36, R136.reuse, R112, R36 ;  /* 0x000000708824723c */ /* 0x044fe80000041824 */
[C---:B------:R-:W-:Y:S02]  /*c780*/  FMUL.FTZ R46, R0.reuse, R46 ;  /* 0x0000002e002e7220 */ /* 0x040fe40000410000 */
[----:B------:R-:W-:Y:S02]  /*c790*/  FMUL.FTZ R47, R0, R47 ;  /* 0x0000002f002f7220 */ /* 0x000fe40000410000 */
[C---:B------:R-:W-:Y:S01]  /*c7a0*/  HMMA.16816.F32.BF16 R40, R136.reuse, R114, R40 ;  /* 0x000000728828723c */ /* 0x040fe20000041828 */
[----:B------:R-:W-:Y:S01]  /*c7b0*/  LDSM.16.MT88.4 R112, [R188+0x12800] ;  /* 0x01280000bc70783b */ /* 0x000fe20000004200 */
[----:B------:R-:W-:Y:S02]  /*c7c0*/  MUFU.EX2 R226, R226 ;  /* 0x000000e200e27308 */ /* 0x000fe40000000800 */
[C---:B------:R-:W-:Y:S02]  /*c7d0*/  FMUL.FTZ R48, R2.reuse, R48 ;  /* 0x0000003002307220 */ /* 0x040fe40000410000 */
[----:B------:R-:W-:Y:S02]  /*c7e0*/  FMUL.FTZ R49, R2, R49 ;  /* 0x0000003102317220 */ /* 0x000fe40000410000 */
[C---:B------:R-:W-:Y:S01]  /*c7f0*/  FMUL.FTZ R50, R0.reuse, R50 ;  /* 0x0000003200327220 */ /* 0x040fe20000410000 */
[C---:B---3--:R-:W-:Y:S03]  /*c800*/  HMMA.16816.F32.BF16 R44, R136.reuse, R104, R44 ;  /* 0x00000068882c723c */ /* 0x048fe6000004182c */
[----:B------:R-:W2:Y:S01]  /*c810*/  MUFU.EX2 R229, R229 ;  /* 0x000000e500e57308 */ /* 0x000ea20000000800 */
[----:B------:R-:W-:Y:S02]  /*c820*/  FMUL.FTZ R51, R0, R51 ;  /* 0x0000003300337220 */ /* 0x000fe40000410000 */
[C---:B------:R-:W-:Y:S02]  /*c830*/  FMUL.FTZ R52, R2.reuse, R52 ;  /* 0x0000003402347220 */ /* 0x040fe40000410000 */
[----:B------:R-:W-:Y:S04]  /*c840*/  FMUL.FTZ R53, R2, R53 ;  /* 0x0000003502357220 */ /* 0x000fe80000410000 */
[C---:B------:R-:W-:Y:S01]  /*c850*/  FMUL.FTZ R54, R0.reuse, R54 ;  /* 0x0000003600367220 */ /* 0x040fe20000410000 */
[C---:B------:R-:W-:Y:S01]  /*c860*/  HMMA.16816.F32.BF16 R48, R136.reuse, R106, R48 ;  /* 0x0000006a8830723c */ /* 0x040fe20000041830 */
[----:B------:R-:W3:Y:S01]  /*c870*/  LDSM.16.MT88.4 R104, [R188+0x16000] ;  /* 0x01600000bc68783b */ /* 0x000ee20000004200 */
[----:B------:R-:W-:Y:S01]  /*c880*/  MUFU.EX2 R228, R228 ;  /* 0x000000e400e47308 */ /* 0x000fe20000000800 */
[----:B------:R-:W-:Y:S02]  /*c890*/  FMUL.FTZ R55, R0, R55 ;  /* 0x0000003700377220 */ /* 0x000fe40000410000 */
[C---:B------:R-:W-:Y:S02]  /*c8a0*/  FMUL.FTZ R56, R2.reuse, R56 ;  /* 0x0000003802387220 */ /* 0x040fe40000410000 */
[----:B------:R-:W-:Y:S02]  /*c8b0*/  FMUL.FTZ R57, R2, R57 ;  /* 0x0000003902397220 */ /* 0x000fe40000410000 */
[C---:B------:R-:W-:Y:S01]  /*c8c0*/  FMUL.FTZ R58, R0.reuse, R58 ;  /* 0x0000003a003a7220 */ /* 0x040fe20000410000 */
[C---:B------:R-:W-:Y:S02]  /*c8d0*/  HMMA.16816.F32.BF16 R52, R136.reuse, R100, R52 ;  /* 0x000000648834723c */ /* 0x040fe40000041834 */
[----:B------:R-:W1:Y:S01]  /*c8e0*/  MUFU.EX2 R231, R231 ;  /* 0x000000e700e77308 */ /* 0x000e620000000800 */
[----:B------:R-:W-:Y:S02]  /*c8f0*/  FMUL.FTZ R59, R0, R59 ;  /* 0x0000003b003b7220 */ /* 0x000fe40000410000 */
[C---:B------:R-:W-:Y:S02]  /*c900*/  FMUL.FTZ R60, R2.reuse, R60 ;  /* 0x0000003c023c7220 */ /* 0x040fe40000410000 */
[----:B------:R-:W-:Y:S02]  /*c910*/  FMUL.FTZ R61, R2, R61 ;  /* 0x0000003d023d7220 */ /* 0x000fe40000410000 */
[C---:B------:R-:W-:Y:S01]  /*c920*/  FMUL.FTZ R62, R0.reuse, R62 ;  /* 0x0000003e003e7220 */ /* 0x040fe20000410000 */
[C---:B------:R-:W-:Y:S01]  /*c930*/  HMMA.16816.F32.BF16 R56, R136.reuse, R102, R56 ;  /* 0x000000668838723c */ /* 0x040fe20000041838 */
[----:B------:R-:W1:Y:S01]  /*c940*/  LDSM.16.MT88.4 R100, [R186+0x16000] ;  /* 0x01600000ba64783b */ /* 0x000e620000004200 */
        /* <DEDUP_REMOVED lines=12> */
[----:B------:R-:W2:Y:S01]  /*ca10*/  LDSM.16.MT88.4 R108, [R185+0x16000] ;  /* 0x01600000b96c783b */ /* 0x000ea20000004200 */
[----:B------:R-:W-:Y:S01]  /*ca20*/  MUFU.EX2 R232, R232 ;  /* 0x000000e800e87308 */ /* 0x000fe20000000800 */
[----:B------:R-:W-:Y:S02]  /*ca30*/  FMUL.FTZ R71, R0, R71 ;  /* 0x0000004700477220 */ /* 0x000fe40000410000 */
[C---:B------:R-:W-:Y:S02]  /*ca40*/  FMUL.FTZ R72, R2.reuse, R72 ;  /* 0x0000004802487220 */ /* 0x040fe40000410000 */
[----:B------:R-:W-:Y:S02]  /*ca50*/  FMUL.FTZ R73, R2, R73 ;  /* 0x0000004902497220 */ /* 0x000fe40000410000 */
[C---:B------:R-:W-:Y:S01]  /*ca60*/  FMUL.FTZ R74, R0.reuse, R74 ;  /* 0x0000004a004a7220 */ /* 0x040fe20000410000 */
[C---:B---3--:R-:W-:Y:S02]  /*ca70*/  HMMA.16816.F32.BF16 R68, R136.reuse, R104, R68 ;  /* 0x000000688844723c */ /* 0x048fe40000041844 */
[----:B------:R-:W3:Y:S01]  /*ca80*/  MUFU.EX2 R235, R235 ;  /* 0x000000eb00eb7308 */ /* 0x000ee20000000800 */
[----:B------:R-:W-:Y:S02]  /*ca90*/  FMUL.FTZ R75, R0, R75 ;  /* 0x0000004b004b7220 */ /* 0x000fe40000410000 */
[C---:B------:R-:W-:Y:S02]  /*caa0*/  FMUL.FTZ R76, R2.reuse, R76 ;  /* 0x0000004c024c7220 */ /* 0x040fe40000410000 */
[----:B------:R-:W-:Y:S02]  /*cab0*/  FMUL.FTZ R77, R2, R77 ;  /* 0x0000004d024d7220 */ /* 0x000fe40000410000 */
        /* <DEDUP_REMOVED lines=8> */
[C---:B-1----:R-:W-:Y:S02]  /*cb40*/  HMMA.16816.F32.BF16 R76, R136.reuse, R100, R76 ;  /* 0x00000064884c723c */ /* 0x042fe4000004184c */
[----:B------:R-:W-:Y:S01]  /*cb50*/  MUFU.EX2 R236, R236 ;  /* 0x000000ec00ec7308 */ /* 0x000fe20000000800 */
[----:B------:R-:W-:Y:S02]  /*cb60*/  FMUL.FTZ R83, R0, R83 ;  /* 0x0000005300537220 */ /* 0x000fe40000410000 */
[C---:B------:R-:W-:Y:S02]  /*cb70*/  FMUL.FTZ R84, R2.reuse, R84 ;  /* 0x0000005402547220 */ /* 0x040fe40000410000 */
[----:B------:R-:W-:Y:S01]  /*cb80*/  FMUL.FTZ R85, R2, R85 ;  /* 0x0000005502557220 */ /* 0x000fe20000410000 */
[----:B------:R-:W-:Y:S01]  /*cb90*/  F2FP.BF16.PACK_AB R100, R219, R216 ;  /* 0x000000d8db64723e */ /* 0x000fe200000010ff */
[C---:B------:R-:W-:Y:S01]  /*cba0*/  FMUL.FTZ R86, R0.reuse, R86 ;  /* 0x0000005600567220 */ /* 0x040fe20000410000 */
[C---:B------:R-:W-:Y:S02]  /*cbb0*/  HMMA.16816.F32.BF16 R80, R136.reuse, R102, R80 ;  /* 0x000000668850723c */ /* 0x040fe40000041850 */
[----:B------:R-:W1:Y:S01]  /*cbc0*/  MUFU.EX2 R239, R239 ;  /* 0x000000ef00ef7308 */ /* 0x000e620000000800 */
[----:B------:R-:W-:Y:S01]  /*cbd0*/  FMUL.FTZ R87, R0, R87 ;  /* 0x0000005700577220 */ /* 0x000fe20000410000 */
[----:B----4-:R-:W-:Y:S01]  /*cbe0*/  F2FP.BF16.PACK_AB R101, R223, R220 ;  /* 0x000000dcdf65723e */ /* 0x010fe200000010ff */
[C---:B------:R-:W-:Y:S02]  /*cbf0*/  FMUL.FTZ R88, R2.reuse, R88 ;  /* 0x0000005802587220 */ /* 0x040fe40000410000 */
[----:B------:R-:W-:Y:S01]  /*cc00*/  FMUL.FTZ R89, R2, R89 ;  /* 0x0000005902597220 */ /* 0x000fe20000410000 */
[----:B------:R-:W-:Y:S01]  /*cc10*/  F2FP.BF16.PACK_AB R102, R221, R218 ;  /* 0x000000dadd66723e */ /* 0x000fe200000010ff */
[C---:B------:R-:W-:Y:S01]  /*cc20*/  FMUL.FTZ R90, R0.reuse, R90 ;  /* 0x0000005a005a7220 */ /* 0x040fe20000410000 */
[C---:B--2---:R-:W-:Y:S02]  /*cc30*/  HMMA.16816.F32.BF16 R84, R136.reuse, R108, R84 ;  /* 0x0000006c8854723c */ /* 0x044fe40000041854 */
[----:B------:R-:W2:Y:S01]  /*cc40*/  MUFU.EX2 R238, R238 ;  /* 0x000000ee00ee7308 */ /* 0x000ea20000000800 */
[----:B------:R-:W-:Y:S01]  /*cc50*/  FMUL.FTZ R91, R0, R91 ;  /* 0x0000005b005b7220 */ /* 0x000fe20000410000 */
[----:B-----5:R-:W-:Y:S01]  /*cc60*/  F2FP.BF16.PACK_AB R103, R225, R222 ;  /* 0x000000dee167723e */ /* 0x020fe200000010ff */
[C---:B------:R-:W-:Y:S02]  /*cc70*/  FMUL.FTZ R92, R2.reuse, R92 ;  /* 0x0000005c025c7220 */ /* 0x040fe40000410000 */
[----:B------:R-:W-:Y:S02]  /*cc80*/  FMUL.FTZ R93, R2, R93 ;  /* 0x0000005d025d7220 */ /* 0x000fe40000410000 */
[C---:B------:R-:W-:Y:S01]  /*cc90*/  FMUL.FTZ R94, R0.reuse, R94 ;  /* 0x0000005e005e7220 */ /* 0x040fe20000410000 */
[C---:B------:R-:W-:Y:S01]  /*cca0*/  HMMA.16816.F32.BF16 R88, R136.reuse, R110, R88 ;  /* 0x0000006e8858723c */ /* 0x040fe20000041858 */
[----:B------:R-:W4:Y:S02]  /*ccb0*/  LDSM.16.MT88.4 R108, [R185+0x12800] ;  /* 0x01280000b96c783b */ /* 0x000f240000004200 */
[----:B------:R-:W-:Y:S02]  /*ccc0*/  FMUL.FTZ R95, R0, R95 ;  /* 0x0000005f005f7220 */ /* 0x000fe40000410000 */
[C---:B------:R-:W-:Y:S02]  /*ccd0*/  FMUL.FTZ R96, R2.reuse, R96 ;  /* 0x0000006002607220 */ /* 0x040fe40000410000 */
[----:B------:R-:W-:Y:S02]  /*cce0*/  FMUL.FTZ R97, R2, R97 ;  /* 0x0000006102617220 */ /* 0x000fe40000410000 */
[C---:B------:R-:W-:Y:S01]  /*ccf0*/  FMUL.FTZ R98, R0.reuse, R98 ;  /* 0x0000006200627220 */ /* 0x040fe20000410000 */
[C---:B---3--:R-:W-:Y:S03]  /*cd00*/  HMMA.16816.F32.BF16 R92, R136.reuse, R104, R92 ;  /* 0x00000068885c723c */ /* 0x048fe6000004185c */
[----:B------:R-:W-:Y:S02]  /*cd10*/  FMUL.FTZ R99, R0, R99 ;  /* 0x0000006300637220 */ /* 0x000fe40000410000 */
[----:B------:R-:W-:Y:S02]  /*cd20*/  FFMA.FTZ R217, R2, R215, R217 ;  /* 0x000000d702d97223 */ /* 0x000fe400000100d9 */
[----:B------:R-:W-:Y:S02]  /*cd30*/  FFMA.FTZ R170, R0, R209, R170 ;  /* 0x000000d100aa7223 */ /* 0x000fe400000100aa */
[----:B------:R-:W-:Y:S01]  /*cd40*/  FADD.FTZ R217, R134, R217 ;  /* 0x000000d986d97221 */ /* 0x000fe20000010000 */
[----:B------:R-:W-:Y:S01]  /*cd50*/  HMMA.16816.F32.BF16 R96, R136, R106, R96 ;  /* 0x0000006a8860723c */ /* 0x000fe20000041860 */
[----:B------:R-:W3:Y:S02]  /*cd60*/  LDSM.16.MT88.4 R104, [R184+0x14800] ;  /* 0x01480000b868783b */ /* 0x000ee40000004200 */
[----:B------:R-:W-:Y:S02]  /*cd70*/  FADD.FTZ R169, R169, R170 ;  /* 0x000000aaa9a97221 */ /* 0x000fe40000010000 */
[----:B------:R-:W-:Y:S02]  /*cd80*/  FADD.FTZ R214, R214, R217 ;  /* 0x000000d9d6d67221 */ /* 0x000fe40000010000 */
[----:B------:R-:W-:Y:S01]  /*cd90*/  FADD.FTZ R168, R168, R169 ;  /* 0x000000a9a8a87221 */ /* 0x000fe20000010000 */
[C---:B------:R-:W-:Y:S01]  /*cda0*/  HMMA.16816.F32.BF16 R4, R100.reuse, R112, R4 ;  /* 0x000000706404723c */ /* 0x040fe20000041804 */
[----:B------:R-:W-:Y:S04]  /*cdb0*/  LDSM.16.MT88.4 R136, [R185+0x15000] ;  /* 0x01500000b988783b */ /* 0x000fe80000004200 */
[----:B------:R-:W-:Y:S02]  /*cdc0*/  FADD.FTZ R171, R171, R214 ;  /* 0x000000d6abab7221 */ /* 0x000fe40000010000 */
[----:B------:R-:W-:Y:S01]  /*cdd0*/  FADD.FTZ R135, R135, R168 ;  /* 0x000000a887877221 */ /* 0x000fe20000010000 */
[C---:B------:R-:W-:Y:S01]  /*cde0*/  HMMA.16816.F32.BF16 R8, R100.reuse, R114, R8 ;  /* 0x000000726408723c */ /* 0x040fe20000041808 */
[----:B------:R-:W-:Y:S03]  /*cdf0*/  LDSM.16.MT88.4 R112, [R186+0x16800] ;  /* 0x01680000ba70783b */ /* 0x000fe60000004200 */
        /* <DEDUP_REMOVED lines=9> */
[C---:B----4-:R-:W-:Y:S04]  /*ce90*/  HMMA.16816.F32.BF16 R20, R100.reuse, R108, R20 ;  /* 0x0000006c6414723c */ /* 0x050fe80000041814 */
[----:B------:R-:W-:Y:S02]  /*cea0*/  FADD.FTZ R221, R221, R218 ;  /* 0x000000dadddd7221 */ /* 0x000fe40000010000 */
[----:B------:R-:W-:Y:S02]  /*ceb0*/  FADD.FTZ R225, R225, R222 ;  /* 0x000000dee1e17221 */ /* 0x000fe40000010000 */
[C---:B------:R-:W-:Y:S01]  /*cec0*/  HMMA.16816.F32.BF16 R24, R100.reuse, R110, R24 ;  /* 0x0000006e6418723c */ /* 0x040fe20000041818 */
[----:B------:R-:W4:Y:S03]  /*ced0*/  LDSM.16.MT88.4 R108, [R188+0x16800] ;  /* 0x01680000bc6c783b */ /* 0x000f260000004200 */
[----:B------:R-:W-:Y:S02]  /*cee0*/  IMAD.MOV.U32 R0, RZ, RZ, R3 ;  /* 0x000000ffff007224 */ /* 0x000fe400078e0003 */
[----:B------:R-:W-:Y:S02]  /*cef0*/  IMAD.MOV.U32 R2, RZ, RZ, R132 ;  /* 0x000000ffff027224 */ /* 0x000fe400078e0084 */
        /* <DEDUP_REMOVED lines=20> */
[----:B------:R-:W5:Y:S07]  /*d040*/  LDSM.16.MT88.4 R112, [R185+0x13000] ;  /* 0x01300000b970783b */ /* 0x000f6e0000004200 */
        /* <DEDUP_REMOVED lines=15> */
[C---:B----4-:R-:W-:Y:S03]  /*d140*/  HMMA.16816.F32.BF16 R4, R100.reuse, R108, R4 ;  /* 0x0000006c6404723c */ /* 0x050fe60000041804 */
[----:B------:R-:W-:Y:S02]  /*d150*/  FADD.FTZ R230, R230, R231 ;  /* 0x000000e7e6e67221 */ /* 0x000fe40000010000 */
[----:B------:R-:W-:Y:S02]  /*d160*/  FADD.FTZ R229, R229, R226 ;  /* 0x000000e2e5e57221 */ /* 0x000fe40000010000 */
[----:B------:R-:W-:Y:S01]  /*d170*/  FADD.FTZ R233, R233, R230 ;  /* 0x000000e6e9e97221 */ /* 0x000fe20000010000 */
[C---:B------:R-:W-:Y:S01]  /*d180*/  HMMA.16816.F32.BF16 R8, R100.reuse, R110, R8 ;  /* 0x0000006e6408723c */ /* 0x040fe20000041808 */
[----:B------:R-:W4:Y:S07]  /*d190*/  LDSM.16.MT88.4 R108, [R188+0x17000] ;  /* 0x01700000bc6c783b */ /* 0x000f2e0000004200 */
[C---:B------:R-:W-:Y:S08]  /*d1a0*/  HMMA.16816.F32.BF16 R12, R100.reuse, R120, R12 ;  /* 0x00000078640c723c */ /* 0x040ff0000004180c */
[C---:B------:R-:W-:Y:S08]  /*d1b0*/  HMMA.16816.F32.BF16 R16, R100.reuse, R122, R16 ;  /* 0x0000007a6410723c */ /* 0x040ff00000041810 */
[C---:B-----5:R-:W-:Y:S08]  /*d1c0*/  HMMA.16816.F32.BF16 R20, R100.reuse, R112, R20 ;  /* 0x000000706414723c */ /* 0x060ff00000041814 */
[C---:B------:R-:W-:Y:S01]  /*d1d0*/  HMMA.16816.F32.BF16 R24, R100.reuse, R114, R24 ;  /* 0x000000726418723c */ /* 0x040fe20000041818 */
[----:B------:R-:W5:Y:S07]  /*d1e0*/  LDSM.16.MT88.4 R112, [R186+0x17000] ;  /* 0x01700000ba70783b */ /* 0x000f6e0000004200 */
[C---:B------:R-:W-:Y:S08]  /*d1f0*/  HMMA.16816.F32.BF16 R28, R100.reuse, R124, R28 ;  /* 0x0000007c641c723c */ /* 0x040ff0000004181c */
[C---:B------:R-:W-:Y:S01]  /*d200*/  HMMA.16816.F32.BF16 R32, R100.reuse, R126, R32 ;  /* 0x0000007e6420723c */ /* 0x040fe20000041820 */
[----:B------:R-:W-:Y:S07]  /*d210*/  LDSM.16.MT88.4 R124, [R188+0x13800] ;  /* 0x01380000bc7c783b */ /* 0x000fee0000004200 */
[C---:B-1----:R-:W-:Y:S08]  /*d220*/  HMMA.16816.F32.BF16 R36, R100.reuse, R116, R36 ;  /* 0x000000746424723c */ /* 0x042ff00000041824 */
[C---:B------:R-:W-:Y:S01]  /*d230*/  HMMA.16816.F32.BF16 R40, R100.reuse, R118, R40 ;  /* 0x000000766428723c */ /* 0x040fe20000041828 */
[----:B------:R-:W1:Y:S07]  /*d240*/  LDSM.16.MT88.4 R116, [R185+0x17000] ;  /* 0x01700000b974783b */ /* 0x000e6e0000004200 */
        /* <DEDUP_REMOVED lines=8> */
[C---:B---3--:R-:W-:Y:S04]  /*d2d0*/  HMMA.16816.F32.BF16 R60, R100.reuse, R104, R60 ;  /* 0x00000068643c723c */ /* 0x048fe8000004183c */
[----:B--2---:R-:W-:Y:S01]  /*d2e0*/  F2FP.BF16.PACK_AB R139, R133, R238 ;  /* 0x000000ee858b723e */ /* 0x004fe200000010ff */
[----:B------:R-:W-:Y:S02]  /*d2f0*/  FADD.FTZ R236, R236, R233 ;  /* 0x000000e9ecec7221 */ /* 0x000fe40000010000 */
[----:B------:R-:W-:Y:S01]  /*d300*/  FADD.FTZ R235, R235, R232 ;  /* 0x000000e8ebeb7221 */ /* 0x000fe20000010000 */
[C---:B------:R-:W-:Y:S01]  /*d310*/  HMMA.16816.F32.BF16 R64, R100.reuse, R106, R64 ;  /* 0x0000006a6440723c */ /* 0x040fe20000041840 */
[----:B------:R-:W2:Y:S03]  /*d320*/  LDSM.16.MT88.4 R104, [R184+0x17000] ;  /* 0x01700000b868783b */ /* 0x000ea60000004200 */
[----:B------:R-:W-:Y:S02]  /*d330*/  FADD.FTZ R239, R239, R236 ;  /* 0x000000ecefef7221 */ /* 0x000fe40000010000 */
[----:B------:R-:W-:Y:S02]  /*d340*/  FADD.FTZ R234, R234, R235 ;  /* 0x000000ebeaea7221 */ /* 0x000fe40000010000 */
[C---:B----4-:R-:W-:Y:S04]  /*d350*/  HMMA.16816.F32.BF16 R68, R100.reuse, R108, R68 ;  /* 0x0000006c6444723c */ /* 0x050fe80000041844 */
[----:B------:R-:W-:Y:S02]  /*d360*/  FADD.FTZ R238, R238, R239 ;  /* 0x000000efeeee7221 */ /* 0x000fe40000010000 */
[----:B------:R-:W-:Y:S02]  /*d370*/  FADD.FTZ R215, R237, R234 ;  /* 0x000000eaedd77221 */ /* 0x000fe40000010000 */
[C---:B------:R-:W-:Y:S01]  /*d380*/  HMMA.16816.F32.BF16 R72, R100.reuse, R110, R72 ;  /* 0x0000006e6448723c */ /* 0x040fe20000041848 */
[----:B------:R-:W3:Y:S03]  /*d390*/  LDSM.16.MT88.4 R108, [R186+0x13800] ;  /* 0x01380000ba6c783b */ /* 0x000ee60000004200 */
[----:B------:R-:W-:Y:S04]  /*d3a0*/  FADD.FTZ R209, R133, R238 ;  /* 0x000000ee85d17221 */ /* 0x000fe80000010000 */
[C---:B-----5:R-:W-:Y:S08]  /*d3b0*/  HMMA.16816.F32.BF16 R76, R100.reuse, R112, R76 ;  /* 0x00000070644c723c */ /* 0x060ff0000004184c */
[C---:B------:R-:W-:Y:S08]  /*d3c0*/  HMMA.16816.F32.BF16 R80, R100.reuse, R114, R80 ;  /* 0x000000726450723c */ /* 0x040ff00000041850 */
[C---:B-1----:R-:W-:Y:S08]  /*d3d0*/  HMMA.16816.F32.BF16 R84, R100.reuse, R116, R84 ;  /* 0x000000746454723c */ /* 0x042ff00000041854 */
[C---:B------:R-:W-:Y:S08]  /*d3e0*/  HMMA.16816.F32.BF16 R88, R100.reuse, R118, R88 ;  /* 0x000000766458723c */ /* 0x040ff00000041858 */
[C---:B--2---:R-:W-:Y:S08]  /*d3f0*/  HMMA.16816.F32.BF16 R92, R100.reuse, R104, R92 ;  /* 0x00000068645c723c */ /* 0x044ff0000004185c */
[----:B------:R-:W-:Y:S08]  /*d400*/  HMMA.16816.F32.BF16 R96, R100, R106, R96 ;  /* 0x0000006a6460723c */ /* 0x000ff00000041860 */
[C---:B------:R-:W-:Y:S01]  /*d410*/  HMMA.16816.F32.BF16 R128, R136.reuse, R124, R4 ;  /* 0x0000007c8880723c */ /* 0x040fe20000041804 */
[----:B------:R-:W1:Y:S07]  /*d420*/  LDSM.16.MT88.4 R4, [R186+0x17800] ;  /* 0x01780000ba04783b */ /* 0x000e6e0000004200 */
[C---:B------:R-:W-:Y:S01]  /*d430*/  HMMA.16816.F32.BF16 R124, R136.reuse, R126, R8 ;  /* 0x0000007e887c723c */ /* 0x040fe20000041808 */
[----:B------:R-:W2:Y:S07]  /*d440*/  LDSM.16.MT88.4 R8, [R185+0x17800] ;  /* 0x01780000b908783b */ /* 0x000eae0000004200 */
[C---:B---3--:R-:W-:Y:S01]  /*d450*/  HMMA.16816.F32.BF16 R120, R136.reuse, R108, R12 ;  /* 0x0000006c8878723c */ /* 0x048fe2000004180c */
[----:B------:R-:W3:Y:S07]  /*d460*/  LDSM.16.MT88.4 R12, [R184+0x17800] ;  /* 0x01780000b80c783b */ /* 0x000eee0000004200 */
        /* <DEDUP_REMOVED lines=15> */
[C---:B-1----:R-:W-:Y:S08]  /*d560*/  HMMA.16816.F32.BF16 R76, R136.reuse, R4, R76 ;  /* 0x00000004884c723c */ /* 0x042ff0000004184c */
[C---:B------:R-:W-:Y:S08]  /*d570*/  HMMA.16816.F32.BF16 R80, R136.reuse, R6, R80 ;  /* 0x000000068850723c */ /* 0x040ff00000041850 */
[C---:B--2---:R-:W-:Y:S08]  /*d580*/  HMMA.16816.F32.BF16 R84, R136.reuse, R8, R84 ;  /* 0x000000088854723c */ /* 0x044ff00000041854 */
[C---:B------:R-:W-:Y:S08]  /*d590*/  HMMA.16816.F32.BF16 R88, R136.reuse, R10, R88 ;  /* 0x0000000a8858723c */ /* 0x040ff00000041858 */
[C---:B---3--:R-:W-:Y:S08]  /*d5a0*/  HMMA.16816.F32.BF16 R92, R136.reuse, R12, R92 ;  /* 0x0000000c885c723c */ /* 0x048ff0000004185c */
[----:B------:R-:W-:Y:S01]  /*d5b0*/  HMMA.16816.F32.BF16 R96, R136, R14, R96 ;  /* 0x0000000e8860723c */ /* 0x000fe20000041860 */
[----:B------:R-:W-:-:S07]  /*d5c0*/  @P0 BRA `(.L_x_252) ;  /* 0xffffd3b000000947 */ /* 0x000fce000383ffff */
.L_x_251:
[----:B------:R-:W1:Y:S01]  /*d5d0*/  SHFL.BFLY PT, R2, R215, 0x2, 0x1f ;  /* 0x0c401f00d7027f89 */ /* 0x000e6200000e0000 */
[----:B------:R-:W-:Y:S01]  /*d5e0*/  MOV R4, 0x3f800000 ;  /* 0x3f80000000047802 */ /* 0x000fe20000000f00 */
[----:B------:R-:W2:Y:S01]  /*d5f0*/  S2UR UR6, SR_CTAID.Y ;  /* 0x00000000000679c3 */ /* 0x000ea20000002600 */
[----:B------:R-:W-:Y:S01]  /*d600*/  MOV R5, 0x3f800000 ;  /* 0x3f80000000057802 */ /* 0x000fe20000000f00 */
[----:B------:R-:W3:Y:S01]  /*d610*/  SHFL.BFLY PT, R0, R209, 0x2, 0x1f ;  /* 0x0c401f00d1007f89 */ /* 0x000ee200000e0000 */
[----:B------:R-:W-:Y:S01]  /*d620*/  UISETP.NE.AND UP4, UPT, UR10, -0x1, UPT ;  /* 0xffffffff0a00788c */ /* 0x000fe2000bf85270 */
[----:B------:R-:W-:Y:S01]  /*d630*/  BSSY B0, `(.L_x_255) ;  /* 0x0000144000007945 */ /* 0x000fe20003800000 */
[----:B------:R-:W-:-:S02]  /*d640*/  ULDC.64 UR4, c[0x0][0x1e8] ;  /* 0x00007a0000047ab9 */ /* 0x000fc40000000a00 */
[----:B------:R-:W-:Y:S01]  /*d650*/  ULDC.U8 UR9, c[0x0][0x329] ;  /* 0x0000ca4000097ab9 */ /* 0x000fe20000000000 */
[----:B------:R-:W4:Y:S01]  /*d660*/  S2UR UR12, SR_CTAID.Z ;  /* 0x00000000000c79c3 */ /* 0x000f220000002700 */
[----:B------:R-:W-:Y:S02]  /*d670*/  UISETP.NE.AND UP1, UPT, UR9, URZ, UPT ;  /* 0x0000003f0900728c */ /* 0x000fe4000bf25270 */
[----:B------:R-:W-:Y:S02]  /*d680*/  ULDC UR8, c[0x0][0x214] ;  /* 0x0000850000087ab9 */ /* 0x000fe40000000800 */
[----:B------:R-:W-:Y:S02]  /*d690*/  UMOV UR24, URZ ;  /* 0x0000003f00187c82 */ /* 0x000fe40008000000 */
[----:B------:R-:W-:Y:S02]  /*d6a0*/  @UP4 UIMAD.WIDE.U32 UR14, UR10, UR4, URZ ;  /* 0x000000040a0e42a5 */ /* 0x000fe4000f8e003f */
[----:B------:R-:W-:-:S02]  /*d6b0*/  UMOV UR25, URZ ;  /* 0x0000003f00197c82 */ /* 0x000fc40008000000 */
[----:B------:R-:W-:Y:S02]  /*d6c0*/  @UP4 UIMAD UR7, UR10, UR5, UR15 ;  /* 0x000000050a0742a4 */ /* 0x000fe4000f8e020f */
[----:B------:R-:W-:Y:S01]  /*d6d0*/  @UP1 UMOV UR17, 0x1 ;  /* 0x0000000100111882 */ /* 0x000fe20000000000 */
[----:B-1----:R-:W-:Y:S01]  /*d6e0*/  FADD.FTZ R9, R2, R215 ;  /* 0x000000d702097221 */ /* 0x002fe20000010000 */
[----:B------:R-:W-:Y:S02]  /*d6f0*/  ULDC.64 UR4, c[0x0][0x1e0] ;  /* 0x0000780000047ab9 */ /* 0x000fe40000000a00 */
[----:B--2---:R-:W-:Y:S01]  /*d700*/  @!UP4 USHF.R.S32.HI UR13, URZ, 0x1f, UR6 ;  /* 0x0000001f3f0dc899 */ /* 0x004fe20008011406 */
[----:B---3--:R-:W-:Y:S01]  /*d710*/  FADD.FTZ R7, R0, R209 ;  /* 0x000000d100077221 */ /* 0x008fe20000010000 */
[----:B------:R-:W1:Y:S01]  /*d720*/  SHFL.BFLY PT, R2, R9, 0x1, 0x1f ;  /* 0x0c201f0009027f89 */ /* 0x000e6200000e0000 */
[----:B------:R-:W-:Y:S02]  /*d730*/  @!UP4 UIMAD.WIDE.U32 UR22, UR6, UR4, URZ ;  /* 0x000000040616c2a5 */ /* 0x000fe4000f8e003f */
[----:B------:R-:W-:Y:S01]  /*d740*/  @!UP4 UIMAD UR13, UR13, UR4, URZ ;  /* 0x000000040d0dc2a4 */ /* 0x000fe2000f8e023f */
[----:B------:R-:W2:Y:S01]  /*d750*/  SHFL.BFLY PT, R0, R7, 0x1, 0x1f ;  /* 0x0c201f0007007f89 */ /* 0x000ea200000e0000 */
[----:B------:R-:W-:-:S02]  /*d760*/  @UP1 ULDC UR15, c[0x0][0x210] ;  /* 0x00008400000f1ab9 */ /* 0x000fc40000000800 */
[----:B------:R-:W-:Y:S02]  /*d770*/  ULDC.U8 UR4, c[0x0][0x328] ;  /* 0x0000ca0000047ab9 */ /* 0x000fe40000000000 */
[----:B------:R-:W-:Y:S02]  /*d780*/  UISETP.NE.AND UP3, UPT, UR4, URZ, UPT ;  /* 0x0000003f0400728c */ /* 0x000fe4000bf65270 */
[----:B------:R-:W-:Y:S02]  /*d790*/  @!UP4 UIMAD UR13, UR6, UR5, UR13 ;  /* 0x00000005060dc2a4 */ /* 0x000fe4000f8e020d */
[----:B------:R-:W-:Y:S01]  /*d7a0*/  UISETP.NE.OR UP2, UPT, UR9, URZ, !UP3 ;  /* 0x0000003f0900728c */ /* 0x000fe2000df45670 */
[----:B------:R-:W3:Y:S01]  /*d7b0*/  S2UR UR9, SR_CTAID.X ;  /* 0x00000000000979c3 */ /* 0x000ee20000002500 */
[----:B------:R-:W-:Y:S02]  /*d7c0*/  ULDC UR5, c[0x0][0x234] ;  /* 0x00008d0000057ab9 */ /* 0x000fe40000000800 */
[----:B------:R-:W-:-:S02]  /*d7d0*/  @UP1 UIMAD UR15, UR15, UR8, URZ ;  /* 0x000000080f0f12a4 */ /* 0x000fc4000f8e023f */
[----:B------:R-:W-:Y:S02]  /*d7e0*/  UISETP.NE.OR UP0, UPT, UR10, -0x1, UP2 ;  /* 0xffffffff0a00788c */ /* 0x000fe40009705670 */
[----:B------:R-:W-:Y:S02]  /*d7f0*/  @!UP1 USEL UR15, UR8, UR5, !UP3 ;  /* 0x00000005080f9287 */ /* 0x000fe4000d800000 */
[----:B------:R-:W-:Y:S01]  /*d800*/  ULDC UR4, c[0x0][0x1c0] ;  /* 0x0000700000047ab9 */ /* 0x000fe20000000800 */
[----:B-1----:R-:W-:Y:S01]  /*d810*/  FADD.FTZ R2, R9, R2 ;  /* 0x0000000209027221 */ /* 0x002fe20000010000 */
[----:B------:R-:W-:Y:S02]  /*d820*/  @!UP1 UIMAD UR17, UR15, UR4, URZ ;  /* 0x000000040f1192a4 */ /* 0x000fe4000f8e023f */
[----:B------:R-:W-:Y:S01]  /*d830*/  @UP1 ULDC UR20, c[0x0][0x210] ;  /* 0x0000840000141ab9 */ /* 0x000fe20000000800 */
[----:B--2---:R-:W-:Y:S01]  /*d840*/  FADD.FTZ R0, R7, R0 ;  /* 0x0000000007007221 */ /* 0x004fe20000010000 */
[----:B------:R-:W-:Y:S01]  /*d850*/  FSETP.NE.FTZ.AND P4, PT, R2, RZ, PT ;  /* 0x000000ff0200720b */ /* 0x000fe20003f95000 */
[----:B------:R-:W-:-:S02]  /*d860*/  UIMAD UR5, UR6, UR17, URZ ;  /* 0x00000011060572a4 */ /* 0x000fc4000f8e023f */
[----:B------:R-:W-:Y:S01]  /*d870*/  @!UP1 UMOV UR20, 0x1 ;  /* 0x0000000100149882 */ /* 0x000fe20000000000 */
[----:B------:R-:W-:Y:S01]  /*d880*/  FSETP.NE.FTZ.AND P3, PT, R0, RZ, PT ;  /* 0x000000ff0000720b */ /* 0x000fe20003f75000 */
[----:B------:R-:W-:Y:S02]  /*d890*/  @!UP0 UIMAD UR10, UR6, UR8, URZ ;  /* 0x00000008060a82a4 */ /* 0x000fe4000f8e023f */
[----:B------:R-:W-:Y:S02]  /*d8a0*/  USEL UR5, UR5, URZ, UP2 ;  /* 0x0000003f05057287 */ /* 0x000fe40009000000 */
[----:B---3--:R-:W-:Y:S02]  /*d8b0*/  UIMAD UR4, UR9, UR20, URZ ;  /* 0x00000014090472a4 */ /* 0x008fe4000f8e023f */
[----:B----4-:R-:W-:Y:S02]  /*d8c0*/  UIMAD UR15, UR12, UR15, UR5 ;  /* 0x0000000f0c0f72a4 */ /* 0x010fe4000f8e0205 */
[----:B------:R-:W1:Y:S01]  /*d8d0*/  @P4 MUFU.RCP R4, R2 ;  /* 0x0000000200044308 */ /* 0x000e620000001000 */
[----:B------:R-:W-:-:S02]  /*d8e0*/  USHF.L.U32 UR4, UR4, 0x7, URZ ;  /* 0x0000000704047899 */ /* 0x000fc4000800063f */
[----:B------:R-:W-:Y:S02]  /*d8f0*/  @!UP2 UMOV UR24, UR10 ;  /* 0x0000000a0018ac82 */ /* 0x000fe40008000000 */
[----:B------:R-:W-:Y:S02]  /*d900*/  USHF.R.S32.HI UR5, URZ, 0x1f, UR4 ;  /* 0x0000001f3f057899 */ /* 0x000fe40008011404 */
[----:B------:R-:W-:Y:S01]  /*d910*/  @!UP2 USHF.R.S32.HI UR25, URZ, 0x1f, UR10 ;  /* 0x0000001f3f19a899 */ /* 0x000fe2000801140a */
[----:B------:R-:W2:Y:S01]  /*d920*/  @P3 MUFU.RCP R5, R0 ;  /* 0x0000000000053308 */ /* 0x000ea20000001000 */
[----:B------:R-:W-:Y:S02]  /*d930*/  USHF.R.S32.HI UR6, URZ, 0x1f, UR15 ;  /* 0x0000001f3f067899 */ /* 0x000fe4000801140f */
[----:B------:R-:W-:Y:S02]  /*d940*/  UIADD3 UR4, UP1, UP0, UR4, UR24, UR15 ;  /* 0x0000001804047290 */ /* 0x000fe4000f83e00f */
[----:B------:R-:W-:-:S02]  /*d950*/  @!UP4 UIADD3 UR7, UR23, UR13, URZ ;  /* 0x0000000d1707c290 */ /* 0x000fc4000fffe03f */
[----:B------:R-:W-:Y:S01]  /*d960*/  UIADD3.X UR5, UR5, UR25, UR6, UP1, UP0 ;  /* 0x0000001905057290 */ /* 0x000fe20008fe0406 */
[C---:B-1----:R-:W-:Y:S01]  /*d970*/  FMUL.FTZ R128, R4.reuse, R128 ;  /* 0x0000008004807220 */ /* 0x042fe20000410000 */
[----:B------:R-:W-:Y:S01]  /*d980*/  @P4 MUFU.LG2 R2, R2 ;  /* 0x0000000200024308 */ /* 0x000fe20000000c00 */
[C---:B------:R-:W-:Y:S01]  /*d990*/  FMUL.FTZ R129, R4.reuse, R129 ;  /* 0x0000008104817220 */ /* 0x040fe20000410000 */
[----:B------:R-:W-:Y:S01]  /*d9a0*/  @!UP4 UMOV UR14, UR22 ;  /* 0x00000016000ecc82 */ /* 0x000fe20008000000 */
[C---:B------:R-:W-:Y:S02]  /*d9b0*/  FMUL.FTZ R124, R4.reuse, R124 ;  /* 0x0000007c047c7220 */ /* 0x040fe40000410000 */
[C---:B------:R-:W-:Y:S01]  /*d9c0*/  FMUL.FTZ R125, R4.reuse, R125 ;  /* 0x0000007d047d7220 */ /* 0x040fe20000410000 */
[----:B------:R-:W-:Y:S01]  /*d9d0*/  F2FP.BF16.PACK_AB R128, R129, R128 ;  /* 0x000000808180723e */ /* 0x000fe200000010ff */
[C---:B------:R-:W-:Y:S01]  /*d9e0*/  FMUL.FTZ R120, R4.reuse, R120 ;  /* 0x0000007804787220 */ /* 0x040fe20000410000 */
[----:B------:R-:W1:Y:S01]  /*d9f0*/  @P3 MUFU.LG2 R0, R0 ;  /* 0x0000000000003308 */ /* 0x000e620000000c00 */
        /* <DEDUP_REMOVED lines=65> */
[----:B------:R-:W3:Y:S01]  /*de10*/  S2R R4, SR_TID.X ;  /* 0x0000000000047919 */ /* 0x000ee20000002100 */
[----:B--2---:R-:W-:-:S02]  /*de20*/  FMUL.FTZ R131, R5, R131 ;  /* 0x0000008305837220 */ /* 0x004fc40000410000 */
[----:B------:R-:W-:Y:S01]  /*de30*/  FMUL.FTZ R130, R5, R130 ;  /* 0x0000008205827220 */ /* 0x000fe20000410000 */
[----:B------:R-:W-:Y:S01]  /*de40*/  F2FP.BF16.PACK_AB R96, R97, R96 ;  /* 0x000000606160723e */ /* 0x000fe200000010ff */
[C---:B------:R-:W-:Y:S02]  /*de50*/  FMUL.FTZ R127, R5.reuse, R127 ;  /* 0x0000007f057f7220 */ /* 0x040fe40000410000 */
[----:B------:R-:W-:Y:S01]  /*de60*/  FMUL.FTZ R126, R5, R126 ;  /* 0x0000007e057e7220 */ /* 0x000fe20000410000 */
[----:B------:R-:W-:Y:S01]  /*de70*/  F2FP.BF16.PACK_AB R130, R131, R130 ;  /* 0x000000828382723e */ /* 0x000fe200000010ff */
[C---:B------:R-:W-:Y:S02]  /*de80*/  FMUL.FTZ R123, R5.reuse, R123 ;  /* 0x0000007b057b7220 */ /* 0x040fe40000410000 */
[----:B------:R-:W-:Y:S01]  /*de90*/  FMUL.FTZ R122, R5, R122 ;  /* 0x0000007a057a7220 */ /* 0x000fe20000410000 */
[----:B------:R-:W-:Y:S01]  /*dea0*/  F2FP.BF16.PACK_AB R126, R127, R126 ;  /* 0x0000007e7f7e723e */ /* 0x000fe200000010ff */
[----:B------:R-:W-:-:S02]  /*deb0*/  FMUL.FTZ R119, R5, R119 ;  /* 0x0000007705777220 */ /* 0x000fc40000410000 */
[----:B------:R-:W-:Y:S01]  /*dec0*/  FMUL.FTZ R118, R5, R118 ;  /* 0x0000007605767220 */ /* 0x000fe20000410000 */
[----:B------:R-:W-:Y:S01]  /*ded0*/  F2FP.BF16.PACK_AB R122, R123, R122 ;  /* 0x0000007a7b7a723e */ /* 0x000fe200000010ff */
[C---:B------:R-:W-:Y:S02]  /*dee0*/  FMUL.FTZ R115, R5.reuse, R115 ;  /* 0x0000007305737220 */ /* 0x040fe40000410000 */
[----:B------:R-:W-:Y:S01]  /*def0*/  FMUL.FTZ R114, R5, R114 ;  /* 0x0000007205727220 */ /* 0x000fe20000410000 */
[----:B------:R-:W-:Y:S01]  /*df00*/  F2FP.BF16.PACK_AB R118, R119, R118 ;  /* 0x000000767776723e */ /* 0x000fe200000010ff */
[C---:B------:R-:W-:Y:S02]  /*df10*/  FMUL.FTZ R111, R5.reuse, R111 ;  /* 0x0000006f056f7220 */ /* 0x040fe40000410000 */
[C---:B------:R-:W-:Y:S01]  /*df20*/  FMUL.FTZ R110, R5.reuse, R110 ;  /* 0x0000006e056e7220 */ /* 0x040fe20000410000 */
[----:B---3--:R-:W-:Y:S01]  /*df30*/  SHF.R.S32.HI R7, RZ, 0x1f, R4 ;  /* 0x0000001fff077819 */ /* 0x008fe20000011404 */
[----:B------:R-:W-:Y:S01]  /*df40*/  FMUL.FTZ R107, R5, R107 ;  /* 0x0000006b056b7220 */ /* 0x000fe20000410000 */
[----:B------:R-:W-:Y:S01]  /*df50*/  F2FP.BF16.PACK_AB R114, R115, R114 ;  /* 0x000000727372723e */ /* 0x000fe200000010ff */
[----:B------:R-:W-:Y:S01]  /*df60*/  FMUL.FTZ R106, R5, R106 ;  /* 0x0000006a056a7220 */ /* 0x000fe20000410000 */
[-C--:B------:R-:W-:Y:S01]  /*df70*/  LEA.HI R6, R7, R4.reuse, RZ, 0x2 ;  /* 0x0000000407067211 */ /* 0x080fe200078f10ff */
[----:B------:R-:W-:Y:S01]  /*df80*/  FMUL.FTZ R103, R5, R103 ;  /* 0x0000006705677220 */ /* 0x000fe20000410000 */
[----:B------:R-:W-:Y:S01]  /*df90*/  LEA.HI R7, R7, R4, RZ, 0x5 ;  /* 0x0000000407077211 */ /* 0x000fe200078f28ff */
[C---:B------:R-:W-:Y:S01]  /*dfa0*/  FMUL.FTZ R102, R5.reuse, R102 ;  /* 0x0000006605667220 */ /* 0x040fe20000410000 */
[--C-:B------:R-:W-:Y:S01]  /*dfb0*/  SHF.R.S32.HI R9, RZ, 0x2, R6.reuse ;  /* 0x00000002ff097819 */ /* 0x100fe20000011406 */
[C---:B------:R-:W-:Y:S01]  /*dfc0*/  FMUL.FTZ R39, R5.reuse, R39 ;  /* 0x0000002705277220 */ /* 0x040fe20000410000 */
[----:B------:R-:W-:Y:S01]  /*dfd0*/  SHF.R.S32.HI R8, RZ, 0x1f, R6 ;  /* 0x0000001fff087819 */ /* 0x000fe20000011406 */
[----:B------:R-:W-:Y:S01]  /*dfe0*/  FMUL.FTZ R38, R5, R38 ;  /* 0x0000002605267220 */ /* 0x000fe20000410000 */
[----:B------:R-:W-:Y:S01]  /*dff0*/  F2FP.BF16.PACK_AB R110, R111, R110 ;  /* 0x0000006e6f6e723e */ /* 0x000fe200000010ff */
[C---:B------:R-:W-:Y:S01]  /*e000*/  FMUL.FTZ R43, R5.reuse, R43 ;  /* 0x0000002b052b7220 */ /* 0x040fe20000410000 */
[----:B------:R-:W-:Y:S01]  /*e010*/  LEA.HI R8, R8, R9, RZ, 0x3 ;  /* 0x0000000908087211 */ /* 0x000fe200078f18ff */
[----:B------:R-:W-:Y:S01]  /*e020*/  FMUL.FTZ R42, R5, R42 ;  /* 0x0000002a052a7220 */ /* 0x000fe20000410000 */
[----:B------:R-:W-:Y:S01]  /*e030*/  F2FP.BF16.PACK_AB R106, R107, R106 ;  /* 0x0000006a6b6a723e */ /* 0x000fe200000010ff */
[C---:B------:R-:W-:Y:S01]  /*e040*/  FMUL.FTZ R47, R5.reuse, R47 ;  /* 0x0000002f052f7220 */ /* 0x040fe20000410000 */
[----:B------:R-:W-:Y:S01]  /*e050*/  LOP3.LUT R8, R8, 0xfffffff8, RZ, 0xc0, !PT ;  /* 0xfffffff808087812 */ /* 0x000fe200078ec0ff */
[----:B------:R-:W-:Y:S01]  /*e060*/  FMUL.FTZ R46, R5, R46 ;  /* 0x0000002e052e7220 */ /* 0x000fe20000410000 */
[----:B------:R-:W-:Y:S01]  /*e070*/  F2FP.BF16.PACK_AB R102, R103, R102 ;  /* 0x000000666766723e */ /* 0x000fe200000010ff */
[----:B------:R-:W-:Y:S01]  /*e080*/  FMUL.FTZ R51, R5, R51 ;  /* 0x0000003305337220 */ /* 0x000fe20000410000 */
[----:B------:R-:W-:Y:S01]  /*e090*/  IADD3 R8, R9, -R8, RZ ;  /* 0x8000000809087210 */ /* 0x000fe20007ffe0ff */
[----:B------:R-:W-:Y:S01]  /*e0a0*/  FMUL.FTZ R50, R5, R50 ;  /* 0x0000003205327220 */ /* 0x000fe20000410000 */
[----:B------:R-:W-:Y:S01]  /*e0b0*/  F2FP.BF16.PACK_AB R38, R39, R38 ;  /* 0x000000262726723e */ /* 0x000fe200000010ff */
[C---:B------:R-:W-:Y:S01]  /*e0c0*/  FMUL.FTZ R55, R5.reuse, R55 ;  /* 0x0000003705377220 */ /* 0x040fe20000410000 */
[C---:B------:R-:W-:Y:S01]  /*e0d0*/  SHF.L.U32 R9, R8.reuse, 0x6, RZ ;  /* 0x0000000608097819 */ /* 0x040fe200000006ff */
[C---:B------:R-:W-:Y:S01]  /*e0e0*/  FMUL.FTZ R54, R5.reuse, R54 ;  /* 0x0000003605367220 */ /* 0x040fe20000410000 */
[----:B------:R-:W-:Y:S01]  /*e0f0*/  LOP3.LUT R10, R8, 0x1, RZ, 0xc0, !PT ;  /* 0x00000001080a7812 */ /* 0x000fe200078ec0ff */
[----:B------:R-:W-:Y:S01]  /*e100*/  FMUL.FTZ R59, R5, R59 ;  /* 0x0000003b053b7220 */ /* 0x000fe20000410000 */
[----:B------:R-:W-:Y:S01]  /*e110*/  LOP3.LUT R9, R9, 0x1c0, RZ, 0xc0, !PT ;  /* 0x000001c009097812 */ /* 0x000fe200078ec0ff */
[C---:B------:R-:W-:Y:S01]  /*e120*/  FMUL.FTZ R58, R5.reuse, R58 ;  /* 0x0000003a053a7220 */ /* 0x040fe20000410000 */
[----:B------:R-:W-:Y:S01]  /*e130*/  ISETP.NE.U32.AND P0, PT, R10, 0x1, PT ;  /* 0x000000010a00780c */ /* 0x000fe20003f05070 */
[----:B------:R-:W-:Y:S01]  /*e140*/  FMUL.FTZ R63, R5, R63 ;  /* 0x0000003f053f7220 */ /* 0x000fe20000410000 */
[----:B------:R-:W-:Y:S01]  /*e150*/  LEA.HI R12, R9, R9, RZ, 0x1d ;  /* 0x00000009090c7211 */ /* 0x000fe200078fe8ff */
[C---:B------:R-:W-:Y:S01]  /*e160*/  FMUL.FTZ R62, R5.reuse, R62 ;  /* 0x0000003e053e7220 */ /* 0x040fe20000410000 */
[----:B------:R-:W-:Y:S01]  /*e170*/  R2P PR, R8, 0x6 ;  /* 0x0000000608007804 */ /* 0x000fe20000000000 */
[C---:B------:R-:W-:Y:S01]  /*e180*/  FMUL.FTZ R67, R5.reuse, R67 ;  /* 0x0000004305437220 */ /* 0x040fe20000410000 */
[----:B------:R-:W-:Y:S01]  /*e190*/  MOV R8, 0x20 ;  /* 0x0000002000087802 */ /* 0x000fe20000000f00 */
[C---:B------:R-:W-:Y:S01]  /*e1a0*/  FMUL.FTZ R66, R5.reuse, R66 ;  /* 0x0000004205427220 */ /* 0x040fe20000410000 */
[----:B------:R-:W-:Y:S01]  /*e1b0*/  MOV R10, 0x40 ;  /* 0x00000040000a7802 */ /* 0x000fe20000000f00 */
[C---:B------:R-:W-:Y:S01]  /*e1c0*/  FMUL.FTZ R71, R5.reuse, R71 ;  /* 0x0000004705477220 */ /* 0x040fe20000410000 */
[----:B------:R-:W-:Y:S01]  /*e1d0*/  SEL R8, R8, 0xffffffe0, !P1 ;  /* 0xffffffe008087807 */ /* 0x000fe20004800000 */
[C---:B------:R-:W-:Y:S01]  /*e1e0*/  FMUL.FTZ R70, R5.reuse, R70 ;  /* 0x0000004605467220 */ /* 0x040fe20000410000 */
[----:B------:R-:W-:Y:S01]  /*e1f0*/  SEL R10, R10, 0xffffffc0, !P2 ;  /* 0xffffffc00a0a7807 */ /* 0x000fe20005000000 */
        /* <DEDUP_REMOVED lines=27> */
[----:B------:R-:W-:Y:S01]  /*e3b0*/  LOP3.LUT R5, R6, 0x3ffffffc, RZ, 0xc0, !PT ;  /* 0x3ffffffc06057812 */ /* 0x000fe200078ec0ff */
[----:B-1----:R-:W-:Y:S01]  /*e3c0*/  @P3 FMUL.FTZ R0, R0, 0.69314718246459960938 ;  /* 0x3f31721800003820 */ /* 0x002fe20000410000 */
[----:B------:R-:W-:-:S02]  /*e3d0*/  SHF.R.S32.HI R6, RZ, 0x5, R7 ;  /* 0x00000005ff067819 */ /* 0x000fc40000011407 */
[----:B------:R-:W-:Y:S02]  /*e3e0*/  IADD3 R5, -R5, R4, RZ ;  /* 0x0000000405057210 */ /* 0x000fe40007ffe1ff */
[----:B------:R-:W-:Y:S02]  /*e3f0*/  F2FP.BF16.PACK_AB R94, R95, R94 ;  /* 0x0000005e5f5e723e */ /* 0x000fe400000010ff */
[----:B------:R-:W-:Y:S02]  /*e400*/  LEA R5, R6, R5, 0x9 ;  /* 0x0000000506057211 */ /* 0x000fe400078e48ff */
[----:B------:R-:W-:Y:S02]  /*e410*/  F2FP.BF16.PACK_AB R98, R99, R98 ;  /* 0x000000626362723e */ /* 0x000fe400000010ff */
[----:B------:R-:W-:Y:S02]  /*e420*/  LEA R5, R5, R12, 0x1 ;  /* 0x0000000c05057211 */ /* 0x000fe400078e08ff */
[----:B------:R-:W-:-:S02]  /*e430*/  LOP3.LUT R7, R7, 0xffffffe0, RZ, 0xc0, !PT ;  /* 0xffffffe007077812 */ /* 0x000fc400078ec0ff */
[----:B------:R-:W-:Y:S02]  /*e440*/  SHF.L.U32 R5, R5, 0x1, RZ ;  /* 0x0000000105057819 */ /* 0x000fe400000006ff */
[----:B------:R-:W-:Y:S02]  /*e450*/  IADD3 R7, R4, -R7, RZ ;  /* 0x8000000704077210 */ /* 0x000fe40007ffe0ff */
[C---:B------:R-:W-:Y:S01]  /*e460*/  IADD3 R9, R5.reuse, -0x10, RZ ;  /* 0xfffffff005097810 */ /* 0x040fe20007ffe0ff */
[----:B------:R-:W-:Y:S01]  /*e470*/  STS [R5], R128 ;  /* 0x0000008005007388 */ /* 0x000fe20000000800 */
[C---:B------:R-:W-:Y:S02]  /*e480*/  @P0 IADD3 R9, R5.reuse, 0x10, RZ ;  /* 0x0000001005090810 */ /* 0x040fe40007ffe0ff */
[----:B------:R-:W-:Y:S01]  /*e490*/  IADD3 R11, R5, R8, RZ ;  /* 0x00000008050b7210 */ /* 0x000fe20007ffe0ff */
[----:B------:R-:W-:Y:S01]  /*e4a0*/  STS [R5+0x400], R130 ;  /* 0x0004008205007388 */ /* 0x000fe20000000800 */
[----:B------:R-:W-:-:S02]  /*e4b0*/  IADD3 R13, R8, R9, RZ ;  /* 0x00000009080d7210 */ /* 0x000fc40007ffe0ff */
[-C--:B------:R-:W-:Y:S01]  /*e4c0*/  IADD3 R15, R5, R10.reuse, RZ ;  /* 0x0000000a050f7210 */ /* 0x080fe20007ffe0ff */
[----:B------:R-:W-:Y:S01]  /*e4d0*/  STS [R9], R124 ;  /* 0x0000007c09007388 */ /* 0x000fe20000000800 */
[----:B------:R-:W-:Y:S02]  /*e4e0*/  IADD3 R17, R10, R9, RZ ;  /* 0x000000090a117210 */ /* 0x000fe40007ffe0ff */
[-C--:B------:R-:W-:Y:S01]  /*e4f0*/  IADD3 R19, R11, R10.reuse, RZ ;  /* 0x0000000a0b137210 */ /* 0x080fe20007ffe0ff */
[----:B------:R-:W-:Y:S01]  /*e500*/  STS [R9+0x400], R126 ;  /* 0x0004007e09007388 */ /* 0x000fe20000000800 */
[----:B------:R-:W-:Y:S02]  /*e510*/  IADD3 R21, R13, R10, RZ ;  /* 0x0000000a0d157210 */ /* 0x000fe40007ffe0ff */
[----:B------:R-:W-:Y:S01]  /*e520*/  LOP3.LUT P0, RZ, R7, 0x3, RZ, 0xc0, !PT ;  /* 0x0000000307ff7812 */ /* 0x000fe2000780c0ff */
[----:B------:R-:W-:Y:S01]  /*e530*/  STS [R11], R120 ;  /* 0x000000780b007388 */ /* 0x000fe20000000800 */
[----:B------:R-:W-:Y:S01]  /*e540*/  @P4 FMUL.FTZ R7, R2, 0.69314718246459960938 ;  /* 0x3f31721802074820 */ /* 0x000fe20000410000 */
[----:B------:R-:W-:-:S02]  /*e550*/  MOV R4, 0x7f800000 ;  /* 0x7f80000000047802 */ /* 0x000fc40000000f00 */
[----:B------:R-:W-:Y:S01]  /*e560*/  STS [R11+0x400], R122 ;  /* 0x0004007a0b007388 */ /* 0x000fe20000000800 */
[----:B------:R-:W-:-:S03]  /*e570*/  @P4 FFMA.FTZ R4, R132, c[0x0][0x238], R7 ;  /* 0x00008e0084044a23 */ /* 0x000fc60000010007 */
[----:B------:R-:W-:Y:S04]  /*e580*/  STS [R13], R116 ;  /* 0x000000740d007388 */ /* 0x000fe80000000800 */
[----:B------:R-:W-:Y:S04]  /*e590*/  STS [R13+0x400], R118 ;  /* 0x000400760d007388 */ /* 0x000fe80000000800 */
        /* <DEDUP_REMOVED lines=32> */
[----:B-1----:R-:W-:-:S03]  /*e7a0*/  SHF.R.S32.HI R5, RZ, 0x1f, R6 ;  /* 0x0000001fff057819 */ /* 0x002fc60000011406 */
[----:B------:R2:W-:Y:S01]  /*e7b0*/  STS [R15+0x8000], R84 ;  /* 0x008000540f007388 */ /* 0x0005e20000000800 */
[----:B------:R-:W-:-:S03]  /*e7c0*/  LEA.HI R5, R5, R6, RZ, 0x3 ;  /* 0x0000000605057211 */ /* 0x000fc600078f18ff */
[----:B------:R2:W-:Y:S01]  /*e7d0*/  STS [R15+0x8400], R86 ;  /* 0x008400560f007388 */ /* 0x0005e20000000800 */
[----:B------:R-:W-:-:S03]  /*e7e0*/  LOP3.LUT R5, R5, 0xffffff8, RZ, 0xc0, !PT ;  /* 0x0ffffff805057812 */ /* 0x000fc600078ec0ff */
[----:B------:R2:W-:Y:S01]  /*e7f0*/  STS [R17+0x8000], R88 ;  /* 0x0080005811007388 */ /* 0x0005e20000000800 */
[----:B------:R-:W-:Y:S02]  /*e800*/  IADD3 R5, R6, -R5, RZ ;  /* 0x8000000506057210 */ /* 0x000fe40007ffe0ff */
[----:B------:R-:W-:Y:S01]  /*e810*/  MOV R6, 0x7f800000 ;  /* 0x7f80000000067802 */ /* 0x000fe20000000f00 */
[----:B------:R2:W-:Y:S01]  /*e820*/  STS [R17+0x8400], R90 ;  /* 0x0084005a11007388 */ /* 0x0005e20000000800 */
[----:B------:R-:W-:Y:S01]  /*e830*/  @P3 FFMA.FTZ R6, R3, c[0x0][0x238], R0 ;  /* 0x00008e0003063a23 */ /* 0x000fe20000010000 */
[----:B------:R-:W-:Y:S02]  /*e840*/  LEA R5, R5, R208, 0x4 ;  /* 0x000000d005057211 */ /* 0x000fe400078e20ff */
[----:B------:R2:W-:Y:S04]  /*e850*/  STS [R19+0x8000], R92 ;  /* 0x0080005c13007388 */ /* 0x0005e80000000800 */
[----:B------:R2:W-:Y:S04]  /*e860*/  STS [R19+0x8400], R94 ;  /* 0x0084005e13007388 */ /* 0x0005e80000000800 */
[----:B------:R2:W-:Y:S04]  /*e870*/  STS [R21+0x8000], R96 ;  /* 0x0080006015007388 */ /* 0x0005e80000000800 */
[----:B------:R2:W-:Y:S04]  /*e880*/  STS [R21+0x8400], R98 ;  /* 0x0084006215007388 */ /* 0x0005e80000000800 */
[----:B------:R-:W-:Y:S06]  /*e890*/  BAR.SYNC.DEFER_BLOCKING 0x0 ;  /* 0x0000000000007b1d */ /* 0x000fec0000010000 */
[----:B------:R2:W1:Y:S04]  /*e8a0*/  LDS.128 R48, [R196] ;  /* 0x00000000c4307984 */ /* 0x0004680000000c00 */
[----:B------:R2:W3:Y:S04]  /*e8b0*/  LDS.128 R44, [R196+0x1000] ;  /* 0x00100000c42c7984 */ /* 0x0004e80000000c00 */
[----:B------:R2:W4:Y:S04]  /*e8c0*/  LDS.128 R40, [R196+0x2000] ;  /* 0x00200000c4287984 */ /* 0x0005280000000c00 */
[----:B------:R2:W1:Y:S04]  /*e8d0*/  LDS.128 R36, [R196+0x3000] ;  /* 0x00300000c4247984 */ /* 0x0004680000000c00 */
[----:B------:R2:W1:Y:S04]  /*e8e0*/  LDS.128 R32, [R196+0x4000] ;  /* 0x00400000c4207984 */ /* 0x0004680000000c00 */
[----:B------:R2:W1:Y:S04]  /*e8f0*/  LDS.128 R28, [R196+0x5000] ;  /* 0x00500000c41c7984 */ /* 0x0004680000000c00 */
[----:B------:R2:W1:Y:S04]  /*e900*/  LDS.128 R24, [R196+0x6000] ;  /* 0x00600000c4187984 */ /* 0x0004680000000c00 */
[----:B------:R2:W1:Y:S04]  /*e910*/  LDS.128 R20, [R196+0x7000] ;  /* 0x00700000c4147984 */ /* 0x0004680000000c00 */
[----:B------:R2:W1:Y:S04]  /*e920*/  LDS.128 R16, [R196+0x8000] ;  /* 0x00800000c4107984 */ /* 0x0004680000000c00 */
[----:B------:R2:W1:Y:S04]  /*e930*/  LDS.128 R12, [R196+0x9000] ;  /* 0x00900000c40c7984 */ /* 0x0004680000000c00 */
[----:B------:R2:W1:Y:S04]  /*e940*/  LDS.128 R8, [R196+0xa000] ;  /* 0x00a00000c4087984 */ /* 0x0004680000000c00 */
[----:B------:R2:W1:Y:S01]  /*e950*/  LDS.128 R52, [R196+0xb000] ;  /* 0x00b00000c4347984 */ /* 0x0004620000000c00 */
[----:B------:R-:W-:Y:S05]  /*e960*/  @P0 BRA `(.L_x_256) ;  /* 0x0000010000000947 */ /* 0x000fea0003800000 */
[----:B---3--:R-:W-:Y:S01]  /*e970*/  UIMAD UR6, UR9, -0x80, UR16 ;  /* 0xffffff80090678a4 */ /* 0x008fe2000f8e0210 */
[----:B------:R-:W-:-:S05]  /*e980*/  IADD3 R2, R5, 0x8, RZ ;  /* 0x0000000805027810 */ /* 0x000fca0007ffe0ff */
[----:B------:R-:W-:Y:S02]  /*e990*/  ISETP.GE.AND P3, PT, R5, UR6, PT ;  /* 0x0000000605007c0c */ /* 0x000fe4000bf66270 */
[----:B------:R-:W-:-:S11]  /*e9a0*/  ISETP.GE.AND P2, PT, R2, UR6, PT ;  /* 0x0000000602007c0c */ /* 0x000fd6000bf46270 */
[----:B------:R-:W-:Y:S02]  /*e9b0*/  @!P3 IMAD R0, R5, UR20, RZ ;  /* 0x000000140500bc24 */ /* 0x000fe4000f8e02ff */
[----:B------:R-:W-:-:S03]  /*e9c0*/  @!P2 IMAD R2, R2, UR20, RZ ;  /* 0x000000140202ac24 */ /* 0x000fc6000f8e02ff */
[----:B------:R-:W-:Y:S02]  /*e9d0*/  @!P3 IADD3 R3, P1, R0, UR4, RZ ;  /* 0x000000040003bc10 */ /* 0x000fe4000ff3e0ff */
[----:B------:R-:W-:Y:S02]  /*e9e0*/  @!P2 IADD3 R5, P0, R2, UR4, RZ ;  /* 0x000000040205ac10 */ /* 0x000fe4000ff1e0ff */
[----:B------:R-:W-:Y:S02]  /*e9f0*/  @!P3 LEA.HI.X.SX32 R0, R0, UR5, 0x1, P1 ;  /* 0x000000050000bc11 */ /* 0x000fe400088f0eff */
[----:B------:R-:W-:Y:S02]  /*ea00*/  @!P2 LEA.HI.X.SX32 R2, R2, UR5, 0x1, P0 ;  /* 0x000000050202ac11 */ /* 0x000fe400080f0eff */
[----:B------:R-:W-:Y:S02]  /*ea10*/  @!P3 LEA R58, P1, R3, c[0x0][0x200], 0x2 ;  /* 0x00008000033aba11 */ /* 0x000fe400078210ff */
[----:B------:R-:W-:-:S02]  /*ea20*/  @!P2 LEA R56, P0, R5, c[0x0][0x200], 0x2 ;  /* 0x000080000538aa11 */ /* 0x000fc400078010ff */
[----:B------:R-:W-:Y:S02]  /*ea30*/  @!P3 LEA.HI.X R59, R3, c[0x0][0x204], R0, 0x2, P1 ;  /* 0x00008100033bba11 */ /* 0x000fe400008f1400 */
[----:B------:R-:W-:-:S03]  /*ea40*/  @!P2 LEA.HI.X R57, R5, c[0x0][0x204], R2, 0x2, P0 ;  /* 0x000081000539aa11 */ /* 0x000fc600000f1402 */
[----:B------:R3:W-:Y:S04]  /*ea50*/  @!P3 STG.E [R58.64], R4 ;  /* 0x000000043a00b986 */ /* 0x0007e8000c101912 */
[----:B------:R3:W-:Y:S02]  /*ea60*/  @!P2 STG.E [R56.64], R6 ;  /* 0x000000063800a986 */ /* 0x0007e4000c101912 */
.L_x_256:
[----:B---3--:R-:W-:Y:S05]  /*ea70*/  BSYNC B0 ;  /* 0x0000000000007941 */ /* 0x008fea0003800000 */
.L_x_255:
[----:B------:R-:W3:Y:S01]  /*ea80*/  S2R R3, SR_TID.X ;  /* 0x0000000000037919 */ /* 0x000ee20000002100 */
[----:B------:R-:W-:Y:S01]  /*ea90*/  IADD3 R4, P0, R212, UR14, RZ ;  /* 0x0000000ed4047c10 */ /* 0x000fe2000ff1e0ff */
[----:B------:R-:W-:Y:S01]  /*eaa0*/  USHF.R.S32.HI UR6, URZ, 0x1f, UR12 ;  /* 0x0000001f3f067899 */ /* 0x000fe2000801140c */
[----:B------:R-:W-:Y:S01]  /*eab0*/  BSSY B0, `(.L_x_257) ;  /* 0x0000017000007945 */ /* 0x000fe20003800000 */
[----:B------:R-:W5:Y:S01]  /*eac0*/  S2R R0, SR_CTAID.Z ;  /* 0x0000000000007919 */ /* 0x000f620000002700 */
[----:B------:R-:W-:Y:S01]  /*ead0*/  IADD3.X R5, R213, UR7, RZ, P0, !PT ;  /* 0x00000007d5057c10 */ /* 0x000fe200087fe4ff */
[----:B------:R-:W-:-:S02]  /*eae0*/  ULDC.64 UR4, c[0x0][0x1f0] ;  /* 0x00007c0000047ab9 */ /* 0x000fc40000000a00 */
[----:B------:R-:W-:-:S04]  /*eaf0*/  UIMAD UR4, UR6, UR4, URZ ;  /* 0x00000004060472a4 */ /* 0x000fc8000f8e023f */
[----:B------:R-:W-:Y:S01]  /*eb00*/  UIMAD UR4, UR12, UR5, UR4 ;  /* 0x000000050c0472a4 */ /* 0x000fe2000f8e0204 */
[----:B---3--:R-:W-:-:S04]  /*eb10*/  SHF.R.S32.HI R2, RZ, 0x1f, R3 ;  /* 0x0000001fff027819 */ /* 0x008fc80000011403 */
[----:B------:R-:W-:Y:S01]  /*eb20*/  LEA.HI R2, R2, R3, RZ, 0x3 ;  /* 0x0000000302027211 */ /* 0x000fe200078f18ff */
[----:B-----5:R-:W-:-:S03]  /*eb30*/  IMAD.WIDE.U32 R4, R0, c[0x0][0x1f0], R4 ;  /* 0x00007c0000047a25 */ /* 0x020fc600078e0004 */
[----:B------:R-:W-:Y:S02]  /*eb40*/  SHF.R.S32.HI R2, RZ, 0x3, R2 ;  /* 0x00000003ff027819 */ /* 0x000fe40000011402 */
[----:B------:R-:W-:Y:S02]  /*eb50*/  IADD3 R7, R5, UR4, RZ ;  /* 0x0000000405077c10 */ /* 0x000fe4000fffe0ff */
[----:B------:R-:W-:-:S13]  /*eb60*/  ISETP.GE.AND P0, PT, R2, UR11, PT ;  /* 0x0000000b02007c0c */ /* 0x000fda000bf06270 */
        /* <DEDUP_REMOVED lines=8> */
[----:B-1----:R1:W-:Y:S04]  /*ebf0*/  STG.E.128 [R58.64], R48 ;  /* 0x000000303a007986 */ /* 0x0023e8000c101d12 */
[----:B------:R1:W-:Y:S04]  /*ec00*/  STG.E.128 [R58.64+0x80], R32 ;  /* 0x000080203a007986 */ /* 0x0003e8000c101d12 */
[----:B------:R1:W-:Y:S02]  /*ec10*/  STG.E.128 [R58.64+0x100], R16 ;  /* 0x000100103a007986 */ /* 0x0003e4000c101d12 */
.L_x_258:
[----:B------:R-:W-:Y:S05]  /*ec20*/  BSYNC B0 ;  /* 0x0000000000007941 */ /* 0x000fea0003800000 */
.L_x_257:
[----:B------:R-:W-:Y:S01]  /*ec30*/  IADD3 R0, R2, 0x20, RZ ;  /* 0x0000002002007810 */ /* 0x000fe20007ffe0ff */
[----:B------:R-:W-:Y:S03]  /*ec40*/  BSSY B0, `(.L_x_259) ;  /* 0x0000010000007945 */ /* 0x000fe60003800000 */
[----:B------:R-:W-:-:S13]  /*ec50*/  ISETP.GE.AND P0, PT, R0, UR11, PT ;  /* 0x0000000b00007c0c */ /* 0x000fda000bf06270 */
[----:B------:R-:W-:Y:S05]  /*ec60*/  @P0 BRA `(.L_x_260) ;  /* 0x000000d000000947 */ /* 0x000fea0003800000 */
[----:B------:R-:W-:Y:S01]  /*ec70*/  IADD3 R3, P0, R198, 0x20, RZ ;  /* 0x00000020c6037810 */ /* 0x000fe20007f1e0ff */
[----:B-1----:R-:W-:Y:S01]  /*ec80*/  IMAD.MOV.U32 R16, RZ, RZ, R4 ;  /* 0x000000ffff107224 */ /* 0x002fe200078e0004 */
[----:B--2---:R-:W-:-:S03]  /*ec90*/  MOV R17, R7 ;  /* 0x0000000700117202 */ /* 0x004fc60000000f00 */
[----:B------:R-:W-:Y:S02]  /*eca0*/  IMAD.X R0, RZ, RZ, R199, P0 ;  /* 0x000000ffff007224 */ /* 0x000fe400000e06c7 */
[----:B------:R-:W-:-:S04]  /*ecb0*/  IMAD.WIDE.U32 R16, R3, c[0x0][0x1e8], R16 ;  /* 0x00007a0003107a25 */ /* 0x000fc800078e0010 */
[----:B------:R-:W-:Y:S01]  /*ecc0*/  IMAD R0, R0, c[0x0][0x1e8], RZ ;  /* 0x00007a0000007a24 */ /* 0x000fe200078e02ff */
[----:B------:R-:W-:-:S03]  /*ecd0*/  LEA R18, P0, R16, c[0x0][0x1d0], 0x1 ;  /* 0x0000740010127a11 */ /* 0x000fc600078008ff */
[----:B------:R-:W-:-:S05]  /*ece0*/  IMAD R0, R3, c[0x0][0x1ec], R0 ;  /* 0x00007b0003007a24 */ /* 0x000fca00078e0200 */
[----:B------:R-:W-:-:S04]  /*ecf0*/  IADD3 R0, R0, R17, RZ ;  /* 0x0000001100007210 */ /* 0x000fc80007ffe0ff */
[----:B------:R-:W-:-:S05]  /*ed00*/  LEA.HI.X R19, R16, c[0x0][0x1d4], R0, 0x1, P0 ;  /* 0x0000750010137a11 */ /* 0x000fca00000f0c00 */
[----:B------:R1:W-:Y:S04]  /*ed10*/  STG.E.128 [R18.64], R44 ;  /* 0x0000002c12007986 */ /* 0x0003e8000c101d12 */
[----:B------:R1:W-:Y:S04]  /*ed20*/  STG.E.128 [R18.64+0x80], R28 ;  /* 0x0000801c12007986 */ /* 0x0003e8000c101d12 */
[----:B------:R1:W-:Y:S02]  /*ed30*/  STG.E.128 [R18.64+0x100], R12 ;  /* 0x0001000c12007986 */ /* 0x0003e4000c101d12 */
.L_x_260:
[----:B------:R-:W-:Y:S05]  /*ed40*/  BSYNC B0 ;  /* 0x0000000000007941 */ /* 0x000fea0003800000 */
.L_x_259:
        /* <DEDUP_REMOVED lines=14> */
[----:B----4-:R1:W-:Y:S04]  /*ee30*/  STG.E.128 [R2.64], R40 ;  /* 0x0000002802007986 */ /* 0x0103e8000c101d12 */
[----:B------:R1:W-:Y:S04]  /*ee40*/  STG.E.128 [R2.64+0x80], R24 ;  /* 0x0000801802007986 */ /* 0x0003e8000c101d12 */
[----:B------:R1:W-:Y:S02]  /*ee50*/  STG.E.128 [R2.64+0x100], R8 ;  /* 0x0001000802007986 */ /* 0x0003e4000c101d12 */
.L_x_262:
[----:B------:R-:W-:Y:S05]  /*ee60*/  BSYNC B0 ;  /* 0x0000000000007941 */ /* 0x000fea0003800000 */
.L_x_261:
[----:B------:R-:W-:-:S13]  /*ee70*/  ISETP.GE.AND P0, PT, R195, UR11, PT ;  /* 0x0000000bc3007c0c */ /* 0x000fda000bf06270 */
[----:B------:R-:W-:Y:S05]  /*ee80*/  @P0 EXIT ;  /* 0x000000000000094d */ /* 0x000fea0003800000 */
[----:B------:R-:W-:Y:S02]  /*ee90*/  IADD3 R0, P0, R198, 0x60, RZ ;  /* 0x00000060c6007810 */ /* 0x000fe40007f1e0ff */
[----:B------:R-:W-:Y:S02]  /*eea0*/  MOV R5, R7 ;  /* 0x0000000700057202 */ /* 0x000fe40000000f00 */
[----:B-1----:R-:W-:-:S03]  /*eeb0*/  IADD3.X R3, RZ, R199, RZ, P0, !PT ;  /* 0x000000c7ff037210 */ /* 0x002fc600007fe4ff */
[----:B------:R-:W-:-:S04]  /*eec0*/  IMAD.WIDE.U32 R4, R0, c[0x0][0x1e8], R4 ;  /* 0x00007a0000047a25 */ /* 0x000fc800078e0004 */
[----:B------:R-:W-:Y:S01]  /*eed0*/  IMAD R3, R3, c[0x0][0x1e8], RZ ;  /* 0x00007a0003037a24 */ /* 0x000fe200078e02ff */
        /* <DEDUP_REMOVED lines=8> */
.L_x_263:
        /* <DEDUP_REMOVED lines=10> */
.L_x_1280:


//--------------------- .text._ZN5flash16flash_fwd_kernelI23Flash_fwd_kernel_traitsILi192ELi128ELi64ELi8ELb0ELb0EN7cutlass10bfloat16_tE19Flash_kernel_traitsILi192ELi128ELi64ELi8ES3_EELb0ELb0ELb1ELb0ELb0ELb1ELb1ELb0EEEvNS_16Flash_fwd_paramsE --------------------------
	.section	.text._ZN5flash16flash_fwd_kernelI23Flash_fwd_kernel_traitsILi192ELi128ELi64ELi8ELb0ELb0EN7cutlass10bfloat16_tE19Flash_kernel_traitsILi192ELi128ELi64ELi8ES3_EELb0ELb0ELb1ELb0ELb0ELb1ELb1ELb0EEEvNS_16Flash_fwd_paramsE,"ax",@progbits
	.sectioninfo	@"SHI_REGISTERS=255"
	.align	128
        .global         _ZN5flash16flash_fwd_kernelI23Flash_fwd_kernel_traitsILi192ELi128ELi64ELi8ELb0ELb0EN7cutlass10bfloat16_tE19Flash_kernel_traitsILi192ELi128ELi64ELi8ES3_EELb0ELb0ELb1ELb0ELb0ELb1ELb1ELb0EEEvNS_16Flash_fwd_paramsE
        .type           _ZN5flash16flash_fwd_kernelI23Flash_fwd_kernel_traitsILi192ELi128ELi64ELi8ELb0ELb0EN7cutlass10bfloat16_tE19Flash_kernel_traitsILi192ELi128ELi64ELi8ES3_EELb0ELb0ELb1ELb0ELb0ELb1ELb1ELb0EEEvNS_16Flash_fwd_paramsE,@function
        .size           _ZN5flash16flash_fwd_kernelI23Flash_fwd_kernel_traitsILi192ELi128ELi64ELi8ELb0ELb0EN7cutlass10bfloat16_tE19Flash_kernel_traitsILi192ELi128ELi64ELi8ES3_EELb0ELb0ELb1ELb0ELb0ELb1ELb1ELb0EEEvNS_16Flash_fwd_paramsE,(.L_x_1281 - _ZN5flash16flash_fwd_kernelI23Flash_fwd_kernel_traitsILi192ELi128ELi64ELi8ELb0ELb0EN7cutlass10bfloat16_tE19Flash_kernel_traitsILi192ELi128ELi64ELi8ES3_EELb0ELb0ELb1ELb0ELb0ELb1ELb1ELb0EEEvNS_16Flash_fwd_paramsE)
        .other          _ZN5flash16flash_fwd_kernelI23Flash_fwd_kernel_traitsILi192ELi128ELi64ELi8ELb0ELb0EN7cutlass10bfloat16_tE19Flash_kernel_traitsILi192ELi128ELi64ELi8ES3_EELb0ELb0ELb1ELb0ELb0ELb1ELb1ELb0EEEvNS_16Flash_fwd_paramsE,@"STO_CUDA_ENTRY STV_DEFAULT"
_ZN5flash16flash_fwd_kernelI23Flash_fwd_kernel_traitsILi192ELi128ELi64ELi8ELb0ELb0EN7cutlass10bfloat16_tE19Flash_kernel_traitsILi192ELi128ELi64ELi8ES3_EELb0ELb0ELb1ELb0ELb0ELb1ELb1ELb0EEEvNS_16Flash_fwd_paramsE:
.text._ZN5flash16flash_fwd_kernelI23Flash_fwd_kernel_traitsILi192ELi128ELi64ELi8ELb0ELb0EN7cutlass10bfloat16_tE19Flash_kernel_traitsILi192ELi128ELi64ELi8ES3_EELb0ELb0ELb1ELb0ELb0ELb1ELb1ELb0EEEvNS_16Flash_fwd_paramsE:
        /* <DEDUP_REMOVED lines=26> */
[----:B------:R-:W-:Y:S01]  /*01a0*/  MOV R5, UR5 ;  /* 0x0000000500057c02 */ /* 0x000fe20008000f00 */
[----:B------:R-:W-:Y:S01]  /*01b0*/  IMAD.U32 R4, RZ, RZ, UR4 ;  /* 0x00000004ff047e24 */ /* 0x000fe2000f8e00ff */
[----:B------:R-:W-:-:S04]  /*01c0*/  PLOP3.LUT P1, PT, PT, PT, UP1, 0x80, 0x0 ;  /* 0x000000000000781c */ /* 0x000fc80003f2f018 */
[----:B------:R1:W4:Y:S01]  /*01d0*/  @P0 LDG.E R5, [R4.64] ;  /* 0x0000001204050981 */ /* 0x000322000c1e1900 */
[----:B------:R-:W-:-:S06]  /*01e0*/  UIMAD.WIDE UR8, UR11, UR7, UR8 ;  /* 0x000000070b0872a5 */ /* 0x000fcc000f8e0208 */
[----:B------:R-:W-:Y:S01]  /*01f0*/  IMAD.U32 R2, RZ, RZ, UR8 ;  /* 0x00000008ff027e24 */ /* 0x000fe2000f8e00ff */
[----:B------:R-:W-:-:S05]  /*0200*/  MOV R3, UR9 ;  /* 0x0000000900037c02 */ /* 0x000fca0008000f00 */
[----:B------:R-:W5:Y:S01]  /*0210*/  @!P1 LDG.E R6, [R2.64] ;  /* 0x0000001202069981 */ /* 0x000f62000c1e1900 */
[----:B------:R-:W-:Y:S02]  /*0220*/  UMOV UR10, 0xffffffff ;  /* 0xffffffff000a7882 */ /* 0x000fe40000000000 */
[----:B------:R-:W-:Y:S01]  /*0230*/  UMOV UR15, URZ ;  /* 0x0000003f000f7c82 */ /* 0x000fe20008000000 */
[----:B-1----:R-:W1:Y:S01]  /*0240*/  S2R R4, SR_TID.X ;  /* 0x0000000000047919 */ /* 0x002e620000002100 */
        /* <DEDUP_REMOVED lines=19> */
.L_x_264:
[----:B------:R-:W-:Y:S02]  /*0380*/  ULDC UR6, c[0x0][0x218] ;  /* 0x0000860000067ab9 */ /* 0x000fe40000000800 */
.L_x_265:
        /* <DEDUP_REMOVED lines=116> */
.L_x_268:
[----:B------:R-:W-:Y:S05]  /*0ad0*/  BSYNC B0 ;  /* 0x0000000000007941 */ /* 0x000fea0003800000 */
.L_x_267:
        /* <DEDUP_REMOVED lines=17> */
.L_x_270:
[----:B------:R-:W-:Y:S05]  /*0bf0*/  BSYNC B0 ;  /* 0x0000000000007941 */ /* 0x000fea0003800000 */
.L_x_269:
        /* <DEDUP_REMOVED lines=17> */
.L_x_272:
[----:B------:R-:W-:Y:S05]  /*0d10*/  BSYNC B0 ;  /* 0x0000000000007941 */ /* 0x000fea0003800000 */
.L_x_271:
        /* <DEDUP_REMOVED lines=16> */
.L_x_274:
[----:B------:R-:W-:Y:S05]  /*0e20*/  BSYNC B0 ;  /* 0x0000000000007941 */ /* 0x000fea0003800000 */
.L_x_273:
        /* <DEDUP_REMOVED lines=35> */
.L_x_266:
        /* <DEDUP_REMOVED lines=32> */
.L_x_275:
        /* <DEDUP_REMOVED lines=44> */
.L_x_276:
        /* <DEDUP_REMOVED lines=18> */
[C---:B------:R-:W-:Y:S01]  /*1640*/  IMAD.SHL.U32 R7, R8.reuse, 0x40, RZ ;  /* 0x0000004008077824 */ /* 0x040fe200078e00ff */
[----:B------:R-:W-:Y:S01]  /*1650*/  IADD3 R3, R8, 0x40, RZ ;  /* 0x0000004008037810 */ /* 0x000fe20007ffe0ff */
[----:B------:R-:W-:Y:S01]  /*1660*/  IMAD.SHL.U32 R220, R0, 0x8, RZ ;  /* 0x0000000800dc7824 */ /* 0x000fe200078e00ff */
[----:B------:R-:W-:Y:S01]  /*1670*/  ISETP.GE.AND P4, PT, R8, UR11, PT ;  /* 0x0000000b08007c0c */ /* 0x000fe2000bf86270 */
[----:B------:R-:W-:Y:S01]  /*1680*/  IMAD R219, R134, c[0x0][0x1b4], R219 ;  /* 0x00006d0086db7a24 */ /* 0x000fe200078e02db */
[----:B------:R-:W-:Y:S01]  /*1690*/  ISETP.GE.AND P2, PT, R3, UR11, PT ;  /* 0x0000000b03007c0c */ /* 0x000fe2000bf46270 */
[----:B------:R-:W-:Y:S01]  /*16a0*/  UMOV UR20, 0x5 ;  /* 0x0000000500147882 */ /* 0x000fe20000000000 */
[----:B------:R-:W-:Y:S01]  /*16b0*/  SHF.R.S32.HI R221, RZ, 0x1f, R220 ;  /* 0x0000001fffdd7819 */ /* 0x000fe200000114dc */
[----:B-1----:R-:W-:Y:S01]  /*16c0*/  IMAD.WIDE R206, R207, 0x80, R8 ;  /* 0x00000080cfce7825 */ /* 0x002fe200078e0208 */
[----:B------:R-:W-:Y:S01]  /*16d0*/  IADD3 R10, P0, R220, UR6, RZ ;  /* 0x00000006dc0a7c10 */ /* 0x000fe2000ff1e0ff */
[----:B------:R-:W-:Y:S01]  /*16e0*/  UMOV UR6, 0x6 ;  /* 0x0000000600067882 */ /* 0x000fe20000000000 */
[----:B------:R-:W-:Y:S01]  /*16f0*/  IADD3 R203, R8, 0x60, RZ ;  /* 0x0000006008cb7810 */ /* 0x000fe20007ffe0ff */
[----:B------:R-:W-:Y:S01]  /*1700*/  IMAD R215, R215, c[0x0][0x1b8], RZ ;  /* 0x00006e00d7d77a24 */ /* 0x000fe200078e02ff */
[----:B------:R-:W-:Y:S01]  /*1710*/  IADD3.X R11, R221, UR17, RZ, P0, !PT ;  /* 0x00000011dd0b7c10 */ /* 0x000fe200087fe4ff */
[----:B------:R-:W-:Y:S01]  /*1720*/  USHF.R.S32.HI UR17, URZ, 0x1f, UR15 ;  /* 0x0000001f3f117899 */ /* 0x000fe2000801140f */
[----:B------:R-:W-:Y:S01]  /*1730*/  @!P3 IADD3 R17, P0, R206, 0x20, RZ ;  /* 0x00000020ce11b810 */ /* 0x000fe20007f1e0ff */
[----:B------:R-:W-:Y:S01]  /*1740*/  @!P4 IMAD R5, R207, c[0x0][0x190], RZ ;  /* 0x00006400cf05ca24 */ /* 0x000fe200078e02ff */
[----:B------:R-:W-:Y:S01]  /*1750*/  ISETP.GE.AND P1, PT, R203, UR11, PT ;  /* 0x0000000bcb007c0c */ /* 0x000fe2000bf26270 */
[----:B--2---:R-:W-:Y:S01]  /*1760*/  IMAD.WIDE.U32 R14, R14, c[0x0][0x1a8], R10 ;  /* 0x00006a000e0e7a25 */ /* 0x004fe200078e000a */
[----:B------:R-:W-:Y:S01]  /*1770*/  LOP3.LUT R7, R7, 0x1c0, RZ, 0xc0, !PT ;  /* 0x000001c007077812 */ /* 0x000fe200078ec0ff */
        /* <DEDUP_REMOVED lines=12> */
[----:B------:R-:W-:-:S04]  /*1840*/  @!P4 IMAD.WIDE.U32 R22, R206, c[0x0][0x190], R22 ;  /* 0x00006400ce16ca25 */ /* 0x000fc800078e0016 */
        /* <DEDUP_REMOVED lines=16> */
[----:B------:R-:W-:Y:S01]  /*1950*/  @!P2 IMAD.IADD R3, R11, 0x1, R3 ;  /* 0x000000010b03a824 */ /* 0x000fe200078e0203 */
[----:B------:R-:W-:Y:S01]  /*1960*/  ISETP.GE.AND P0, PT, R2, UR12, PT ;  /* 0x0000000c02007c0c */ /* 0x000fe2000bf06270 */
[----:B------:R-:W-:Y:S01]  /*1970*/  @!P1 IMAD R5, R5, c[0x0][0x190], RZ ;  /* 0x0000640005059a24 */ /* 0x000fe200078e02ff */
[----:B------:R-:W-:Y:S01]  /*1980*/  LEA.HI R6, R97, R4, RZ, 0x6 ;  /* 0x0000000461067211 */ /* 0x000fe200078f30ff */
[----:B------:R-:W-:Y:S01]  /*1990*/  IMAD.WIDE.U32 R22, R8, c[0x0][0x198], R220 ;  /* 0x0000660008167a25 */ /* 0x000fe200078e00dc */
[----:B------:R-:W-:-:S02]  /*19a0*/  @!P2 LEA.HI.X R17, R10, c[0x0][0x164], R3, 0x1, P6 ;  /* 0x000059000a11aa11 */ /* 0x000fc400030f0c03 */
[----:B------:R-:W-:Y:S01]  /*19b0*/  SHF.R.U32.HI R3, RZ, 0x3, R7 ;  /* 0x00000003ff037819 */ /* 0x000fe20000011607 */
[C---:B------:R-:W-:Y:S01]  /*19c0*/  @!P1 IMAD R2, R20.reuse, c[0x0][0x194], R5 ;  /* 0x0000650014029a24 */ /* 0x040fe200078e0205 */
[----:B------:R-:W-:Y:S01]  /*19d0*/  LOP3.LUT R10, R7, 0x38, R220, 0xf8, !PT ;  /* 0x00000038070a7812 */ /* 0x000fe200078ef8dc */
[----:B------:R-:W-:Y:S01]  /*19e0*/  @!P1 IMAD.WIDE.U32 R20, R20, c[0x0][0x190], R14 ;  /* 0x0000640014149a25 */ /* 0x000fe200078e000e */
[----:B------:R-:W-:Y:S02]  /*19f0*/  LOP3.LUT R7, R201, 0xfffffff0, RZ, 0xc0, !PT ;  /* 0xfffffff0c9077812 */ /* 0x000fe400078ec0ff */
[----:B------:R-:W-:Y:S01]  /*1a00*/  LOP3.LUT R3, R10, R3, RZ, 0x3c, !PT ;  /* 0x000000030a037212 */ /* 0x000fe200078e3cff */
[----:B------:R-:W-:Y:S01]  /*1a10*/  @!P1 IMAD.IADD R2, R21, 0x1, R2 ;  /* 0x0000000115029824 */ /* 0x000fe200078e0202 */
[----:B------:R-:W-:Y:S01]  /*1a20*/  @!P1 LEA R14, P6, R20, c[0x0][0x160], 0x1 ;  /* 0x00005800140e9a11 */ /* 0x000fe200078c08ff */
[----:B------:R-:W-:Y:S01]  /*1a30*/  IMAD.SHL.U32 R6, R6, 0x8, RZ ;  /* 0x0000000806067824 */ /* 0x000fe200078e00ff */
[----:B------:R-:W-:Y:S01]  /*1a40*/  SHF.R.S32.HI R10, RZ, 0x4, R201 ;  /* 0x00000004ff0a7819 */ /* 0x000fe200000114c9 */
[----:B------:R-:W-:Y:S01]  /*1a50*/  IMAD R5, R9, c[0x0][0x198], RZ ;  /* 0x0000660009057a24 */ /* 0x000fe200078e02ff */
[----:B------:R-:W-:Y:S01]  /*1a60*/  @!P1 LEA.HI.X R15, R20, c[0x0][0x164], R2, 0x1, P6 ;  /* 0x00005900140f9a11 */ /* 0x000fe200030f0c02 */
[----:B------:R-:W-:Y:S01]  /*1a70*/  IMAD.IADD R7, R4, 0x1, -R7 ;  /* 0x0000000104077824 */ /* 0x000fe200078e0a07 */
[----:B------:R-:W-:Y:S01]  /*1a80*/  LOP3.LUT R3, R3, 0xfffffe00, R6, 0xf8, !PT ;  /* 0xfffffe0003037812 */ /* 0x000fe200078ef806 */
[----:B------:R-:W-:Y:S01]  /*1a90*/  IMAD R2, R8, c[0x0][0x19c], R5 ;  /* 0x0000670008027a24 */ /* 0x000fe200078e0205 */
[----:B------:R-:W-:Y:S01]  /*1aa0*/  IADD3 R208, P6, R22, UR22, RZ ;  /* 0x0000001616d07c10 */ /* 0x000fe2000ffde0ff */
[----:B------:R-:W-:Y:S01]  /*1ab0*/  IMAD R5, R9, c[0x0][0x1a0], RZ ;  /* 0x0000680009057a24 */ /* 0x000fe200078e02ff */
[----:B------:R-:W-:Y:S01]  /*1ac0*/  UIMAD UR22, UR6, UR15, URZ ;  /* 0x0000000f061672a4 */ /* 0x000fe2000f8e023f */
[----:B------:R-:W-:Y:S01]  /*1ad0*/  IMAD.SHL.U32 R204, R3, 0x2, RZ ;  /* 0x0000000203cc7824 */ /* 0x000fe200078e00ff */
[----:B------:R-:W-:Y:S01]  /*1ae0*/  IADD3.X R209, R23, UR7, R2, P6, !PT ;  /* 0x0000000717d17c10 */ /* 0x000fe2000b7fe402 */
[----:B------:R-:W-:Y:S01]  /*1af0*/  USHF.L.U32 UR7, UR4, 0x6, URZ ;  /* 0x0000000604077899 */ /* 0x000fe2000800063f */
[----:B------:R-:W-:Y:S01]  /*1b00*/  ISETP.GE.AND P6, PT, R8, UR12, PT ;  /* 0x0000000c08007c0c */ /* 0x000fe2000bfc6270 */
[----:B------:R-:W-:Y:S01]  /*1b10*/  IMAD.U32 R3, RZ, RZ, UR15 ;  /* 0x0000000fff037e24 */ /* 0x000fe2000f8e00ff */
[----:B------:R-:W-:Y:S01]  /*1b20*/  @!PT LDS RZ, [RZ] ;  /* 0x00000000fffff984 */ /* 0x000fe20000000800 */
[----:B------:R-:W-:Y:S01]  /*1b30*/  @!PT LDS RZ, [RZ] ;  /* 0x00000000fffff984 */ /* 0x000fe20000000800 */
[----:B------:R-:W-:Y:S01]  /*1b40*/  @!PT LDS RZ, [RZ] ;  /* 0x00000000fffff984 */ /* 0x000fe20000000800 */
[----:B------:R1:W-:Y:S01]  /*1b50*/  @!P4 LDGSTS.E.BYPASS.LTC128B.128 [R204], [R12.64] ;  /* 0x000000000ccccfae */ /* 0x0003e2000b901d52 */
[----:B------:R-:W-:Y:S01]  /*1b60*/  IMAD.WIDE.U32 R208, R134, c[0x0][0x1b0], R208 ;  /* 0x00006c0086d07a25 */ /* 0x000fe200078e00d0 */
[----:B------:R-:W-:Y:S01]  /*1b70*/  UIMAD UR22, UR17, UR7, UR22 ;  /* 0x00000007111672a4 */ /* 0x000fe2000f8e0216 */
[----:B------:R-:W-:Y:S01]  /*1b80*/  SHF.R.S32.HI R2, RZ, 0x1f, R7 ;  /* 0x0000001fff027819 */ /* 0x000fe20000011407 */
[----:B------:R1:W-:Y:S01]  /*1b90*/  @!P4 LDGSTS.E.BYPASS.LTC128B.128 [R204+0x4000], [R12.64+0x80] ;  /* 0x040000800ccccfae */ /* 0x0003e2000b901d52 */
[----:B------:R-:W-:Y:S01]  /*1ba0*/  IMAD.IADD R219, R209, 0x1, R219 ;  /* 0x00000001d1db7824 */ /* 0x000fe200078e02db */
[----:B------:R-:W-:Y:S01]  /*1bb0*/  LEA.HI R201, R201, R10, RZ, 0x1 ;  /* 0x0000000ac9c97211 */ /* 0x000fe200078f08ff */
[----:B------:R-:W-:Y:S01]  /*1bc0*/  IMAD.MOV.U32 R218, RZ, RZ, R208 ;  /* 0x000000ffffda7224 */ /* 0x000fe200078e00d0 */
[----:B------:R1:W-:Y:S01]  /*1bd0*/  @!P4 LDGSTS.E.BYPASS.LTC128B.128 [R204+0x8000], [R12.64+0x100] ;  /* 0x080001000ccccfae */ /* 0x0003e2000b901d52 */
[----:B------:R-:W-:Y:S01]  /*1be0*/  IMAD R5, R8, c[0x0][0x1a4], R5 ;  /* 0x0000690008057a24 */ /* 0x000fe200078e0205 */
[----:B------:R-:W-:Y:S01]  /*1bf0*/  LOP3.LUT R201, R201, 0xfffffffe, RZ, 0xc0, !PT ;  /* 0xfffffffec9c97812 */ /* 0x000fe200078ec0ff */
[----:B------:R-:W-:Y:S01]  /*1c00*/  IMAD.WIDE.U32 R22, R3, UR7, R218 ;  /* 0x0000000703167c25 */ /* 0x000fe2000f8e00da */
[----:B------:R2:W-:Y:S01]  /*1c10*/  @!P3 LDGSTS.E.BYPASS.LTC128B.128 [R204+0x1000], [R18.64] ;  /* 0x0100000012ccbfae */ /* 0x0005e2000b901d52 */
[----:B------:R-:W-:-:S02]  /*1c20*/  LEA.HI R3, R2, R7, RZ, 0x3 ;  /* 0x0000000702037211 */ /* 0x000fc400078f18ff */
[----:B------:R-:W-:Y:S01]  /*1c30*/  IMAD.IADD R201, R10, 0x1, -R201 ;  /* 0x000000010ac97824 */ /* 0x000fe200078e0ac9 */
[----:B------:R2:W-:Y:S01]  /*1c40*/  @!P3 LDGSTS.E.BYPASS.LTC128B.128 [R204+0x5000], [R18.64+0x80] ;  /* 0x0500008012ccbfae */ /* 0x0005e2000b901d52 */
[----:B------:R-:W-:Y:S01]  /*1c50*/  LOP3.LUT R2, R3, 0xfffffff8, RZ, 0xc0, !PT ;  /* 0xfffffff803027812 */ /* 0x000fe200078ec0ff */
[----:B------:R-:W-:Y:S01]  /*1c60*/  IMAD R215, R134, c[0x0][0x1bc], R215 ;  /* 0x00006f0086d77a24 */ /* 0x000fe200078e02d7 */
[----:B------:R-:W-:Y:S01]  /*1c70*/  LEA.HI R97, R97, R4, RZ, 0x5 ;  /* 0x0000000461617211 */ /* 0x000fe200078f28ff */
[----:B------:R2:W-:Y:S01]  /*1c80*/  @!P3 LDGSTS.E.BYPASS.LTC128B.128 [R204+0x9000], [R18.64+0x100] ;  /* 0x0900010012ccbfae */ /* 0x0005e2000b901d52 */
[----:B------:R-:W-:Y:S02]  /*1c90*/  IMAD.SHL.U32 R9, R201, 0x8, RZ ;  /* 0x00000008c9097824 */ /* 0x000fe400078e00ff */
[----:B------:R-:W-:Y:S01]  /*1ca0*/  IMAD.IADD R2, R7, 0x1, -R2 ;  /* 0x0000000107027824 */ /* 0x000fe200078e0a02 */
[----:B------:R3:W-:Y:S01]  /*1cb0*/  @!P2 LDGSTS.E.BYPASS.LTC128B.128 [R204+0x2000], [R16.64] ;  /* 0x0200000010ccafae */ /* 0x0007e2000b901d52 */
[----:B------:R-:W-:-:S02]  /*1cc0*/  IMAD.SHL.U32 R10, R0, 0x40, RZ ;  /* 0x00000040000a7824 */ /* 0x000fc400078e00ff */
[----:B------:R-:W-:Y:S01]  /*1cd0*/  IMAD.SHL.U32 R11, R8, 0x8, RZ ;  /* 0x00000008080b7824 */ /* 0x000fe200078e00ff */
[----:B------:R3:W-:Y:S01]  /*1ce0*/  @!P2 LDGSTS.E.BYPASS.LTC128B.128 [R204+0x6000], [R16.64+0x80] ;  /* 0x0600008010ccafae */ /* 0x0007e2000b901d52 */
[----:B------:R-:W-:Y:S01]  /*1cf0*/  IMAD.SHL.U32 R96, R3, 0x40, RZ ;  /* 0x0000004003607824 */ /* 0x000fe200078e00ff */
[----:B------:R-:W-:Y:S01]  /*1d00*/  LOP3.LUT R10, R10, 0x1c0, RZ, 0xc0, !PT ;  /* 0x000001c00a0a7812 */ /* 0x000fe200078ec0ff */
[----:B------:R-:W-:Y:S01]  /*1d10*/  IMAD.SHL.U32 R213, R4, 0x2, RZ ;  /* 0x0000000204d57824 */ /* 0x000fe200078e00ff */
[----:B------:R3:W-:Y:S01]  /*1d20*/  @!P2 LDGSTS.E.BYPASS.LTC128B.128 [R204+0xa000], [R16.64+0x100] ;  /* 0x0a00010010ccafae */ /* 0x0007e2000b901d52 */
[----:B------:R-:W-:Y:S01]  /*1d30*/  SHF.R.S32.HI R3, RZ, 0x5, R97 ;  /* 0x00000005ff037819 */ /* 0x000fe20000011461 */
[----:B-1----:R-:W-:Y:S02]  /*1d40*/  IMAD.WIDE.U32 R12, R8, c[0x0][0x1a0], R220 ;  /* 0x00006800080c7a25 */ /* 0x002fe400078e00dc */
[----:B------:R1:W-:Y:S01]  /*1d50*/  @!P1 LDGSTS.E.BYPASS.LTC128B.128 [R204+0x3000], [R14.64] ;  /* 0x030000000ecc9fae */ /* 0x0003e2000b901d52 */
[----:B------:R-:W-:-:S02]  /*1d60*/  LOP3.LUT R11, R10, 0x8, R11, 0xf8, !PT ;  /* 0x000000080a0b7812 */ /* 0x000fc400078ef80b */
[----:B------:R-:W-:Y:S01]  /*1d70*/  SHF.R.U32.HI R10, RZ, 0x3, R10 ;  /* 0x00000003ff0a7819 */ /* 0x000fe2000001160a */
[----:B------:R1:W-:Y:S01]  /*1d80*/  @!P1 LDGSTS.E.BYPASS.LTC128B.128 [R204+0x7000], [R14.64+0x80] ;  /* 0x070000800ecc9fae */ /* 0x0003e2000b901d52 */
[----:B------:R-:W-:Y:S02]  /*1d90*/  IADD3 R20, P4, R12, UR24, RZ ;  /* 0x000000180c147c10 */ /* 0x000fe4000ff9e0ff */
[----:B------:R-:W-:Y:S01]  /*1da0*/  LOP3.LUT R96, R96, 0xfffffe00, RZ, 0xc0, !PT ;  /* 0xfffffe0060607812 */ /* 0x000fe200078ec0ff */
[----:B------:R1:W-:Y:S01]  /*1db0*/  @!P1 LDGSTS.E.BYPASS.LTC128B.128 [R204+0xb000], [R14.64+0x100] ;  /* 0x0b0001000ecc9fae */ /* 0x0003e2000b901d52 */
[----:B------:R-:W-:Y:S01]  /*1dc0*/  IADD3.X R21, R13, UR21, R5, P4, !PT ;  /* 0x000000150d157c10 */ /* 0x000fe2000a7fe405 */
[----:B------:R-:W-:Y:S01]  /*1dd0*/  USHF.L.U32 UR21, UR4, 0x5, URZ ;  /* 0x0000000504157899 */ /* 0x000fe2000800063f */
[----:B------:R-:W-:Y:S02]  /*1de0*/  IADD3 R5, R23, UR22, RZ ;  /* 0x0000001617057c10 */ /* 0x000fe4000fffe0ff */
[----:B------:R-:W-:Y:S01]  /*1df0*/  @!P6 LEA R12, P4, R22, c[0x0][0x168], 0x1 ;  /* 0x00005a00160cea11 */ /* 0x000fe200078808ff */
[----:B------:R-:W-:Y:S01]  /*1e00*/  ULDC.64 UR4, c[0x0][0x1a0] ;  /* 0x0000680000047ab9 */ /* 0x000fe20000000a00 */
[----:B------:R-:W-:Y:S01]  /*1e10*/  IMAD.WIDE.U32 R134, R134, c[0x0][0x1b8], R20 ;  /* 0x00006e0086867a25 */ /* 0x000fe200078e0014 */
[----:B------:R-:W-:Y:S01]  /*1e20*/  UIMAD.WIDE.U32 UR22, UR15, UR4, URZ ;  /* 0x000000040f1672a5 */ /* 0x000fe2000f8e003f */
[C---:B------:R-:W-:Y:S01]  /*1e30*/  @!P6 LEA.HI.X R13, R22.reuse, c[0x0][0x16c], R5, 0x1, P4 ;  /* 0x00005b00160dea11 */ /* 0x040fe200020f0c05 */
[----:B------:R-:W-:Y:S01]  /*1e40*/  UIMAD UR4, UR17, UR4, URZ ;  /* 0x00000004110472a4 */ /* 0x000fe2000f8e023f */
[----:B------:R-:W-:Y:S01]  /*1e50*/  @!P5 IADD3 R6, P4, R22, UR21, RZ ;  /* 0x000000151606dc10 */ /* 0x000fe2000ff9e0ff */
[----:B------:R-:W-:Y:S01]  /*1e60*/  IMAD.IADD R215, R135, 0x1, R215 ;  /* 0x0000000187d77824 */ /* 0x000fe200078e02d7 */
[----:B------:R-:W-:Y:S01]  /*1e70*/  LOP3.LUT R10, R11, R10, RZ, 0x3c, !PT ;  /* 0x0000000a0b0a7212 */ /* 0x000fe200078e3cff */
[----:B------:R4:W-:Y:S01]  /*1e80*/  @!P6 LDGSTS.E.BYPASS.LTC128B.128 [R204+0xc000], [R12.64] ;  /* 0x0c0000000cccefae */ /* 0x0009e2000b901d52 */
[----:B------:R-:W-:Y:S01]  /*1e90*/  @!P5 IADD3.X R5, R5, UR20, RZ, P4, !PT ;  /* 0x000000140505dc10 */ /* 0x000fe2000a7fe4ff */
[----:B------:R-:W-:Y:S01]  /*1ea0*/  UIMAD UR4, UR15, UR5, UR4 ;  /* 0x000000050f0472a4 */ /* 0x000fe2000f8e0204 */
[C---:B------:R-:W-:Y:S01]  /*1eb0*/  @!P5 LEA R22, P4, R6.reuse, c[0x0][0x168], 0x1 ;  /* 0x00005a000616da11 */ /* 0x040fe200078808ff */
[----:B------:R4:W-:Y:S01]  /*1ec0*/  @!P6 LDGSTS.E.BYPASS.LTC128B.128 [R204+0xe000], [R12.64+0x80] ;  /* 0x0e0000800cccefae */ /* 0x0009e2000b901d52 */
[----:B---3--:R-:W-:Y:S01]  /*1ed0*/  IMAD.U32 R16, RZ, RZ, UR22 ;  /* 0x00000016ff107e24 */ /* 0x008fe2000f8e00ff */
[----:B------:R-:W-:Y:S01]  /*1ee0*/  UIADD3 UR4, UR23, UR4, URZ ;  /* 0x0000000417047290 */ /* 0x000fe2000fffe03f */
[----:B------:R-:W-:Y:S01]  /*1ef0*/  @!P5 LEA.HI.X R23, R6, c[0x0][0x16c], R5, 0x1, P4 ;  /* 0x00005b000617da11 */ /* 0x000fe200020f0c05 */
[----:B------:R4:W-:Y:S01]  /*1f00*/  @!P6 LDGSTS.E.BYPASS.LTC128B.128 [R204+0x10000], [R12.64+0x100] ;  /* 0x100001000cccefae */ /* 0x0009e2000b901d52 */
[----:B------:R-:W-:Y:S01]  /*1f10*/  IMAD.SHL.U32 R6, R2, 0x40, RZ ;  /* 0x0000004002067824 */ /* 0x000fe200078e00ff */
[----:B------:R-:W-:Y:S01]  /*1f20*/  ISETP.GE.AND P4, PT, R8, UR12, PT ;  /* 0x0000000c08007c0c */ /* 0x000fe2000bf86270 */
[----:B------:R-:W-:Y:S01]  /*1f30*/  IMAD.MOV.U32 R5, RZ, RZ, 0x20 ;  /* 0x00000020ff057424 */ /* 0x000fe200078e00ff */
[----:B------:R3:W-:Y:S01]  /*1f40*/  @!P5 LDGSTS.E.BYPASS.LTC128B.128 [R204+0xd000], [R22.64] ;  /* 0x0d00000016ccdfae */ /* 0x0007e2000b901d52 */
[----:B------:R-:W-:Y:S01]  /*1f50*/  IMAD.U32 R7, RZ, RZ, UR4 ;  /* 0x00000004ff077e24 */ /* 0x000fe2000f8e00ff */
[----:B------:R-:W-:Y:S01]  /*1f60*/  LOP3.LUT R6, R6, 0x1c0, RZ, 0xc0, !PT ;  /* 0x000001c006067812 */ /* 0x000fe200078ec0ff */
[----:B-1----:R-:W-:Y:S01]  /*1f70*/  IMAD.WIDE.U32 R14, R5, c[0x0][0x1a0], RZ ;  /* 0x00006800050e7a25 */ /* 0x002fe200078e00ff */
[----:B------:R3:W-:Y:S01]  /*1f80*/  @!P5 LDGSTS.E.BYPASS.LTC128B.128 [R204+0xf000], [R22.64+0x80] ;  /* 0x0f00008016ccdfae */ /* 0x0007e2000b901d52 */
[----:B------:R-:W-:Y:S01]  /*1f90*/  LEA R8, P1, R16, R134, 0x6 ;  /* 0x0000008610087211 */ /* 0x000fe200078230ff */
[----:B------:R-:W-:Y:S01]  /*1fa0*/  UIADD3 UR4, UR14, 0x1, -UR16 ;  /* 0x000000010e047890 */ /* 0x000fe2000fffe810 */
[----:B------:R-:W-:Y:S01]  /*1fb0*/  LOP3.LUT R9, R6, 0x8, R9, 0xf8, !PT ;  /* 0x0000000806097812 */ /* 0x000fe200078ef809 */
[----:B------:R3:W-:Y:S01]  /*1fc0*/  @!P5 LDGSTS.E.BYPASS.LTC128B.128 [R204+0x11000], [R22.64+0x100] ;  /* 0x1100010016ccdfae */ /* 0x0007e2000b901d52 */
[----:B------:R-:W-:Y:S01]  /*1fd0*/  SHF.R.U32.HI R6, RZ, 0x3, R6 ;  /* 0x00000003ff067819 */ /* 0x000fe20000011606 */
[----:B------:R-:W-:Y:S01]  /*1fe0*/  IMAD.U32 R17, RZ, RZ, UR23 ;  /* 0x00000017ff117e24 */ /* 0x000fe2000f8e00ff */
[----:B------:R-:W-:Y:S01]  /*1ff0*/  LEA.HI.X R7, R16, R215, R7, 0x6, P1 ;  /* 0x000000d710077211 */ /* 0x000fe200008f3407 */
[----:B------:R-:W0:Y:S01]  /*2000*/  LDGDEPBAR ;  /* 0x00000000000079af */ /* 0x000e220000000000 */
[----:B------:R-:W-:Y:S01]  /*2010*/  LOP3.LUT R6, R9, R6, RZ, 0x3c, !PT ;  /* 0x0000000609067212 */ /* 0x000fe200078e3cff */
[----:B------:R-:W-:Y:S01]  /*2020*/  IMAD R201, R201, 0x200, R10 ;  /* 0x00000200c9c97824 */ /* 0x000fe200078e020a */
[C---:B------:R-:W-:Y:S01]  /*2030*/  @!P0 IADD3 R9, P1, R8.reuse, R14, RZ ;  /* 0x0000000e08098210 */ /* 0x040fe20007f3e0ff */
[----:B------:R-:W-:Y:S01]  /*2040*/  ULDC UR5, c[0x0][0x2e4] ;  /* 0x0000b90000057ab9 */ /* 0x000fe20000000800 */
[----:B------:R-:W-:Y:S01]  /*2050*/  @!P4 LEA R14, P2, R8, c[0x0][0x170], 0x1 ;  /* 0x00005c00080eca11 */ /* 0x000fe200078408ff */
[----:B------:R-:W-:Y:S01]  /*2060*/  IMAD.SHL.U32 R201, R201, 0x2, RZ ;  /* 0x00000002c9c97824 */ /* 0x000fe200078e00ff */
[----:B------:R-:W-:Y:S01]  /*2070*/  @!P0 LEA R16, P3, R9, c[0x0][0x170], 0x1 ;  /* 0x00005c0009108a11 */ /* 0x000fe200078608ff */
[----:B------:R-:W-:Y:S01]  /*2080*/  ULDC UR12, c[0x0][0x2e8] ;  /* 0x0000ba00000c7ab9 */ /* 0x000fe20000000800 */
[----:B------:R-:W-:Y:S01]  /*2090*/  LOP3.LUT R97, R97, 0xffffffe0, RZ, 0xc0, !PT ;  /* 0xffffffe061617812 */ /* 0x000fe200078ec0ff */
[----:B------:R-:W-:Y:S01]  /*20a0*/  UIADD3 UR5, UR14, -UR5, -UR16 ;  /* 0x800000050e057290 */ /* 0x000fe2000fffe810 */
[----:B----4-:R-:W-:Y:S01]  /*20b0*/  IMAD R12, R5, c[0x0][0x1a4], RZ ;  /* 0x00006900050c7a24 */ /* 0x010fe200078e02ff */
[----:B------:R-:W-:Y:S01]  /*20c0*/  IADD3 R199, R201, 0xc020, RZ ;  /* 0x0000c020c9c77810 */ /* 0x000fe20007ffe0ff */
[----:B------:R-:W-:Y:S01]  /*20d0*/  UIADD3 UR4, UR4, UR12, URZ ;  /* 0x0000000c04047290 */ /* 0x000fe2000fffe03f */
[----:B------:R-:W-:Y:S01]  /*20e0*/  IMAD.IADD R216, R4, 0x1, -R97 ;  /* 0x0000000104d87824 */ /* 0x000fe200078e0a61 */
[----:B------:R-:W-:-:S02]  /*20f0*/  LEA R211, R3, UR13, 0x4 ;  /* 0x0000000d03d37c11 */ /* 0x000fc4000f8e20ff */
[----:B------:R-:W-:Y:S02]  /*2100*/  @!P0 IADD3.X R12, R7, R15, R12, P1, !PT ;  /* 0x0000000f070c8210 */ /* 0x000fe40000ffe40c */
[----:B------:R-:W-:Y:S01]  /*2110*/  @!P4 LEA.HI.X R15, R8, c[0x0][0x174], R7, 0x1, P2 ;  /* 0x00005d00080fca11 */ /* 0x000fe200010f0c07 */
[----:B------:R-:W-:Y:S01]  /*2120*/  IMAD R7, R3, 0x400, R96 ;  /* 0x0000040003077824 */ /* 0x000fe200078e0260 */
[----:B------:R-:W-:Y:S02]  /*2130*/  @!P0 LEA.HI.X R17, R9, c[0x0][0x174], R12, 0x1, P3 ;  /* 0x00005d0009118a11 */ /* 0x000fe400018f0c0c */
[----:B------:R-:W-:Y:S01]  /*2140*/  R2P PR, R2, 0x6 ;  /* 0x0000000602007804 */ /* 0x000fe20000000000 */
[----:B------:R-:W-:-:S04]  /*2150*/  DEPBAR.LE SB0, 0x0 ;  /* 0x000080000000791a */ /* 0x000fc80000000000 */
[----:B------:R-:W-:Y:S01]  /*2160*/  BAR.SYNC.DEFER_BLOCKING 0x0 ;  /* 0x0000000000007b1d */ /* 0x000fe20000010000 */
[----:B------:R-:W-:Y:S01]  /*2170*/  IMAD.IADD R202, R6, 0x1, R7 ;  /* 0x0000000106ca7824 */ /* 0x000fe200078e0207 */
[----:B------:R-:W-:Y:S01]  /*2180*/  SEL R5, R5, 0xffffffe0, !P2 ;  /* 0xffffffe005057807 */ /* 0x000fe20005000000 */
[----:B------:R-:W-:Y:S01]  /*2190*/  IMAD.MOV.U32 R7, RZ, RZ, 0x10 ;  /* 0x00000010ff077424 */ /* 0x000fe200078e00ff */
[----:B------:R-:W-:Y:S01]  /*21a0*/  LOP3.LUT R213, R213, 0x6, RZ, 0xc0, !PT ;  /* 0x00000006d5d57812 */ /* 0x000fe200078ec0ff */
[----:B------:R-:W-:Y:S02]  /*21b0*/  IMAD.SHL.U32 R202, R202, 0x2, RZ ;  /* 0x00000002caca7824 */ /* 0x000fe400078e00ff */
[----:B------:R-:W-:Y:S01]  /*21c0*/  IMAD.MOV.U32 R2, RZ, RZ, 0x40 ;  /* 0x00000040ff027424 */ /* 0x000fe200078e00ff */
[----:B------:R-:W-:Y:S01]  /*21d0*/  SEL R7, R7, 0xfffffff0, !P1 ;  /* 0xfffffff007077807 */ /* 0x000fe20004800000 */
[----:B------:R-:W-:Y:S01]  /*21e0*/  IMAD R198, R5, 0x2, R202 ;  /* 0x0000000205c67824 */ /* 0x000fe200078e02ca */
[----:B------:R-:W-:-:S02]  /*21f0*/  R2P PR, R0, 0x6 ;  /* 0x0000000600007804 */ /* 0x000fc40000000000 */
[----:B------:R-:W-:Y:S01]  /*2200*/  IADD3 R0, R201, 0xc000, RZ ;  /* 0x0000c000c9007810 */ /* 0x000fe20007ffe0ff */
[----:B------:R-:W-:-:S04]  /*2210*/  IMAD R200, R7, 0x2, R202 ;  /* 0x0000000207c87824 */ /* 0x000fc800078e02ca */
[----:B------:R-:W-:-:S06]  /*2220*/  IMAD R197, R5, 0x2, R200 ;  /* 0x0000000205c57824 */ /* 0x000fcc00078e02c8 */
[----:B------:R-:W-:Y:S01]  /*2230*/  @P1 IADD3 R199, R0, -0x20, RZ ;  /* 0xffffffe000c71810 */ /* 0x000fe20007ffe0ff */
[----:B------:R-:W-:Y:S01]  /*2240*/  @P4 STS.128 [R204+0x12000], RZ ;  /* 0x012000ffcc004388 */ /* 0x000fe20000000c00 */
[----:B------:R-:W-:Y:S02]  /*2250*/  SEL R0, R2, 0xffffffc0, !P2 ;  /* 0xffffffc002007807 */ /* 0x000fe40005000000 */
[C---:B------:R-:W-:Y:S01]  /*2260*/  IADD3 R191, R199.reuse, 0x800, RZ ;  /* 0x00000800c7bf7810 */ /* 0x040fe20007ffe0ff */
[----:B------:R-:W-:Y:S01]  /*2270*/  @P4 STS.128 [R204+0x14000], RZ ;  /* 0x014000ffcc004388 */ /* 0x000fe20000000c00 */
[----:B------:R-:W-:Y:S01]  /*2280*/  IADD3 R190, R199, 0x1000, RZ ;  /* 0x00001000c7be7810 */ /* 0x000fe20007ffe0ff */
[----:B------:R-:W-:Y:S01]  /*2290*/  IMAD.IADD R195, R201, 0x1, R0 ;  /* 0x00000001c9c37824 */ /* 0x000fe200078e0200 */
[C---:B------:R-:W-:Y:S01]  /*22a0*/  IADD3 R189, R199.reuse, 0x1800, RZ ;  /* 0x00001800c7bd7810 */ /* 0x040fe20007ffe0ff */
        /* <DEDUP_REMOVED lines=16> */
[----:B------:R-:W-:Y:S01]  /*23b0*/  @P0 STS.128 [R204+0x13000], RZ ;  /* 0x013000ffcc000388 */ /* 0x000fe20000000c00 */
[----:B------:R-:W-:-:S03]  /*23c0*/  IADD3 R180, R199, 0x5800, RZ ;  /* 0x00005800c7b47810 */ /* 0x000fc60007ffe0ff */
[----:B------:R-:W-:Y:S04]  /*23d0*/  @P0 STS.128 [R204+0x15000], RZ ;  /* 0x015000ffcc000388 */ /* 0x000fe80000000c00 */
[----:B------:R-:W-:Y:S04]  /*23e0*/  @P0 STS.128 [R204+0x17000], RZ ;  /* 0x017000ffcc000388 */ /* 0x000fe80000000c00 */
[----:B------:R-:W-:Y:S01]  /*23f0*/  @!PT LDS RZ, [RZ] ;  /* 0x00000000fffff984 */ /* 0x000fe20000000800 */
[----:B------:R-:W-:Y:S01]  /*2400*/  @!PT LDS RZ, [RZ] ;  /* 0x00000000fffff984 */ /* 0x000fe20000000800 */
[----:B------:R-:W-:Y:S01]  /*2410*/  @!PT LDS RZ, [RZ] ;  /* 0x00000000fffff984 */ /* 0x000fe20000000800 */
[----:B------:R2:W-:Y:S04]  /*2420*/  @!P0 LDGSTS.E.BYPASS.LTC128B.128 [R204+0x13000], [R16.64] ;  /* 0x1300000010cc8fae */ /* 0x0005e8000b901d52 */
[----:B------:R2:W-:Y:S04]  /*2430*/  @!P0 LDGSTS.E.BYPASS.LTC128B.128 [R204+0x15000], [R16.64+0x80] ;  /* 0x1500008010cc8fae */ /* 0x0005e8000b901d52 */
[----:B------:R2:W-:Y:S04]  /*2440*/  @!P0 LDGSTS.E.BYPASS.LTC128B.128 [R204+0x17000], [R16.64+0x100] ;  /* 0x1700010010cc8fae */ /* 0x0005e8000b901d52 */
[----:B------:R-:W-:Y:S04]  /*2450*/  LDSM.16.M88.4 R8, [R202] ;  /* 0x00000000ca08783b */ /* 0x000fe80000000200 */
[----:B------:R-:W3:Y:S04]  /*2460*/  LDSM.16.M88.4 R28, [R201+0xc000] ;  /* 0x00c00000c91c783b */ /* 0x000ee80000000200 */
[----:B------:R-:W-:Y:S04]  /*2470*/  LDSM.16.M88.4 R84, [R199] ;  /* 0x00000000c754783b */ /* 0x000fe80000000200 */
[----:B------:R-:W4:Y:S04]  /*2480*/  LDSM.16.M88.4 R52, [R201+0xc800] ;  /* 0x00c80000c934783b */ /* 0x000f280000000200 */
[----:B------:R-:W-:Y:S04]  /*2490*/  LDSM.16.M88.4 R44, [R201+0xd000] ;  /* 0x00d00000c92c783b */ /* 0x000fe80000000200 */
[----:B-1----:R-:W-:Y:S04]  /*24a0*/  LDSM.16.M88.4 R12, [R201+0xd800] ;  /* 0x00d80000c90c783b */ /* 0x002fe80000000200 */
[----:B--2---:R-:W1:Y:S04]  /*24b0*/  LDSM.16.M88.4 R16, [R200] ;  /* 0x00000000c810783b */ /* 0x004e680000000200 */
[----:B------:R-:W-:Y:S04]  /*24c0*/  LDSM.16.M88.4 R76, [R198] ;  /* 0x00000000c64c783b */ /* 0x000fe80000000200 */
[----:B------:R-:W2:Y:S04]  /*24d0*/  LDSM.16.M88.4 R72, [R195+0xc000] ;  /* 0x00c00000c348783b */ /* 0x000ea80000000200 */
[----:B------:R-:W5:Y:S04]  /*24e0*/  LDSM.16.M88.4 R64, [R199+0x800] ;  /* 0x00080000c740783b */ /* 0x000f680000000200 */
[----:B------:R-:W2:Y:S01]  /*24f0*/  LDSM.16.M88.4 R60, [R199+0x1000] ;  /* 0x00100000c73c783b */ /* 0x000ea20000000200 */
[C---:B---3--:R-:W-:Y:S03]  /*2500*/  HMMA.16816.F32.BF16 R20, R8.reuse, R28, RZ ;  /* 0x0000001c0814723c */ /* 0x048fe600000418ff */
[----:B------:R-:W3:Y:S04]  /*2510*/  LDSM.16.M88.4 R32, [R199+0x1800] ;  /* 0x00180000c720783b */ /* 0x000ee80000000200 */
[----:B------:R-:W-:Y:S01]  /*2520*/  LDSM.16.M88.4 R68, [R188] ;  /* 0x00000000bc44783b */ /* 0x000fe20000000200 */
[C---:B------:R-:W-:Y:S03]  /*2530*/  HMMA.16816.F32.BF16 R28, R8.reuse, R30, RZ ;  /* 0x0000001e081c723c */ /* 0x040fe600000418ff */
[----:B------:R-:W-:Y:S04]  /*2540*/  LDSM.16.M88.4 R40, [R195+0xc800] ;  /* 0x00c80000c328783b */ /* 0x000fe80000000200 */
[----:B------:R-:W-:Y:S01]  /*2550*/  LDSM.16.M88.4 R36, [R195+0xd000] ;  /* 0x00d00000c324783b */ /* 0x000fe20000000200 */
[----:B----4-:R-:W-:Y:S03]  /*2560*/  HMMA.16816.F32.BF16 R56, R8, R52, RZ ;  /* 0x000000340838723c */ /* 0x010fe600000418ff */
[----:B------:R-:W-:Y:S04]  /*2570*/  LDSM.16.M88.4 R24, [R195+0xd800] ;  /* 0x00d80000c318783b */ /* 0x000fe80000000200 */
[----:B------:R-:W-:Y:S01]  /*2580*/  LDSM.16.M88.4 R88, [R197+0x4000] ;  /* 0x00400000c558783b */ /* 0x000fe20000000200 */
[C---:B-1----:R-:W-:Y:S03]  /*2590*/  HMMA.16816.F32.BF16 R20, R16.reuse, R84, R20 ;  /* 0x000000541014723c */ /* 0x042fe60000041814 */
[----:B------:R-:W-:Y:S04]  /*25a0*/  LDSM.16.M88.4 R92, [R199+0x4000] ;  /* 0x00400000c75c783b */ /* 0x000fe80000000200 */
[----:B------:R-:W0:Y:S01]  /*25b0*/  LDGDEPBAR ;  /* 0x00000000000079af */ /* 0x000e220000000000 */
[----:B------:R-:W-:Y:S03]  /*25c0*/  HMMA.16816.F32.BF16 R28, R16, R86, R28 ;  /* 0x00000056101c723c */ /* 0x000fe6000004181c */
[----:B------:R-:W-:Y:S05]  /*25d0*/  LDSM.16.M88.4 R84, [R201+0xe000] ;  /* 0x00e00000c954783b */ /* 0x000fea0000000200 */
[C---:B------:R-:W-:Y:S08]  /*25e0*/  HMMA.16816.F32.BF16 R48, R8.reuse, R44, RZ ;  /* 0x0000002c0830723c */ /* 0x040ff000000418ff */
[C---:B------:R-:W-:Y:S08]  /*25f0*/  HMMA.16816.F32.BF16 R52, R8.reuse, R54, RZ ;  /* 0x000000360834723c */ /* 0x040ff000000418ff */
[C---:B------:R-:W-:Y:S08]  /*2600*/  HMMA.16816.F32.BF16 R44, R8.reuse, R46, RZ ;  /* 0x0000002e082c723c */ /* 0x040ff000000418ff */
[C---:B------:R-:W-:Y:S08]  /*2610*/  HMMA.16816.F32.BF16 R80, R8.reuse, R12, RZ ;  /* 0x0000000c0850723c */ /* 0x040ff000000418ff */
[----:B------:R-:W-:Y:S01]  /*2620*/  HMMA.16816.F32.BF16 R8, R8, R14, RZ ;  /* 0x0000000e0808723c */ /* 0x000fe200000418ff */
[----:B------:R-:W1:Y:S07]  /*2630*/  LDSM.16.M88.4 R12, [R197] ;  /* 0x00000000c50c783b */ /* 0x000e6e0000000200 */
[C---:B--2---:R-:W-:Y:S08]  /*2640*/  HMMA.16816.F32.BF16 R20, R76.reuse, R72, R20 ;  /* 0x000000484c14723c */ /* 0x044ff00000041814 */
[----:B------:R-:W-:Y:S01]  /*2650*/  HMMA.16816.F32.BF16 R28, R76, R74, R28 ;  /* 0x0000004a4c1c723c */ /* 0x000fe2000004181c */
[----:B------:R-:W-:Y:S07]  /*2660*/  LDSM.16.M88.4 R72, [R199+0x2000] ;  /* 0x00200000c748783b */ /* 0x000fee0000000200 */
[C---:B-----5:R-:W-:Y:S08]  /*2670*/  HMMA.16816.F32.BF16 R56, R16.reuse, R64, R56 ;  /* 0x000000401038723c */ /* 0x060ff00000041838 */
[C---:B------:R-:W-:Y:S01]  /*2680*/  HMMA.16816.F32.BF16 R52, R16.reuse, R66, R52 ;  /* 0x000000421034723c */ /* 0x040fe20000041834 */
[----:B------:R-:W-:Y:S07]  /*2690*/  LDSM.16.M88.4 R64, [R188+0x800] ;  /* 0x00080000bc40783b */ /* 0x000fee0000000200 */
[C---:B------:R-:W-:Y:S08]  /*26a0*/  HMMA.16816.F32.BF16 R48, R16.reuse, R60, R48 ;  /* 0x0000003c1030723c */ /* 0x040ff00000041830 */
[C---:B------:R-:W-:Y:S01]  /*26b0*/  HMMA.16816.F32.BF16 R44, R16.reuse, R62, R44 ;  /* 0x0000003e102c723c */ /* 0x040fe2000004182c */
[----:B------:R-:W-:Y:S07]  /*26c0*/  LDSM.16.M88.4 R60, [R188+0x1000] ;  /* 0x00100000bc3c783b */ /* 0x000fee0000000200 */
[C---:B---3--:R-:W-:Y:S08]  /*26d0*/  HMMA.16816.F32.BF16 R80, R16.reuse, R32, R80 ;  /* 0x000000201050723c */ /* 0x048ff00000041850 */
[----:B------:R-:W-:Y:S01]  /*26e0*/  HMMA.16816.F32.BF16 R16, R16, R34, R8 ;  /* 0x000000221010723c */ /* 0x000fe20000041808 */
[----:B------:R-:W2:Y:S04]  /*26f0*/  LDSM.16.M88.4 R8, [R202+0x4000] ;  /* 0x00400000ca08783b */ /* 0x000ea80000000200 */
[----:B------:R-:W3:Y:S03]  /*2700*/  LDSM.16.M88.4 R32, [R188+0x1800] ;  /* 0x00180000bc20783b */ /* 0x000ee60000000200 */
[C---:B-1----:R-:W-:Y:S08]  /*2710*/  HMMA.16816.F32.BF16 R20, R12.reuse, R68, R20 ;  /* 0x000000440c14723c */ /* 0x042ff00000041814 */
[----:B------:R-:W-:Y:S01]  /*2720*/  HMMA.16816.F32.BF16 R28, R12, R70, R28 ;  /* 0x000000460c1c723c */ /* 0x000fe2000004181c */
        /* <DEDUP_REMOVED lines=9> */
[----:B------:R-:W1:Y:S04]  /*27c0*/  LDSM.16.M88.4 R16, [R200+0x4000] ;  /* 0x00400000c810783b */ /* 0x000e680000000200 */
[----:B------:R-:W4:Y:S03]  /*27d0*/  LDSM.16.M88.4 R24, [R201+0xf800] ;  /* 0x00f80000c918783b */ /* 0x000f260000000200 */
[C---:B--2---:R-:W-:Y:S08]  /*27e0*/  HMMA.16816.F32.BF16 R20, R8.reuse, R84, R20 ;  /* 0x000000540814723c */ /* 0x044ff00000041814 */
        /* <DEDUP_REMOVED lines=31> */
[C---:B---3--:R-:W-:Y:S08]  /*29e0*/  HMMA.16816.F32.BF16 R48, R16.reuse, R12, R48 ;  /* 0x0000000c1030723c */ /* 0x048ff00000041830 */
[C---:B------:R-:W-:Y:S01]  /*29f0*/  HMMA.16816.F32.BF16 R44, R16.reuse, R14, R44 ;  /* 0x0000000e102c723c */ /* 0x040fe2000004182c */
[----:B------:R-:W-:Y:S07]  /*2a00*/  LDSM.16.M88.4 R12, [R188+0x2800] ;  /* 0x00280000bc0c783b */ /* 0x000fee0000000200 */
[C---:B------:R-:W-:Y:S08]  /*2a10*/  HMMA.16816.F32.BF16 R80, R16.reuse, R64, R80 ;  /* 0x000000401050723c */ /* 0x040ff00000041850 */
[----:B------:R-:W-:Y:S01]  /*2a20*/  HMMA.16816.F32.BF16 R76, R16, R66, R76 ;  /* 0x00000042104c723c */ /* 0x000fe2000004184c */
[----:B------:R-:W2:Y:S04]  /*2a30*/  LDSM.16.M88.4 R16, [R201+0x10000] ;  /* 0x01000000c910783b */ /* 0x000ea80000000200 */
[----:B------:R-:W-:Y:S03]  /*2a40*/  LDSM.16.M88.4 R64, [R201+0x11000] ;  /* 0x01100000c940783b */ /* 0x000fe60000000200 */
[C---:B-1----:R-:W-:Y:S08]  /*2a50*/  HMMA.16816.F32.BF16 R20, R88.reuse, R24, R20 ;  /* 0x000000185814723c */ /* 0x042ff00000041814 */
[----:B------:R-:W-:Y:S01]  /*2a60*/  HMMA.16816.F32.BF16 R28, R88, R26, R28 ;  /* 0x0000001a581c723c */ /* 0x000fe2000004181c */
[----:B------:R-:W-:Y:S07]  /*2a70*/  LDSM.16.M88.4 R24, [R195+0x10000] ;  /* 0x01000000c318783b */ /* 0x000fee0000000200 */
[C---:B------:R-:W-:Y:S08]  /*2a80*/  HMMA.16816.F32.BF16 R56, R32.reuse, R40, R56 ;  /* 0x000000282038723c */ /* 0x040ff00000041838 */
[C---:B------:R-:W-:Y:S01]  /*2a90*/  HMMA.16816.F32.BF16 R52, R32.reuse, R42, R52 ;  /* 0x0000002a2034723c */ /* 0x040fe20000041834 */
[----:B------:R-:W1:Y:S07]  /*2aa0*/  LDSM.16.M88.4 R40, [R200+0x8000] ;  /* 0x00800000c828783b */ /* 0x000e6e0000000200 */
[C---:B----4-:R-:W-:Y:S08]  /*2ab0*/  HMMA.16816.F32.BF16 R48, R32.reuse, R8, R48 ;  /* 0x000000082030723c */ /* 0x050ff00000041830 */
[----:B------:R-:W-:Y:S01]  /*2ac0*/  HMMA.16816.F32.BF16 R44, R32, R10, R44 ;  /* 0x0000000a202c723c */ /* 0x000fe2000004182c */
[----:B------:R-:W3:Y:S07]  /*2ad0*/  LDSM.16.M88.4 R8, [R188+0x3000] ;  /* 0x00300000bc08783b */ /* 0x000eee0000000200 */
[C---:B--2---:R-:W-:Y:S08]  /*2ae0*/  HMMA.16816.F32.BF16 R20, R72.reuse, R16, R20 ;  /* 0x000000104814723c */ /* 0x044ff00000041814 */
[----:B------:R-:W-:Y:S01]  /*2af0*/  HMMA.16816.F32.BF16 R28, R72, R18, R28 ;  /* 0x00000012481c723c */ /* 0x000fe2000004181c */
[----:B------:R-:W-:Y:S07]  /*2b00*/  LDSM.16.M88.4 R16, [R188+0x4000] ;  /* 0x00400000bc10783b */ /* 0x000fee0000000200 */
[C---:B------:R-:W-:Y:S08]  /*2b10*/  HMMA.16816.F32.BF16 R56, R88.reuse, R12, R56 ;  /* 0x0000000c5838723c */ /* 0x040ff00000041838 */
[----:B------:R-:W-:Y:S01]  /*2b20*/  HMMA.16816.F32.BF16 R52, R88, R14, R52 ;  /* 0x0000000e5834723c */ /* 0x000fe20000041834 */
[----:B------:R-:W2:Y:S07]  /*2b30*/  LDSM.16.M88.4 R12, [R198+0x8000] ;  /* 0x00800000c60c783b */ /* 0x000eae0000000200 */
[C---:B------:R-:W-:Y:S08]  /*2b40*/  HMMA.16816.F32.BF16 R80, R32.reuse, R36, R80 ;  /* 0x000000242050723c */ /* 0x040ff00000041850 */
[----:B------:R-:W-:Y:S01]  /*2b50*/  HMMA.16816.F32.BF16 R76, R32, R38, R76 ;  /* 0x00000026204c723c */ /* 0x000fe2000004184c */
[----:B------:R-:W-:Y:S04]  /*2b60*/  LDSM.16.M88.4 R36, [R199+0x4800] ;  /* 0x00480000c724783b */ /* 0x000fe80000000200 */
[----:B------:R-:W-:Y:S03]  /*2b70*/  LDSM.16.M88.4 R32, [R199+0x5000] ;  /* 0x00500000c720783b */ /* 0x000fe60000000200 */
[C---:B-1----:R-:W-:Y:S08]  /*2b80*/  HMMA.16816.F32.BF16 R20, R40.reuse, R92, R20 ;  /* 0x0000005c2814723c */ /* 0x042ff00000041814 */
[----:B------:R-:W-:Y:S08]  /*2b90*/  HMMA.16816.F32.BF16 R28, R40, R94, R28 ;  /* 0x0000005e281c723c */ /* 0x000ff0000004181c */
[C---:B---3--:R-:W-:Y:S08]  /*2ba0*/  HMMA.16816.F32.BF16 R48, R88.reuse, R8, R48 ;  /* 0x000000085830723c */ /* 0x048ff00000041830 */
[C---:B------:R-:W-:Y:S01]  /*2bb0*/  HMMA.16816.F32.BF16 R44, R88.reuse, R10, R44 ;  /* 0x0000000a582c723c */ /* 0x040fe2000004182c */
[----:B------:R-:W1:Y:S07]  /*2bc0*/  LDSM.16.M88.4 R8, [R197+0x8000] ;  /* 0x00800000c508783b */ /* 0x000e6e0000000200 */
[C---:B------:R-:W-:Y:S08]  /*2bd0*/  HMMA.16816.F32.BF16 R80, R88.reuse, R84, R80 ;  /* 0x000000545850723c */ /* 0x040ff00000041850 */
[----:B------:R-:W-:Y:S08]  /*2be0*/  HMMA.16816.F32.BF16 R76, R88, R86, R76 ;  /* 0x00000056584c723c */ /* 0x000ff0000004184c */
[C---:B------:R-:W-:Y:S08]  /*2bf0*/  HMMA.16816.F32.BF16 R56, R72.reuse, R68, R56 ;  /* 0x000000444838723c */ /* 0x040ff00000041838 */
[----:B------:R-:W-:Y:S01]  /*2c00*/  HMMA.16816.F32.BF16 R52, R72, R70, R52 ;  /* 0x000000464834723c */ /* 0x000fe20000041834 */
[----:B------:R-:W3:Y:S07]  /*2c10*/  LDSM.16.M88.4 R68, [R199+0x5800] ;  /* 0x00580000c744783b */ /* 0x000eee0000000200 */
[C---:B--2---:R-:W-:Y:S08]  /*2c20*/  HMMA.16816.F32.BF16 R20, R12.reuse, R24, R20 ;  /* 0x000000180c14723c */ /* 0x044ff00000041814 */
[----:B------:R-:W-:Y:S01]  /*2c30*/  HMMA.16816.F32.BF16 R28, R12, R26, R28 ;  /* 0x0000001a0c1c723c */ /* 0x000fe2000004181c */
[----:B------:R-:W-:Y:S07]  /*2c40*/  LDSM.16.M88.4 R24, [R195+0x11000] ;  /* 0x01100000c318783b */ /* 0x000fee0000000200 */
[C---:B------:R-:W-:Y:S08]  /*2c50*/  HMMA.16816.F32.BF16 R48, R72.reuse, R64, R48 ;  /* 0x000000404830723c */ /* 0x040ff00000041830 */
[C---:B------:R-:W-:Y:S01]  /*2c60*/  HMMA.16816.F32.BF16 R44, R72.reuse, R66, R44 ;  /* 0x00000042482c723c */ /* 0x040fe2000004182c */
[----:B------:R-:W2:Y:S07]  /*2c70*/  LDSM.16.M88.4 R64, [R195+0x10800] ;  /* 0x01080000c340783b */ /* 0x000eae0000000200 */
[C---:B------:R-:W-:Y:S08]  /*2c80*/  HMMA.16816.F32.BF16 R80, R72.reuse, R60, R80 ;  /* 0x0000003c4850723c */ /* 0x040ff00000041850 */
[----:B------:R-:W-:Y:S08]  /*2c90*/  HMMA.16816.F32.BF16 R76, R72, R62, R76 ;  /* 0x0000003e484c723c */ /* 0x000ff0000004184c */
[C---:B-1----:R-:W-:Y:S08]  /*2ca0*/  HMMA.16816.F32.BF16 R20, R8.reuse, R16, R20 ;  /* 0x000000100814723c */ /* 0x042ff00000041814 */
[----:B------:R-:W-:Y:S01]  /*2cb0*/  HMMA.16816.F32.BF16 R28, R8, R18, R28 ;  /* 0x00000012081c723c */ /* 0x000fe2000004181c */
[----:B------:R-:W1:Y:S07]  /*2cc0*/  LDSM.16.M88.4 R16, [R195+0x11800] ;  /* 0x01180000c310783b */ /* 0x000e6e0000000200 */
[C---:B------:R-:W-:Y:S08]  /*2cd0*/  HMMA.16816.F32.BF16 R56, R40.reuse, R36, R56 ;  /* 0x000000242838723c */ /* 0x040ff00000041838 */
[----:B------:R-:W-:Y:S01]  /*2ce0*/  HMMA.16816.F32.BF16 R52, R40, R38, R52 ;  /* 0x000000262834723c */ /* 0x000fe20000041834 */
[----:B------:R-:W-:-:S02]  /*2cf0*/  FMUL.FTZ R36, R20, c[0x0][0x2ec] ;  /* 0x0000bb0014247a20 */ /* 0x000fc40000410000 */
[----:B------:R-:W-:-:S04]  /*2d00*/  FMUL.FTZ R37, R21, c[0x0][0x2ec] ;  /* 0x0000bb0015257a20 */ /* 0x000fc80000410000 */
[----:B------:R-:W-:Y:S01]  /*2d10*/  FMUL.FTZ R38, R22, c[0x0][0x2ec] ;  /* 0x0000bb0016267a20 */ /* 0x000fe20000410000 */
[C---:B------:R-:W-:Y:S01]  /*2d20*/  HMMA.16816.F32.BF16 R48, R40.reuse, R32, R48 ;  /* 0x000000202830723c */ /* 0x040fe20000041830 */
[----:B------:R-:W-:Y:S01]  /*2d30*/  FMUL.FTZ R39, R23, c[0x0][0x2ec] ;  /* 0x0000bb0017277a20 */ /* 0x000fe20000410000 */
[----:B------:R-:W-:Y:S01]  /*2d40*/  MUFU.TANH R36, R36 ;  /* 0x0000002400247308 */ /* 0x000fe20000002400 */
[----:B------:R-:W-:Y:S05]  /*2d50*/  LDSM.16.M88.4 R20, [R188+0x5000] ;  /* 0x00500000bc14783b */ /* 0x000fea0000000200 */
[C---:B------:R-:W-:Y:S01]  /*2d60*/  HMMA.16816.F32.BF16 R44, R40.reuse, R34, R44 ;  /* 0x00000022282c723c */ /* 0x040fe2000004182c */
[----:B------:R-:W4:Y:S01]  /*2d70*/  LDSM.16.M88.4 R32, [R188+0x4800] ;  /* 0x00480000bc20783b */ /* 0x000f220000000200 */
[----:B------:R-:W5:Y:S06]  /*2d80*/  MUFU.TANH R38, R38 ;  /* 0x0000002600267308 */ /* 0x000f6c0000002400 */
[C---:B---3--:R-:W-:Y:S02]  /*2d90*/  HMMA.16816.F32.BF16 R80, R40.reuse, R68, R80 ;  /* 0x000000442850723c */ /* 0x048fe40000041850 */
[----:B------:R-:W3:Y:S06]  /*2da0*/  MUFU.TANH R37, R37 ;  /* 0x0000002500257308 */ /* 0x000eec0000002400 */
[----:B------:R-:W-:Y:S02]  /*2db0*/  HMMA.16816.F32.BF16 R76, R40, R70, R76 ;  /* 0x00000046284c723c */ /* 0x000fe4000004184c */
[----:B------:R-:W-:Y:S06]  /*2dc0*/  MUFU.TANH R39, R39 ;  /* 0x0000002700277308 */ /* 0x000fec0000002400 */
[C---:B--2---:R-:W-:Y:S08]  /*2dd0*/  HMMA.16816.F32.BF16 R56, R12.reuse, R64, R56 ;  /* 0x000000400c38723c */ /* 0x044ff00000041838 */
[C---:B------:R-:W-:Y:S08]  /*2de0*/  HMMA.16816.F32.BF16 R52, R12.reuse, R66, R52 ;  /* 0x000000420c34723c */ /* 0x040ff00000041834 */
[C---:B------:R-:W-:Y:S07]  /*2df0*/  HMMA.16816.F32.BF16 R48, R12.reuse, R24, R48 ;  /* 0x000000180c30723c */ /* 0x040fee0000041830 */
[----:B------:R-:W-:Y:S01]  /*2e00*/  FMUL.FTZ R24, R28, c[0x0][0x2ec] ;  /* 0x0000bb001c187a20 */ /* 0x000fe20000410000 */
[----:B------:R-:W-:Y:S01]  /*2e10*/  HMMA.16816.F32.BF16 R44, R12, R26, R44 ;  /* 0x0000001a0c2c723c */ /* 0x000fe2000004182c */
[----:B------:R-:W-:-:S04]  /*2e20*/  FMUL.FTZ R25, R29, c[0x0][0x2ec] ;  /* 0x0000bb001d197a20 */ /* 0x000fc80000410000 */
[----:B------:R-:W-:Y:S02]  /*2e30*/  MUFU.TANH R24, R24 ;  /* 0x0000001800187308 */ /* 0x000fe40000002400 */
[----:B------:R-:W-:Y:S01]  /*2e40*/  SHF.R.S32.HI R27, RZ, 0x1f, R216 ;  /* 0x0000001fff1b7819 */ /* 0x000fe200000114d8 */
[C---:B-1----:R-:W-:Y:S01]  /*2e50*/  HMMA.16816.F32.BF16 R80, R12.reuse, R16, R80 ;  /* 0x000000100c50723c */ /* 0x042fe20000041850 */
[----:B------:R-:W-:Y:S02]  /*2e60*/  FMUL.FTZ R26, R30, c[0x0][0x2ec] ;  /* 0x0000bb001e1a7a20 */ /* 0x000fe40000410000 */
[----:B------:R-:W-:Y:S02]  /*2e70*/  LEA.HI R216, R27, R216, RZ, 0x2 ;  /* 0x000000d81bd87211 */ /* 0x000fe400078f10ff */
[----:B------:R-:W-:Y:S02]  /*2e80*/  MUFU.TANH R25, R25 ;  /* 0x0000001900197308 */ /* 0x000fe40000002400 */
[----:B------:R-:W-:Y:S01]  /*2e90*/  SHF.R.S32.HI R216, RZ, 0x2, R216 ;  /* 0x00000002ffd87819 */ /* 0x000fe200000114d8 */
[----:B------:R-:W-:Y:S01]  /*2ea0*/  HMMA.16816.F32.BF16 R76, R12, R18, R76 ;  /* 0x000000120c4c723c */ /* 0x000fe2000004184c */
[----:B------:R-:W1:Y:S01]  /*2eb0*/  LDSM.16.M88.4 R12, [R188+0x5800] ;  /* 0x00580000bc0c783b */ /* 0x000e620000000200 */
[----:B------:R-:W-:Y:S01]  /*2ec0*/  FMUL.FTZ R16, R31, c[0x0][0x2ec] ;  /* 0x0000bb001f107a20 */ /* 0x000fe20000410000 */
[----:B------:R-:W-:-:S04]  /*2ed0*/  DEPBAR.LE SB0, 0x0 ;  /* 0x000080000000791a */ /* 0x000fc80000000000 */
[----:B------:R-:W-:Y:S01]  /*2ee0*/  IMAD.IADD R211, R216, 0x1, R211 ;  /* 0x00000001d8d37824 */ /* 0x000fe200078e02d3 */
[C---:B----4-:R-:W-:Y:S01]  /*2ef0*/  HMMA.16816.F32.BF16 R56, R8.reuse, R32, R56 ;  /* 0x000000200838723c */ /* 0x050fe20000041838 */
[----:B------:R-:W2:Y:S03]  /*2f00*/  MUFU.TANH R26, R26 ;  /* 0x0000001a001a7308 */ /* 0x000ea60000002400 */
[C---:B------:R-:W-:Y:S02]  /*2f10*/  IADD3 R205, R211.reuse, 0x8, RZ ;  /* 0x00000008d3cd7810 */ /* 0x040fe40007ffe0ff */
[----:B------:R-:W-:Y:S02]  /*2f20*/  IADD3 R212, R211, UR5, RZ ;  /* 0x00000005d3d47c10 */ /* 0x000fe4000fffe0ff */
[----:B------:R-:W-:Y:S01]  /*2f30*/  HMMA.16816.F32.BF16 R48, R8, R20, R48 ;  /* 0x000000140830723c */ /* 0x000fe20000041830 */
[C---:B------:R-:W-:Y:S01]  /*2f40*/  IADD3 R210, R205.reuse, UR5, RZ ;  /* 0x00000005cdd27c10 */ /* 0x040fe2000fffe0ff */
[----:B------:R-:W4:Y:S01]  /*2f50*/  MUFU.TANH R16, R16 ;  /* 0x0000001000107308 */ /* 0x000f220000002400 */
[----:B------:R-:W-:-:S02]  /*2f60*/  IADD3 R205, R205, UR4, RZ ;  /* 0x00000004cdcd7c10 */ /* 0x000fc4000fffe0ff */
[----:B------:R-:W-:Y:S02]  /*2f70*/  IADD3 R211, R211, UR4, RZ ;  /* 0x00000004d3d37c10 */ /* 0x000fe4000fffe0ff */
[----:B------:R-:W-:Y:S01]  /*2f80*/  IMAD.U32 R20, RZ, RZ, UR15 ;  /* 0x0000000fff147e24 */ /* 0x000fe2000f8e00ff */
[C---:B------:R-:W-:Y:S01]  /*2f90*/  HMMA.16816.F32.BF16 R52, R8.reuse, R34, R52 ;  /* 0x000000220834723c */ /* 0x040fe20000041834 */
[----:B------:R-:W-:Y:S02]  /*2fa0*/  IMNMX R205, R205, UR14, PT ;  /* 0x0000000ecdcd7c17 */ /* 0x000fe4000b800200 */
[----:B------:R-:W-:Y:S01]  /*2fb0*/  IMAD R20, R20, 0x40, R213 ;  /* 0x0000004014147824 */ /* 0x000fe200078e02d5 */
[----:B------:R-:W-:Y:S02]  /*2fc0*/  IMNMX R211, R211, UR14, PT ;  /* 0x0000000ed3d37c17 */ /* 0x000fe4000b800200 */
[----:B------:R-:W-:Y:S02]  /*2fd0*/  IMNMX R210, RZ, R210, !PT ;  /* 0x000000d2ffd27217 */ /* 0x000fe40007800200 */
[C---:B------:R-:W-:Y:S01]  /*2fe0*/  IADD3 R4, R20.reuse, 0x1, RZ ;  /* 0x0000000114047810 */ /* 0x040fe20007ffe0ff */
[----:B------:R-:W-:Y:S01]  /*2ff0*/  FMUL.FTZ R29, R59, c[0x0][0x2ec] ;  /* 0x0000bb003b1d7a20 */ /* 0x000fe20000410000 */
[C---:B------:R-:W-:Y:S01]  /*3000*/  IADD3 R3, R20.reuse, 0x8, RZ ;  /* 0x0000000814037810 */ /* 0x040fe20007ffe0ff */
[C---:B------:R-:W-:Y:S01]  /*3010*/  HMMA.16816.F32.BF16 R44, R8.reuse, R22, R44 ;  /* 0x00000016082c723c */ /* 0x040fe2000004182c */
[----:B------:R-:W-:Y:S01]  /*3020*/  ISETP.GE.AND P5, PT, R20, R205, PT ;  /* 0x000000cd1400720c */ /* 0x000fe20003fa6270 */
[----:B------:R-:W-:Y:S01]  /*3030*/  FMUL.FTZ R17, R56, c[0x0][0x2ec] ;  /* 0x0000bb0038117a20 */ /* 0x000fe20000410000 */
[----:B------:R-:W-:Y:S01]  /*3040*/  IMNMX R212, RZ, R212, !PT ;  /* 0x000000d4ffd47217 */ /* 0x000fe20007800200 */
[----:B------:R-:W-:Y:S01]  /*3050*/  FMUL.FTZ R30, R57, c[0x0][0x2ec] ;  /* 0x0000bb00391e7a20 */ /* 0x000fe20000410000 */
[----:B------:R-:W-:Y:S01]  /*3060*/  ISETP.GE.AND P2, PT, R4, R211, PT ;  /* 0x000000d30400720c */ /* 0x000fe20003f46270 */
[----:B------:R-:W-:Y:S01]  /*3070*/  FMUL.FTZ R31, R58, c[0x0][0x2ec] ;  /* 0x0000bb003a1f7a20 */ /* 0x000fe20000410000 */
[----:B------:R-:W-:Y:S01]  /*3080*/  ISETP.GE.AND P4, PT, R4, R205, PT ;  /* 0x000000cd0400720c */ /* 0x000fe20003f86270 */
[C---:B-1----:R-:W-:Y:S01]  /*3090*/  HMMA.16816.F32.BF16 R80, R8.reuse, R12, R80 ;  /* 0x0000000c0850723c */ /* 0x042fe20000041850 */
[CC--:B------:R-:W-:Y:S01]  /*30a0*/  ISETP.GE.AND P1, PT, R20.reuse, R211.reuse, PT ;  /* 0x000000d31400720c */ /* 0x0c0fe20003f26270 */
[----:B------:R-:W1:Y:S01]  /*30b0*/  MUFU.TANH R29, R29 ;  /* 0x0000001d001d7308 */ /* 0x000e620000002400 */
[----:B------:R-:W-:Y:S01]  /*30c0*/  ISETP.GE.AND P3, PT, R3, R211, PT ;  /* 0x000000d30300720c */ /* 0x000fe20003f66270 */
[----:B------:R-:W-:Y:S01]  /*30d0*/  FMUL.FTZ R49, R49, c[0x0][0x2ec] ;  /* 0x0000bb0031317a20 */ /* 0x000fe20000410000 */
[----:B------:R-:W-:Y:S01]  /*30e0*/  ISETP.GE.AND P0, PT, R3, R205, PT ;  /* 0x000000cd0300720c */ /* 0x000fe20003f06270 */
[----:B------:R-:W-:Y:S01]  /*30f0*/  FMUL.FTZ R32, R55, c[0x0][0x2ec] ;  /* 0x0000bb0037207a20 */ /* 0x000fe20000410000 */
[----:B------:R-:W-:Y:S01]  /*3100*/  ISETP.LT.OR P5, PT, R20, R210, P5 ;  /* 0x000000d21400720c */ /* 0x000fe20002fa1670 */
[----:B------:R-:W-:Y:S01]  /*3110*/  HMMA.16816.F32.BF16 R76, R8, R14, R76 ;  /* 0x0000000e084c723c */ /* 0x000fe2000004184c */
[C---:B------:R-:W-:Y:S01]  /*3120*/  ISETP.LT.OR P2, PT, R4.reuse, R212, P2 ;  /* 0x000000d40400720c */ /* 0x040fe20001741670 */
[----:B------:R-:W1:Y:S01]  /*3130*/  MUFU.TANH R17, R17 ;  /* 0x0000001100117308 */ /* 0x000e620000002400 */
[----:B------:R-:W-:Y:S01]  /*3140*/  ISETP.LT.OR P4, PT, R4, R210, P4 ;  /* 0x000000d20400720c */ /* 0x000fe20002781670 */
[----:B------:R-:W-:Y:S01]  /*3150*/  FMUL.FTZ R28, R52, c[0x0][0x2ec] ;  /* 0x0000bb00341c7a20 */ /* 0x000fe20000410000 */
[C---:B------:R-:W-:Y:S01]  /*3160*/  IADD3 R6, R20.reuse, 0x9, RZ ;  /* 0x0000000914067810 */ /* 0x040fe20007ffe0ff */
[----:B------:R-:W-:Y:S01]  /*3170*/  FMUL.FTZ R27, R53, c[0x0][0x2ec] ;  /* 0x0000bb00351b7a20 */ /* 0x000fe20000410000 */
[-C--:B------:R-:W-:Y:S01]  /*3180*/  ISETP.LT.OR P1, PT, R20, R212.reuse, P1 ;  /* 0x000000d41400720c */ /* 0x080fe20000f21670 */
[----:B------:R-:W-:Y:S01]  /*3190*/  FMUL.FTZ R33, R54, c[0x0][0x2ec] ;  /* 0x0000bb0036217a20 */ /* 0x000fe20000410000 */
[----:B------:R-:W-:Y:S01]  /*31a0*/  IADD3 R4, R20, 0x10, RZ ;  /* 0x0000001014047810 */ /* 0x000fe20007ffe0ff */
[----:B------:R-:W-:Y:S01]  /*31b0*/  MUFU.TANH R30, R30 ;  /* 0x0000001e001e7308 */ /* 0x000fe20000002400 */
[C---:B------:R-:W-:Y:S01]  /*31c0*/  ISETP.LT.OR P3, PT, R3.reuse, R212, P3 ;  /* 0x000000d40300720c */ /* 0x040fe20001f61670 */
[----:B------:R-:W-:Y:S01]  /*31d0*/  FMUL.FTZ R48, R48, c[0x0][0x2ec] ;  /* 0x0000bb0030307a20 */ /* 0x000fe20000410000 */
[----:B------:R-:W-:Y:S01]  /*31e0*/  ISETP.LT.OR P0, PT, R3, R210, P0 ;  /* 0x000000d20300720c */ /* 0x000fe20000701670 */
[----:B------:R-:W-:Y:S01]  /*31f0*/  FMUL.FTZ R50, R50, c[0x0][0x2ec] ;  /* 0x0000bb0032327a20 */ /* 0x000fe20000410000 */
[----:B-----5:R-:W-:Y:S01]  /*3200*/  FSEL R38, R38, -INF , !P5 ;  /* 0xff80000026267808 */ /* 0x020fe20006800000 */
[----:B------:R-:W-:Y:S01]  /*3210*/  FMUL.FTZ R82, R82, c[0x0][0x2ec] ;  /* 0x0000bb0052527a20 */ /* 0x000fe20000410000 */
[----:B------:R-:W-:Y:S01]  /*3220*/  ISETP.GE.AND P6, PT, R6, R211, PT ;  /* 0x000000d30600720c */ /* 0x000fe20003fc6270 */
[----:B------:R-:W5:Y:S01]  /*3230*/  MUFU.TANH R31, R31 ;  /* 0x0000001f001f7308 */ /* 0x000f620000002400 */
[----:B------:R-:W-:Y:S01]  /*3240*/  FSEL R3, R36, -INF , !P1 ;  /* 0xff80000024037808 */ /* 0x000fe20004800000 */
[----:B------:R-:W-:Y:S01]  /*3250*/  FMUL.FTZ R51, R51, c[0x0][0x2ec] ;  /* 0x0000bb0033337a20 */ /* 0x000fe20000410000 */
[----:B------:R-:W-:Y:S01]  /*3260*/  ISETP.GE.AND P5, PT, R6, R205, PT ;  /* 0x000000cd0600720c */ /* 0x000fe20003fa6270 */
[----:B------:R-:W-:Y:S01]  /*3270*/  FMUL.FTZ R44, R44, c[0x0][0x2ec] ;  /* 0x0000bb002c2c7a20 */ /* 0x000fe20000410000 */
[----:B---3--:R-:W-:Y:S01]  /*3280*/  FSEL R37, R37, -INF , !P2 ;  /* 0xff80000025257808 */ /* 0x008fe20005000000 */
[----:B------:R-:W-:Y:S01]  /*3290*/  FMUL.FTZ R45, R45, c[0x0][0x2ec] ;  /* 0x0000bb002d2d7a20 */ /* 0x000fe20000410000 */
[C---:B------:R-:W-:Y:S01]  /*32a0*/  ISETP.GE.AND P1, PT, R4.reuse, R211, PT ;  /* 0x000000d30400720c */ /* 0x040fe20003f26270 */
[----:B------:R-:W3:Y:S01]  /*32b0*/  MUFU.TANH R161, R49 ;  /* 0x0000003100a17308 */ /* 0x000ee20000002400 */
[-C--:B------:R-:W-:Y:S01]  /*32c0*/  ISETP.GE.AND P2, PT, R4, R205.reuse, PT ;  /* 0x000000cd0400720c */ /* 0x080fe20003f46270 */
[----:B------:R-:W-:Y:S01]  /*32d0*/  FMUL.FTZ R46, R46, c[0x0][0x2ec] ;  /* 0x0000bb002e2e7a20 */ /* 0x000fe20000410000 */
[----:B------:R-:W-:Y:S01]  /*32e0*/  IADD3 R18, R20, 0x11, RZ ;  /* 0x0000001114127810 */ /* 0x000fe20007ffe0ff */
[----:B------:R-:W-:Y:S01]  /*32f0*/  FMUL.FTZ R47, R47, c[0x0][0x2ec] ;  /* 0x0000bb002f2f7a20 */ /* 0x000fe20000410000 */
[----:B------:R-:W-:Y:S01]  /*3300*/  ISETP.LT.OR P6, PT, R6, R212, P6 ;  /* 0x000000d40600720c */ /* 0x000fe200037c1670 */
[----:B------:R-:W-:Y:S01]  /*3310*/  FMUL.FTZ R80, R80, c[0x0][0x2ec] ;  /* 0x0000bb0050507a20 */ /* 0x000fe20000410000 */
[----:B------:R-:W-:Y:S01]  /*3320*/  ISETP.LT.OR P5, PT, R6, R210, P5 ;  /* 0x000000d20600720c */ /* 0x000fe20002fa1670 */
[----:B------:R-:W1:Y:S01]  /*3330*/  MUFU.TANH R32, R32 ;  /* 0x0000002000207308 */ /* 0x000e620000002400 */
[C---:B------:R-:W-:Y:S01]  /*3340*/  ISETP.LT.OR P1, PT, R4.reuse, R212, P1 ;  /* 0x000000d40400720c */ /* 0x040fe20000f21670 */
[----:B------:R-:W-:Y:S01]  /*3350*/  FMUL.FTZ R81, R81, c[0x0][0x2ec] ;  /* 0x0000bb0051517a20 */ /* 0x000fe20000410000 */
[----:B------:R-:W-:Y:S01]  /*3360*/  ISETP.LT.OR P2, PT, R4, R210, P2 ;  /* 0x000000d20400720c */ /* 0x000fe20001741670 */
[----:B------:R-:W-:Y:S01]  /*3370*/  FMUL.FTZ R83, R83, c[0x0][0x2ec] ;  /* 0x0000bb0053537a20 */ /* 0x000fe20000410000 */
[----:B------:R-:W-:Y:S01]  /*3380*/  IADD3 R6, R20, 0x18, RZ ;  /* 0x0000001814067810 */ /* 0x000fe20007ffe0ff */
[----:B------:R-:W-:Y:S01]  /*3390*/  FMUL.FTZ R76, R76, c[0x0][0x2ec] ;  /* 0x0000bb004c4c7a20 */ /* 0x000fe20000410000 */
[----:B--2---:R-:W-:Y:S01]  /*33a0*/  FSEL R4, R26, -INF , !P0 ;  /* 0xff8000001a047808 */ /* 0x004fe20004000000 */
[----:B------:R-:W2:Y:S01]  /*33b0*/  MUFU.TANH R167, R48 ;  /* 0x0000003000a77308 */ /* 0x000ea20000002400 */
[----:B------:R-:W-:Y:S01]  /*33c0*/  ISETP.GE.AND P0, PT, R18, R205, PT ;  /* 0x000000cd1200720c */ /* 0x000fe20003f06270 */
[----:B------:R-:W-:Y:S01]  /*33d0*/  FMUL.FTZ R77, R77, c[0x0][0x2ec] ;  /* 0x0000bb004d4d7a20 */ /* 0x000fe20000410000 */
[----:B------:R-:W-:Y:S01]  /*33e0*/  FSEL R23, R24, -INF , !P3 ;  /* 0xff80000018177808 */ /* 0x000fe20005800000 */
[----:B------:R-:W-:Y:S01]  /*33f0*/  FMUL.FTZ R78, R78, c[0x0][0x2ec] ;  /* 0x0000bb004e4e7a20 */ /* 0x000fe20000410000 */
[----:B------:R-:W-:Y:S01]  /*3400*/  FSEL R25, R25, -INF , !P6 ;  /* 0xff80000019197808 */ /* 0x000fe20007000000 */
[----:B------:R-:W-:Y:S01]  /*3410*/  FMUL.FTZ R79, R79, c[0x0][0x2ec] ;  /* 0x0000bb004f4f7a20 */ /* 0x000fe20000410000 */
[C---:B------:R-:W-:Y:S01]  /*3420*/  ISETP.GE.AND P3, PT, R6.reuse, R211, PT ;  /* 0x000000d30600720c */ /* 0x040fe20003f66270 */
[----:B------:R-:W1:Y:S01]  /*3430*/  MUFU.TANH R164, R50 ;  /* 0x0000003200a47308 */ /* 0x000e620000002400 */
[----:B------:R-:W-:-:S02]  /*3440*/  ISETP.GE.AND P6, PT, R6, R205, PT ;  /* 0x000000cd0600720c */ /* 0x000fc40003fc6270 */
[----:B------:R-:W-:Y:S02]  /*3450*/  ISETP.LT.OR P0, PT, R18, R210, P0 ;  /* 0x000000d21200720c */ /* 0x000fe40000701670 */
[----:B------:R-:W-:Y:S02]  /*3460*/  FSEL R39, R39, -INF , !P4 ;  /* 0xff80000027277808 */ /* 0x000fe40006000000 */
[----:B------:R-:W-:Y:S01]  /*3470*/  IADD3 R22, R20, 0x21, RZ ;  /* 0x0000002114167810 */ /* 0x000fe20007ffe0ff */
[----:B------:R-:W2:Y:S01]  /*3480*/  MUFU.TANH R28, R28 ;  /* 0x0000001c001c7308 */ /* 0x000ea20000002400 */
[----:B------:R-:W-:Y:S02]  /*3490*/  ISETP.GE.AND P4, PT, R18, R211, PT ;  /* 0x000000d31200720c */ /* 0x000fe40003f86270 */
[C---:B------:R-:W-:Y:S02]  /*34a0*/  ISETP.LT.OR P3, PT, R6.reuse, R212, P3 ;  /* 0x000000d40600720c */ /* 0x040fe40001f61670 */
[----:B------:R-:W-:-:S02]  /*34b0*/  ISETP.LT.OR P6, PT, R6, R210, P6 ;  /* 0x000000d20600720c */ /* 0x000fc400037c1670 */
[----:B----4-:R-:W-:Y:S01]  /*34c0*/  FSEL R6, R16, -INF , !P5 ;  /* 0xff80000010067808 */ /* 0x010fe20006800000 */
[----:B------:R-:W-:Y:S01]  /*34d0*/  MUFU.TANH R27, R27 ;  /* 0x0000001b001b7308 */ /* 0x000fe20000002400 */
[----:B-1----:R-:W-:Y:S02]  /*34e0*/  FSEL R16, R29, -INF , !P0 ;  /* 0xff8000001d107808 */ /* 0x002fe40004000000 */
[----:B------:R-:W-:Y:S02]  /*34f0*/  ISETP.GE.AND P0, PT, R22, R211, PT ;  /* 0x000000d31600720c */ /* 0x000fe40003f06270 */
[----:B------:R-:W-:Y:S02]  /*3500*/  ISETP.LT.OR P4, PT, R18, R212, P4 ;  /* 0x000000d41200720c */ /* 0x000fe40002781670 */
[C---:B------:R-:W-:Y:S01]  /*3510*/  IADD3 R13, R20.reuse, 0x19, RZ ;  /* 0x00000019140d7810 */ /* 0x040fe20007ffe0ff */
[----:B------:R-:W1:Y:S01]  /*3520*/  MUFU.TANH R33, R33 ;  /* 0x0000002100217308 */ /* 0x000e620000002400 */
[----:B------:R-:W-:-:S02]  /*3530*/  IADD3 R12, R20, 0x20, RZ ;  /* 0x00000020140c7810 */ /* 0x000fc40007ffe0ff */
[----:B------:R-:W-:Y:S02]  /*3540*/  ISETP.LT.OR P0, PT, R22, R212, P0 ;  /* 0x000000d41600720c */ /* 0x000fe40000701670 */
[----:B------:R-:W-:Y:S02]  /*3550*/  FSEL R21, R17, -INF , !P1 ;  /* 0xff80000011157808 */ /* 0x000fe40004800000 */
[----:B-----5:R-:W-:Y:S01]  /*3560*/  FSEL R18, R31, -INF , !P2 ;  /* 0xff8000001f127808 */ /* 0x020fe20005000000 */
[----:B------:R-:W4:Y:S01]  /*3570*/  MUFU.TANH R166, R82 ;  /* 0x0000005200a67308 */ /* 0x000f220000002400 */
[----:B------:R-:W-:Y:S02]  /*3580*/  FSEL R19, R30, -INF , !P4 ;  /* 0xff8000001e137808 */ /* 0x000fe40006000000 */
[----:B------:R-:W-:Y:S02]  /*3590*/  IADD3 R9, R20, 0x30, RZ ;  /* 0x0000003014097810 */ /* 0x000fe40007ffe0ff */
[----:B------:R-:W-:-:S02]  /*35a0*/  ISETP.GE.AND P1, PT, R12, R211, PT ;  /* 0x000000d30c00720c */ /* 0x000fc40003f26270 */
[CC--:B------:R-:W-:Y:S01]  /*35b0*/  ISETP.GE.AND P2, PT, R13.reuse, R205.reuse, PT ;  /* 0x000000cd0d00720c */ /* 0x0c0fe20003f46270 */
[----:B------:R-:W5:Y:S01]  /*35c0*/  MUFU.TANH R174, R51 ;  /* 0x0000003300ae7308 */ /* 0x000f620000002400 */
[----:B------:R-:W-:Y:S02]  /*35d0*/  ISETP.GE.AND P4, PT, R12, R205, PT ;  /* 0x000000cd0c00720c */ /* 0x000fe40003f86270 */
[----:B------:R-:W-:Y:S02]  /*35e0*/  ISETP.GE.AND P5, PT, R13, R211, PT ;  /* 0x000000d30d00720c */ /* 0x000fe40003fa6270 */
[----:B---3--:R-:W-:Y:S02]  /*35f0*/  FSEL R161, R161, -INF , !P0 ;  /* 0xff800000a1a17808 */ /* 0x008fe40004000000 */
[----:B------:R-:W-:Y:S01]  /*3600*/  ISETP.GE.AND P0, PT, R9, R205, PT ;  /* 0x000000cd0900720c */ /* 0x000fe20003f06270 */
[----:B------:R-:W3:Y:S01]  /*3610*/  MUFU.TANH R159, R44 ;  /* 0x0000002c009f7308 */ /* 0x000ee20000002400 */
[----:B------:R-:W-:-:S02]  /*3620*/  ISETP.LT.OR P2, PT, R13, R210, P2 ;  /* 0x000000d20d00720c */ /* 0x000fc40001741670 */
[C---:B------:R-:W-:Y:S02]  /*3630*/  ISETP.LT.OR P1, PT, R12.reuse, R212, P1 ;  /* 0x000000d40c00720c */ /* 0x040fe40000f21670 */
[----:B------:R-:W-:Y:S02]  /*3640*/  ISETP.LT.OR P4, PT, R12, R210, P4 ;  /* 0x000000d20c00720c */ /* 0x000fe40002781670 */
[----:B------:R-:W-:Y:S01]  /*3650*/  ISETP.LT.OR P5, PT, R13, R212, P5 ;  /* 0x000000d40d00720c */ /* 0x000fe20002fa1670 */
[----:B------:R-:W-:Y:S01]  /*3660*/  MUFU.TANH R165, R45 ;  /* 0x0000002d00a57308 */ /* 0x000fe20000002400 */
[C---:B------:R-:W-:Y:S02]  /*3670*/  IADD3 R10, R20.reuse, 0x29, RZ ;  /* 0x00000029140a7810 */ /* 0x040fe40007ffe0ff */
[----:B------:R-:W-:Y:S02]  /*3680*/  IADD3 R24, R20, 0x28, RZ ;  /* 0x0000002814187810 */ /* 0x000fe40007ffe0ff */
[----:B------:R-:W-:-:S02]  /*3690*/  ISETP.LT.OR P0, PT, R9, R210, P0 ;  /* 0x000000d20900720c */ /* 0x000fc40000701670 */
[----:B------:R-:W-:Y:S01]  /*36a0*/  FSEL R8, R32, -INF , !P2 ;  /* 0xff80000020087808 */ /* 0x000fe20005000000 */
[----:B------:R-:W3:Y:S01]  /*36b0*/  MUFU.TANH R172, R46 ;  /* 0x0000002e00ac7308 */ /* 0x000ee20000002400 */
[----:B--2---:R-:W-:Y:S02]  /*36c0*/  FSEL R167, R167, -INF , !P1 ;  /* 0xff800000a7a77808 */ /* 0x004fe40004800000 */
[----:B------:R-:W-:Y:S02]  /*36d0*/  FSEL R164, R164, -INF , !P4 ;  /* 0xff800000a4a47808 */ /* 0x000fe40006000000 */
[----:B------:R-:W-:Y:S02]  /*36e0*/  FSEL R17, R28, -INF , !P3 ;  /* 0xff8000001c117808 */ /* 0x000fe40005800000 */
[----:B-1----:R-:W-:Y:S01]  /*36f0*/  FSEL R12, R33, -INF , !P6 ;  /* 0xff800000210c7808 */ /* 0x002fe20007000000 */
[----:B------:R-:W1:Y:S01]  /*3700*/  MUFU.TANH R168, R47 ;  /* 0x0000002f00a87308 */ /* 0x000e620000002400 */
[----:B------:R-:W-:-:S02]  /*3710*/  FSEL R13, R27, -INF , !P5 ;  /* 0xff8000001b0d7808 */ /* 0x000fc40006800000 */
[CC--:B------:R-:W-:Y:S02]  /*3720*/  ISETP.GE.AND P2, PT, R10.reuse, R211.reuse, PT ;  /* 0x000000d30a00720c */ /* 0x0c0fe40003f46270 */
[----:B------:R-:W-:Y:S02]  /*3730*/  ISETP.GE.AND P1, PT, R9, R211, PT ;  /* 0x000000d30900720c */ /* 0x000fe40003f26270 */
[----:B------:R-:W-:Y:S01]  /*3740*/  ISETP.GE.AND P4, PT, R10, R205, PT ;  /* 0x000000cd0a00720c */ /* 0x000fe20003f86270 */
[----:B------:R-:W2:Y:S01]  /*3750*/  MUFU.TANH R171, R80 ;  /* 0x0000005000ab7308 */ /* 0x000ea20000002400 */
[----:B------:R-:W-:Y:S02]  /*3760*/  ISETP.GE.AND P3, PT, R24, R211, PT ;  /* 0x000000d31800720c */ /* 0x000fe40003f66270 */
[-C--:B------:R-:W-:Y:S02]  /*3770*/  ISETP.GE.AND P6, PT, R22, R205.reuse, PT ;  /* 0x000000cd1600720c */ /* 0x080fe40003fc6270 */
[----:B------:R-:W-:-:S02]  /*3780*/  ISETP.GE.AND P5, PT, R24, R205, PT ;  /* 0x000000cd1800720c */ /* 0x000fc40003fa6270 */
[----:B----4-:R-:W-:Y:S01]  /*3790*/  FSEL R166, R166, -INF , !P0 ;  /* 0xff800000a6a67808 */ /* 0x010fe20004000000 */
[----:B------:R-:W4:Y:S01]  /*37a0*/  MUFU.TANH R169, R81 ;  /* 0x0000005100a97308 */ /* 0x000f220000002400 */
[----:B------:R-:W-:Y:S02]  /*37b0*/  PLOP3.LUT P0, PT, PT, PT, UP0, 0x80, 0x0 ;  /* 0x000000000000781c */ /* 0x000fe40003f0f008 */
[C---:B------:R-:W-:Y:S02]  /*37c0*/  ISETP.LT.OR P2, PT, R10.reuse, R212, P2 ;  /* 0x000000d40a00720c */ /* 0x040fe40001741670 */
[----:B------:R-:W-:Y:S02]  /*37d0*/  ISETP.LT.OR P4, PT, R10, R210, P4 ;  /* 0x000000d20a00720c */ /* 0x000fe40002781670 */
[----:B------:R-:W-:Y:S01]  /*37e0*/  ISETP.LT.OR P1, PT, R9, R212, P1 ;  /* 0x000000d40900720c */ /* 0x000fe20000f21670 */
[----:B------:R-:W1:Y:S01]  /*37f0*/  MUFU.TANH R142, R83 ;  /* 0x00000053008e7308 */ /* 0x000e620000002400 */
[----:B------:R-:W-:-:S02]  /*3800*/  ISETP.LT.OR P6, PT, R22, R210, P6 ;  /* 0x000000d21600720c */ /* 0x000fc400037c1670 */
[C---:B------:R-:W-:Y:S02]  /*3810*/  ISETP.LT.OR P3, PT, R24.reuse, R212, P3 ;  /* 0x000000d41800720c */ /* 0x040fe40001f61670 */
[----:B------:R-:W-:Y:S02]  /*3820*/  ISETP.LT.OR P5, PT, R24, R210, P5 ;  /* 0x000000d21800720c */ /* 0x000fe40002fa1670 */
[C---:B------:R-:W-:Y:S01]  /*3830*/  IADD3 R10, R20.reuse, 0x31, RZ ;  /* 0x00000031140a7810 */ /* 0x040fe20007ffe0ff */
[----:B------:R-:W4:Y:S01]  /*3840*/  MUFU.TANH R143, R76 ;  /* 0x0000004c008f7308 */ /* 0x000f220000002400 */
[C---:B------:R-:W-:Y:S02]  /*3850*/  IADD3 R9, R20.reuse, 0x38, RZ ;  /* 0x0000003814097810 */ /* 0x040fe40007ffe0ff */
[----:B------:R-:W-:Y:S02]  /*3860*/  IADD3 R20, R20, 0x39, RZ ;  /* 0x0000003914147810 */ /* 0x000fe40007ffe0ff */
[----:B-----5:R-:W-:-:S02]  /*3870*/  FSEL R174, R174, -INF , !P6 ;  /* 0xff800000aeae7808 */ /* 0x020fc40007000000 */
[----:B---3--:R-:W-:Y:S01]  /*3880*/  FSEL R159, R159, -INF , !P3 ;  /* 0xff8000009f9f7808 */ /* 0x008fe20005800000 */
[----:B------:R-:W-:Y:S01]  /*3890*/  MUFU.TANH R141, R77 ;  /* 0x0000004d008d7308 */ /* 0x000fe20000002400 */
[----:B------:R-:W-:Y:S02]  /*38a0*/  FSEL R172, R172, -INF , !P5 ;  /* 0xff800000acac7808 */ /* 0x000fe40006800000 */
[----:B------:R-:W-:Y:S02]  /*38b0*/  FSEL R165, R165, -INF , !P2 ;  /* 0xff800000a5a57808 */ /* 0x000fe40005000000 */
[----:B-1----:R-:W-:Y:S02]  /*38c0*/  FSEL R168, R168, -INF , !P4 ;  /* 0xff800000a8a87808 */ /* 0x002fe40006000000 */
[----:B--2---:R-:W-:Y:S01]  /*38d0*/  FSEL R171, R171, -INF , !P1 ;  /* 0xff800000abab7808 */ /* 0x004fe20004800000 */
[----:B------:R-:W1:Y:S01]  /*38e0*/  MUFU.TANH R140, R78 ;  /* 0x0000004e008c7308 */ /* 0x000e620000002400 */
[----:B------:R-:W-:Y:S01]  /*38f0*/  BAR.SYNC.DEFER_BLOCKING 0x0 ;  /* 0x0000000000007b1d */ /* 0x000fe20000010000 */
[----:B------:R-:W-:-:S02]  /*3900*/  ISETP.GE.AND P6, PT, R10, R211, PT ;  /* 0x000000d30a00720c */ /* 0x000fc40003fc6270 */
[----:B------:R-:W-:Y:S02]  /*3910*/  ISETP.GE.AND P3, PT, R10, R205, PT ;  /* 0x000000cd0a00720c */ /* 0x000fe40003f66270 */
[C---:B------:R-:W-:Y:S02]  /*3920*/  ISETP.GE.AND P5, PT, R9.reuse, R211, PT ;  /* 0x000000d30900720c */ /* 0x040fe40003fa6270 */
[----:B------:R-:W2:Y:S01]  /*3930*/  MUFU.TANH R162, R79 ;  /* 0x0000004f00a27308 */ /* 0x000ea20000002400 */
[----:B------:R-:W-:Y:S02]  /*3940*/  ISETP.GE.AND P2, PT, R9, R205, PT ;  /* 0x000000cd0900720c */ /* 0x000fe40003f46270 */
[C---:B------:R-:W-:Y:S02]  /*3950*/  ISETP.GE.AND P4, PT, R20.reuse, R211, PT ;  /* 0x000000d31400720c */ /* 0x040fe40003f86270 */
[----:B------:R-:W-:Y:S02]  /*3960*/  ISETP.GE.AND P1, PT, R20, R205, PT ;  /* 0x000000cd1400720c */ /* 0x000fe40003f26270 */
[----:B------:R-:W-:-:S02]  /*3970*/  ISETP.LT.OR P6, PT, R10, R212, P6 ;  /* 0x000000d40a00720c */ /* 0x000fc400037c1670 */
[----:B------:R-:W-:Y:S02]  /*3980*/  ISETP.LT.OR P3, PT, R10, R210, P3 ;  /* 0x000000d20a00720c */ /* 0x000fe40001f61670 */
[C---:B------:R-:W-:Y:S02]  /*3990*/  ISETP.LT.OR P5, PT, R9.reuse, R212, P5 ;  /* 0x000000d40900720c */ /* 0x040fe40002fa1670 */
[----:B------:R-:W-:Y:S02]  /*39a0*/  ISETP.LT.OR P2, PT, R9, R210, P2 ;  /* 0x000000d20900720c */ /* 0x000fe40001741670 */
[C---:B------:R-:W-:Y:S02]  /*39b0*/  ISETP.LT.OR P4, PT, R20.reuse, R212, P4 ;  /* 0x000000d41400720c */ /* 0x040fe40002781670 */
[----:B------:R-:W-:Y:S02]  /*39c0*/  ISETP.LT.OR P1, PT, R20, R210, P1 ;  /* 0x000000d21400720c */ /* 0x000fe40000f21670 */
[----:B----4-:R-:W-:-:S02]  /*39d0*/  FSEL R169, R169, -INF , !P6 ;  /* 0xff800000a9a97808 */ /* 0x010fc40007000000 */
[----:B------:R-:W-:Y:S02]  /*39e0*/  FSEL R142, R142, -INF , !P3 ;  /* 0xff8000008e8e7808 */ /* 0x000fe40005800000 */
[----:B------:R-:W-:Y:S02]  /*39f0*/  FSEL R143, R143, -INF , !P5 ;  /* 0xff8000008f8f7808 */ /* 0x000fe40006800000 */
[----:B-1----:R-:W-:Y:S02]  /*3a00*/  FSEL R140, R140, -INF , !P2 ;  /* 0xff8000008c8c7808 */ /* 0x002fe40005000000 */
[----:B------:R-:W-:Y:S02]  /*3a10*/  FSEL R141, R141, -INF , !P4 ;  /* 0xff8000008d8d7808 */ /* 0x000fe40006000000 */
[----:B--2---:R-:W-:Y:S01]  /*3a20*/  FSEL R162, R162, -INF , !P1 ;  /* 0xff800000a2a27808 */ /* 0x004fe20004800000 */
        /* <DEDUP_REMOVED lines=24> */
.L_x_277:
[----:B-1----:R-:W-:Y:S02]  /*3bb0*/  FMNMX.FTZ R14, R3, R37, !PT ;  /* 0x00000025030e7209 */ /* 0x002fe40007810000 */
        /* <DEDUP_REMOVED lines=70> */
[----:B------:R-:W2:Y:S01]  /*4020*/  MUFU.EX2 R153, R153 ;  /* 0x0000009900997308 */ /* 0x000ea20000000800 */
[--C-:B------:R-:W-:Y:S01]  /*4030*/  FFMA.FTZ R155, R38, c[0x0][0x23c], -R163.reuse ;  /* 0x00008f00269b7a23 */ /* 0x100fe200000108a3 */
[----:B------:R-:W-:Y:S01]  /*4040*/  LDSM.16.MT88.4 R20, [R196+0x12800] ;  /* 0x01280000c414783b */ /* 0x000fe20000004200 */
[----:B------:R-:W-:-:S02]  /*4050*/  FFMA.FTZ R156, R39, c[0x0][0x23c], -R163 ;  /* 0x00008f00279c7a23 */ /* 0x000fc400000108a3 */
[--C-:B------:R-:W-:Y:S02]  /*4060*/  FFMA.FTZ R157, R4, c[0x0][0x23c], -R163.reuse ;  /* 0x00008f00049d7a23 */ /* 0x100fe400000108a3 */
[--C-:B------:R-:W-:Y:S01]  /*4070*/  FFMA.FTZ R148, R6, c[0x0][0x23c], -R163.reuse ;  /* 0x00008f0006947a23 */ /* 0x100fe200000108a3 */
[----:B------:R-:W-:Y:S01]  /*4080*/  MUFU.EX2 R152, R152 ;  /* 0x0000009800987308 */ /* 0x000fe20000000800 */
[----:B------:R-:W1:Y:S01]  /*4090*/  LDSM.16.MT88.4 R4, [R192+0x16000] ;  /* 0x01600000c004783b */ /* 0x000e620000004200 */
[--C-:B------:R-:W-:Y:S02]  /*40a0*/  FFMA.FTZ R151, R18, c[0x0][0x23c], -R163.reuse ;  /* 0x00008f0012977a23 */ /* 0x100fe400000108a3 */
[--C-:B------:R-:W-:Y:S02]  /*40b0*/  FFMA.FTZ R144, R16, c[0x0][0x23c], -R163.reuse ;  /* 0x00008f0010907a23 */ /* 0x100fe400000108a3 */
[--C-:B------:R-:W-:Y:S01]  /*40c0*/  FFMA.FTZ R0, R8, c[0x0][0x23c], -R163.reuse ;  /* 0x00008f0008007a23 */ /* 0x100fe200000108a3 */
[----:B------:R-:W-:Y:S01]  /*40d0*/  LDSM.16.MT88.4 R16, [R193+0x14800] ;  /* 0x01480000c110783b */ /* 0x000fe20000004200 */
[----:B------:R-:W3:Y:S01]  /*40e0*/  MUFU.EX2 R147, R147 ;  /* 0x0000009300937308 */ /* 0x000ee20000000800 */
[----:B--2---:R-:W-:Y:S01]  /*40f0*/  F2FP.BF16.PACK_AB R96, R153, R154 ;  /* 0x0000009a9960723e */ /* 0x004fe200000010ff */
[----:B------:R-:W-:Y:S01]  /*4100*/  FFMA.FTZ R133, R13, c[0x0][0x23c], -R170 ;  /* 0x00008f000d857a23 */ /* 0x000fe200000108aa */
[----:B------:R-:W2:Y:S01]  /*4110*/  LDSM.16.MT88.4 R8, [R196+0x14800] ;  /* 0x01480000c408783b */ /* 0x000ea20000004200 */
[----:B------:R-:W-:-:S02]  /*4120*/  FFMA.FTZ R149, R12, c[0x0][0x23c], -R163 ;  /* 0x00008f000c957a23 */ /* 0x000fc400000108a3 */
[--C-:B------:R-:W-:Y:S01]  /*4130*/  FFMA.FTZ R158, R167, c[0x0][0x23c], -R170.reuse ;  /* 0x00008f00a79e7a23 */ /* 0x100fe200000108aa */
[----:B------:R-:W1:Y:S01]  /*4140*/  LDSM.16.MT88.4 R12, [R192+0x14800] ;  /* 0x01480000c00c783b */ /* 0x000e620000004200 */
[----:B------:R-:W-:Y:S01]  /*4150*/  MUFU.EX2 R155, R155 ;  /* 0x0000009b009b7308 */ /* 0x000fe20000000800 */
[--C-:B------:R-:W-:Y:S02]  /*4160*/  FFMA.FTZ R160, R165, c[0x0][0x23c], -R170.reuse ;  /* 0x00008f00a5a07a23 */ /* 0x100fe400000108aa */
[--C-:B------:R-:W-:Y:S02]  /*4170*/  FFMA.FTZ R161, R161, c[0x0][0x23c], -R170.reuse ;  /* 0x00008f00a1a17a23 */ /* 0x100fe400000108aa */
[----:B------:R-:W-:Y:S02]  /*4180*/  FFMA.FTZ R159, R159, c[0x0][0x23c], -R170 ;  /* 0x00008f009f9f7a23 */ /* 0x000fe400000108aa */
[--C-:B------:R-:W-:Y:S01]  /*4190*/  FFMA.FTZ R164, R164, c[0x0][0x23c], -R163.reuse ;  /* 0x00008f00a4a47a23 */ /* 0x100fe200000108a3 */
[----:B------:R-:W4:Y:S01]  /*41a0*/  MUFU.EX2 R156, R156 ;  /* 0x0000009c009c7308 */ /* 0x000f220000000800 */
        /* <DEDUP_REMOVED lines=21> */
[----:B------:R-:W3:Y:S01]  /*4300*/  MUFU.EX2 R145, R145 ;  /* 0x0000009100917308 */ /* 0x000ee20000000800 */
        /* <DEDUP_REMOVED lines=25> */
[C---:B-1----:R-:W-:Y:S02]  /*44a0*/  HMMA.16816.F32.BF16 R76, R96.reuse, R80, RZ ;  /* 0x00000050604c723c */ /* 0x042fe400000418ff */
[----:B------:R-:W1:Y:S06]  /*44b0*/  MUFU.EX2 R165, R165 ;  /* 0x000000a500a57308 */ /* 0x000e6c0000000800 */
        /* <DEDUP_REMOVED lines=33> */
[----:B--2---:R-:W-:Y:S01]  /*46d0*/  HMMA.16816.F32.BF16 R36, R4, R8, R36 ;  /* 0x000000080424723c */ /* 0x004fe20000041824 */
[----:B------:R-:W-:-:S07]  /*46e0*/  FADD.FTZ R149, R0, R149 ;  /* 0x0000009500957221 */ /* 0x000fce0000010000 */
[C---:B------:R-:W-:Y:S01]  /*46f0*/  HMMA.16816.F32.BF16 R40, R4.reuse, R10, R40 ;  /* 0x0000000a0428723c */ /* 0x040fe20000041828 */
[----:B------:R-:W2:Y:S07]  /*4700*/  LDSM.16.MT88.4 R8, [R194+0x16800] ;  /* 0x01680000c208783b */ /* 0x000eae0000004200 */
        /* <DEDUP_REMOVED lines=30> */
[C---:B-1----:R-:W-:Y:S08]  /*48f0*/  HMMA.16816.F32.BF16 R92, R4.reuse, R12, R92 ;  /* 0x0000000c045c723c */ /* 0x042ff0000004185c */
[----:B------:R-:W-:Y:S01]  /*4900*/  HMMA.16816.F32.BF16 R96, R4, R14, R96 ;  /* 0x0000000e0460723c */ /* 0x000fe20000041860 */
[----:B------:R-:W1:Y:S06]  /*4910*/  LDSM.16.MT88.4 R12, [R196+0x15000] ;  /* 0x01500000c40c783b */ /* 0x000e6c0000004200 */
        /* <DEDUP_REMOVED lines=21> */
[C---:B------:R-:W-:Y:S08]  /*4a70*/  HMMA.16816.F32.BF16 R68, R4.reuse, R20, R68 ;  /* 0x000000140444723c */ /* 0x040ff00000041844 */
        /* <DEDUP_REMOVED lines=9> */
[C---:B------:R-:W-:Y:S01]  /*4b10*/  HMMA.16816.F32.BF16 R72, R4.reuse, R22, R72 ;  /* 0x000000160448723c */ /* 0x040fe20000041848 */
[----:B------:R-:W-:Y:S07]  /*4b20*/  LDSM.16.MT88.4 R20, [R192+0x15800] ;  /* 0x01580000c014783b */ /* 0x000fee0000004200 */
        /* <DEDUP_REMOVED lines=74> */
[----:B------:R-:W-:-:S04]  /*4fd0*/  LEA.HI.X R9, R0, c[0x0][0x174], R5, 0x1, P1 ;  /* 0x00005d0000097a11 */ /* 0x000fc800008f0c05 */
[----:B------:R-:W-:Y:S01]  /*4fe0*/  IADD3.X R11, R9, R7, R2, P0, !PT ;  /* 0x00000007090b7210 */ /* 0x000fe200007fe402 */
        /* <DEDUP_REMOVED lines=13> */
[----:B------:R-:W5:Y:S04]  /*50c0*/  LDSM.16.M88.4 R20, [R201+0xd800] ;  /* 0x00d80000c914783b */ /* 0x000f680000000200 */
[----:B------:R-:W-:Y:S04]  /*50d0*/  LDSM.16.M88.4 R32, [R200] ;  /* 0x00000000c820783b */ /* 0x000fe80000000200 */
[----:B------:R-:W4:Y:S04]  /*50e0*/  LDSM.16.M88.4 R4, [R199] ;  /* 0x00000000c704783b */ /* 0x000f280000000200 */
[----:B------:R-:W4:Y:S04]  /*50f0*/  LDSM.16.M88.4 R160, [R190] ;  /* 0x00000000bea0783b */ /* 0x000f280000000200 */
[----:B------:R-:W5:Y:S04]  /*5100*/  LDSM.16.M88.4 R156, [R189] ;  /* 0x00000000bd9c783b */ /* 0x000f680000000200 */
[----:B------:R-:W5:Y:S04]  /*5110*/  LDSM.16.M88.4 R176, [R191] ;  /* 0x00000000bfb0783b */ /* 0x000f680000000200 */
[----:B------:R-:W-:Y:S01]  /*5120*/  LDSM.16.M88.4 R16, [R198] ;  /* 0x00000000c610783b */ /* 0x000fe20000000200 */
[C---:B--2---:R-:W-:Y:S03]  /*5130*/  HMMA.16816.F32.BF16 R12, R164.reuse, R28, RZ ;  /* 0x0000001ca40c723c */ /* 0x044fe600000418ff */
[----:B-1----:R-:W1:Y:S04]  /*5140*/  LDSM.16.M88.4 R8, [R195+0xc000] ;  /* 0x00c00000c308783b */ /* 0x002e680000000200 */
[----:B------:R-:W2:Y:S01]  /*5150*/  LDSM.16.M88.4 R136, [R195+0xd000] ;  /* 0x00d00000c388783b */ /* 0x000ea20000000200 */
[C---:B------:R-:W-:Y:S03]  /*5160*/  HMMA.16816.F32.BF16 R28, R164.reuse, R30, RZ ;  /* 0x0000001ea41c723c */ /* 0x040fe600000418ff */
[----:B------:R-:W-:Y:S04]  /*5170*/  LDSM.16.M88.4 R152, [R195+0xc800] ;  /* 0x00c80000c398783b */ /* 0x000fe80000000200 */
[----:B------:R-:W-:Y:S01]  /*5180*/  LDSM.16.M88.4 R172, [R197] ;  /* 0x00000000c5ac783b */ /* 0x000fe20000000200 */
[C---:B---3--:R-:W-:Y:S03]  /*5190*/  HMMA.16816.F32.BF16 R24, R164.reuse, R148, RZ ;  /* 0x00000094a418723c */ /* 0x048fe600000418ff */
[----:B------:R-:W-:Y:S04]  /*51a0*/  LDSM.16.M88.4 R228, [R183] ;  /* 0x00000000b7e4783b */ /* 0x000fe80000000200 */
[----:B------:R-:W-:Y:S01]  /*51b0*/  LDSM.16.M88.4 R224, [R201+0x10800] ;  /* 0x01080000c9e0783b */ /* 0x000fe20000000200 */
[C---:B----4-:R-:W-:Y:S03]  /*51c0*/  HMMA.16816.F32.BF16 R144, R164.reuse, R140, RZ ;  /* 0x0000008ca490723c */ /* 0x050fe600000418ff */
[----:B------:R-:W0:Y:S05]  /*51d0*/  LDGDEPBAR ;  /* 0x00000000000079af */ /* 0x000e2a0000000000 */
[C---:B------:R-:W-:Y:S08]  /*51e0*/  HMMA.16816.F32.BF16 R148, R164.reuse, R150, RZ ;  /* 0x00000096a494723c */ /* 0x040ff000000418ff */
[C---:B------:R-:W-:Y:S08]  /*51f0*/  HMMA.16816.F32.BF16 R140, R164.reuse, R142, RZ ;  /* 0x0000008ea48c723c */ /* 0x040ff000000418ff */
[C---:B-----5:R-:W-:Y:S08]  /*5200*/  HMMA.16816.F32.BF16 R168, R164.reuse, R20, RZ ;  /* 0x00000014a4a8723c */ /* 0x060ff000000418ff */
[----:B------:R-:W-:Y:S01]  /*5210*/  HMMA.16816.F32.BF16 R164, R164, R22, RZ ;  /* 0x00000016a4a4723c */ /* 0x000fe200000418ff */
[----:B------:R-:W3:Y:S07]  /*5220*/  LDSM.16.M88.4 R20, [R195+0xd800] ;  /* 0x00d80000c314783b */ /* 0x000eee0000000200 */
[C---:B------:R-:W-:Y:S08]  /*5230*/  HMMA.16816.F32.BF16 R12, R32.reuse, R4, R12 ;  /* 0x00000004200c723c */ /* 0x040ff0000004180c */
[C---:B------:R-:W-:Y:S01]  /*5240*/  HMMA.16816.F32.BF16 R28, R32.reuse, R6, R28 ;  /* 0x00000006201c723c */ /* 0x040fe2000004181c */
[----:B------:R-:W4:Y:S07]  /*5250*/  LDSM.16.M88.4 R4, [R188] ;  /* 0x00000000bc04783b */ /* 0x000f2e0000000200 */
        /* <DEDUP_REMOVED lines=8> */
[----:B------:R-:W-:Y:S04]  /*52e0*/  LDSM.16.M88.4 R32, [R188+0x800] ;  /* 0x00080000bc20783b */ /* 0x000fe80000000200 */
[----:B------:R-:W-:Y:S03]  /*52f0*/  LDSM.16.M88.4 R176, [R188+0x1800] ;  /* 0x00180000bcb0783b */ /* 0x000fe60000000200 */
[C---:B-1----:R-:W-:Y:S08]  /*5300*/  HMMA.16816.F32.BF16 R12, R16.reuse, R8, R12 ;  /* 0x00000008100c723c */ /* 0x042ff0000004180c */
[C---:B------:R-:W-:Y:S01]  /*5310*/  HMMA.16816.F32.BF16 R28, R16.reuse, R10, R28 ;  /* 0x0000000a101c723c */ /* 0x040fe2000004181c */
[----:B------:R-:W1:Y:S07]  /*5320*/  LDSM.16.M88.4 R8, [R188+0x1000] ;  /* 0x00100000bc08783b */ /* 0x000e6e0000000200 */
[C---:B--2---:R-:W-:Y:S08]  /*5330*/  HMMA.16816.F32.BF16 R144, R16.reuse, R136, R144 ;  /* 0x000000881090723c */ /* 0x044ff00000041890 */
[C---:B------:R-:W-:Y:S01]  /*5340*/  HMMA.16816.F32.BF16 R140, R16.reuse, R138, R140 ;  /* 0x0000008a108c723c */ /* 0x040fe2000004188c */
[----:B------:R-:W-:Y:S07]  /*5350*/  LDSM.16.M88.4 R136, [R186] ;  /* 0x00000000ba88783b */ /* 0x000fee0000000200 */
[C---:B---3--:R-:W-:Y:S08]  /*5360*/  HMMA.16816.F32.BF16 R168, R16.reuse, R20, R168 ;  /* 0x0000001410a8723c */ /* 0x048ff000000418a8 */
[C---:B------:R-:W-:Y:S01]  /*5370*/  HMMA.16816.F32.BF16 R164, R16.reuse, R22, R164 ;  /* 0x0000001610a4723c */ /* 0x040fe200000418a4 */
[----:B------:R-:W2:Y:S07]  /*5380*/  LDSM.16.M88.4 R20, [R201+0xe000] ;  /* 0x00e00000c914783b */ /* 0x000eae0000000200 */
[C---:B------:R-:W-:Y:S08]  /*5390*/  HMMA.16816.F32.BF16 R24, R16.reuse, R152, R24 ;  /* 0x000000981018723c */ /* 0x040ff00000041818 */
[----:B------:R-:W-:Y:S01]  /*53a0*/  HMMA.16816.F32.BF16 R148, R16, R154, R148 ;  /* 0x0000009a1094723c */ /* 0x000fe20000041894 */
[----:B------:R-:W-:Y:S04]  /*53b0*/  LDSM.16.M88.4 R16, [R201+0xe800] ;  /* 0x00e80000c910783b */ /* 0x000fe80000000200 */
[----:B------:R-:W-:Y:S03]  /*53c0*/  LDSM.16.M88.4 R152, [R187] ;  /* 0x00000000bb98783b */ /* 0x000fe60000000200 */
[C---:B----4-:R-:W-:Y:S08]  /*53d0*/  HMMA.16816.F32.BF16 R12, R172.reuse, R4, R12 ;  /* 0x00000004ac0c723c */ /* 0x050ff0000004180c */
[C---:B------:R-:W-:Y:S01]  /*53e0*/  HMMA.16816.F32.BF16 R28, R172.reuse, R6, R28 ;  /* 0x00000006ac1c723c */ /* 0x040fe2000004181c */
[----:B------:R-:W3:Y:S07]  /*53f0*/  LDSM.16.M88.4 R4, [R201+0xf000] ;  /* 0x00f00000c904783b */ /* 0x000eee0000000200 */
[C---:B-1----:R-:W-:Y:S08]  /*5400*/  HMMA.16816.F32.BF16 R144, R172.reuse, R8, R144 ;  /* 0x00000008ac90723c */ /* 0x042ff00000041890 */
[C---:B------:R-:W-:Y:S01]  /*5410*/  HMMA.16816.F32.BF16 R140, R172.reuse, R10, R140 ;  /* 0x0000000aac8c723c */ /* 0x040fe2000004188c */
[----:B------:R-:W1:Y:S07]  /*5420*/  LDSM.16.M88.4 R8, [R200+0x4000] ;  /* 0x00400000c808783b */ /* 0x000e6e0000000200 */
[C---:B------:R-:W-:Y:S08]  /*5430*/  HMMA.16816.F32.BF16 R24, R172.reuse, R32, R24 ;  /* 0x00000020ac18723c */ /* 0x040ff00000041818 */
[----:B------:R-:W-:Y:S01]  /*5440*/  HMMA.16816.F32.BF16 R148, R172, R34, R148 ;  /* 0x00000022ac94723c */ /* 0x000fe20000041894 */
[----:B------:R-:W-:Y:S07]  /*5450*/  LDSM.16.M88.4 R32, [R185] ;  /* 0x00000000b920783b */ /* 0x000fee0000000200 */
[C---:B--2---:R-:W-:Y:S08]  /*5460*/  HMMA.16816.F32.BF16 R12, R156.reuse, R20, R12 ;  /* 0x000000149c0c723c */ /* 0x044ff0000004180c */
[C---:B------:R-:W-:Y:S01]  /*5470*/  HMMA.16816.F32.BF16 R28, R156.reuse, R22, R28 ;  /* 0x000000169c1c723c */ /* 0x040fe2000004181c */
[----:B------:R-:W-:Y:S07]  /*5480*/  LDSM.16.M88.4 R20, [R198+0x4000] ;  /* 0x00400000c614783b */ /* 0x000fee0000000200 */
[C---:B---3--:R-:W-:Y:S08]  /*5490*/  HMMA.16816.F32.BF16 R144, R156.reuse, R4, R144 ;  /* 0x000000049c90723c */ /* 0x048ff00000041890 */
[----:B------:R-:W-:Y:S01]  /*54a0*/  HMMA.16816.F32.BF16 R140, R156, R6, R140 ;  /* 0x000000069c8c723c */ /* 0x000fe2000004188c */
[----:B------:R-:W2:Y:S07]  /*54b0*/  LDSM.16.M88.4 R4, [R195+0xe000] ;  /* 0x00e00000c304783b */ /* 0x000eae0000000200 */
[C---:B------:R-:W-:Y:S08]  /*54c0*/  HMMA.16816.F32.BF16 R168, R172.reuse, R176, R168 ;  /* 0x000000b0aca8723c */ /* 0x040ff000000418a8 */
[----:B------:R-:W-:Y:S01]  /*54d0*/  HMMA.16816.F32.BF16 R164, R172, R178, R164 ;  /* 0x000000b2aca4723c */ /* 0x000fe200000418a4 */
[----:B------:R-:W-:Y:S04]  /*54e0*/  LDSM.16.M88.4 R176, [R197+0x4000] ;  /* 0x00400000c5b0783b */ /* 0x000fe80000000200 */
[----:B------:R-:W-:Y:S03]  /*54f0*/  LDSM.16.M88.4 R172, [R188+0x3800] ;  /* 0x00380000bcac783b */ /* 0x000fe60000000200 */
[C---:B------:R-:W-:Y:S08]  /*5500*/  HMMA.16816.F32.BF16 R24, R156.reuse, R16, R24 ;  /* 0x000000109c18723c */ /* 0x040ff00000041818 */
[----:B------:R-:W-:Y:S01]  /*5510*/  HMMA.16816.F32.BF16 R148, R156, R18, R148 ;  /* 0x000000129c94723c */ /* 0x000fe20000041894 */
[----:B------:R-:W3:Y:S07]  /*5520*/  LDSM.16.M88.4 R16, [R184] ;  /* 0x00000000b810783b */ /* 0x000eee0000000200 */
[C---:B-1----:R-:W-:Y:S08]  /*5530*/  HMMA.16816.F32.BF16 R12, R8.reuse, R152, R12 ;  /* 0x00000098080c723c */ /* 0x042ff0000004180c */
[----:B------:R-:W-:Y:S01]  /*5540*/  HMMA.16816.F32.BF16 R28, R8, R154, R28 ;  /* 0x0000009a081c723c */ /* 0x000fe2000004181c */
[----:B------:R-:W1:Y:S07]  /*5550*/  LDSM.16.M88.4 R152, [R188+0x2000] ;  /* 0x00200000bc98783b */ /* 0x000e6e0000000200 */
[C---:B------:R-:W-:Y:S08]  /*5560*/  HMMA.16816.F32.BF16 R168, R156.reuse, R160, R168 ;  /* 0x000000a09ca8723c */ /* 0x040ff000000418a8 */
[----:B------:R-:W-:Y:S01]  /*5570*/  HMMA.16816.F32.BF16 R164, R156, R162, R164 ;  /* 0x000000a29ca4723c */ /* 0x000fe200000418a4 */
[----:B------:R-:W-:Y:S04]  /*5580*/  LDSM.16.M88.4 R160, [R202+0x8000] ;  /* 0x00800000caa0783b */ /* 0x000fe80000000200 */
[----:B------:R-:W-:Y:S03]  /*5590*/  LDSM.16.M88.4 R156, [R195+0xf000] ;  /* 0x00f00000c39c783b */ /* 0x000fe60000000200 */
[C---:B------:R-:W-:Y:S08]  /*55a0*/  HMMA.16816.F32.BF16 R24, R8.reuse, R136, R24 ;  /* 0x000000880818723c */ /* 0x040ff00000041818 */
[----:B------:R-:W-:Y:S01]  /*55b0*/  HMMA.16816.F32.BF16 R148, R8, R138, R148 ;  /* 0x0000008a0894723c */ /* 0x000fe20000041894 */
[----:B------:R-:W4:Y:S07]  /*55c0*/  LDSM.16.M88.4 R136, [R195+0xe800] ;  /* 0x00e80000c388783b */ /* 0x000f2e0000000200 */
[C---:B--2---:R-:W-:Y:S08]  /*55d0*/  HMMA.16816.F32.BF16 R12, R20.reuse, R4, R12 ;  /* 0x00000004140c723c */ /* 0x044ff0000004180c */
[----:B------:R-:W-:Y:S01]  /*55e0*/  HMMA.16816.F32.BF16 R28, R20, R6, R28 ;  /* 0x00000006141c723c */ /* 0x000fe2000004181c */
[----:B------:R-:W2:Y:S07]  /*55f0*/  LDSM.16.M88.4 R4, [R201+0x10000] ;  /* 0x01000000c904783b */ /* 0x000eae0000000200 */
[C---:B------:R-:W-:Y:S08]  /*5600*/  HMMA.16816.F32.BF16 R144, R8.reuse, R32, R144 ;  /* 0x000000200890723c */ /* 0x040ff00000041890 */
[C---:B------:R-:W-:Y:S01]  /*5610*/  HMMA.16816.F32.BF16 R140, R8.reuse, R34, R140 ;  /* 0x00000022088c723c */ /* 0x040fe2000004188c */
[----:B------:R-:W5:Y:S07]  /*5620*/  LDSM.16.M88.4 R32, [R195+0xf800] ;  /* 0x00f80000c320783b */ /* 0x000f6e0000000200 */
[C---:B---3--:R-:W-:Y:S08]  /*5630*/  HMMA.16816.F32.BF16 R168, R8.reuse, R16, R168 ;  /* 0x0000001008a8723c */ /* 0x048ff000000418a8 */
[----:B------:R-:W-:Y:S01]  /*5640*/  HMMA.16816.F32.BF16 R164, R8, R18, R164 ;  /* 0x0000001208a4723c */ /* 0x000fe200000418a4 */
[----:B------:R-:W3:Y:S04]  /*5650*/  LDSM.16.M88.4 R16, [R188+0x2800] ;  /* 0x00280000bc10783b */ /* 0x000ee80000000200 */
[----:B------:R-:W-:Y:S03]  /*5660*/  LDSM.16.M88.4 R8, [R188+0x3000] ;  /* 0x00300000bc08783b */ /* 0x000fe60000000200 */
[----:B-1----:R-:W-:Y:S08]  /*5670*/  HMMA.16816.F32.BF16 R12, R176, R152, R12 ;  /* 0x00000098b00c723c */ /* 0x002ff0000004180c */
[C---:B----4-:R-:W-:Y:S08]  /*5680*/  HMMA.16816.F32.BF16 R24, R20.reuse, R136, R24 ;  /* 0x000000881418723c */ /* 0x050ff00000041818 */
[----:B------:R-:W-:Y:S01]  /*5690*/  HMMA.16816.F32.BF16 R148, R20, R138, R148 ;  /* 0x0000008a1494723c */ /* 0x000fe20000041894 */
[----:B------:R-:W1:Y:S07]  /*56a0*/  LDSM.16.M88.4 R136, [R200+0x8000] ;  /* 0x00800000c888783b */ /* 0x000e6e0000000200 */
[----:B--2---:R-:W-:Y:S08]  /*56b0*/  HMMA.16816.F32.BF16 R12, R160, R4, R12 ;  /* 0x00000004a00c723c */ /* 0x004ff0000004180c */
[----:B------:R-:W-:Y:S01]  /*56c0*/  HMMA.16816.F32.BF16 R28, R176, R154, R28 ;  /* 0x0000009ab01c723c */ /* 0x000fe2000004181c */
[----:B------:R-:W-:Y:S07]  /*56d0*/  LDSM.16.M88.4 R152, [R201+0x11800] ;  /* 0x01180000c998783b */ /* 0x000fee0000000200 */
[C---:B------:R-:W-:Y:S08]  /*56e0*/  HMMA.16816.F32.BF16 R144, R20.reuse, R156, R144 ;  /* 0x0000009c1490723c */ /* 0x040ff00000041890 */
[C---:B------:R-:W-:Y:S01]  /*56f0*/  HMMA.16816.F32.BF16 R140, R20.reuse, R158, R140 ;  /* 0x0000009e148c723c */ /* 0x040fe2000004188c */
[----:B------:R-:W-:Y:S07]  /*5700*/  LDSM.16.M88.4 R156, [R201+0x11000] ;  /* 0x01100000c99c783b */ /* 0x000fee0000000200 */
[C---:B-----5:R-:W-:Y:S08]  /*5710*/  HMMA.16816.F32.BF16 R168, R20.reuse, R32, R168 ;  /* 0x0000002014a8723c */ /* 0x060ff000000418a8 */
[----:B------:R-:W-:Y:S01]  /*5720*/  HMMA.16816.F32.BF16 R164, R20, R34, R164 ;  /* 0x0000002214a4723c */ /* 0x000fe200000418a4 */
[----:B------:R-:W-:Y:S04]  /*5730*/  LDSM.16.M88.4 R20, [R198+0x8000] ;  /* 0x00800000c614783b */ /* 0x000fe80000000200 */
[----:B------:R-:W-:Y:S03]  /*5740*/  LDSM.16.M88.4 R32, [R182] ;  /* 0x00000000b620783b */ /* 0x000fe60000000200 */
[C---:B---3--:R-:W-:Y:S08]  /*5750*/  HMMA.16816.F32.BF16 R24, R176.reuse, R16, R24 ;  /* 0x00000010b018723c */ /* 0x048ff00000041818 */
[----:B------:R-:W-:Y:S01]  /*5760*/  HMMA.16816.F32.BF16 R148, R176, R18, R148 ;  /* 0x00000012b094723c */ /* 0x000fe20000041894 */
[----:B------:R-:W2:Y:S07]  /*5770*/  LDSM.16.M88.4 R16, [R195+0x10000] ;  /* 0x01000000c310783b */ /* 0x000eae0000000200 */
[----:B-1----:R-:W-:Y:S08]  /*5780*/  HMMA.16816.F32.BF16 R12, R136, R228, R12 ;  /* 0x000000e4880c723c */ /* 0x002ff0000004180c */
[----:B------:R-:W-:Y:S01]  /*5790*/  HMMA.16816.F32.BF16 R28, R160, R6, R28 ;  /* 0x00000006a01c723c */ /* 0x000fe2000004181c */
[----:B------:R-:W-:Y:S07]  /*57a0*/  LDSM.16.M88.4 R4, [R188+0x4000] ;  /* 0x00400000bc04783b */ /* 0x000fee0000000200 */
[C---:B------:R-:W-:Y:S08]  /*57b0*/  HMMA.16816.F32.BF16 R144, R176.reuse, R8, R144 ;  /* 0x00000008b090723c */ /* 0x040ff00000041890 */
[----:B------:R-:W-:Y:S01]  /*57c0*/  HMMA.16816.F32.BF16 R140, R176, R10, R140 ;  /* 0x0000000ab08c723c */ /* 0x000fe2000004188c */
[----:B------:R-:W1:Y:S07]  /*57d0*/  LDSM.16.M88.4 R8, [R197+0x8000] ;  /* 0x00800000c508783b */ /* 0x000e6e0000000200 */
[----:B------:R-:W-:Y:S08]  /*57e0*/  HMMA.16816.F32.BF16 R24, R160, R224, R24 ;  /* 0x000000e0a018723c */ /* 0x000ff00000041818 */
[----:B--2---:R-:W-:Y:S08]  /*57f0*/  HMMA.16816.F32.BF16 R12, R20, R16, R12 ;  /* 0x00000010140c723c */ /* 0x004ff0000004180c */
[----:B------:R-:W-:Y:S08]  /*5800*/  HMMA.16816.F32.BF16 R148, R160, R226, R148 ;  /* 0x000000e2a094723c */ /* 0x000ff00000041894 */
[----:B------:R-:W-:Y:S01]  /*5810*/  HMMA.16816.F32.BF16 R28, R136, R230, R28 ;  /* 0x000000e6881c723c */ /* 0x000fe2000004181c */
[----:B------:R-:W2:Y:S07]  /*5820*/  LDSM.16.M88.4 R228, [R195+0x10800] ;  /* 0x01080000c3e4783b */ /* 0x000eae0000000200 */
[----:B------:R-:W-:Y:S08]  /*5830*/  HMMA.16816.F32.BF16 R168, R176, R172, R168 ;  /* 0x000000acb0a8723c */ /* 0x000ff000000418a8 */
[----:B------:R-:W-:Y:S08]  /*5840*/  HMMA.16816.F32.BF16 R24, R136, R32, R24 ;  /* 0x000000208818723c */ /* 0x000ff00000041818 */
[----:B-1----:R-:W-:Y:S08]  /*5850*/  HMMA.16816.F32.BF16 R12, R8, R4, R12 ;  /* 0x00000004080c723c */ /* 0x002ff0000004180c */
[----:B------:R-:W-:Y:S01]  /*5860*/  HMMA.16816.F32.BF16 R148, R136, R34, R148 ;  /* 0x000000228894723c */ /* 0x000fe20000041894 */
[----:B------:R-:W1:Y:S07]  /*5870*/  LDSM.16.M88.4 R32, [R181] ;  /* 0x00000000b520783b */ /* 0x000e6e0000000200 */
[----:B------:R-:W-:Y:S01]  /*5880*/  HMMA.16816.F32.BF16 R28, R20, R18, R28 ;  /* 0x00000012141c723c */ /* 0x000fe2000004181c */
[----:B------:R-:W3:Y:S07]  /*5890*/  LDSM.16.M88.4 R16, [R188+0x4800] ;  /* 0x00480000bc10783b */ /* 0x000eee0000000200 */
[----:B------:R-:W-:Y:S01]  /*58a0*/  HMMA.16816.F32.BF16 R144, R160, R156, R144 ;  /* 0x0000009ca090723c */ /* 0x000fe20000041890 */
[----:B------:R-:W-:-:S02]  /*58b0*/  FMUL.FTZ R0, R12, c[0x0][0x2ec] ;  /* 0x0000bb000c007a20 */ /* 0x000fc40000410000 */
[----:B------:R-:W-:Y:S02]  /*58c0*/  FMUL.FTZ R2, R13, c[0x0][0x2ec] ;  /* 0x0000bb000d027a20 */ /* 0x000fe40000410000 */
[----:B------:R-:W-:Y:S02]  /*58d0*/  FMUL.FTZ R133, R14, c[0x0][0x2ec] ;  /* 0x0000bb000e857a20 */ /* 0x000fe40000410000 */
[----:B------:R-:W4:Y:S01]  /*58e0*/  MUFU.TANH R0, R0 ;  /* 0x0000000000007308 */ /* 0x000f220000002400 */
[C---:B------:R-:W-:Y:S07]  /*58f0*/  HMMA.16816.F32.BF16 R168, R160.reuse, R152, R168 ;  /* 0x00000098a0a8723c */ /* 0x040fee00000418a8 */
[----:B------:R-:W-:Y:S01]  /*5900*/  FMUL.FTZ R152, R15, c[0x0][0x2ec] ;  /* 0x0000bb000f987a20 */ /* 0x000fe20000410000 */
[----:B------:R-:W-:Y:S01]  /*5910*/  HMMA.16816.F32.BF16 R140, R160, R158, R140 ;  /* 0x0000009ea08c723c */ /* 0x000fe2000004188c */
[----:B------:R-:W5:Y:S01]  /*5920*/  LDSM.16.M88.4 R12, [R180] ;  /* 0x00000000b40c783b */ /* 0x000f620000000200 */
[----:B------:R-:W-:Y:S06]  /*5930*/  MUFU.TANH R2, R2 ;  /* 0x0000000200027308 */ /* 0x000fec0000002400 */
[C---:B--2---:R-:W-:Y:S02]  /*5940*/  HMMA.16816.F32.BF16 R24, R20.reuse, R228, R24 ;  /* 0x000000e41418723c */ /* 0x044fe40000041818 */
[----:B------:R-:W2:Y:S06]  /*5950*/  MUFU.TANH R152, R152 ;  /* 0x0000009800987308 */ /* 0x000eac0000002400 */
[----:B------:R-:W-:Y:S02]  /*5960*/  HMMA.16816.F32.BF16 R148, R20, R230, R148 ;  /* 0x000000e61494723c */ /* 0x000fe40000041894 */
[----:B------:R-:W-:Y:S06]  /*5970*/  MUFU.TANH R133, R133 ;  /* 0x0000008500857308 */ /* 0x000fec0000002400 */
[----:B------:R-:W-:Y:S01]  /*5980*/  HMMA.16816.F32.BF16 R28, R8, R6, R28 ;  /* 0x00000006081c723c */ /* 0x000fe2000004181c */
[----:B------:R-:W2:Y:S07]  /*5990*/  LDSM.16.M88.4 R4, [R195+0x11000] ;  /* 0x01100000c304783b */ /* 0x000eae0000000200 */
[----:B------:R-:W-:Y:S08]  /*59a0*/  HMMA.16816.F32.BF16 R164, R176, R174, R164 ;  /* 0x000000aeb0a4723c */ /* 0x000ff000000418a4 */
[----:B-1----:R-:W-:Y:S08]  /*59b0*/  HMMA.16816.F32.BF16 R144, R136, R32, R144 ;  /* 0x000000208890723c */ /* 0x002ff00000041890 */
[----:B---3--:R-:W-:Y:S01]  /*59c0*/  HMMA.16816.F32.BF16 R24, R8, R16, R24 ;  /* 0x000000100818723c */ /* 0x008fe20000041818 */
[----:B------:R-:W-:-:S02]  /*59d0*/  FMUL.FTZ R28, R28, c[0x0][0x2ec] ;  /* 0x0000bb001c1c7a20 */ /* 0x000fc40000410000 */
[----:B------:R-:W-:Y:S02]  /*59e0*/  FMUL.FTZ R29, R29, c[0x0][0x2ec] ;  /* 0x0000bb001d1d7a20 */ /* 0x000fe40000410000 */
[----:B------:R-:W-:Y:S02]  /*59f0*/  FMUL.FTZ R30, R30, c[0x0][0x2ec] ;  /* 0x0000bb001e1e7a20 */ /* 0x000fe40000410000 */
[----:B------:R-:W1:Y:S01]  /*5a00*/  MUFU.TANH R28, R28 ;  /* 0x0000001c001c7308 */ /* 0x000e620000002400 */
[----:B------:R-:W-:Y:S01]  /*5a10*/  HMMA.16816.F32.BF16 R140, R136, R34, R140 ;  /* 0x00000022888c723c */ /* 0x000fe2000004188c */
[----:B------:R-:W-:Y:S01]  /*5a20*/  LDSM.16.M88.4 R32, [R188+0x5000] ;  /* 0x00500000bc20783b */ /* 0x000fe20000000200 */
[----:B------:R-:W-:-:S05]  /*5a30*/  FMUL.FTZ R31, R31, c[0x0][0x2ec] ;  /* 0x0000bb001f1f7a20 */ /* 0x000fca0000410000 */
[----:B------:R-:W-:Y:S01]  /*5a40*/  MUFU.TANH R29, R29 ;  /* 0x0000001d001d7308 */ /* 0x000fe20000002400 */
[----:B------:R-:W-:Y:S01]  /*5a50*/  HMMA.16816.F32.BF16 R148, R8, R18, R148 ;  /* 0x000000120894723c */ /* 0x000fe20000041894 */
[----:B------:R-:W3:Y:S06]  /*5a60*/  LDSM.16.M88.4 R16, [R195+0x11800] ;  /* 0x01180000c310783b */ /* 0x000eec0000000200 */
[----:B------:R-:W1:Y:S01]  /*5a70*/  MUFU.TANH R30, R30 ;  /* 0x0000001e001e7308 */ /* 0x000e620000002400 */
[----:B------:R-:W-:Y:S01]  /*5a80*/  HMMA.16816.F32.BF16 R164, R160, R154, R164 ;  /* 0x0000009aa0a4723c */ /* 0x000fe200000418a4 */
[----:B------:R-:W-:-:S02]  /*5a90*/  FMUL.FTZ R24, R24, c[0x0][0x2ec] ;  /* 0x0000bb0018187a20 */ /* 0x000fc40000410000 */
[----:B------:R-:W-:-:S04]  /*5aa0*/  FMUL.FTZ R25, R25, c[0x0][0x2ec] ;  /* 0x0000bb0019197a20 */ /* 0x000fc80000410000 */
[----:B------:R-:W1:Y:S01]  /*5ab0*/  MUFU.TANH R31, R31 ;  /* 0x0000001f001f7308 */ /* 0x000e620000002400 */
[----:B-----5:R-:W-:Y:S07]  /*5ac0*/  HMMA.16816.F32.BF16 R168, R136, R12, R168 ;  /* 0x0000000c88a8723c */ /* 0x020fee00000418a8 */
[----:B------:R-:W-:Y:S01]  /*5ad0*/  FMUL.FTZ R12, R26, c[0x0][0x2ec] ;  /* 0x0000bb001a0c7a20 */ /* 0x000fe20000410000 */
[----:B--2---:R-:W-:Y:S01]  /*5ae0*/  HMMA.16816.F32.BF16 R144, R20, R4, R144 ;  /* 0x000000041490723c */ /* 0x004fe20000041890 */
[----:B------:R-:W2:Y:S01]  /*5af0*/  MUFU.TANH R24, R24 ;  /* 0x0000001800187308 */ /* 0x000ea20000002400 */
[----:B------:R-:W-:-:S05]  /*5b00*/  FMUL.FTZ R151, R151, c[0x0][0x2ec] ;  /* 0x0000bb0097977a20 */ /* 0x000fca0000410000 */
[----:B------:R-:W-:Y:S01]  /*5b10*/  IMAD.U32 R4, RZ, RZ, UR15 ;  /* 0x0000000fff047e24 */ /* 0x000fe2000f8e00ff */
[----:B------:R-:W-:Y:S01]  /*5b20*/  HMMA.16816.F32.BF16 R140, R20, R6, R140 ;  /* 0x00000006148c723c */ /* 0x000fe2000004188c */
[----:B------:R-:W5:Y:S02]  /*5b30*/  MUFU.TANH R12, R12 ;  /* 0x0000000c000c7308 */ /* 0x000f640000002400 */
[----:B------:R-:W-:Y:S02]  /*5b40*/  IMAD R13, R4, 0x40, R213 ;  /* 0x00000040040d7824 */ /* 0x000fe400078e02d5 */
[----:B------:R-:W1:Y:S01]  /*5b50*/  LDSM.16.M88.4 R4, [R188+0x5800] ;  /* 0x00580000bc04783b */ /* 0x000e620000000200 */
[----:B------:R-:W-:-:S04]  /*5b60*/  DEPBAR.LE SB0, 0x0 ;  /* 0x000080000000791a */ /* 0x000fc80000000000 */
[----:B------:R-:W-:Y:S01]  /*5b70*/  HMMA.16816.F32.BF16 R164, R136, R14, R164 ;  /* 0x0000000e88a4723c */ /* 0x000fe200000418a4 */
[C---:B------:R-:W-:Y:S01]  /*5b80*/  ISETP.GE.AND P2, PT, R13.reuse, R211, PT ;  /* 0x000000d30d00720c */ /* 0x040fe20003f46270 */
[----:B------:R-:W1:Y:S01]  /*5b90*/  MUFU.TANH R25, R25 ;  /* 0x0000001900197308 */ /* 0x000e620000002400 */
[----:B------:R-:W-:Y:S02]  /*5ba0*/  BAR.SYNC.DEFER_BLOCKING 0x0 ;  /* 0x0000000000007b1d */ /* 0x000fe40000010000 */
[----:B------:R-:W-:Y:S02]  /*5bb0*/  ISETP.LT.OR P2, PT, R13, R212, P2 ;  /* 0x000000d40d00720c */ /* 0x000fe40001741670 */
[----:B------:R-:W-:Y:S01]  /*5bc0*/  FMUL.FTZ R14, R27, c[0x0][0x2ec] ;  /* 0x0000bb001b0e7a20 */ /* 0x000fe20000410000 */
[----:B---3--:R-:W-:Y:S01]  /*5bd0*/  HMMA.16816.F32.BF16 R168, R20, R16, R168 ;  /* 0x0000001014a8723c */ /* 0x008fe200000418a8 */
[----:B----4-:R-:W-:Y:S01]  /*5be0*/  FSEL R0, R0, -INF , !P2 ;  /* 0xff80000000007808 */ /* 0x010fe20005000000 */
[----:B------:R-:W-:Y:S01]  /*5bf0*/  FMUL.FTZ R15, R148, c[0x0][0x2ec] ;  /* 0x0000bb00940f7a20 */ /* 0x000fe20000410000 */
[----:B------:R-:W-:-:S02]  /*5c00*/  ISETP.GE.AND P2, PT, R13, R205, PT ;  /* 0x000000cd0d00720c */ /* 0x000fc40003f46270 */
[----:B------:R-:W3:Y:S02]  /*5c10*/  MUFU.TANH R14, R14 ;  /* 0x0000000e000e7308 */ /* 0x000ee40000002400 */
[C---:B------:R-:W-:Y:S01]  /*5c20*/  IADD3 R17, R13.reuse, 0x8, RZ ;  /* 0x000000080d117810 */ /* 0x040fe20007ffe0ff */
[----:B------:R-:W-:Y:S01]  /*5c30*/  HMMA.16816.F32.BF16 R144, R8, R32, R144 ;  /* 0x000000200890723c */ /* 0x000fe20000041890 */
[----:B------:R-:W-:Y:S02]  /*5c40*/  IADD3 R16, R13, 0x1, RZ ;  /* 0x000000010d107810 */ /* 0x000fe40007ffe0ff */
[C---:B------:R-:W-:Y:S02]  /*5c50*/  ISETP.GE.AND P0, PT, R17.reuse, R211, PT ;  /* 0x000000d31100720c */ /* 0x040fe40003f06270 */
[CC--:B------:R-:W-:Y:S01]  /*5c60*/  ISETP.GE.AND P6, PT, R17.reuse, R205.reuse, PT ;  /* 0x000000cd1100720c */ /* 0x0c0fe20003fc6270 */
[----:B------:R-:W-:Y:S01]  /*5c70*/  MUFU.TANH R15, R15 ;  /* 0x0000000f000f7308 */ /* 0x000fe20000002400 */
[C---:B------:R-:W-:Y:S01]  /*5c80*/  ISETP.LT.OR P0, PT, R17.reuse, R212, P0 ;  /* 0x000000d41100720c */ /* 0x040fe20000701670 */
[----:B------:R-:W-:Y:S01]  /*5c90*/  HMMA.16816.F32.BF16 R164, R20, R18, R164 ;  /* 0x0000001214a4723c */ /* 0x000fe200000418a4 */
[----:B------:R-:W-:Y:S01]  /*5ca0*/  ISETP.LT.OR P6, PT, R17, R210, P6 ;  /* 0x000000d21100720c */ /* 0x000fe200037c1670 */
[----:B------:R-:W-:Y:S01]  /*5cb0*/  FMUL.FTZ R32, R149, c[0x0][0x2ec] ;  /* 0x0000bb0095207a20 */ /* 0x000fe20000410000 */
[----:B------:R-:W-:Y:S01]  /*5cc0*/  IADD3 R17, R13, 0x9, RZ ;  /* 0x000000090d117810 */ /* 0x000fe20007ffe0ff */
[----:B------:R-:W-:Y:S01]  /*5cd0*/  FMUL.FTZ R33, R150, c[0x0][0x2ec] ;  /* 0x0000bb0096217a20 */ /* 0x000fe20000410000 */
[----:B------:R-:W-:-:S02]  /*5ce0*/  ISETP.GE.AND P1, PT, R16, R205, PT ;  /* 0x000000cd1000720c */ /* 0x000fc40003f26270 */
[C---:B------:R-:W-:Y:S01]  /*5cf0*/  ISETP.GE.AND P3, PT, R17.reuse, R211, PT ;  /* 0x000000d31100720c */ /* 0x040fe20003f66270 */
[C---:B------:R-:W-:Y:S01]  /*5d00*/  HMMA.16816.F32.BF16 R140, R8.reuse, R34, R140 ;  /* 0x00000022088c723c */ /* 0x040fe2000004188c */
[----:B------:R-:W-:Y:S01]  /*5d10*/  ISETP.GE.AND P5, PT, R17, R205, PT ;  /* 0x000000cd1100720c */ /* 0x000fe20003fa6270 */
[----:B------:R-:W-:Y:S01]  /*5d20*/  MUFU.TANH R32, R32 ;  /* 0x0000002000207308 */ /* 0x000fe20000002400 */
[----:B------:R-:W-:Y:S02]  /*5d30*/  ISETP.LT.OR P1, PT, R16, R210, P1 ;  /* 0x000000d21000720c */ /* 0x000fe40000f21670 */
[----:B------:R-:W-:Y:S02]  /*5d40*/  IADD3 R21, R13, 0x11, RZ ;  /* 0x000000110d157810 */ /* 0x000fe40007ffe0ff */
[C---:B------:R-:W-:Y:S01]  /*5d50*/  ISETP.LT.OR P3, PT, R17.reuse, R212, P3 ;  /* 0x000000d41100720c */ /* 0x040fe20001f61670 */
[C---:B-1----:R-:W-:Y:S01]  /*5d60*/  HMMA.16816.F32.BF16 R168, R8.reuse, R4, R168 ;  /* 0x0000000408a8723c */ /* 0x042fe200000418a8 */
[----:B------:R-:W-:Y:S01]  /*5d70*/  ISETP.LT.OR P5, PT, R17, R210, P5 ;  /* 0x000000d21100720c */ /* 0x000fe20002fa1670 */
[----:B------:R-:W-:Y:S01]  /*5d80*/  FMUL.FTZ R144, R144, c[0x0][0x2ec] ;  /* 0x0000bb0090907a20 */ /* 0x000fe20000410000 */
[----:B------:R-:W-:Y:S01]  /*5d90*/  FSEL R17, R152, -INF , !P1 ;  /* 0xff80000098117808 */ /* 0x000fe20004800000 */
[----:B------:R-:W-:Y:S01]  /*5da0*/  FMUL.FTZ R145, R145, c[0x0][0x2ec] ;  /* 0x0000bb0091917a20 */ /* 0x000fe20000410000 */
[----:B------:R-:W-:Y:S01]  /*5db0*/  FSEL R28, R28, -INF , !P0 ;  /* 0xff8000001c1c7808 */ /* 0x000fe20004000000 */
[----:B------:R-:W-:Y:S01]  /*5dc0*/  MUFU.TANH R172, R144 ;  /* 0x0000009000ac7308 */ /* 0x000fe20000002400 */
[-C--:B------:R-:W-:Y:S01]  /*5dd0*/  ISETP.GE.AND P4, PT, R16, R211.reuse, PT ;  /* 0x000000d31000720c */ /* 0x080fe20003f86270 */
[----:B------:R-:W-:Y:S01]  /*5de0*/  HMMA.16816.F32.BF16 R164, R8, R6, R164 ;  /* 0x0000000608a4723c */ /* 0x000fe200000418a4 */
[C---:B------:R-:W-:Y:S01]  /*5df0*/  ISETP.GE.AND P1, PT, R21.reuse, R211, PT ;  /* 0x000000d31500720c */ /* 0x040fe20003f26270 */
[----:B------:R-:W-:Y:S01]  /*5e00*/  FMUL.FTZ R19, R146, c[0x0][0x2ec] ;  /* 0x0000bb0092137a20 */ /* 0x000fe20000410000 */
[----:B------:R-:W-:Y:S01]  /*5e10*/  ISETP.GE.AND P0, PT, R21, R205, PT ;  /* 0x000000cd1500720c */ /* 0x000fe20003f06270 */
[----:B------:R-:W-:Y:S01]  /*5e20*/  FMUL.FTZ R147, R147, c[0x0][0x2ec] ;  /* 0x0000bb0093937a20 */ /* 0x000fe20000410000 */
[----:B------:R-:W-:Y:S01]  /*5e30*/  ISETP.LT.OR P4, PT, R16, R212, P4 ;  /* 0x000000d41000720c */ /* 0x000fe20002781670 */
[----:B------:R-:W-:Y:S01]  /*5e40*/  MUFU.TANH R174, R145 ;  /* 0x0000009100ae7308 */ /* 0x000fe20000002400 */
[----:B------:R-:W-:Y:S01]  /*5e50*/  ISETP.LT.OR P2, PT, R13, R210, P2 ;  /* 0x000000d20d00720c */ /* 0x000fe20001741670 */
[----:B------:R-:W-:Y:S01]  /*5e60*/  FMUL.FTZ R34, R140, c[0x0][0x2ec] ;  /* 0x0000bb008c227a20 */ /* 0x000fe20000410000 */
[----:B------:R-:W-:Y:S01]  /*5e70*/  ISETP.LT.OR P1, PT, R21, R212, P1 ;  /* 0x000000d41500720c */ /* 0x000fe20000f21670 */
[----:B------:R-:W-:Y:S01]  /*5e80*/  FMUL.FTZ R141, R141, c[0x0][0x2ec] ;  /* 0x0000bb008d8d7a20 */ /* 0x000fe20000410000 */
[----:B------:R-:W-:Y:S01]  /*5e90*/  ISETP.LT.OR P0, PT, R21, R210, P0 ;  /* 0x000000d21500720c */ /* 0x000fe20000701670 */
[----:B------:R-:W-:Y:S01]  /*5ea0*/  FMUL.FTZ R143, R143, c[0x0][0x2ec] ;  /* 0x0000bb008f8f7a20 */ /* 0x000fe20000410000 */
[C---:B------:R-:W-:Y:S01]  /*5eb0*/  IADD3 R20, R13.reuse, 0x10, RZ ;  /* 0x000000100d147810 */ /* 0x040fe20007ffe0ff */
[----:B------:R1:W4:Y:S01]  /*5ec0*/  MUFU.TANH R16, R151 ;  /* 0x0000009700107308 */ /* 0x0003220000002400 */
[----:B------:R-:W-:Y:S01]  /*5ed0*/  IADD3 R21, R13, 0x18, RZ ;  /* 0x000000180d157810 */ /* 0x000fe20007ffe0ff */
[----:B------:R-:W-:Y:S01]  /*5ee0*/  FMUL.FTZ R153, R170, c[0x0][0x2ec] ;  /* 0x0000bb00aa997a20 */ /* 0x000fe20000410000 */
[----:B------:R-:W-:Y:S01]  /*5ef0*/  FSEL R133, R133, -INF , !P2 ;  /* 0xff80000085857808 */ /* 0x000fe20005000000 */
[----:B------:R-:W-:Y:S01]  /*5f00*/  FMUL.FTZ R158, R168, c[0x0][0x2ec] ;  /* 0x0000bb00a89e7a20 */ /* 0x000fe20000410000 */
[----:B------:R-:W-:Y:S01]  /*5f10*/  FSEL R18, R2, -INF , !P4 ;  /* 0xff80000002127808 */ /* 0x000fe20006000000 */
[----:B------:R-:W-:Y:S01]  /*5f20*/  FMUL.FTZ R156, R169, c[0x0][0x2ec] ;  /* 0x0000bb00a99c7a20 */ /* 0x000fe20000410000 */
[----:B------:R-:W-:Y:S01]  /*5f30*/  FSEL R5, R30, -INF , !P6 ;  /* 0xff8000001e057808 */ /* 0x000fe20007000000 */
[----:B------:R-:W2:Y:S01]  /*5f40*/  MUFU.TANH R33, R33 ;  /* 0x0000002100217308 */ /* 0x000ea20000002400 */
[----:B------:R-:W-:Y:S01]  /*5f50*/  FSEL R4, R29, -INF , !P3 ;  /* 0xff8000001d047808 */ /* 0x000fe20005800000 */
[----:B------:R-:W-:Y:S01]  /*5f60*/  FMUL.FTZ R30, R142, c[0x0][0x2ec] ;  /* 0x0000bb008e1e7a20 */ /* 0x000fe20000410000 */
[----:B------:R-:W-:Y:S01]  /*5f70*/  ISETP.GE.AND P2, PT, R20, R211, PT ;  /* 0x000000d31400720c */ /* 0x000fe20003f46270 */
[----:B------:R-:W-:Y:S01]  /*5f80*/  FMUL.FTZ R142, R164, c[0x0][0x2ec] ;  /* 0x0000bb00a48e7a20 */ /* 0x000fe20000410000 */
[C---:B------:R-:W-:Y:S01]  /*5f90*/  ISETP.GE.AND P4, PT, R20.reuse, R205, PT ;  /* 0x000000cd1400720c */ /* 0x040fe20003f86270 */
[----:B------:R-:W-:Y:S01]  /*5fa0*/  FMUL.FTZ R140, R165, c[0x0][0x2ec] ;  /* 0x0000bb00a58c7a20 */ /* 0x000fe20000410000 */
[C---:B------:R-:W-:Y:S01]  /*5fb0*/  ISETP.GE.AND P6, PT, R21.reuse, R211, PT ;  /* 0x000000d31500720c */ /* 0x040fe20003fc6270 */
[----:B------:R-:W2:Y:S01]  /*5fc0*/  MUFU.TANH R19, R19 ;  /* 0x0000001300137308 */ /* 0x000ea20000002400 */
[----:B------:R-:W-:Y:S01]  /*5fd0*/  ISETP.GE.AND P3, PT, R21, R205, PT ;  /* 0x000000cd1500720c */ /* 0x000fe20003f66270 */
[----:B-1----:R-:W-:Y:S01]  /*5fe0*/  FMUL.FTZ R151, R167, c[0x0][0x2ec] ;  /* 0x0000bb00a7977a20 */ /* 0x002fe20000410000 */
[----:B------:R-:W-:-:S02]  /*5ff0*/  ISETP.LT.OR P2, PT, R20, R212, P2 ;  /* 0x000000d41400720c */ /* 0x000fc40001741670 */
[----:B------:R-:W-:Y:S02]  /*6000*/  ISETP.LT.OR P4, PT, R20, R210, P4 ;  /* 0x000000d21400720c */ /* 0x000fe40002781670 */
[C---:B------:R-:W-:Y:S01]  /*6010*/  ISETP.LT.OR P6, PT, R21.reuse, R212, P6 ;  /* 0x000000d41500720c */ /* 0x040fe200037c1670 */
[----:B------:R-:W1:Y:S01]  /*6020*/  MUFU.TANH R153, R153 ;  /* 0x0000009900997308 */ /* 0x000e620000002400 */
[----:B------:R-:W-:Y:S02]  /*6030*/  ISETP.LT.OR P3, PT, R21, R210, P3 ;  /* 0x000000d21500720c */ /* 0x000fe40001f61670 */
[C---:B------:R-:W-:Y:S02]  /*6040*/  IADD3 R20, R13.reuse, 0x19, RZ ;  /* 0x000000190d147810 */ /* 0x040fe40007ffe0ff */
[----:B------:R-:W-:Y:S02]  /*6050*/  IADD3 R21, R13, 0x20, RZ ;  /* 0x000000200d157810 */ /* 0x000fe40007ffe0ff */
[----:B------:R-:W-:Y:S01]  /*6060*/  FSEL R31, R31, -INF , !P5 ;  /* 0xff8000001f1f7808 */ /* 0x000fe20006800000 */
[----:B------:R-:W1:Y:S01]  /*6070*/  MUFU.TANH R2, R147 ;  /* 0x0000009300027308 */ /* 0x000e620000002400 */
[----:B--2---:R-:W-:-:S02]  /*6080*/  FSEL R26, R24, -INF , !P2 ;  /* 0xff800000181a7808 */ /* 0x004fc40005000000 */
[----:B-----5:R-:W-:Y:S02]  /*6090*/  FSEL R27, R12, -INF , !P4 ;  /* 0xff8000000c1b7808 */ /* 0x020fe40006000000 */
[C---:B------:R-:W-:Y:S02]  /*60a0*/  ISETP.GE.AND P5, PT, R20.reuse, R211, PT ;  /* 0x000000d31400720c */ /* 0x040fe40003fa6270 */
[----:B------:R-:W-:Y:S01]  /*60b0*/  ISETP.GE.AND P2, PT, R20, R205, PT ;  /* 0x000000cd1400720c */ /* 0x000fe20003f46270 */
[----:B------:R-:W2:Y:S01]  /*60c0*/  MUFU.TANH R34, R34 ;  /* 0x0000002200227308 */ /* 0x000ea20000002400 */
[----:B------:R-:W-:Y:S02]  /*60d0*/  ISETP.GE.AND P4, PT, R21, R211, PT ;  /* 0x000000d31500720c */ /* 0x000fe40003f86270 */
[----:B------:R-:W-:Y:S02]  /*60e0*/  FSEL R24, R25, -INF , !P1 ;  /* 0xff80000019187808 */ /* 0x000fe40004800000 */
[----:B------:R-:W-:-:S02]  /*60f0*/  ISETP.GE.AND P1, PT, R21, R205, PT ;  /* 0x000000cd1500720c */ /* 0x000fc40003f26270 */
[C---:B------:R-:W-:Y:S01]  /*6100*/  ISETP.LT.OR P5, PT, R20.reuse, R212, P5 ;  /* 0x000000d41400720c */ /* 0x040fe20002fa1670 */
[----:B------:R5:W-:Y:S01]  /*6110*/  MUFU.TANH R29, R141 ;  /* 0x0000008d001d7308 */ /* 0x000be20000002400 */
[----:B------:R-:W-:Y:S02]  /*6120*/  ISETP.LT.OR P2, PT, R20, R210, P2 ;  /* 0x000000d21400720c */ /* 0x000fe40001741670 */
[----:B------:R-:W-:Y:S02]  /*6130*/  ISETP.LT.OR P4, PT, R21, R212, P4 ;  /* 0x000000d41500720c */ /* 0x000fe40002781670 */
[C---:B------:R-:W-:Y:S02]  /*6140*/  IADD3 R20, R13.reuse, 0x21, RZ ;  /* 0x000000210d147810 */ /* 0x040fe40007ffe0ff */
[----:B------:R-:W-:Y:S01]  /*6150*/  IADD3 R7, R13, 0x29, RZ ;  /* 0x000000290d077810 */ /* 0x000fe20007ffe0ff */
[----:B------:R-:W1:Y:S01]  /*6160*/  MUFU.TANH R30, R30 ;  /* 0x0000001e001e7308 */ /* 0x000e620000002400 */
[----:B------:R-:W-:-:S02]  /*6170*/  ISETP.LT.OR P1, PT, R21, R210, P1 ;  /* 0x000000d21500720c */ /* 0x000fc40000f21670 */
[----:B---3--:R-:W-:Y:S02]  /*6180*/  FSEL R25, R14, -INF , !P0 ;  /* 0xff8000000e197808 */ /* 0x008fe40004000000 */
[----:B----4-:R-:W-:Y:S02]  /*6190*/  FSEL R21, R16, -INF , !P2 ;  /* 0xff80000010157808 */ /* 0x010fe40005000000 */
[----:B------:R-:W-:Y:S01]  /*61a0*/  FSEL R172, R172, -INF , !P4 ;  /* 0xff800000acac7808 */ /* 0x000fe20006000000 */
[----:B------:R3:W4:Y:S01]  /*61b0*/  MUFU.TANH R163, R143 ;  /* 0x0000008f00a37308 */ /* 0x0007220000002400 */
[-C--:B------:R-:W-:Y:S01]  /*61c0*/  ISETP.GE.AND P0, PT, R20, R211.reuse, PT ;  /* 0x000000d31400720c */ /* 0x080fe20003f06270 */
[----:B-----5:R-:W-:Y:S01]  /*61d0*/  FMUL.FTZ R141, R166, c[0x0][0x2ec] ;  /* 0x0000bb00a68d7a20 */ /* 0x020fe20000410000 */
[C---:B------:R-:W-:Y:S02]  /*61e0*/  ISETP.GE.AND P2, PT, R7.reuse, R211, PT ;  /* 0x000000d30700720c */ /* 0x040fe40003f46270 */
[----:B------:R-:W-:-:S02]  /*61f0*/  ISETP.GE.AND P4, PT, R7, R205, PT ;  /* 0x000000cd0700720c */ /* 0x000fc40003f86270 */
[-C--:B------:R-:W-:Y:S01]  /*6200*/  ISETP.LT.OR P0, PT, R20, R212.reuse, P0 ;  /* 0x000000d41400720c */ /* 0x080fe20000701670 */
[----:B------:R-:W5:Y:S01]  /*6210*/  MUFU.TANH R158, R158 ;  /* 0x0000009e009e7308 */ /* 0x000f620000002400 */
[C---:B------:R-:W-:Y:S02]  /*6220*/  ISETP.LT.OR P2, PT, R7.reuse, R212, P2 ;  /* 0x000000d40700720c */ /* 0x040fe40001741670 */
[----:B------:R-:W-:Y:S02]  /*6230*/  ISETP.LT.OR P4, PT, R7, R210, P4 ;  /* 0x000000d20700720c */ /* 0x000fe40002781670 */
[----:B------:R-:W-:Y:S02]  /*6240*/  IADD3 R7, R13, 0x30, RZ ;  /* 0x000000300d077810 */ /* 0x000fe40007ffe0ff */
[----:B------:R-:W-:Y:S01]  /*6250*/  FSEL R22, R15, -INF , !P6 ;  /* 0xff8000000f167808 */ /* 0x000fe20007000000 */
[----:B---3--:R-:W-:Y:S01]  /*6260*/  FMUL.FTZ R143, R171, c[0x0][0x2ec] ;  /* 0x0000bb00ab8f7a20 */ /* 0x008fe20000410000 */
[----:B------:R-:W-:Y:S01]  /*6270*/  FSEL R174, R174, -INF , !P0 ;  /* 0xff800000aeae7808 */ /* 0x000fe20004000000 */
[----:B------:R-:W3:Y:S01]  /*6280*/  MUFU.TANH R156, R156 ;  /* 0x0000009c009c7308 */ /* 0x000ee20000002400 */
[----:B------:R-:W-:-:S02]  /*6290*/  ISETP.GE.AND P6, PT, R20, R205, PT ;  /* 0x000000cd1400720c */ /* 0x000fc40003fc6270 */
[----:B------:R-:W-:Y:S02]  /*62a0*/  ISETP.GE.AND P0, PT, R7, R205, PT ;  /* 0x000000cd0700720c */ /* 0x000fe40003f06270 */
[----:B------:R-:W-:Y:S02]  /*62b0*/  IADD3 R6, R13, 0x28, RZ ;  /* 0x000000280d067810 */ /* 0x000fe40007ffe0ff */
[-C--:B------:R-:W-:Y:S01]  /*62c0*/  ISETP.LT.OR P6, PT, R20, R210.reuse, P6 ;  /* 0x000000d21400720c */ /* 0x080fe200037c1670 */
[----:B------:R-:W2:Y:S01]  /*62d0*/  MUFU.TANH R143, R143 ;  /* 0x0000008f008f7308 */ /* 0x000ea20000002400 */
[----:B------:R-:W-:Y:S02]  /*62e0*/  ISETP.LT.OR P0, PT, R7, R210, P0 ;  /* 0x000000d20700720c */ /* 0x000fe40000701670 */
[----:B------:R-:W-:Y:S02]  /*62f0*/  FSEL R23, R33, -INF , !P3 ;  /* 0xff80000021177808 */ /* 0x000fe40005800000 */
[----:B------:R-:W-:-:S02]  /*6300*/  FSEL R20, R32, -INF , !P5 ;  /* 0xff80000020147808 */ /* 0x000fc40006800000 */
[C---:B------:R-:W-:Y:S01]  /*6310*/  ISETP.GE.AND P3, PT, R6.reuse, R211, PT ;  /* 0x000000d30600720c */ /* 0x040fe20003f66270 */
[----:B------:R-:W2:Y:S01]  /*6320*/  MUFU.TANH R142, R142 ;  /* 0x0000008e008e7308 */ /* 0x000ea20000002400 */
[----:B------:R-:W-:Y:S02]  /*6330*/  ISETP.GE.AND P5, PT, R6, R205, PT ;  /* 0x000000cd0600720c */ /* 0x000fe40003fa6270 */
[----:B------:R-:W-:Y:S02]  /*6340*/  FSEL R171, R19, -INF , !P1 ;  /* 0xff80000013ab7808 */ /* 0x000fe40004800000 */
[----:B------:R-:W-:Y:S02]  /*6350*/  ISETP.GE.AND P1, PT, R7, R211, PT ;  /* 0x000000d30700720c */ /* 0x000fe40003f26270 */
[----:B-1----:R-:W-:Y:S01]  /*6360*/  FSEL R153, R153, -INF , !P0 ;  /* 0xff80000099997808 */ /* 0x002fe20004000000 */
[----:B------:R-:W-:Y:S01]  /*6370*/  MUFU.TANH R140, R140 ;  /* 0x0000008c008c7308 */ /* 0x000fe20000002400 */
[----:B------:R-:W-:-:S02]  /*6380*/  PLOP3.LUT P0, PT, PT, PT, UP0, 0x80, 0x0 ;  /* 0x000000000000781c */ /* 0x000fc40003f0f008 */
[C---:B------:R-:W-:Y:S02]  /*6390*/  ISETP.LT.OR P3, PT, R6.reuse, R212, P3 ;  /* 0x000000d40600720c */ /* 0x040fe40001f61670 */
[----:B------:R-:W-:Y:S02]  /*63a0*/  ISETP.LT.OR P5, PT, R6, R210, P5 ;  /* 0x000000d20600720c */ /* 0x000fe40002fa1670 */
[----:B------:R-:W-:Y:S01]  /*63b0*/  FSEL R169, R2, -INF , !P6 ;  /* 0xff80000002a97808 */ /* 0x000fe20007000000 */
[----:B------:R-:W1:Y:S01]  /*63c0*/  MUFU.TANH R141, R141 ;  /* 0x0000008d008d7308 */ /* 0x000e620000002400 */
[----:B------:R-:W-:Y:S02]  /*63d0*/  IADD3 R6, R13, 0x31, RZ ;  /* 0x000000310d067810 */ /* 0x000fe40007ffe0ff */
[----:B------:R-:W-:Y:S02]  /*63e0*/  ISETP.LT.OR P1, PT, R7, R212, P1 ;  /* 0x000000d40700720c */ /* 0x000fe40000f21670 */
[----:B------:R-:W-:-:S02]  /*63f0*/  IADD3 R2, R13, 0x38, RZ ;  /* 0x000000380d027810 */ /* 0x000fc40007ffe0ff */
[----:B------:R-:W-:Y:S01]  /*6400*/  IADD3 R13, R13, 0x39, RZ ;  /* 0x000000390d0d7810 */ /* 0x000fe20007ffe0ff */
[----:B------:R-:W1:Y:S01]  /*6410*/  MUFU.TANH R151, R151 ;  /* 0x0000009700977308 */ /* 0x000e620000002400 */
[----:B--2---:R-:W-:Y:S02]  /*6420*/  FSEL R170, R34, -INF , !P3 ;  /* 0xff80000022aa7808 */ /* 0x004fe40005800000 */
[----:B------:R-:W-:Y:S02]  /*6430*/  FSEL R165, R30, -INF , !P5 ;  /* 0xff8000001ea57808 */ /* 0x000fe40006800000 */
[----:B------:R-:W-:Y:S02]  /*6440*/  FSEL R168, R29, -INF , !P2 ;  /* 0xff8000001da87808 */ /* 0x000fe40005000000 */
[----:B----4-:R-:W-:Y:S02]  /*6450*/  FSEL R163, R163, -INF , !P4 ;  /* 0xff800000a3a37808 */ /* 0x010fe40006000000 */
[----:B-----5:R-:W-:-:S02]  /*6460*/  FSEL R158, R158, -INF , !P1 ;  /* 0xff8000009e9e7808 */ /* 0x020fc40004800000 */
[C---:B------:R-:W-:Y:S02]  /*6470*/  ISETP.GE.AND P6, PT, R6.reuse, R211, PT ;  /* 0x000000d30600720c */ /* 0x040fe40003fc6270 */
[----:B------:R-:W-:Y:S02]  /*6480*/  ISETP.GE.AND P3, PT, R6, R205, PT ;  /* 0x000000cd0600720c */ /* 0x000fe40003f66270 */
[C---:B------:R-:W-:Y:S02]  /*6490*/  ISETP.GE.AND P5, PT, R2.reuse, R211, PT ;  /* 0x000000d30200720c */ /* 0x040fe40003fa6270 */
[----:B------:R-:W-:Y:S02]  /*64a0*/  ISETP.GE.AND P2, PT, R2, R205, PT ;  /* 0x000000cd0200720c */ /* 0x000fe40003f46270 */
[C---:B------:R-:W-:Y:S02]  /*64b0*/  ISETP.GE.AND P4, PT, R13.reuse, R211, PT ;  /* 0x000000d30d00720c */ /* 0x040fe40003f86270 */
[----:B------:R-:W-:-:S02]  /*64c0*/  ISETP.GE.AND P1, PT, R13, R205, PT ;  /* 0x000000cd0d00720c */ /* 0x000fc40003f26270 */
[C---:B------:R-:W-:Y:S02]  /*64d0*/  ISETP.LT.OR P6, PT, R6.reuse, R212, P6 ;  /* 0x000000d40600720c */ /* 0x040fe400037c1670 */
[----:B------:R-:W-:Y:S02]  /*64e0*/  ISETP.LT.OR P3, PT, R6, R210, P3 ;  /* 0x000000d20600720c */ /* 0x000fe40001f61670 */
[C---:B------:R-:W-:Y:S02]  /*64f0*/  ISETP.LT.OR P5, PT, R2.reuse, R212, P5 ;  /* 0x000000d40200720c */ /* 0x040fe40002fa1670 */
[----:B------:R-:W-:Y:S02]  /*6500*/  ISETP.LT.OR P2, PT, R2, R210, P2 ;  /* 0x000000d20200720c */ /* 0x000fe40001741670 */
[C---:B------:R-:W-:Y:S02]  /*6510*/  ISETP.LT.OR P4, PT, R13.reuse, R212, P4 ;  /* 0x000000d40d00720c */ /* 0x040fe40002781670 */
[----:B------:R-:W-:-:S02]  /*6520*/  ISETP.LT.OR P1, PT, R13, R210, P1 ;  /* 0x000000d20d00720c */ /* 0x000fc40000f21670 */
[----:B---3--:R-:W-:Y:S02]  /*6530*/  FSEL R156, R156, -INF , !P6 ;  /* 0xff8000009c9c7808 */ /* 0x008fe40007000000 */
[----:B------:R-:W-:Y:S02]  /*6540*/  FSEL R143, R143, -INF , !P3 ;  /* 0xff8000008f8f7808 */ /* 0x000fe40005800000 */
[----:B------:R-:W-:Y:S02]  /*6550*/  FSEL R142, R142, -INF , !P5 ;  /* 0xff8000008e8e7808 */ /* 0x000fe40006800000 */
[----:B-1----:R-:W-:Y:S02]  /*6560*/  FSEL R141, R141, -INF , !P2 ;  /* 0xff8000008d8d7808 */ /* 0x002fe40005000000 */
        /* <DEDUP_REMOVED lines=29> */
.L_x_279:
[----:B------:R-:W-:Y:S01]  /*6740*/  FMNMX.FTZ R7, R132, R0, !PT ;  /* 0x0000000084077209 */ /* 0x000fe20007810000 */
[----:B------:R-:W-:Y:S01]  /*6750*/  LDSM.16.MT88.4 R12, [R194+0x12000] ;  /* 0x01200000c20c783b */ /* 0x000fe20000004200 */
[----:B-1----:R-:W-:-:S02]  /*6760*/  FMNMX.FTZ R8, R3, R133, !PT ;  /* 0x0000008503087209 */ /* 0x002fc40007810000 */
[----:B------:R-:W-:Y:S01]  /*6770*/  FMNMX.FTZ R7, R18, R7, !PT ;  /* 0x0000000712077209 */ /* 0x000fe20007810000 */
[----:B------:R-:W-:Y:S01]  /*6780*/  LDSM.16.MT88.4 R136, [R194+0x12800] ;  /* 0x01280000c288783b */ /* 0x000fe20000004200 */
[----:B------:R-:W-:Y:S02]  /*6790*/  FMNMX.FTZ R8, R17, R8, !PT ;  /* 0x0000000811087209 */ /* 0x000fe40007810000 */
[----:B------:R-:W-:Y:S01]  /*67a0*/  FMNMX.FTZ R7, R28, R7, !PT ;  /* 0x000000071c077209 */ /* 0x000fe20007810000 */
[----:B------:R-:W-:Y:S01]  /*67b0*/  LDSM.16.MT88.4 R32, [R193+0x12800] ;  /* 0x01280000c120783b */ /* 0x000fe20000004200 */
        /* <DEDUP_REMOVED lines=33> */
[----:B-1----:R-:W-:-:S03]  /*69d0*/  FMNMX.FTZ R2, R9, R2, !PT ;  /* 0x0000000209027209 */ /* 0x002fc60007810000 */
[----:B------:R-:W-:Y:S01]  /*69e0*/  LDSM.16.MT88.4 R8, [R193+0x12000] ;  /* 0x01200000c108783b */ /* 0x000fe20000004200 */
[C---:B------:R-:W-:Y:S01]  /*69f0*/  FSETP.NEU.FTZ.AND P2, PT, R2.reuse, -INF , PT ;  /* 0xff8000000200780b */ /* 0x040fe20003f5d000 */
[----:B------:R-:W-:-:S05]  /*6a00*/  FMUL.FTZ R155, R2, c[0x0][0x23c] ;  /* 0x00008f00029b7a20 */ /* 0x000fca0000410000 */
[----:B------:R-:W-:-:S05]  /*6a10*/  FSEL R155, R155, RZ, P2 ;  /* 0x000000ff9b9b7208 */ /* 0x000fca0001000000 */
[--C-:B------:R-:W-:Y:S01]  /*6a20*/  FFMA.FTZ R149, R0, c[0x0][0x23c], -R155.reuse ;  /* 0x00008f0000957a23 */ /* 0x100fe2000001089b */
[----:B--2---:R-:W-:Y:S01]  /*6a30*/  FMNMX.FTZ R0, R7, R6, !PT ;  /* 0x0000000607007209 */ /* 0x004fe20007810000 */
[--C-:B------:R-:W-:Y:S02]  /*6a40*/  FFMA.FTZ R146, R4, c[0x0][0x23c], -R155.reuse ;  /* 0x00008f0004927a23 */ /* 0x100fe4000001089b */
[--C-:B------:R-:W-:Y:S01]  /*6a50*/  FFMA.FTZ R148, R18, c[0x0][0x23c], -R155.reuse ;  /* 0x00008f0012947a23 */ /* 0x100fe2000001089b */
[C---:B------:R-:W-:Y:S01]  /*6a60*/  FSETP.NEU.FTZ.AND P1, PT, R0.reuse, -INF , PT ;  /* 0xff8000000000780b */ /* 0x040fe20003f3d000 */
[----:B------:R-:W-:Y:S01]  /*6a70*/  FMUL.FTZ R154, R0, c[0x0][0x23c] ;  /* 0x00008f00009a7a20 */ /* 0x000fe20000410000 */
[----:B------:R-:W-:Y:S01]  /*6a80*/  MUFU.EX2 R149, R149 ;  /* 0x0000009500957308 */ /* 0x000fe20000000800 */
[--C-:B------:R-:W-:Y:S01]  /*6a90*/  FFMA.FTZ R147, R28, c[0x0][0x23c], -R155.reuse ;  /* 0x00008f001c937a23 */ /* 0x100fe2000001089b */
[----:B------:R-:W-:Y:S01]  /*6aa0*/  FSEL R6, R0, RZ, P1 ;  /* 0x000000ff00067208 */ /* 0x000fe20000800000 */
[--C-:B------:R-:W-:Y:S01]  /*6ab0*/  FFMA.FTZ R160, R24, c[0x0][0x23c], -R155.reuse ;  /* 0x00008f0018a07a23 */ /* 0x100fe2000001089b */
[----:B------:R-:W-:Y:S01]  /*6ac0*/  FSEL R154, R154, RZ, P1 ;  /* 0x000000ff9a9a7208 */ /* 0x000fe20000800000 */
[----:B------:R-:W-:-:S02]  /*6ad0*/  FFMA.FTZ R157, R22, c[0x0][0x23c], -R155 ;  /* 0x00008f00169d7a23 */ /* 0x000fc4000001089b */
[----:B------:R-:W-:Y:S01]  /*6ae0*/  FADD.FTZ R6, R3, -R6 ;  /* 0x8000000603067221 */ /* 0x000fe20000010000 */
[----:B------:R-:W1:Y:S01]  /*6af0*/  MUFU.EX2 R148, R148 ;  /* 0x0000009400947308 */ /* 0x000e620000000800 */
[--C-:B------:R-:W-:Y:S02]  /*6b00*/  FFMA.FTZ R145, R133, c[0x0][0x23c], -R154.reuse ;  /* 0x00008f0085917a23 */ /* 0x100fe4000001089a */
[--C-:B------:R-:W-:Y:S01]  /*6b10*/  FFMA.FTZ R133, R5, c[0x0][0x23c], -R154.reuse ;  /* 0x00008f0005857a23 */ /* 0x100fe2000001089a */
[----:B------:R-:W-:Y:S01]  /*6b20*/  FSEL R5, R2, RZ, P2 ;  /* 0x000000ff02057208 */ /* 0x000fe20001000000 */
[--C-:B------:R-:W-:Y:S02]  /*6b30*/  FFMA.FTZ R144, R17, c[0x0][0x23c], -R154.reuse ;  /* 0x00008f0011907a23 */ /* 0x100fe4000001089a */
[----:B------:R-:W-:Y:S01]  /*6b40*/  FMUL.FTZ R150, R6, c[0x0][0x23c] ;  /* 0x00008f0006967a20 */ /* 0x000fe20000410000 */
[----:B------:R-:W-:Y:S01]  /*6b50*/  MUFU.EX2 R147, R147 ;  /* 0x0000009300937308 */ /* 0x000fe20000000800 */
[----:B------:R-:W-:Y:S01]  /*6b60*/  FADD.FTZ R4, R132, -R5 ;  /* 0x8000000584047221 */ /* 0x000fe20000010000 */
[----:B------:R-:W2:Y:S01]  /*6b70*/  LDSM.16.MT88.4 R16, [R196+0x12000] ;  /* 0x01200000c410783b */ /* 0x000ea20000004200 */
[----:B------:R-:W-:-:S02]  /*6b80*/  FFMA.FTZ R132, R31, c[0x0][0x23c], -R154 ;  /* 0x00008f001f847a23 */ /* 0x000fc4000001089a */
[----:B------:R-:W-:Y:S01]  /*6b90*/  FMUL.FTZ R152, R4, c[0x0][0x23c] ;  /* 0x00008f0004987a20 */ /* 0x000fe20000410000 */
[----:B------:R-:W-:Y:S01]  /*6ba0*/  LDSM.16.MT88.4 R28, [R192+0x12800] ;  /* 0x01280000c01c783b */ /* 0x000fe20000004200 */
[--C-:B------:R-:W-:Y:S01]  /*6bb0*/  FFMA.FTZ R3, R26, c[0x0][0x23c], -R155.reuse ;  /* 0x00008f001a037a23 */ /* 0x100fe2000001089b */
[----:B------:R-:W3:Y:S01]  /*6bc0*/  MUFU.EX2 R146, R146 ;  /* 0x0000009200927308 */ /* 0x000ee20000000800 */
[----:B-1----:R-:W-:Y:S01]  /*6bd0*/  F2FP.BF16.PACK_AB R4, R148, R149 ;  /* 0x000000959404723e */ /* 0x002fe200000010ff */
[----:B------:R-:W-:Y:S02]  /*6be0*/  FFMA.FTZ R162, R20, c[0x0][0x23c], -R155 ;  /* 0x00008f0014a27a23 */ /* 0x000fe4000001089b */
[--C-:B------:R-:W-:Y:S02]  /*6bf0*/  FFMA.FTZ R159, R27, c[0x0][0x23c], -R154.reuse ;  /* 0x00008f001b9f7a23 */ /* 0x100fe4000001089a */
[--C-:B------:R-:W-:Y:S02]  /*6c00*/  FFMA.FTZ R164, R25, c[0x0][0x23c], -R154.reuse ;  /* 0x00008f0019a47a23 */ /* 0x100fe4000001089a */
        /* <DEDUP_REMOVED lines=8> */
[----:B---3--:R-:W-:Y:S01]  /*6c90*/  F2FP.BF16.PACK_AB R6, R146, R147 ;  /* 0x000000939206723e */ /* 0x008fe200000010ff */
[--C-:B------:R-:W-:Y:S02]  /*6ca0*/  FFMA.FTZ R173, R168, c[0x0][0x23c], -R155.reuse ;  /* 0x00008f00a8ad7a23 */ /* 0x100fe4000001089b */
[----:B------:R-:W-:Y:S02]  /*6cb0*/  FFMA.FTZ R170, R170, c[0x0][0x23c], -R155 ;  /* 0x00008f00aaaa7a23 */ /* 0x000fe4000001089b */
[--C-:B------:R-:W-:Y:S02]  /*6cc0*/  FFMA.FTZ R168, R171, c[0x0][0x23c], -R154.reuse ;  /* 0x00008f00aba87a23 */ /* 0x100fe4000001089a */
[----:B------:R-:W-:Y:S01]  /*6cd0*/  MUFU.EX2 R133, R133 ;  /* 0x0000008500857308 */ /* 0x000fe20000000800 */
[----:B------:R-:W-:-:S02]  /*6ce0*/  FFMA.FTZ R169, R169, c[0x0][0x23c], -R154 ;  /* 0x00008f00a9a97a23 */ /* 0x000fc4000001089a */
[--C-:B------:R-:W-:Y:S02]  /*6cf0*/  FFMA.FTZ R165, R165, c[0x0][0x23c], -R154.reuse ;  /* 0x00008f00a5a57a23 */ /* 0x100fe4000001089a */
[--C-:B------:R-:W-:Y:S02]  /*6d00*/  FFMA.FTZ R174, R163, c[0x0][0x23c], -R154.reuse ;  /* 0x00008f00a3ae7a23 */ /* 0x100fe4000001089a */
[--C-:B------:R-:W-:Y:S01]  /*6d10*/  FFMA.FTZ R163, R156, c[0x0][0x23c], -R155.reuse ;  /* 0x00008f009ca37a23 */ /* 0x100fe2000001089b */
[----:B------:R-:W3:Y:S01]  /*6d20*/  MUFU.EX2 R132, R132 ;  /* 0x0000008400847308 */ /* 0x000ee20000000800 */
[----:B-1----:R-:W-:Y:S01]  /*6d30*/  F2FP.BF16.PACK_AB R5, R144, R145 ;  /* 0x000000919005723e */ /* 0x002fe200000010ff */
[--C-:B------:R-:W-:Y:S02]  /*6d40*/  FFMA.FTZ R158, R158, c[0x0][0x23c], -R155.reuse ;  /* 0x00008f009e9e7a23 */ /* 0x100fe4000001089b */
[----:B------:R-:W-:Y:S02]  /*6d50*/  FFMA.FTZ R156, R142, c[0x0][0x23c], -R155 ;  /* 0x00008f008e9c7a23 */ /* 0x000fe4000001089b */
[----:B------:R-:W-:-:S02]  /*6d60*/  FFMA.FTZ R153, R153, c[0x0][0x23c], -R154 ;  /* 0x00008f0099997a23 */ /* 0x000fc4000001089a */
[----:B------:R-:W1:Y:S01]  /*6d70*/  MUFU.EX2 R152, R152 ;  /* 0x0000009800987308 */ /* 0x000e620000000800 */
[--C-:B------:R-:W-:Y:S02]  /*6d80*/  FFMA.FTZ R176, R143, c[0x0][0x23c], -R154.reuse ;  /* 0x00008f008fb07a23 */ /* 0x100fe4000001089a */
[--C-:B------:R-:W-:Y:S02]  /*6d90*/  FFMA.FTZ R171, R141, c[0x0][0x23c], -R154.reuse ;  /* 0x00008f008dab7a23 */ /* 0x100fe4000001089a */
[----:B------:R-:W-:Y:S02]  /*6da0*/  FFMA.FTZ R155, R140, c[0x0][0x23c], -R155 ;  /* 0x00008f008c9b7a23 */ /* 0x000fe4000001089b */
[----:B------:R-:W-:Y:S01]  /*6db0*/  FFMA.FTZ R154, R151, c[0x0][0x23c], -R154 ;  /* 0x00008f00979a7a23 */ /* 0x000fe2000001089a */
[----:B------:R-:W4:Y:S01]  /*6dc0*/  MUFU.EX2 R150, R150 ;  /* 0x0000009600967308 */ /* 0x000f220000000800 */
[----:B---3--:R-:W-:Y:S01]  /*6dd0*/  F2FP.BF16.PACK_AB R7, R132, R133 ;  /* 0x000000858407723e */ /* 0x008fe200000010ff */
[----:B------:R-:W-:Y:S01]  /*6de0*/  LDSM.16.MT88.4 R140, [R194+0x13800] ;  /* 0x01380000c28c783b */ /* 0x000fe20000004200 */
[----:B-1----:R-:W-:-:S05]  /*6df0*/  FMUL.FTZ R120, R120, R152 ;  /* 0x0000009878787220 */ /* 0x002fca0000410000 */
[----:B------:R-:W-:Y:S01]  /*6e00*/  MUFU.EX2 R3, R3 ;  /* 0x0000000300037308 */ /* 0x000fe20000000800 */
[-C--:B------:R-:W-:Y:S02]  /*6e10*/  FMUL.FTZ R121, R121, R152.reuse ;  /* 0x0000009879797220 */ /* 0x080fe40000410000 */
[-C--:B------:R-:W-:Y:S02]  /*6e20*/  FMUL.FTZ R116, R116, R152.reuse ;  /* 0x0000009874747220 */ /* 0x080fe40000410000 */
[----:B------:R-:W-:Y:S02]  /*6e30*/  FMUL.FTZ R117, R117, R152 ;  /* 0x0000009875757220 */ /* 0x000fe40000410000 */
[-C--:B----4-:R-:W-:Y:S01]  /*6e40*/  FMUL.FTZ R122, R122, R150.reuse ;  /* 0x000000967a7a7220 */ /* 0x090fe20000410000 */
[----:B------:R-:W1:Y:S01]  /*6e50*/  MUFU.EX2 R160, R160 ;  /* 0x000000a000a07308 */ /* 0x000e620000000800 */
[-C--:B------:R-:W-:Y:S02]  /*6e60*/  FMUL.FTZ R123, R123, R150.reuse ;  /* 0x000000967b7b7220 */ /* 0x080fe40000410000 */
        /* <DEDUP_REMOVED lines=10> */
[----:B------:R-:W3:Y:S01]  /*6f10*/  LDSM.16.MT88.4 R12, [R196+0x14000] ;  /* 0x01400000c40c783b */ /* 0x000ee20000004200 */
[----:B------:R-:W-:Y:S01]  /*6f20*/  FMUL.FTZ R125, R125, R152 ;  /* 0x000000987d7d7220 */ /* 0x000fe20000410000 */
[----:B------:R-:W-:Y:S01]  /*6f30*/  MUFU.EX2 R162, R162 ;  /* 0x000000a200a27308 */ /* 0x000fe20000000800 */
        /* <DEDUP_REMOVED lines=10> */
[----:B------:R-:W-:Y:S01]  /*6fe0*/  FMUL.FTZ R109, R109, R152 ;  /* 0x000000986d6d7220 */ /* 0x000fe20000410000 */
[----:B------:R-:W2:Y:S01]  /*6ff0*/  LDSM.16.MT88.4 R16, [R192+0x12000] ;  /* 0x01200000c010783b */ /* 0x000ea20000004200 */
[-C--:B------:R-:W-:Y:S01]  /*7000*/  FMUL.FTZ R110, R110, R150.reuse ;  /* 0x000000966e6e7220 */ /* 0x080fe20000410000 */
[----:B------:R-:W4:Y:S01]  /*7010*/  MUFU.EX2 R164, R164 ;  /* 0x000000a400a47308 */ /* 0x000f220000000800 */
[----:B------:R-:W-:-:S02]  /*7020*/  FMUL.FTZ R111, R111, R150 ;  /* 0x000000966f6f7220 */ /* 0x000fc40000410000 */
[-C--:B------:R-:W-:Y:S01]  /*7030*/  FMUL.FTZ R36, R36, R152.reuse ;  /* 0x0000009824247220 */ /* 0x080fe20000410000 */
[C---:B------:R-:W-:Y:S01]  /*7040*/  HMMA.16816.F32.BF16 R112, R4.reuse, R8, R112 ;  /* 0x000000080470723c */ /* 0x040fe20000041870 */
[----:B------:R-:W-:Y:S02]  /*7050*/  FMUL.FTZ R37, R37, R152 ;  /* 0x0000009825257220 */ /* 0x000fe40000410000 */
        /* <DEDUP_REMOVED lines=9> */
[----:B------:R-:W-:Y:S02]  /*70f0*/  FMUL.FTZ R43, R43, R150 ;  /* 0x000000962b2b7220 */ /* 0x000fe40000410000 */
[C---:B---3--:R-:W-:Y:S01]  /*7100*/  HMMA.16816.F32.BF16 R36, R4.reuse, R12, R36 ;  /* 0x0000000c0424723c */ /* 0x048fe20000041824 */
[-C--:B------:R-:W-:Y:S02]  /*7110*/  FMUL.FTZ R104, R104, R152.reuse ;  /* 0x0000009868687220 */ /* 0x080fe40000410000 */
[----:B------:R-:W-:Y:S02]  /*7120*/  FMUL.FTZ R105, R105, R152 ;  /* 0x0000009869697220 */ /* 0x000fe40000410000 */
[-C--:B------:R-:W-:Y:S01]  /*7130*/  FMUL.FTZ R106, R106, R150.reuse ;  /* 0x000000966a6a7220 */ /* 0x080fe20000410000 */
[----:B------:R-:W-:Y:S01]  /*7140*/  MUFU.EX2 R167, R167 ;  /* 0x000000a700a77308 */ /* 0x000fe20000000800 */
[----:B------:R-:W-:Y:S01]  /*7150*/  FMUL.FTZ R107, R107, R150 ;  /* 0x000000966b6b7220 */ /* 0x000fe20000410000 */
[----:B------:R-:W-:Y:S01]  /*7160*/  HMMA.16816.F32.BF16 R40, R4, R14, R40 ;  /* 0x0000000e0428723c */ /* 0x000fe20000041828 */
[----:B------:R-:W3:Y:S01]  /*7170*/  LDSM.16.MT88.4 R12, [R192+0x14000] ;  /* 0x01400000c00c783b */ /* 0x000ee20000004200 */
[----:B------:R-:W-:-:S02]  /*7180*/  FMUL.FTZ R100, R100, R152 ;  /* 0x0000009864647220 */ /* 0x000fc40000410000 */
[----:B------:R-:W-:Y:S02]  /*7190*/  FMUL.FTZ R101, R101, R152 ;  /* 0x0000009865657220 */ /* 0x000fe40000410000 */
[-C--:B------:R-:W-:Y:S01]  /*71a0*/  FMUL.FTZ R102, R102, R150.reuse ;  /* 0x0000009666667220 */ /* 0x080fe20000410000 */
[----:B------:R-:W1:Y:S01]  /*71b0*/  MUFU.EX2 R172, R172 ;  /* 0x000000ac00ac7308 */ /* 0x000e620000000800 */
[----:B------:R-:W-:Y:S02]  /*71c0*/  FMUL.FTZ R103, R103, R150 ;  /* 0x0000009667677220 */ /* 0x000fe40000410000 */
[-C--:B------:R-:W-:Y:S01]  /*71d0*/  FMUL.FTZ R44, R44, R152.reuse ;  /* 0x000000982c2c7220 */ /* 0x080fe20000410000 */
[----:B--2---:R-:W-:Y:S01]  /*71e0*/  HMMA.16816.F32.BF16 R104, R4, R16, R104 ;  /* 0x000000100468723c */ /* 0x004fe20000041868 */
[----:B------:R-:W-:Y:S02]  /*71f0*/  FMUL.FTZ R45, R45, R152 ;  /* 0x000000982d2d7220 */ /* 0x000fe40000410000 */
[-C--:B------:R-:W-:Y:S01]  /*7200*/  FMUL.FTZ R46, R46, R150.reuse ;  /* 0x000000962e2e7220 */ /* 0x080fe20000410000 */
[----:B------:R-:W-:Y:S01]  /*7210*/  MUFU.EX2 R170, R170 ;  /* 0x000000aa00aa7308 */ /* 0x000fe20000000800 */
[----:B------:R-:W-:-:S02]  /*7220*/  FMUL.FTZ R47, R47, R150 ;  /* 0x000000962f2f7220 */ /* 0x000fc40000410000 */
[-C--:B------:R-:W-:Y:S01]  /*7230*/  FMUL.FTZ R48, R48, R152.reuse ;  /* 0x0000009830307220 */ /* 0x080fe20000410000 */
[C---:B------:R-:W-:Y:S01]  /*7240*/  HMMA.16816.F32.BF16 R100, R4.reuse, R18, R100 ;  /* 0x000000120464723c */ /* 0x040fe20000041864 */
[----:B------:R-:W-:Y:S01]  /*7250*/  FMUL.FTZ R49, R49, R152 ;  /* 0x0000009831317220 */ /* 0x000fe20000410000 */
[----:B------:R-:W2:Y:S01]  /*7260*/  LDSM.16.MT88.4 R16, [R193+0x14000] ;  /* 0x01400000c110783b */ /* 0x000ea20000004200 */
        /* <DEDUP_REMOVED lines=8> */
[----:B------:R-:W-:Y:S02]  /*72f0*/  FMUL.FTZ R63, R63, R150 ;  /* 0x000000963f3f7220 */ /* 0x000fe40000410000 */
[-C--:B------:R-:W-:Y:S01]  /*7300*/  FMUL.FTZ R64, R64, R152.reuse ;  /* 0x0000009840407220 */ /* 0x080fe20000410000 */
[----:B------:R-:W-:Y:S01]  /*7310*/  HMMA.16816.F32.BF16 R48, R4, R10, R48 ;  /* 0x0000000a0430723c */ /* 0x000fe20000041830 */
[----:B------:R-:W5:Y:S01]  /*7320*/  LDSM.16.MT88.4 R8, [R196+0x16000] ;  /* 0x01600000c408783b */ /* 0x000f620000004200 */
[----:B------:R-:W-:Y:S02]  /*7330*/  FMUL.FTZ R65, R65, R152 ;  /* 0x0000009841417220 */ /* 0x000fe40000410000 */
[-C--:B------:R-:W-:Y:S01]  /*7340*/  FMUL.FTZ R66, R66, R150.reuse ;  /* 0x0000009642427220 */ /* 0x080fe20000410000 */
[----:B------:R-:W1:Y:S01]  /*7350*/  MUFU.EX2 R169, R169 ;  /* 0x000000a900a97308 */ /* 0x000e620000000800 */
[----:B------:R-:W-:-:S02]  /*7360*/  FMUL.FTZ R67, R67, R150 ;  /* 0x0000009643437220 */ /* 0x000fc40000410000 */
        /* <DEDUP_REMOVED lines=37> */
[----:B------:R-:W-:Y:S01]  /*75c0*/  MUFU.EX2 R155, R155 ;  /* 0x0000009b009b7308 */ /* 0x000fe20000000800 */
        /* <DEDUP_REMOVED lines=27> */
[----:B------:R-:W-:Y:S01]  /*7780*/  FFMA.FTZ R149, R223, R152, R149 ;  /* 0x00000098df957223 */ /* 0x000fe20000010095 */
[----:B-----5:R-:W-:Y:S01]  /*7790*/  HMMA.16816.F32.BF16 R92, R4, R8, R92 ;  /* 0x00000008045c723c */ /* 0x020fe2000004185c */
        /* <DEDUP_REMOVED lines=9> */
[----:B-1----:R-:W-:Y:S01]  /*7830*/  F2FP.BF16.PACK_AB R4, R160, R3 ;  /* 0x00000003a004723e */ /* 0x002fe200000010ff */
[----:B------:R-:W-:Y:S01]  /*7840*/  FADD.FTZ R3, R3, R146 ;  /* 0x0000009203037221 */ /* 0x000fe20000010000 */
[----:B----4-:R-:W-:Y:S01]  /*7850*/  F2FP.BF16.PACK_AB R5, R164, R159 ;  /* 0x0000009fa405723e */ /* 0x010fe200000010ff */
[----:B------:R-:W-:Y:S01]  /*7860*/  FADD.FTZ R159, R159, R132 ;  /* 0x000000849f9f7221 */ /* 0x000fe20000010000 */
[----:B------:R-:W-:Y:S01]  /*7870*/  F2FP.BF16.PACK_AB R6, R162, R157 ;  /* 0x0000009da206723e */ /* 0x000fe200000010ff */
[----:B------:R-:W-:Y:S01]  /*7880*/  FADD.FTZ R160, R160, R3 ;  /* 0x00000003a0a07221 */ /* 0x000fe20000010000 */
[----:B------:R-:W-:Y:S01]  /*7890*/  F2FP.BF16.PACK_AB R7, R166, R161 ;  /* 0x000000a1a607723e */ /* 0x000fe200000010ff */
[----:B------:R-:W-:Y:S01]  /*78a0*/  FADD.FTZ R164, R164, R159 ;  /* 0x0000009fa4a47221 */ /* 0x000fe20000010000 */
[----:B------:R-:W-:Y:S01]  /*78b0*/  MOV R132, R2 ;  /* 0x0000000200847202 */ /* 0x000fe20000000f00 */
[----:B------:R-:W-:-:S02]  /*78c0*/  FADD.FTZ R157, R157, R160 ;  /* 0x000000a09d9d7221 */ /* 0x000fc40000010000 */
[----:B------:R-:W-:Y:S02]  /*78d0*/  FADD.FTZ R3, R161, R164 ;  /* 0x000000a4a1037221 */ /* 0x000fe40000010000 */
[----:B---3--:R-:W-:Y:S01]  /*78e0*/  HMMA.16816.F32.BF16 R128, R4, R12, R128 ;  /* 0x0000000c0480723c */ /* 0x008fe20000041880 */
[----:B------:R-:W-:Y:S02]  /*78f0*/  FADD.FTZ R162, R162, R157 ;  /* 0x0000009da2a27221 */ /* 0x000fe40000010000 */
[----:B------:R-:W-:-:S05]  /*7900*/  FADD.FTZ R3, R166, R3 ;  /* 0x00000003a6037221 */ /* 0x000fca0000010000 */
        /* <DEDUP_REMOVED lines=37> */
[----:B------:R-:W-:-:S02]  /*7b60*/  F2FP.BF16.PACK_AB R5, R169, R168 ;  /* 0x000000a8a905723e */ /* 0x000fc400000010ff */
        /* <DEDUP_REMOVED lines=8> */
[C---:B---3--:R-:W-:Y:S08]  /*7bf0*/  HMMA.16816.F32.BF16 R36, R4.reuse, R24, R36 ;  /* 0x000000180424723c */ /* 0x048ff00000041824 */
[C---:B------:R-:W-:Y:S01]  /*7c00*/  HMMA.16816.F32.BF16 R40, R4.reuse, R26, R40 ;  /* 0x0000001a0428723c */ /* 0x040fe20000041828 */
[----:B------:R-:W3:Y:S07]  /*7c10*/  LDSM.16.MT88.4 R24, [R194+0x17000] ;  /* 0x01700000c218783b */ /* 0x000eee0000004200 */
[C---:B--2---:R-:W-:Y:S08]  /*7c20*/  HMMA.16816.F32.BF16 R52, R4.reuse, R16, R52 ;  /* 0x000000100434723c */ /* 0x044ff00000041834 */
[C---:B-1----:R-:W-:Y:S08]  /*7c30*/  HMMA.16816.F32.BF16 R60, R4.reuse, R12, R60 ;  /* 0x0000000c043c723c */ /* 0x042ff0000004183c */
[C---:B------:R-:W-:Y:S01]  /*7c40*/  HMMA.16816.F32.BF16 R64, R4.reuse, R14, R64 ;  /* 0x0000000e0440723c */ /* 0x040fe20000041840 */
[----:B------:R-:W1:Y:S07]  /*7c50*/  LDSM.16.MT88.4 R12, [R192+0x17000] ;  /* 0x01700000c00c783b */ /* 0x000e6e0000004200 */
[C---:B------:R-:W-:Y:S01]  /*7c60*/  HMMA.16816.F32.BF16 R56, R4.reuse, R18, R56 ;  /* 0x000000120438723c */ /* 0x040fe20000041838 */
[----:B------:R-:W2:Y:S07]  /*7c70*/  LDSM.16.MT88.4 R16, [R193+0x17000] ;  /* 0x01700000c110783b */ /* 0x000eae0000004200 */
[C---:B----4-:R-:W-:Y:S08]  /*7c80*/  HMMA.16816.F32.BF16 R68, R4.reuse, R8, R68 ;  /* 0x000000080444723c */ /* 0x050ff00000041844 */
        /* <DEDUP_REMOVED lines=18> */
[----:B------:R-:W-:Y:S01]  /*7db0*/  HMMA.16816.F32.BF16 R88, R4, R18, R88 ;  /* 0x000000120458723c */ /* 0x000fe20000041858 */
[----:B------:R-:W-:Y:S06]  /*7dc0*/  LDSM.16.MT88.4 R16, [R192+0x15800] ;  /* 0x01580000c010783b */ /* 0x000fec0000004200 */
[----:B------:R-:W-:-:S02]  /*7dd0*/  F2FP.BF16.PACK_AB R4, R163, R158 ;  /* 0x0000009ea304723e */ /* 0x000fc400000010ff */
[----:B------:R-:W-:Y:S02]  /*7de0*/  F2FP.BF16.PACK_AB R5, R176, R153 ;  /* 0x00000099b005723e */ /* 0x000fe400000010ff */
[----:B------:R-:W-:Y:S02]  /*7df0*/  F2FP.BF16.PACK_AB R6, R155, R156 ;  /* 0x0000009c9b06723e */ /* 0x000fe400000010ff */
[----:B------:R-:W-:-:S07]  /*7e00*/  F2FP.BF16.PACK_AB R7, R154, R171 ;  /* 0x000000ab9a07723e */ /* 0x000fce00000010ff */
[C---:B----4-:R-:W-:Y:S08]  /*7e10*/  HMMA.16816.F32.BF16 R128, R4.reuse, R8, R128 ;  /* 0x000000080480723c */ /* 0x050ff00000041880 */
        /* <DEDUP_REMOVED lines=9> */
[C---:B--2---:R-:W-:Y:S07]  /*7eb0*/  HMMA.16816.F32.BF16 R76, R4.reuse, R8, R76 ;  /* 0x00000008044c723c */ /* 0x044fee000004184c */
[----:B------:R-:W-:Y:S01]  /*7ec0*/  FADD.FTZ R8, R168, R3 ;  /* 0x00000003a8087221 */ /* 0x000fe20000010000 */
[----:B------:R-:W-:Y:S01]  /*7ed0*/  HMMA.16816.F32.BF16 R116, R4, R142, R116 ;  /* 0x0000008e0474723c */ /* 0x000fe20000041874 */
[----:B------:R-:W-:-:S02]  /*7ee0*/  FADD.FTZ R3, R172, R167 ;  /* 0x000000a7ac037221 */ /* 0x000fc40000010000 */
[----:B------:R-:W-:Y:S02]  /*7ef0*/  FADD.FTZ R8, R169, R8 ;  /* 0x00000008a9087221 */ /* 0x000fe40000010000 */
[----:B------:R-:W-:Y:S01]  /*7f00*/  FADD.FTZ R170, R170, R3 ;  /* 0x00000003aaaa7221 */ /* 0x000fe20000010000 */
[----:B------:R-:W-:Y:S01]  /*7f10*/  MOV R3, R0 ;  /* 0x0000000000037202 */ /* 0x000fe20000000f00 */
[----:B------:R-:W-:Y:S01]  /*7f20*/  FADD.FTZ R165, R165, R8 ;  /* 0x00000008a5a57221 */ /* 0x000fe20000010000 */
[----:B------:R-:W-:Y:S01]  /*7f30*/  HMMA.16816.F32.BF16 R112, R4, R136, R112 ;  /* 0x000000880470723c */ /* 0x000fe20000041870 */
[----:B------:R-:W-:Y:S02]  /*7f40*/  FADD.FTZ R173, R173, R170 ;  /* 0x000000aaadad7221 */ /* 0x000fe40000010000 */
[----:B------:R-:W-:Y:S02]  /*7f50*/  FADD.FTZ R174, R174, R165 ;  /* 0x000000a5aeae7221 */ /* 0x000fe40000010000 */
[----:B------:R-:W-:-:S02]  /*7f60*/  FADD.FTZ R158, R158, R173 ;  /* 0x000000ad9e9e7221 */ /* 0x000fc40000010000 */
        /* <DEDUP_REMOVED lines=8> */
[----:B------:R-:W-:-:S05]  /*7ff0*/  FADD.FTZ R217, R154, R171 ;  /* 0x000000ab9ad97221 */ /* 0x000fca0000010000 */
        /* <DEDUP_REMOVED lines=11> */
[----:B------:R-:W-:Y:S01]  /*80b0*/  HMMA.16816.F32.BF16 R96, R4, R14, R96 ;  /* 0x0000000e0460723c */ /* 0x000fe20000041860 */
[----:B------:R-:W-:Y:S07]  /*80c0*/  @!P0 BRA `(.L_x_278) ;  /* 0x0000320000008947 */ /* 0x000fee0003800000 */
[----:B------:R-:W-:Y:S01]  /*80d0*/  UIADD3 UR15, UR8, -0x3, URZ ;  /* 0xfffffffd080f7890 */ /* 0x000fe2000fffe03f */
[----:B------:R-:W-:-:S04]  /*80e0*/  DEPBAR.LE SB0, 0x0 ;  /* 0x000080000000791a */ /* 0x000fc80000000000 */
[----:B------:R-:W-:Y:S01]  /*80f0*/  USHF.R.S32.HI UR12, URZ, 0x1f, UR15 ;  /* 0x0000001f3f0c7899 */ /* 0x000fe2000801140f */
[----:B------:R-:W-:Y:S01]  /*8100*/  MOV R4, c[0x0][0x1a0] ;  /* 0x0000680000047a02 */ /* 0x000fe20000000f00 */
[----:B------:R-:W-:Y:S01]  /*8110*/  ULDC.64 UR4, c[0x0][0x1a0] ;  /* 0x0000680000047ab9 */ /* 0x000fe20000000a00 */
[----:B------:R-:W-:Y:S01]  /*8120*/  MOV R3, c[0x0][0x1a4] ;  /* 0x0000690000037a02 */ /* 0x000fe20000000f00 */
[----:B------:R-:W-:Y:S02]  /*8130*/  UIMAD UR12, UR12, UR4, URZ ;  /* 0x000000040c0c72a4 */ /* 0x000fe4000f8e023f */
[----:B------:R-:W-:Y:S02]  /*8140*/  UIMAD.WIDE.U32 UR20, UR15, UR4, URZ ;  /* 0x000000040f1472a5 */ /* 0x000fe4000f8e003f */
[----:B------:R-:W-:Y:S02]  /*8150*/  UIMAD UR5, UR15, UR5, UR12 ;  /* 0x000000050f0572a4 */ /* 0x000fe4000f8e020c */
[----:B------:R-:W-:-:S02]  /*8160*/  UISETP.GT.AND UP0, UPT, UR15, UR9, UPT ;  /* 0x000000090f00728c */ /* 0x000fc4000bf04270 */
[----:B------:R-:W-:Y:S01]  /*8170*/  UIADD3 UR5, UR21, UR5, URZ ;  /* 0x0000000515057290 */ /* 0x000fe2000fffe03f */
[----:B------:R-:W-:Y:S02]  /*8180*/  MOV R10, UR20 ;  /* 0x00000014000a7c02 */ /* 0x000fe40008000f00 */
[----:B------:R-:W-:Y:S01]  /*8190*/  MOV R11, UR21 ;  /* 0x00000015000b7c02 */ /* 0x000fe20008000f00 */
[----:B------:R-:W-:Y:S01]  /*81a0*/  BAR.SYNC.DEFER_BLOCKING 0x0 ;  /* 0x0000000000007b1d */ /* 0x000fe20000010000 */
[----:B------:R-:W-:Y:S02]  /*81b0*/  LEA R6, P0, R10, R134, 0x6 ;  /* 0x000000860a067211 */ /* 0x000fe400078030ff */
[----:B------:R-:W-:Y:S02]  /*81c0*/  MOV R5, UR5 ;  /* 0x0000000500057c02 */ /* 0x000fe40008000f00 */
[----:B------:R-:W-:Y:S02]  /*81d0*/  LEA R8, P1, R6, c[0x0][0x170], 0x1 ;  /* 0x00005c0006087a11 */ /* 0x000fe400078208ff */
[----:B------:R-:W-:-:S02]  /*81e0*/  LEA.HI.X R5, R10, R215, R5, 0x6, P0 ;  /* 0x000000d70a057211 */ /* 0x000fc400000f3405 */
        /* <DEDUP_REMOVED lines=14> */
[----:B------:R-:W1:Y:S04]  /*82d0*/  LDSM.16.M88.4 R4, [R201+0xc000] ;  /* 0x00c00000c904783b */ /* 0x000e680000000200 */
[----:B------:R-:W3:Y:S04]  /*82e0*/  LDSM.16.M88.4 R32, [R201+0xc800] ;  /* 0x00c80000c920783b */ /* 0x000ee80000000200 */
[----:B------:R-:W-:Y:S04]  /*82f0*/  LDSM.16.M88.4 R164, [R200] ;  /* 0x00000000c8a4783b */ /* 0x000fe80000000200 */
[----:B------:R-:W4:Y:S04]  /*8300*/  LDSM.16.M88.4 R136, [R199] ;  /* 0x00000000c788783b */ /* 0x000f280000000200 */
[----:B------:R-:W5:Y:S04]  /*8310*/  LDSM.16.M88.4 R148, [R201+0xd000] ;  /* 0x00d00000c994783b */ /* 0x000f680000000200 */
[----:B------:R-:W4:Y:S04]  /*8320*/  LDSM.16.M88.4 R140, [R201+0xd800] ;  /* 0x00d80000c98c783b */ /* 0x000f280000000200 */
[----:B------:R-:W4:Y:S04]  /*8330*/  LDSM.16.M88.4 R28, [R191] ;  /* 0x00000000bf1c783b */ /* 0x000f280000000200 */
[----:B------:R-:W-:Y:S04]  /*8340*/  LDSM.16.M88.4 R160, [R198] ;  /* 0x00000000c6a0783b */ /* 0x000fe80000000200 */
[----:B------:R-:W4:Y:S04]  /*8350*/  LDSM.16.M88.4 R16, [R195+0xc000] ;  /* 0x00c00000c310783b */ /* 0x000f280000000200 */
[----:B------:R-:W5:Y:S01]  /*8360*/  LDSM.16.M88.4 R24, [R190] ;  /* 0x00000000be18783b */ /* 0x000f620000000200 */
[C---:B-1----:R-:W-:Y:S03]  /*8370*/  HMMA.16816.F32.BF16 R8, R168.reuse, R4, RZ ;  /* 0x00000004a808723c */ /* 0x042fe600000418ff */
[----:B------:R-:W1:Y:S04]  /*8380*/  LDSM.16.M88.4 R172, [R189] ;  /* 0x00000000bdac783b */ /* 0x000e680000000200 */
[----:B--2---:R-:W2:Y:S01]  /*8390*/  LDSM.16.M88.4 R12, [R195+0xc800] ;  /* 0x00c80000c30c783b */ /* 0x004ea20000000200 */
[C---:B------:R-:W-:Y:S03]  /*83a0*/  HMMA.16816.F32.BF16 R4, R168.reuse, R6, RZ ;  /* 0x00000006a804723c */ /* 0x040fe600000418ff */
[----:B------:R-:W-:Y:S04]  /*83b0*/  LDSM.16.M88.4 R156, [R195+0xd000] ;  /* 0x00d00000c39c783b */ /* 0x000fe80000000200 */
[----:B------:R-:W-:Y:S01]  /*83c0*/  LDSM.16.M88.4 R176, [R195+0xd800] ;  /* 0x00d80000c3b0783b */ /* 0x000fe20000000200 */
[C---:B---3--:R-:W-:Y:S03]  /*83d0*/  HMMA.16816.F32.BF16 R20, R168.reuse, R32, RZ ;  /* 0x00000020a814723c */ /* 0x048fe600000418ff */
[----:B------:R-:W-:Y:S04]  /*83e0*/  LDSM.16.M88.4 R224, [R188+0x3800] ;  /* 0x00380000bce0783b */ /* 0x000fe80000000200 */
[----:B------:R-:W0:Y:S01]  /*83f0*/  LDGDEPBAR ;  /* 0x00000000000079af */ /* 0x000e220000000000 */
[----:B------:R-:W-:Y:S08]  /*8400*/  HMMA.16816.F32.BF16 R32, R168, R34, RZ ;  /* 0x00000022a820723c */ /* 0x000ff000000418ff */
[----:B----4-:R-:W-:Y:S08]  /*8410*/  HMMA.16816.F32.BF16 R8, R164, R136, R8 ;  /* 0x00000088a408723c */ /* 0x010ff00000041808 */
[C---:B-----5:R-:W-:Y:S08]  /*8420*/  HMMA.16816.F32.BF16 R152, R168.reuse, R148, RZ ;  /* 0x00000094a898723c */ /* 0x060ff000000418ff */
[C---:B------:R-:W-:Y:S08]  /*8430*/  HMMA.16816.F32.BF16 R148, R168.reuse, R150, RZ ;  /* 0x00000096a894723c */ /* 0x040ff000000418ff */
[----:B------:R-:W-:Y:S08]  /*8440*/  HMMA.16816.F32.BF16 R144, R168, R140, RZ ;  /* 0x0000008ca890723c */ /* 0x000ff000000418ff */
[----:B------:R-:W-:Y:S01]  /*8450*/  HMMA.16816.F32.BF16 R4, R164, R138, R4 ;  /* 0x0000008aa404723c */ /* 0x000fe20000041804 */
[----:B------:R-:W-:Y:S07]  /*8460*/  LDSM.16.M88.4 R136, [R197] ;  /* 0x00000000c588783b */ /* 0x000fee0000000200 */
[----:B------:R-:W-:Y:S01]  /*8470*/  HMMA.16816.F32.BF16 R168, R168, R142, RZ ;  /* 0x0000008ea8a8723c */ /* 0x000fe200000418ff */
[----:B------:R-:W3:Y:S07]  /*8480*/  LDSM.16.M88.4 R140, [R188] ;  /* 0x00000000bc8c783b */ /* 0x000eee0000000200 */
[C---:B------:R-:W-:Y:S08]  /*8490*/  HMMA.16816.F32.BF16 R20, R164.reuse, R28, R20 ;  /* 0x0000001ca414723c */ /* 0x040ff00000041814 */
[----:B------:R-:W-:Y:S01]  /*84a0*/  HMMA.16816.F32.BF16 R32, R164, R30, R32 ;  /* 0x0000001ea420723c */ /* 0x000fe20000041820 */
[----:B------:R-:W4:Y:S07]  /*84b0*/  LDSM.16.M88.4 R28, [R188+0x800] ;  /* 0x00080000bc1c783b */ /* 0x000f2e0000000200 */
[C---:B------:R-:W-:Y:S08]  /*84c0*/  HMMA.16816.F32.BF16 R8, R160.reuse, R16, R8 ;  /* 0x00000010a008723c */ /* 0x040ff00000041808 */
[----:B------:R-:W-:Y:S01]  /*84d0*/  HMMA.16816.F32.BF16 R4, R160, R18, R4 ;  /* 0x00000012a004723c */ /* 0x000fe20000041804 */
[----:B------:R-:W-:Y:S07]  /*84e0*/  LDSM.16.M88.4 R16, [R201+0xe000] ;  /* 0x00e00000c910783b */ /* 0x000fee0000000200 */
[C---:B------:R-:W-:Y:S08]  /*84f0*/  HMMA.16816.F32.BF16 R152, R164.reuse, R24, R152 ;  /* 0x00000018a498723c */ /* 0x040ff00000041898 */
[C---:B------:R-:W-:Y:S01]  /*8500*/  HMMA.16816.F32.BF16 R148, R164.reuse, R26, R148 ;  /* 0x0000001aa494723c */ /* 0x040fe20000041894 */
[----:B------:R-:W-:Y:S07]  /*8510*/  LDSM.16.M88.4 R24, [R188+0x1000] ;  /* 0x00100000bc18783b */ /* 0x000fee0000000200 */
[C---:B-1----:R-:W-:Y:S08]  /*8520*/  HMMA.16816.F32.BF16 R144, R164.reuse, R172, R144 ;  /* 0x000000aca490723c */ /* 0x042ff00000041890 */
[----:B------:R-:W-:Y:S01]  /*8530*/  HMMA.16816.F32.BF16 R168, R164, R174, R168 ;  /* 0x000000aea4a8723c */ /* 0x000fe200000418a8 */
[----:B------:R-:W1:Y:S04]  /*8540*/  LDSM.16.M88.4 R172, [R202+0x4000] ;  /* 0x00400000caac783b */ /* 0x000e680000000200 */
[----:B------:R-:W5:Y:S03]  /*8550*/  LDSM.16.M88.4 R164, [R188+0x1800] ;  /* 0x00180000bca4783b */ /* 0x000f660000000200 */
[C---:B--2---:R-:W-:Y:S08]  /*8560*/  HMMA.16816.F32.BF16 R20, R160.reuse, R12, R20 ;  /* 0x0000000ca014723c */ /* 0x044ff00000041814 */
[----:B------:R-:W-:Y:S01]  /*8570*/  HMMA.16816.F32.BF16 R32, R160, R14, R32 ;  /* 0x0000000ea020723c */ /* 0x000fe20000041820 */
[----:B------:R-:W2:Y:S07]  /*8580*/  LDSM.16.M88.4 R12, [R201+0xe800] ;  /* 0x00e80000c90c783b */ /* 0x000eae0000000200 */
[C---:B---3--:R-:W-:Y:S08]  /*8590*/  HMMA.16816.F32.BF16 R8, R136.reuse, R140, R8 ;  /* 0x0000008c8808723c */ /* 0x048ff00000041808 */
[----:B------:R-:W-:Y:S01]  /*85a0*/  HMMA.16816.F32.BF16 R4, R136, R142, R4 ;  /* 0x0000008e8804723c */ /* 0x000fe20000041804 */
[----:B------:R-:W-:Y:S07]  /*85b0*/  LDSM.16.M88.4 R140, [R187] ;  /* 0x00000000bb8c783b */ /* 0x000fee0000000200 */
[C---:B------:R-:W-:Y:S08]  /*85c0*/  HMMA.16816.F32.BF16 R152, R160.reuse, R156, R152 ;  /* 0x0000009ca098723c */ /* 0x040ff00000041898 */
[C---:B------:R-:W-:Y:S01]  /*85d0*/  HMMA.16816.F32.BF16 R148, R160.reuse, R158, R148 ;  /* 0x0000009ea094723c */ /* 0x040fe20000041894 */
[----:B------:R-:W-:Y:S07]  /*85e0*/  LDSM.16.M88.4 R156, [R201+0xf000] ;  /* 0x00f00000c99c783b */ /* 0x000fee0000000200 */
[C---:B------:R-:W-:Y:S08]  /*85f0*/  HMMA.16816.F32.BF16 R144, R160.reuse, R176, R144 ;  /* 0x000000b0a090723c */ /* 0x040ff00000041890 */
[----:B------:R-:W-:Y:S01]  /*8600*/  HMMA.16816.F32.BF16 R168, R160, R178, R168 ;  /* 0x000000b2a0a8723c */ /* 0x000fe200000418a8 */
[----:B------:R-:W3:Y:S04]  /*8610*/  LDSM.16.M88.4 R160, [R200+0x4000] ;  /* 0x00400000c8a0783b */ /* 0x000ee80000000200 */
[----:B------:R-:W2:Y:S03]  /*8620*/  LDSM.16.M88.4 R176, [R201+0xf800] ;  /* 0x00f80000c9b0783b */ /* 0x000ea60000000200 */
[C---:B----4-:R-:W-:Y:S08]  /*8630*/  HMMA.16816.F32.BF16 R20, R136.reuse, R28, R20 ;  /* 0x0000001c8814723c */ /* 0x050ff00000041814 */
[----:B------:R-:W-:Y:S01]  /*8640*/  HMMA.16816.F32.BF16 R32, R136, R30, R32 ;  /* 0x0000001e8820723c */ /* 0x000fe20000041820 */
[----:B------:R-:W4:Y:S07]  /*8650*/  LDSM.16.M88.4 R28, [R186] ;  /* 0x00000000ba1c783b */ /* 0x000f2e0000000200 */
[C---:B-1----:R-:W-:Y:S08]  /*8660*/  HMMA.16816.F32.BF16 R8, R172.reuse, R16, R8 ;  /* 0x00000010ac08723c */ /* 0x042ff00000041808 */
[----:B------:R-:W-:Y:S01]  /*8670*/  HMMA.16816.F32.BF16 R4, R172, R18, R4 ;  /* 0x00000012ac04723c */ /* 0x000fe20000041804 */
[----:B------:R-:W-:Y:S07]  /*8680*/  LDSM.16.M88.4 R16, [R195+0xe000] ;  /* 0x00e00000c310783b */ /* 0x000fee0000000200 */
[C---:B------:R-:W-:Y:S08]  /*8690*/  HMMA.16816.F32.BF16 R152, R136.reuse, R24, R152 ;  /* 0x000000188898723c */ /* 0x040ff00000041898 */
[C---:B------:R-:W-:Y:S01]  /*86a0*/  HMMA.16816.F32.BF16 R148, R136.reuse, R26, R148 ;  /* 0x0000001a8894723c */ /* 0x040fe20000041894 */
[----:B------:R-:W-:Y:S07]  /*86b0*/  LDSM.16.M88.4 R24, [R185] ;  /* 0x00000000b918783b */ /* 0x000fee0000000200 */
[C---:B-----5:R-:W-:Y:S08]  /*86c0*/  HMMA.16816.F32.BF16 R144, R136.reuse, R164, R144 ;  /* 0x000000a48890723c */ /* 0x060ff00000041890 */
[----:B------:R-:W-:Y:S01]  /*86d0*/  HMMA.16816.F32.BF16 R168, R136, R166, R168 ;  /* 0x000000a688a8723c */ /* 0x000fe200000418a8 */
[----:B------:R-:W1:Y:S04]  /*86e0*/  LDSM.16.M88.4 R136, [R198+0x4000] ;  /* 0x00400000c688783b */ /* 0x000e680000000200 */
[----:B------:R-:W5:Y:S03]  /*86f0*/  LDSM.16.M88.4 R164, [R184] ;  /* 0x00000000b8a4783b */ /* 0x000f660000000200 */
[C---:B--2---:R-:W-:Y:S08]  /*8700*/  HMMA.16816.F32.BF16 R20, R172.reuse, R12, R20 ;  /* 0x0000000cac14723c */ /* 0x044ff00000041814 */
[----:B------:R-:W-:Y:S01]  /*8710*/  HMMA.16816.F32.BF16 R32, R172, R14, R32 ;  /* 0x0000000eac20723c */ /* 0x000fe20000041820 */
[----:B------:R-:W2:Y:S07]  /*8720*/  LDSM.16.M88.4 R12, [R195+0xe800] ;  /* 0x00e80000c30c783b */ /* 0x000eae0000000200 */
[C---:B---3--:R-:W-:Y:S08]  /*8730*/  HMMA.16816.F32.BF16 R8, R160.reuse, R140, R8 ;  /* 0x0000008ca008723c */ /* 0x048ff00000041808 */
[----:B------:R-:W-:Y:S01]  /*8740*/  HMMA.16816.F32.BF16 R4, R160, R142, R4 ;  /* 0x0000008ea004723c */ /* 0x000fe20000041804 */
[----:B------:R-:W-:Y:S07]  /*8750*/  LDSM.16.M88.4 R140, [R195+0xf800] ;  /* 0x00f80000c38c783b */ /* 0x000fee0000000200 */
[C---:B------:R-:W-:Y:S08]  /*8760*/  HMMA.16816.F32.BF16 R152, R172.reuse, R156, R152 ;  /* 0x0000009cac98723c */ /* 0x040ff00000041898 */
[C---:B------:R-:W-:Y:S01]  /*8770*/  HMMA.16816.F32.BF16 R148, R172.reuse, R158, R148 ;  /* 0x0000009eac94723c */ /* 0x040fe20000041894 */
[----:B------:R-:W-:Y:S07]  /*8780*/  LDSM.16.M88.4 R156, [R195+0xf000] ;  /* 0x00f00000c39c783b */ /* 0x000fee0000000200 */
[C---:B------:R-:W-:Y:S08]  /*8790*/  HMMA.16816.F32.BF16 R144, R172.reuse, R176, R144 ;  /* 0x000000b0ac90723c */ /* 0x040ff00000041890 */
[----:B------:R-:W-:Y:S01]  /*87a0*/  HMMA.16816.F32.BF16 R168, R172, R178, R168 ;  /* 0x000000b2aca8723c */ /* 0x000fe200000418a8 */
[----:B------:R-:W-:Y:S04]  /*87b0*/  LDSM.16.M88.4 R172, [R197+0x4000] ;  /* 0x00400000c5ac783b */ /* 0x000fe80000000200 */
[----:B------:R-:W-:Y:S03]  /*87c0*/  LDSM.16.M88.4 R176, [R182] ;  /* 0x00000000b6b0783b */ /* 0x000fe60000000200 */
[C---:B----4-:R-:W-:Y:S08]  /*87d0*/  HMMA.16816.F32.BF16 R20, R160.reuse, R28, R20 ;  /* 0x0000001ca014723c */ /* 0x050ff00000041814 */
[----:B------:R-:W-:Y:S01]  /*87e0*/  HMMA.16816.F32.BF16 R32, R160, R30, R32 ;  /* 0x0000001ea020723c */ /* 0x000fe20000041820 */
[----:B------:R-:W3:Y:S07]  /*87f0*/  LDSM.16.M88.4 R28, [R188+0x2000] ;  /* 0x00200000bc1c783b */ /* 0x000eee0000000200 */
[C---:B-1----:R-:W-:Y:S08]  /*8800*/  HMMA.16816.F32.BF16 R8, R136.reuse, R16, R8 ;  /* 0x000000108808723c */ /* 0x042ff00000041808 */
        /* <DEDUP_REMOVED lines=8> */
[----:B------:R-:W-:Y:S03]  /*8890*/  LDSM.16.M88.4 R160, [R201+0x11000] ;  /* 0x01100000c9a0783b */ /* 0x000fe60000000200 */
[C---:B--2---:R-:W-:Y:S08]  /*88a0*/  HMMA.16816.F32.BF16 R20, R136.reuse, R12, R20 ;  /* 0x0000000c8814723c */ /* 0x044ff00000041814 */
[----:B------:R-:W-:Y:S01]  /*88b0*/  HMMA.16816.F32.BF16 R32, R136, R14, R32 ;  /* 0x0000000e8820723c */ /* 0x000fe20000041820 */
[----:B------:R-:W1:Y:S07]  /*88c0*/  LDSM.16.M88.4 R12, [R201+0x10000] ;  /* 0x01000000c90c783b */ /* 0x000e6e0000000200 */
[C---:B---3--:R-:W-:Y:S08]  /*88d0*/  HMMA.16816.F32.BF16 R8, R172.reuse, R28, R8 ;  /* 0x0000001cac08723c */ /* 0x048ff00000041808 */
[----:B------:R-:W-:Y:S01]  /*88e0*/  HMMA.16816.F32.BF16 R4, R172, R30, R4 ;  /* 0x0000001eac04723c */ /* 0x000fe20000041804 */
[----:B------:R-:W-:Y:S07]  /*88f0*/  LDSM.16.M88.4 R28, [R198+0x8000] ;  /* 0x00800000c61c783b */ /* 0x000fee0000000200 */
[C---:B------:R-:W-:Y:S08]  /*8900*/  HMMA.16816.F32.BF16 R152, R136.reuse, R156, R152 ;  /* 0x0000009c8898723c */ /* 0x040ff00000041898 */
[C---:B------:R-:W-:Y:S01]  /*8910*/  HMMA.16816.F32.BF16 R148, R136.reuse, R158, R148 ;  /* 0x0000009e8894723c */ /* 0x040fe20000041894 */
[----:B------:R-:W-:Y:S07]  /*8920*/  LDSM.16.M88.4 R156, [R183] ;  /* 0x00000000b79c783b */ /* 0x000fee0000000200 */
[C---:B------:R-:W-:Y:S08]  /*8930*/  HMMA.16816.F32.BF16 R144, R136.reuse, R140, R144 ;  /* 0x0000008c8890723c */ /* 0x040ff00000041890 */
[----:B------:R-:W-:Y:S01]  /*8940*/  HMMA.16816.F32.BF16 R168, R136, R142, R168 ;  /* 0x0000008e88a8723c */ /* 0x000fe200000418a8 */
[----:B------:R-:W2:Y:S04]  /*8950*/  LDSM.16.M88.4 R140, [R200+0x8000] ;  /* 0x00800000c88c783b */ /* 0x000ea80000000200 */
[----:B------:R-:W-:Y:S03]  /*8960*/  LDSM.16.M88.4 R136, [R195+0x10000] ;  /* 0x01000000c388783b */ /* 0x000fe60000000200 */
[----:B-1----:R-:W-:Y:S08]  /*8970*/  HMMA.16816.F32.BF16 R8, R164, R12, R8 ;  /* 0x0000000ca408723c */ /* 0x002ff00000041808 */
[C---:B------:R-:W-:Y:S08]  /*8980*/  HMMA.16816.F32.BF16 R20, R172.reuse, R24, R20 ;  /* 0x00000018ac14723c */ /* 0x040ff00000041814 */
[----:B------:R-:W-:Y:S01]  /*8990*/  HMMA.16816.F32.BF16 R32, R172, R26, R32 ;  /* 0x0000001aac20723c */ /* 0x000fe20000041820 */
[----:B------:R-:W1:Y:S07]  /*89a0*/  LDSM.16.M88.4 R24, [R201+0x10800] ;  /* 0x01080000c918783b */ /* 0x000e6e0000000200 */
[----:B------:R-:W-:Y:S01]  /*89b0*/  HMMA.16816.F32.BF16 R4, R164, R14, R4 ;  /* 0x0000000ea404723c */ /* 0x000fe20000041804 */
[----:B------:R-:W-:Y:S07]  /*89c0*/  LDSM.16.M88.4 R12, [R188+0x4000] ;  /* 0x00400000bc0c783b */ /* 0x000fee0000000200 */
[----:B------:R-:W-:Y:S08]  /*89d0*/  HMMA.16816.F32.BF16 R152, R172, R16, R152 ;  /* 0x00000010ac98723c */ /* 0x000ff00000041898 */
[C---:B--2---:R-:W-:Y:S08]  /*89e0*/  HMMA.16816.F32.BF16 R8, R140.reuse, R156, R8 ;  /* 0x0000009c8c08723c */ /* 0x044ff00000041808 */
[----:B------:R-:W-:Y:S01]  /*89f0*/  HMMA.16816.F32.BF16 R4, R140, R158, R4 ;  /* 0x0000009e8c04723c */ /* 0x000fe20000041804 */
[----:B------:R-:W-:Y:S07]  /*8a00*/  LDSM.16.M88.4 R156, [R201+0x11800] ;  /* 0x01180000c99c783b */ /* 0x000fee0000000200 */
[----:B------:R-:W-:Y:S01]  /*8a10*/  HMMA.16816.F32.BF16 R148, R172, R18, R148 ;  /* 0x00000012ac94723c */ /* 0x000fe20000041894 */
[----:B------:R-:W2:Y:S07]  /*8a20*/  LDSM.16.M88.4 R16, [R197+0x8000] ;  /* 0x00800000c510783b */ /* 0x000eae0000000200 */
[----:B-1----:R-:W-:Y:S08]  /*8a30*/  HMMA.16816.F32.BF16 R20, R164, R24, R20 ;  /* 0x00000018a414723c */ /* 0x002ff00000041814 */
[----:B------:R-:W-:Y:S08]  /*8a40*/  HMMA.16816.F32.BF16 R8, R28, R136, R8 ;  /* 0x000000881c08723c */ /* 0x000ff00000041808 */
[----:B------:R-:W-:Y:S01]  /*8a50*/  HMMA.16816.F32.BF16 R32, R164, R26, R32 ;  /* 0x0000001aa420723c */ /* 0x000fe20000041820 */
[----:B------:R-:W1:Y:S07]  /*8a60*/  LDSM.16.M88.4 R24, [R195+0x10800] ;  /* 0x01080000c318783b */ /* 0x000e6e0000000200 */
[----:B------:R-:W-:Y:S01]  /*8a70*/  HMMA.16816.F32.BF16 R4, R28, R138, R4 ;  /* 0x0000008a1c04723c */ /* 0x000fe20000041804 */
[----:B------:R-:W3:Y:S07]  /*8a80*/  LDSM.16.M88.4 R136, [R181] ;  /* 0x00000000b588783b */ /* 0x000eee0000000200 */
[----:B------:R-:W-:Y:S08]  /*8a90*/  HMMA.16816.F32.BF16 R20, R140, R176, R20 ;  /* 0x000000b08c14723c */ /* 0x000ff00000041814 */
[----:B------:R-:W-:Y:S08]  /*8aa0*/  HMMA.16816.F32.BF16 R152, R164, R160, R152 ;  /* 0x000000a0a498723c */ /* 0x000ff00000041898 */
[----:B--2---:R-:W-:Y:S08]  /*8ab0*/  HMMA.16816.F32.BF16 R8, R16, R12, R8 ;  /* 0x0000000c1008723c */ /* 0x004ff00000041808 */
[----:B------:R-:W-:Y:S01]  /*8ac0*/  HMMA.16816.F32.BF16 R160, R164, R162, R148 ;  /* 0x000000a2a4a0723c */ /* 0x000fe20000041894 */
[----:B------:R-:W2:Y:S07]  /*8ad0*/  LDSM.16.M88.4 R148, [R188+0x4800] ;  /* 0x00480000bc94783b */ /* 0x000eae0000000200 */
[C---:B------:R-:W-:Y:S08]  /*8ae0*/  HMMA.16816.F32.BF16 R144, R172.reuse, R224, R144 ;  /* 0x000000e0ac90723c */ /* 0x040ff00000041890 */
[----:B------:R-:W-:Y:S01]  /*8af0*/  HMMA.16816.F32.BF16 R168, R172, R226, R168 ;  /* 0x000000e2aca8723c */ /* 0x000fe200000418a8 */
[----:B------:R-:W-:-:S02]  /*8b00*/  FMUL.FTZ R3, R8, c[0x0][0x2ec] ;  /* 0x0000bb0008037a20 */ /* 0x000fc40000410000 */
[----:B------:R-:W-:Y:S02]  /*8b10*/  FMUL.FTZ R132, R9, c[0x0][0x2ec] ;  /* 0x0000bb0009847a20 */ /* 0x000fe40000410000 */
[----:B------:R-:W-:Y:S02]  /*8b20*/  FMUL.FTZ R133, R10, c[0x0][0x2ec] ;  /* 0x0000bb000a857a20 */ /* 0x000fe40000410000 */
[----:B------:R-:W4:Y:S01]  /*8b30*/  MUFU.TANH R3, R3 ;  /* 0x0000000300037308 */ /* 0x000f220000002400 */
[----:B------:R-:W-:Y:S01]  /*8b40*/  HMMA.16816.F32.BF16 R4, R16, R14, R4 ;  /* 0x0000000e1004723c */ /* 0x000fe20000041804 */
[----:B------:R-:W-:Y:S06]  /*8b50*/  LDSM.16.M88.4 R12, [R195+0x11000] ;  /* 0x01100000c30c783b */ /* 0x000fec0000000200 */
[----:B------:R-:W2:Y:S01]  /*8b60*/  MUFU.TANH R132, R132 ;  /* 0x0000008400847308 */ /* 0x000ea20000002400 */
[----:B-1----:R-:W-:Y:S07]  /*8b70*/  HMMA.16816.F32.BF16 R20, R28, R24, R20 ;  /* 0x000000181c14723c */ /* 0x002fee0000041814 */
[----:B------:R-:W1:Y:S01]  /*8b80*/  MUFU.TANH R133, R133 ;  /* 0x0000008500857308 */ /* 0x000e620000002400 */
[----:B---3--:R-:W-:Y:S07]  /*8b90*/  HMMA.16816.F32.BF16 R152, R140, R136, R152 ;  /* 0x000000888c98723c */ /* 0x008fee0000041898 */
[----:B------:R-:W-:Y:S01]  /*8ba0*/  FMUL.FTZ R136, R11, c[0x0][0x2ec] ;  /* 0x0000bb000b887a20 */ /* 0x000fe20000410000 */
[----:B------:R-:W-:Y:S01]  /*8bb0*/  HMMA.16816.F32.BF16 R144, R164, R156, R144 ;  /* 0x0000009ca490723c */ /* 0x000fe20000041890 */
[----:B------:R-:W3:Y:S01]  /*8bc0*/  LDSM.16.M88.4 R8, [R180] ;  /* 0x00000000b408783b */ /* 0x000ee20000000200 */
[----:B------:R-:W-:-:S03]  /*8bd0*/  FMUL.FTZ R4, R4, c[0x0][0x2ec] ;  /* 0x0000bb0004047a20 */ /* 0x000fc60000410000 */
[----:B------:R-:W1:Y:S03]  /*8be0*/  MUFU.TANH R136, R136 ;  /* 0x0000008800887308 */ /* 0x000e660000002400 */
[----:B------:R-:W-:Y:S05]  /*8bf0*/  HMMA.16816.F32.BF16 R168, R164, R158, R168 ;  /* 0x0000009ea4a8723c */ /* 0x000fea00000418a8 */
[----:B------:R5:W1:Y:S03]  /*8c00*/  MUFU.TANH R137, R4 ;  /* 0x0000000400897308 */ /* 0x000a660000002400 */
[----:B------:R-:W-:Y:S08]  /*8c10*/  HMMA.16816.F32.BF16 R32, R140, R178, R32 ;  /* 0x000000b28c20723c */ /* 0x000ff00000041820 */
[----:B--2---:R-:W-:Y:S07]  /*8c20*/  HMMA.16816.F32.BF16 R20, R16, R148, R20 ;  /* 0x000000941014723c */ /* 0x004fee0000041814 */
[----:B------:R-:W-:Y:S01]  /*8c30*/  FMUL.FTZ R149, R5, c[0x0][0x2ec] ;  /* 0x0000bb0005957a20 */ /* 0x000fe20000410000 */
[----:B------:R-:W-:Y:S01]  /*8c40*/  HMMA.16816.F32.BF16 R160, R140, R138, R160 ;  /* 0x0000008a8ca0723c */ /* 0x000fe200000418a0 */
[----:B------:R-:W-:-:S02]  /*8c50*/  FMUL.FTZ R148, R7, c[0x0][0x2ec] ;  /* 0x0000bb0007947a20 */ /* 0x000fc40000410000 */
[----:B------:R-:W2:Y:S04]  /*8c60*/  MUFU.TANH R138, R149 ;  /* 0x00000095008a7308 */ /* 0x000ea80000002400 */
[----:B------:R-:W-:Y:S01]  /*8c70*/  FMUL.FTZ R139, R6, c[0x0][0x2ec] ;  /* 0x0000bb00068b7a20 */ /* 0x000fe20000410000 */
[----:B------:R-:W-:Y:S01]  /*8c80*/  HMMA.16816.F32.BF16 R32, R28, R26, R32 ;  /* 0x0000001a1c20723c */ /* 0x000fe20000041820 */
[----:B-----5:R-:W5:Y:S02]  /*8c90*/  LDSM.16.M88.4 R4, [R195+0x11800] ;  /* 0x01180000c304783b */ /* 0x020f640000000200 */
[----:B------:R-:W1:Y:S02]  /*8ca0*/  MUFU.TANH R148, R148 ;  /* 0x0000009400947308 */ /* 0x000e640000002400 */
[----:B------:R-:W1:Y:S03]  /*8cb0*/  LDSM.16.M88.4 R24, [R188+0x5000] ;  /* 0x00500000bc18783b */ /* 0x000e660000000200 */
[----:B---3--:R-:W-:Y:S01]  /*8cc0*/  HMMA.16816.F32.BF16 R144, R140, R8, R144 ;  /* 0x000000088c90723c */ /* 0x008fe20000041890 */
[----:B------:R-:W-:-:S02]  /*8cd0*/  FMUL.FTZ R20, R20, c[0x0][0x2ec] ;  /* 0x0000bb0014147a20 */ /* 0x000fc40000410000 */
[----:B------:R-:W-:Y:S01]  /*8ce0*/  FMUL.FTZ R21, R21, c[0x0][0x2ec] ;  /* 0x0000bb0015157a20 */ /* 0x000fe20000410000 */
[----:B------:R-:W3:Y:S03]  /*8cf0*/  MUFU.TANH R139, R139 ;  /* 0x0000008b008b7308 */ /* 0x000ee60000002400 */
[----:B------:R-:W-:Y:S01]  /*8d00*/  FMUL.FTZ R8, R22, c[0x0][0x2ec] ;  /* 0x0000bb0016087a20 */ /* 0x000fe20000410000 */
[----:B------:R-:W-:Y:S01]  /*8d10*/  HMMA.16816.F32.BF16 R168, R140, R10, R168 ;  /* 0x0000000a8ca8723c */ /* 0x000fe200000418a8 */
[----:B------:R-:W-:-:S03]  /*8d20*/  FMUL.FTZ R9, R23, c[0x0][0x2ec] ;  /* 0x0000bb0017097a20 */ /* 0x000fc60000410000 */
[----:B------:R-:W1:Y:S04]  /*8d30*/  MUFU.TANH R20, R20 ;  /* 0x0000001400147308 */ /* 0x000e680000002400 */
[C---:B------:R-:W-:Y:S04]  /*8d40*/  HMMA.16816.F32.BF16 R152, R28.reuse, R12, R152 ;  /* 0x0000000c1c98723c */ /* 0x040fe80000041898 */
[----:B------:R-:W1:Y:S04]  /*8d50*/  MUFU.TANH R21, R21 ;  /* 0x0000001500157308 */ /* 0x000e680000002400 */
[----:B------:R-:W-:Y:S01]  /*8d60*/  HMMA.16816.F32.BF16 R160, R28, R14, R160 ;  /* 0x0000000e1ca0723c */ /* 0x000fe200000418a0 */
[----:B------:R-:W2:Y:S01]  /*8d70*/  LDSM.16.M88.4 R12, [R188+0x5800] ;  /* 0x00580000bc0c783b */ /* 0x000ea20000000200 */
[----:B------:R-:W-:-:S04]  /*8d80*/  DEPBAR.LE SB0, 0x0 ;  /* 0x000080000000791a */ /* 0x000fc80000000000 */
[----:B------:R-:W1:Y:S02]  /*8d90*/  MUFU.TANH R8, R8 ;  /* 0x0000000800087308 */ /* 0x000e640000002400 */
[----:B------:R-:W-:Y:S06]  /*8da0*/  HMMA.16816.F32.BF16 R32, R16, R150, R32 ;  /* 0x000000961020723c */ /* 0x000fec0000041820 */
[----:B------:R-:W1:Y:S02]  /*8db0*/  MUFU.TANH R9, R9 ;  /* 0x0000000900097308 */ /* 0x000e640000002400 */
[C---:B-----5:R-:W-:Y:S08]  /*8dc0*/  HMMA.16816.F32.BF16 R144, R28.reuse, R4, R144 ;  /* 0x000000041c90723c */ /* 0x060ff00000041890 */
[----:B------:R-:W-:Y:S08]  /*8dd0*/  HMMA.16816.F32.BF16 R168, R28, R6, R168 ;  /* 0x000000061ca8723c */ /* 0x000ff000000418a8 */
[----:B-1----:R-:W-:Y:S01]  /*8de0*/  HMMA.16816.F32.BF16 R152, R16, R24, R152 ;  /* 0x000000181098723c */ /* 0x002fe20000041898 */
[----:B------:R-:W-:-:S02]  /*8df0*/  FMUL.FTZ R22, R32, c[0x0][0x2ec] ;  /* 0x0000bb0020167a20 */ /* 0x000fc40000410000 */
[----:B------:R-:W-:Y:S02]  /*8e00*/  FMUL.FTZ R23, R33, c[0x0][0x2ec] ;  /* 0x0000bb0021177a20 */ /* 0x000fe40000410000 */
[----:B------:R-:W-:Y:S02]  /*8e10*/  FMUL.FTZ R10, R34, c[0x0][0x2ec] ;  /* 0x0000bb00220a7a20 */ /* 0x000fe40000410000 */
[----:B------:R-:W-:Y:S01]  /*8e20*/  FMUL.FTZ R4, R35, c[0x0][0x2ec] ;  /* 0x0000bb0023047a20 */ /* 0x000fe20000410000 */
[C---:B------:R-:W-:Y:S01]  /*8e30*/  HMMA.16816.F32.BF16 R160, R16.reuse, R26, R160 ;  /* 0x0000001a10a0723c */ /* 0x040fe200000418a0 */
[----:B------:R-:W1:Y:S07]  /*8e40*/  MUFU.TANH R22, R22 ;  /* 0x0000001600167308 */ /* 0x000e6e0000002400 */
[C---:B--2---:R-:W-:Y:S01]  /*8e50*/  HMMA.16816.F32.BF16 R144, R16.reuse, R12, R144 ;  /* 0x0000000c1090723c */ /* 0x044fe20000041890 */
[----:B------:R-:W2:Y:S07]  /*8e60*/  MUFU.TANH R23, R23 ;  /* 0x0000001700177308 */ /* 0x000eae0000002400 */
[----:B------:R-:W-:Y:S01]  /*8e70*/  HMMA.16816.F32.BF16 R168, R16, R14, R168 ;  /* 0x0000000e10a8723c */ /* 0x000fe200000418a8 */
[----:B------:R-:W-:Y:S01]  /*8e80*/  FMUL.FTZ R152, R152, c[0x0][0x2ec] ;  /* 0x0000bb0098987a20 */ /* 0x000fe20000410000 */
[----:B------:R-:W1:Y:S01]  /*8e90*/  MUFU.TANH R10, R10 ;  /* 0x0000000a000a7308 */ /* 0x000e620000002400 */
[----:B------:R-:W-:-:S02]  /*8ea0*/  FMUL.FTZ R154, R154, c[0x0][0x2ec] ;  /* 0x0000bb009a9a7a20 */ /* 0x000fc40000410000 */
[----:B------:R-:W-:Y:S02]  /*8eb0*/  FMUL.FTZ R153, R153, c[0x0][0x2ec] ;  /* 0x0000bb0099997a20 */ /* 0x000fe40000410000 */
[----:B------:R-:W-:Y:S02]  /*8ec0*/  FMUL.FTZ R155, R155, c[0x0][0x2ec] ;  /* 0x0000bb009b9b7a20 */ /* 0x000fe40000410000 */
[----:B------:R-:W-:Y:S01]  /*8ed0*/  FMUL.FTZ R160, R160, c[0x0][0x2ec] ;  /* 0x0000bb00a0a07a20 */ /* 0x000fe20000410000 */
[----:B------:R5:W1:Y:S01]  /*8ee0*/  MUFU.TANH R228, R152 ;  /* 0x0000009800e47308 */ /* 0x000a620000002400 */
[----:B------:R-:W-:Y:S02]  /*8ef0*/  FMUL.FTZ R174, R162, c[0x0][0x2ec] ;  /* 0x0000bb00a2ae7a20 */ /* 0x000fe40000410000 */
[----:B------:R-:W-:Y:S02]  /*8f00*/  FMUL.FTZ R161, R161, c[0x0][0x2ec] ;  /* 0x0000bb00a1a17a20 */ /* 0x000fe40000410000 */
[----:B------:R-:W-:-:S02]  /*8f10*/  FMUL.FTZ R163, R163, c[0x0][0x2ec] ;  /* 0x0000bb00a3a37a20 */ /* 0x000fc40000410000 */
[----:B------:R-:W-:Y:S01]  /*8f20*/  FMUL.FTZ R142, R147, c[0x0][0x2ec] ;  /* 0x0000bb00938e7a20 */ /* 0x000fe20000410000 */
[----:B------:R1:W1:Y:S01]  /*8f30*/  MUFU.TANH R178, R154 ;  /* 0x0000009a00b27308 */ /* 0x0002620000002400 */
[----:B------:R-:W-:Y:S02]  /*8f40*/  FMUL.FTZ R144, R144, c[0x0][0x2ec] ;  /* 0x0000bb0090907a20 */ /* 0x000fe40000410000 */
[----:B------:R-:W-:Y:S02]  /*8f50*/  FMUL.FTZ R145, R145, c[0x0][0x2ec] ;  /* 0x0000bb0091917a20 */ /* 0x000fe40000410000 */
[----:B------:R-:W-:Y:S02]  /*8f60*/  FMUL.FTZ R146, R146, c[0x0][0x2ec] ;  /* 0x0000bb0092927a20 */ /* 0x000fe40000410000 */
[----:B------:R-:W-:Y:S01]  /*8f70*/  FMUL.FTZ R158, R168, c[0x0][0x2ec] ;  /* 0x0000bb00a89e7a20 */ /* 0x000fe20000410000 */
[----:B------:R1:W1:Y:S01]  /*8f80*/  MUFU.TANH R224, R160 ;  /* 0x000000a000e07308 */ /* 0x0002620000002400 */
[----:B------:R-:W-:-:S02]  /*8f90*/  FMUL.FTZ R156, R169, c[0x0][0x2ec] ;  /* 0x0000bb00a99c7a20 */ /* 0x000fc40000410000 */
[----:B------:R-:W-:Y:S02]  /*8fa0*/  FMUL.FTZ R140, R170, c[0x0][0x2ec] ;  /* 0x0000bb00aa8c7a20 */ /* 0x000fe40000410000 */
[----:B-----5:R-:W-:-:S03]  /*8fb0*/  FMUL.FTZ R152, R171, c[0x0][0x2ec] ;  /* 0x0000bb00ab987a20 */ /* 0x020fc60000410000 */
[----:B------:R-:W1:Y:S08]  /*8fc0*/  MUFU.TANH R4, R4 ;  /* 0x0000000400047308 */ /* 0x000e700000002400 */
[----:B------:R1:W1:Y:S08]  /*8fd0*/  MUFU.TANH R226, R153 ;  /* 0x0000009900e27308 */ /* 0x0002700000002400 */
[----:B------:R1:W1:Y:S08]  /*8fe0*/  MUFU.TANH R176, R155 ;  /* 0x0000009b00b07308 */ /* 0x0002700000002400 */
[----:B------:R1:W1:Y:S08]  /*8ff0*/  MUFU.TANH R222, R161 ;  /* 0x000000a100de7308 */ /* 0x0002700000002400 */
[----:B------:R-:W1:Y:S08]  /*9000*/  MUFU.TANH R174, R174 ;  /* 0x000000ae00ae7308 */ /* 0x000e700000002400 */
[----:B------:R1:W1:Y:S08]  /*9010*/  MUFU.TANH R172, R163 ;  /* 0x000000a300ac7308 */ /* 0x0002700000002400 */
[----:B------:R1:W1:Y:S08]  /*9020*/  MUFU.TANH R162, R144 ;  /* 0x0000009000a27308 */ /* 0x0002700000002400 */
[----:B------:R1:W1:Y:S08]  /*9030*/  MUFU.TANH R160, R145 ;  /* 0x0000009100a07308 */ /* 0x0002700000002400 */
[----:B------:R1:W1:Y:S08]  /*9040*/  MUFU.TANH R154, R146 ;  /* 0x00000092009a7308 */ /* 0x0002700000002400 */
[----:B------:R-:W1:Y:S08]  /*9050*/  MUFU.TANH R142, R142 ;  /* 0x0000008e008e7308 */ /* 0x000e700000002400 */
[----:B------:R-:W1:Y:S08]  /*9060*/  MUFU.TANH R158, R158 ;  /* 0x0000009e009e7308 */ /* 0x000e700000002400 */
[----:B------:R-:W1:Y:S08]  /*9070*/  MUFU.TANH R156, R156 ;  /* 0x0000009c009c7308 */ /* 0x000e700000002400 */
[----:B------:R-:W1:Y:S08]  /*9080*/  MUFU.TANH R140, R140 ;  /* 0x0000008c008c7308 */ /* 0x000e700000002400 */
[----:B------:R-:W1:Y:S01]  /*9090*/  MUFU.TANH R152, R152 ;  /* 0x0000009800987308 */ /* 0x000e620000002400 */
[----:B------:R-:W-:Y:S06]  /*90a0*/  BAR.SYNC.DEFER_BLOCKING 0x0 ;  /* 0x0000000000007b1d */ /* 0x000fec0000010000 */
[----:B------:R-:W-:Y:S05]  /*90b0*/  @!P0 BRA `(.L_x_280) ;  /* 0x000001a000008947 */ /* 0x000fea0003800000 */
[----:B--234-:R-:W-:Y:S02]  /*90c0*/  UIADD3 UR12, UR8, -0x4, URZ ;  /* 0xfffffffc080c7890 */ /* 0x01cfe4000fffe03f */
        /* <DEDUP_REMOVED lines=25> */
.L_x_280:
[----:B--234-:R-:W-:-:S04]  /*9260*/  IMAD.U32 R6, RZ, RZ, UR15 ;  /* 0x0000000fff067e24 */ /* 0x01cfc8000f8e00ff */
[----:B------:R-:W-:-:S05]  /*9270*/  IMAD R5, R6, 0x40, R213 ;  /* 0x0000004006057824 */ /* 0x000fca00078e02d5 */
[C---:B------:R-:W-:Y:S02]  /*9280*/  IADD3 R7, R5.reuse, 0x1, RZ ;  /* 0x0000000105077810 */ /* 0x040fe40007ffe0ff */
[-C--:B------:R-:W-:Y:S02]  /*9290*/  ISETP.GE.AND P3, PT, R5, R211.reuse, PT ;  /* 0x000000d30500720c */ /* 0x080fe40003f66270 */
[C---:B------:R-:W-:Y:S02]  /*92a0*/  ISETP.GE.AND P2, PT, R7.reuse, R211, PT ;  /* 0x000000d30700720c */ /* 0x040fe40003f46270 */
[C---:B------:R-:W-:Y:S02]  /*92b0*/  ISETP.GE.AND P5, PT, R7.reuse, R205, PT ;  /* 0x000000cd0700720c */ /* 0x040fe40003fa6270 */
[C---:B------:R-:W-:Y:S02]  /*92c0*/  ISETP.LT.OR P2, PT, R7.reuse, R212, P2 ;  /* 0x000000d40700720c */ /* 0x040fe40001741670 */
[----:B------:R-:W-:-:S02]  /*92d0*/  ISETP.LT.OR P5, PT, R7, R210, P5 ;  /* 0x000000d20700720c */ /* 0x000fc40002fa1670 */
[C---:B------:R-:W-:Y:S02]  /*92e0*/  ISETP.LT.OR P3, PT, R5.reuse, R212, P3 ;  /* 0x000000d40500720c */ /* 0x040fe40001f61670 */
[C---:B------:R-:W-:Y:S02]  /*92f0*/  IADD3 R6, R5.reuse, 0x8, RZ ;  /* 0x0000000805067810 */ /* 0x040fe40007ffe0ff */
[----:B------:R-:W-:Y:S02]  /*9300*/  IADD3 R7, R5, 0x9, RZ ;  /* 0x0000000905077810 */ /* 0x000fe40007ffe0ff */
[----:B------:R-:W-:Y:S02]  /*9310*/  FSEL R3, R3, -INF , !P3 ;  /* 0xff80000003037808 */ /* 0x000fe40005800000 */
[-C--:B------:R-:W-:Y:S02]  /*9320*/  ISETP.GE.AND P1, PT, R6, R211.reuse, PT ;  /* 0x000000d30600720c */ /* 0x080fe40003f26270 */
[----:B------:R-:W-:-:S02]  /*9330*/  ISETP.GE.AND P0, PT, R7, R211, PT ;  /* 0x000000d30700720c */ /* 0x000fc40003f06270 */
[CC--:B------:R-:W-:Y:S02]  /*9340*/  ISETP.GE.AND P3, PT, R7.reuse, R205.reuse, PT ;  /* 0x000000cd0700720c */ /* 0x0c0fe40003f66270 */
[CC--:B------:R-:W-:Y:S02]  /*9350*/  ISETP.LT.OR P1, PT, R6.reuse, R212.reuse, P1 ;  /* 0x000000d40600720c */ /* 0x0c0fe40000f21670 */
[C---:B------:R-:W-:Y:S02]  /*9360*/  ISETP.LT.OR P0, PT, R7.reuse, R212, P0 ;  /* 0x000000d40700720c */ /* 0x040fe40000701670 */
[----:B------:R-:W-:Y:S02]  /*9370*/  ISETP.LT.OR P3, PT, R7, R210, P3 ;  /* 0x000000d20700720c */ /* 0x000fe40001f61670 */
[-C--:B------:R-:W-:Y:S02]  /*9380*/  ISETP.GE.AND P4, PT, R6, R205.reuse, PT ;  /* 0x000000cd0600720c */ /* 0x080fe40003f86270 */
[----:B------:R-:W-:-:S02]  /*9390*/  ISETP.GE.AND P6, PT, R5, R205, PT ;  /* 0x000000cd0500720c */ /* 0x000fc40003fc6270 */
[----:B------:R-:W-:Y:S02]  /*93a0*/  IADD3 R7, R5, 0x11, RZ ;  /* 0x0000001105077810 */ /* 0x000fe40007ffe0ff */
[----:B------:R-:W-:Y:S02]  /*93b0*/  FSEL R16, R137, -INF , !P1 ;  /* 0xff80000089107808 */ /* 0x000fe40004800000 */
[-C--:B------:R-:W-:Y:S02]  /*93c0*/  ISETP.LT.OR P4, PT, R6, R210.reuse, P4 ;  /* 0x000000d20600720c */ /* 0x080fe40002781670 */
[----:B------:R-:W-:Y:S02]  /*93d0*/  ISETP.LT.OR P6, PT, R5, R210, P6 ;  /* 0x000000d20500720c */ /* 0x000fe400037c1670 */
[----:B------:R-:W-:Y:S02]  /*93e0*/  ISETP.GE.AND P1, PT, R7, R205, PT ;  /* 0x000000cd0700720c */ /* 0x000fe40003f26270 */
[----:B------:R-:W-:-:S02]  /*93f0*/  IADD3 R6, R5, 0x10, RZ ;  /* 0x0000001005067810 */ /* 0x000fc40007ffe0ff */
[----:B------:R-:W-:Y:S02]  /*9400*/  FSEL R133, R133, -INF , !P6 ;  /* 0xff80000085857808 */ /* 0x000fe40007000000 */
[----:B------:R-:W-:Y:S02]  /*9410*/  FSEL R14, R132, -INF , !P2 ;  /* 0xff800000840e7808 */ /* 0x000fe40005000000 */
[----:B------:R-:W-:Y:S02]  /*9420*/  ISETP.LT.OR P1, PT, R7, R210, P1 ;  /* 0x000000d20700720c */ /* 0x000fe40000f21670 */
[C---:B------:R-:W-:Y:S02]  /*9430*/  ISETP.GE.AND P6, PT, R6.reuse, R211, PT ;  /* 0x000000d30600720c */ /* 0x040fe40003fc6270 */
[----:B------:R-:W-:Y:S02]  /*9440*/  ISETP.GE.AND P2, PT, R6, R205, PT ;  /* 0x000000cd0600720c */ /* 0x000fe40003f46270 */
[----:B------:R-:W-:-:S02]  /*9450*/  FSEL R24, R9, -INF , !P1 ;  /* 0xff80000009187808 */ /* 0x000fc40004800000 */
[C---:B------:R-:W-:Y:S02]  /*9460*/  ISETP.LT.OR P6, PT, R6.reuse, R212, P6 ;  /* 0x000000d40600720c */ /* 0x040fe400037c1670 */
[----:B------:R-:W-:Y:S02]  /*9470*/  ISETP.LT.OR P2, PT, R6, R210, P2 ;  /* 0x000000d20600720c */ /* 0x000fe40001741670 */
[----:B------:R-:W-:Y:S02]  /*9480*/  FMNMX.FTZ R9, R2, R3, !PT ;  /* 0x0000000302097209 */ /* 0x000fe40007810000 */
[----:B------:R-:W-:Y:S02]  /*9490*/  IADD3 R6, R5, 0x18, RZ ;  /* 0x0000001805067810 */ /* 0x000fe40007ffe0ff */
[----:B------:R-:W-:Y:S02]  /*94a0*/  FSEL R136, R136, -INF , !P5 ;  /* 0xff80000088887808 */ /* 0x000fe40006800000 */
[----:B------:R-:W-:-:S02]  /*94b0*/  FSEL R12, R139, -INF , !P4 ;  /* 0xff8000008b0c7808 */ /* 0x000fc40006000000 */
[----:B------:R-:W-:Y:S02]  /*94c0*/  FSEL R138, R138, -INF , !P0 ;  /* 0xff8000008a8a7808 */ /* 0x000fe40004000000 */
[----:B------:R-:W-:Y:S02]  /*94d0*/  FMNMX.FTZ R9, R14, R9, !PT ;  /* 0x000000090e097209 */ /* 0x000fe40007810000 */
[-C--:B------:R-:W-:Y:S02]  /*94e0*/  ISETP.GE.AND P5, PT, R7, R211.reuse, PT ;  /* 0x000000d30700720c */ /* 0x080fe40003fa6270 */
[C---:B------:R-:W-:Y:S02]  /*94f0*/  ISETP.GE.AND P4, PT, R6.reuse, R211, PT ;  /* 0x000000d30600720c */ /* 0x040fe40003f86270 */
[----:B------:R-:W-:Y:S02]  /*9500*/  ISETP.GE.AND P0, PT, R6, R205, PT ;  /* 0x000000cd0600720c */ /* 0x000fe40003f06270 */
[----:B------:R-:W-:-:S02]  /*9510*/  IADD3 R11, R5, 0x19, RZ ;  /* 0x00000019050b7810 */ /* 0x000fc40007ffe0ff */
[----:B------:R-:W-:Y:S02]  /*9520*/  FMNMX.FTZ R9, R16, R9, !PT ;  /* 0x0000000910097209 */ /* 0x000fe40007810000 */
[-C--:B------:R-:W-:Y:S02]  /*9530*/  ISETP.LT.OR P5, PT, R7, R212.reuse, P5 ;  /* 0x000000d40700720c */ /* 0x080fe40002fa1670 */
[C---:B------:R-:W-:Y:S02]  /*9540*/  ISETP.LT.OR P4, PT, R6.reuse, R212, P4 ;  /* 0x000000d40600720c */ /* 0x040fe40002781670 */
[----:B------:R-:W-:Y:S02]  /*9550*/  ISETP.LT.OR P0, PT, R6, R210, P0 ;  /* 0x000000d20600720c */ /* 0x000fe40000701670 */
[----:B------:R-:W-:Y:S02]  /*9560*/  IADD3 R7, R5, 0x20, RZ ;  /* 0x0000002005077810 */ /* 0x000fe40007ffe0ff */
[----:B------:R-:W-:-:S02]  /*9570*/  FSEL R6, R148, -INF , !P3 ;  /* 0xff80000094067808 */ /* 0x000fc40005800000 */
[----:B------:R-:W-:Y:S02]  /*9580*/  FSEL R34, R20, -INF , !P6 ;  /* 0xff80000014227808 */ /* 0x000fe40007000000 */
[C---:B------:R-:W-:Y:S02]  /*9590*/  ISETP.GE.AND P3, PT, R11.reuse, R211, PT ;  /* 0x000000d30b00720c */ /* 0x040fe40003f66270 */
[----:B------:R-:W-:Y:S02]  /*95a0*/  ISETP.GE.AND P6, PT, R11, R205, PT ;  /* 0x000000cd0b00720c */ /* 0x000fe40003fc6270 */
[----:B------:R-:W-:Y:S02]  /*95b0*/  FMNMX.FTZ R9, R138, R9, !PT ;  /* 0x000000098a097209 */ /* 0x000fe40007810000 */
[----:B------:R-:W-:Y:S02]  /*95c0*/  FSEL R26, R8, -INF , !P2 ;  /* 0xff800000081a7808 */ /* 0x000fe40005000000 */
[----:B------:R-:W-:-:S02]  /*95d0*/  FSEL R32, R21, -INF , !P5 ;  /* 0xff80000015207808 */ /* 0x000fc40006800000 */
[C---:B------:R-:W-:Y:S02]  /*95e0*/  ISETP.GE.AND P2, PT, R7.reuse, R211, PT ;  /* 0x000000d30700720c */ /* 0x040fe40003f46270 */
[----:B------:R-:W-:Y:S02]  /*95f0*/  ISETP.GE.AND P5, PT, R7, R205, PT ;  /* 0x000000cd0700720c */ /* 0x000fe40003fa6270 */
[C---:B------:R-:W-:Y:S02]  /*9600*/  ISETP.LT.OR P3, PT, R11.reuse, R212, P3 ;  /* 0x000000d40b00720c */ /* 0x040fe40001f61670 */
[----:B------:R-:W-:Y:S02]  /*9610*/  ISETP.LT.OR P6, PT, R11, R210, P6 ;  /* 0x000000d20b00720c */ /* 0x000fe400037c1670 */
[----:B------:R-:W-:Y:S02]  /*9620*/  FMNMX.FTZ R11, R34, R9, !PT ;  /* 0x00000009220b7209 */ /* 0x000fe40007810000 */
[----:B------:R-:W-:-:S02]  /*9630*/  FMNMX.FTZ R9, R0, R133, !PT ;  /* 0x0000008500097209 */ /* 0x000fc40007810000 */
[C---:B------:R-:W-:Y:S02]  /*9640*/  ISETP.LT.OR P2, PT, R7.reuse, R212, P2 ;  /* 0x000000d40700720c */ /* 0x040fe40001741670 */
[----:B------:R-:W-:Y:S02]  /*9650*/  ISETP.LT.OR P5, PT, R7, R210, P5 ;  /* 0x000000d20700720c */ /* 0x000fe40002fa1670 */
[C---:B------:R-:W-:Y:S02]  /*9660*/  IADD3 R8, R5.reuse, 0x21, RZ ;  /* 0x0000002105087810 */ /* 0x040fe40007ffe0ff */
[----:B------:R-:W-:Y:S02]  /*9670*/  IADD3 R7, R5, 0x28, RZ ;  /* 0x0000002805077810 */ /* 0x000fe40007ffe0ff */
[----:B-1----:R-:W-:Y:S02]  /*9680*/  FSEL R30, R22, -INF , !P4 ;  /* 0xff800000161e7808 */ /* 0x002fe40006000000 */
[----:B------:R-:W-:-:S02]  /*9690*/  FMNMX.FTZ R11, R32, R11, !PT ;  /* 0x0000000b200b7209 */ /* 0x000fc40007810000 */
[----:B------:R-:W-:Y:S02]  /*96a0*/  FMNMX.FTZ R9, R136, R9, !PT ;  /* 0x0000000988097209 */ /* 0x000fe40007810000 */
        /* <DEDUP_REMOVED lines=25> */
[C---:B------:R-:W-:Y:S02]  /*9840*/  ISETP.LT.OR P5, PT, R7.reuse, R212, P5 ;  /* 0x000000d40700720c */ /* 0x040fe40002fa1670 */
[----:B------:R-:W-:Y:S02]  /*9850*/  ISETP.LT.OR P1, PT, R7, R210, P1 ;  /* 0x000000d20700720c */ /* 0x000fe40000f21670 */
[----:B------:R-:W-:Y:S02]  /*9860*/  ISETP.LT.OR P6, PT, R8, R212, P6 ;  /* 0x000000d40800720c */ /* 0x000fe400037c1670 */
[----:B------:R-:W-:-:S02]  /*9870*/  IADD3 R7, R5, 0x31, RZ ;  /* 0x0000003105077810 */ /* 0x000fc40007ffe0ff */
[----:B------:R-:W-:Y:S02]  /*9880*/  FSEL R224, R224, -INF , !P0 ;  /* 0xff800000e0e07808 */ /* 0x000fe40004000000 */
[----:B------:R-:W-:Y:S02]  /*9890*/  FMNMX.FTZ R11, R226, R11, !PT ;  /* 0x0000000be20b7209 */ /* 0x000fe40007810000 */
[----:B------:R-:W-:Y:S02]  /*98a0*/  FMNMX.FTZ R9, R24, R9, !PT ;  /* 0x0000000918097209 */ /* 0x000fe40007810000 */
[----:B------:R-:W-:Y:S02]  /*98b0*/  FSEL R176, R176, -INF , !P4 ;  /* 0xff800000b0b07808 */ /* 0x000fe40006000000 */
[----:B------:R-:W-:Y:S02]  /*98c0*/  IADD3 R4, R5, 0x38, RZ ;  /* 0x0000003805047810 */ /* 0x000fe40007ffe0ff */
[----:B------:R-:W-:-:S02]  /*98d0*/  ISETP.GE.AND P4, PT, R7, R211, PT ;  /* 0x000000d30700720c */ /* 0x000fc40003f86270 */
[----:B------:R-:W-:Y:S02]  /*98e0*/  FSEL R222, R222, -INF , !P6 ;  /* 0xff800000dede7808 */ /* 0x000fe40007000000 */
[----:B------:R-:W-:Y:S02]  /*98f0*/  FMNMX.FTZ R11, R224, R11, !PT ;  /* 0x0000000be00b7209 */ /* 0x000fe40007810000 */
[----:B------:R-:W-:Y:S02]  /*9900*/  FMNMX.FTZ R9, R22, R9, !PT ;  /* 0x0000000916097209 */ /* 0x000fe40007810000 */
[----:B------:R-:W-:Y:S02]  /*9910*/  IADD3 R5, R5, 0x39, RZ ;  /* 0x0000003905057810 */ /* 0x000fe40007ffe0ff */
[----:B------:R-:W-:Y:S02]  /*9920*/  ISETP.GE.AND P6, PT, R4, R211, PT ;  /* 0x000000d30400720c */ /* 0x000fe40003fc6270 */
[----:B------:R-:W-:-:S02]  /*9930*/  FSEL R162, R162, -INF , !P5 ;  /* 0xff800000a2a27808 */ /* 0x000fc40006800000 */
[-C--:B------:R-:W-:Y:S02]  /*9940*/  ISETP.LT.OR P4, PT, R7, R212.reuse, P4 ;  /* 0x000000d40700720c */ /* 0x080fe40002781670 */
[----:B------:R-:W-:Y:S02]  /*9950*/  FMNMX.FTZ R11, R222, R11, !PT ;  /* 0x0000000bde0b7209 */ /* 0x000fe40007810000 */
[----:B------:R-:W-:Y:S02]  /*9960*/  FMNMX.FTZ R9, R20, R9, !PT ;  /* 0x0000000914097209 */ /* 0x000fe40007810000 */
[----:B------:R-:W-:Y:S02]  /*9970*/  ISETP.GE.AND P2, PT, R8, R205, PT ;  /* 0x000000cd0800720c */ /* 0x000fe40003f46270 */
[----:B------:R-:W-:Y:S02]  /*9980*/  ISETP.GE.AND P5, PT, R5, R211, PT ;  /* 0x000000d30500720c */ /* 0x000fe40003fa6270 */
[----:B------:R-:W-:-:S02]  /*9990*/  ISETP.LT.OR P6, PT, R4, R212, P6 ;  /* 0x000000d40400720c */ /* 0x000fc400037c1670 */
[----:B------:R-:W-:Y:S02]  /*99a0*/  FSEL R160, R160, -INF , !P4 ;  /* 0xff800000a0a07808 */ /* 0x000fe40006000000 */
[----:B------:R-:W-:Y:S02]  /*99b0*/  FMNMX.FTZ R11, R162, R11, !PT ;  /* 0x0000000ba20b7209 */ /* 0x000fe40007810000 */
[----:B------:R-:W-:Y:S02]  /*99c0*/  FMNMX.FTZ R9, R178, R9, !PT ;  /* 0x00000009b2097209 */ /* 0x000fe40007810000 */
[----:B------:R-:W-:Y:S02]  /*99d0*/  ISETP.LT.OR P2, PT, R8, R210, P2 ;  /* 0x000000d20800720c */ /* 0x000fe40001741670 */
[----:B------:R-:W-:Y:S02]  /*99e0*/  ISETP.LT.OR P5, PT, R5, R212, P5 ;  /* 0x000000d40500720c */ /* 0x000fe40002fa1670 */
[----:B------:R-:W-:-:S02]  /*99f0*/  FSEL R158, R158, -INF , !P6 ;  /* 0xff8000009e9e7808 */ /* 0x000fc40007000000 */
[----:B------:R-:W-:Y:S02]  /*9a00*/  FMNMX.FTZ R11, R160, R11, !PT ;  /* 0x0000000ba00b7209 */ /* 0x000fe40007810000 */
[----:B------:R-:W-:Y:S02]  /*9a10*/  FSEL R174, R174, -INF , !P3 ;  /* 0xff800000aeae7808 */ /* 0x000fe40005800000 */
[----:B------:R-:W-:Y:S02]  /*9a20*/  FMNMX.FTZ R9, R176, R9, !PT ;  /* 0x00000009b0097209 */ /* 0x000fe40007810000 */
[----:B------:R-:W-:Y:S02]  /*9a30*/  ISETP.GE.AND P0, PT, R7, R205, PT ;  /* 0x000000cd0700720c */ /* 0x000fe40003f06270 */
[----:B------:R-:W-:Y:S02]  /*9a40*/  FSEL R156, R156, -INF , !P5 ;  /* 0xff8000009c9c7808 */ /* 0x000fe40006800000 */
[----:B------:R-:W-:-:S02]  /*9a50*/  FMNMX.FTZ R11, R158, R11, !PT ;  /* 0x0000000b9e0b7209 */ /* 0x000fc40007810000 */
[----:B------:R-:W-:Y:S02]  /*9a60*/  FSEL R172, R172, -INF , !P2 ;  /* 0xff800000acac7808 */ /* 0x000fe40005000000 */
[----:B------:R-:W-:Y:S02]  /*9a70*/  FMNMX.FTZ R9, R174, R9, !PT ;  /* 0x00000009ae097209 */ /* 0x000fe40007810000 */
[----:B------:R-:W-:Y:S02]  /*9a80*/  ISETP.GE.AND P3, PT, R4, R205, PT ;  /* 0x000000cd0400720c */ /* 0x000fe40003f66270 */
[----:B------:R-:W-:Y:S02]  /*9a90*/  FMNMX.FTZ R8, R156, R11, !PT ;  /* 0x0000000b9c087209 */ /* 0x000fe40007810000 */
[----:B------:R-:W-:Y:S02]  /*9aa0*/  ISETP.LT.OR P0, PT, R7, R210, P0 ;  /* 0x000000d20700720c */ /* 0x000fe40000701670 */
[----:B------:R-:W-:Y:S01]  /*9ab0*/  FSEL R154, R154, -INF , !P1 ;  /* 0xff8000009a9a7808 */ /* 0x000fe20004800000 */
[----:B------:R-:W1:Y:S01]  /*9ac0*/  SHFL.BFLY PT, R7, R8, 0x2, 0x1f ;  /* 0x0c401f0008077f89 */ /* 0x000e6200000e0000 */
[----:B------:R-:W-:-:S02]  /*9ad0*/  FMNMX.FTZ R9, R172, R9, !PT ;  /* 0x00000009ac097209 */ /* 0x000fc40007810000 */
[-C--:B------:R-:W-:Y:S02]  /*9ae0*/  ISETP.LT.OR P3, PT, R4, R210.reuse, P3 ;  /* 0x000000d20400720c */ /* 0x080fe40001f61670 */
[C---:B------:R-:W-:Y:S02]  /*9af0*/  ISETP.GE.AND P1, PT, R5.reuse, R205, PT ;  /* 0x000000cd0500720c */ /* 0x040fe40003f26270 */
[----:B------:R-:W-:Y:S02]  /*9b00*/  FSEL R142, R142, -INF , !P0 ;  /* 0xff8000008e8e7808 */ /* 0x000fe40004000000 */
[----:B------:R-:W-:Y:S02]  /*9b10*/  FMNMX.FTZ R9, R154, R9, !PT ;  /* 0x000000099a097209 */ /* 0x000fe40007810000 */
[----:B------:R-:W-:Y:S02]  /*9b20*/  ISETP.LT.OR P1, PT, R5, R210, P1 ;  /* 0x000000d20500720c */ /* 0x000fe40000f21670 */
[----:B------:R-:W-:-:S02]  /*9b30*/  FSEL R140, R140, -INF , !P3 ;  /* 0xff8000008c8c7808 */ /* 0x000fc40005800000 */
[----:B------:R-:W-:Y:S02]  /*9b40*/  FMNMX.FTZ R9, R142, R9, !PT ;  /* 0x000000098e097209 */ /* 0x000fe40007810000 */
[----:B------:R-:W-:Y:S02]  /*9b50*/  FSEL R152, R152, -INF , !P1 ;  /* 0xff80000098987808 */ /* 0x000fe40004800000 */
[----:B------:R-:W-:-:S04]  /*9b60*/  FMNMX.FTZ R9, R140, R9, !PT ;  /* 0x000000098c097209 */ /* 0x000fc80007810000 */
[----:B------:R-:W-:Y:S02]  /*9b70*/  FMNMX.FTZ R10, R152, R9, !PT ;  /* 0x00000009980a7209 */ /* 0x000fe40007810000 */
[----:B-1----:R-:W-:-:S03]  /*9b80*/  FMNMX.FTZ R7, R8, R7, !PT ;  /* 0x0000000708077209 */ /* 0x002fc60007810000 */
[----:B------:R-:W1:Y:S04]  /*9b90*/  SHFL.BFLY PT, R5, R10, 0x2, 0x1f ;  /* 0x0c401f000a057f89 */ /* 0x000e6800000e0000 */
[----:B------:R-:W2:Y:S01]  /*9ba0*/  SHFL.BFLY PT, R132, R7, 0x1, 0x1f ;  /* 0x0c201f0007847f89 */ /* 0x000ea200000e0000 */
[----:B-1----:R-:W-:-:S03]  /*9bb0*/  FMNMX.FTZ R5, R10, R5, !PT ;  /* 0x000000050a057209 */ /* 0x002fc60007810000 */
[----:B------:R-:W-:Y:S01]  /*9bc0*/  LDSM.16.MT88.4 R8, [R193+0x12000] ;  /* 0x01200000c108783b */ /* 0x000fe20000004200 */
[----:B--2---:R-:W-:-:S03]  /*9bd0*/  FMNMX.FTZ R132, R7, R132, !PT ;  /* 0x0000008407847209 */ /* 0x004fc60007810000 */
[----:B------:R-:W1:Y:S01]  /*9be0*/  SHFL.BFLY PT, R4, R5, 0x1, 0x1f ;  /* 0x0c201f0005047f89 */ /* 0x000e6200000e0000 */
[C---:B------:R-:W-:Y:S01]  /*9bf0*/  FSETP.NEU.FTZ.AND P1, PT, R132.reuse, -INF , PT ;  /* 0xff8000008400780b */ /* 0x040fe20003f3d000 */
[----:B------:R-:W-:-:S05]  /*9c00*/  FMUL.FTZ R141, R132, c[0x0][0x23c] ;  /* 0x00008f00848d7a20 */ /* 0x000fca0000410000 */
[----:B------:R-:W-:-:S05]  /*9c10*/  FSEL R141, R141, RZ, P1 ;  /* 0x000000ff8d8d7208 */ /* 0x000fca0000800000 */
[--C-:B------:R-:W-:Y:S02]  /*9c20*/  FFMA.FTZ R149, R3, c[0x0][0x23c], -R141.reuse ;  /* 0x00008f0003957a23 */ /* 0x100fe4000001088d */
[--C-:B------:R-:W-:Y:S02]  /*9c30*/  FFMA.FTZ R148, R14, c[0x0][0x23c], -R141.reuse ;  /* 0x00008f000e947a23 */ /* 0x100fe4000001088d */
[--C-:B------:R-:W-:Y:S02]  /*9c40*/  FFMA.FTZ R147, R16, c[0x0][0x23c], -R141.reuse ;  /* 0x00008f0010937a23 */ /* 0x100fe4000001088d */
[--C-:B------:R-:W-:Y:S01]  /*9c50*/  FFMA.FTZ R146, R138, c[0x0][0x23c], -R141.reuse ;  /* 0x00008f008a927a23 */ /* 0x100fe2000001088d */
[----:B------:R-:W-:Y:S01]  /*9c60*/  MUFU.EX2 R149, R149 ;  /* 0x0000009500957308 */ /* 0x000fe20000000800 */
[----:B------:R-:W-:Y:S01]  /*9c70*/  LDSM.16.MT88.4 R16, [R196+0x12000] ;  /* 0x01200000c410783b */ /* 0x000fe20000004200 */
[--C-:B------:R-:W-:Y:S01]  /*9c80*/  FFMA.FTZ R153, R34, c[0x0][0x23c], -R141.reuse ;  /* 0x00008f0022997a23 */ /* 0x100fe2000001088d */
[----:B-1----:R-:W-:Y:S01]  /*9c90*/  FMNMX.FTZ R3, R5, R4, !PT ;  /* 0x0000000405037209 */ /* 0x002fe20007810000 */
[--C-:B------:R-:W-:Y:S01]  /*9ca0*/  FFMA.FTZ R164, R32, c[0x0][0x23c], -R141.reuse ;  /* 0x00008f0020a47a23 */ /* 0x100fe2000001088d */
[----:B------:R-:W-:Y:S01]  /*9cb0*/  FSEL R5, R132, RZ, P1 ;  /* 0x000000ff84057208 */ /* 0x000fe20000800000 */
[----:B------:R-:W-:Y:S01]  /*9cc0*/  FFMA.FTZ R155, R30, c[0x0][0x23c], -R141 ;  /* 0x00008f001e9b7a23 */ /* 0x000fe2000001088d */
[C---:B------:R-:W-:Y:S01]  /*9cd0*/  FSETP.NEU.FTZ.AND P0, PT, R3.reuse, -INF , PT ;  /* 0xff8000000300780b */ /* 0x040fe20003f1d000 */
[C---:B------:R-:W-:Y:S01]  /*9ce0*/  FMUL.FTZ R151, R3.reuse, c[0x0][0x23c] ;  /* 0x00008f0003977a20 */ /* 0x040fe20000410000 */
[----:B------:R-:W1:Y:S01]  /*9cf0*/  MUFU.EX2 R148, R148 ;  /* 0x0000009400947308 */ /* 0x000e620000000800 */
[----:B------:R-:W-:Y:S01]  /*9d00*/  FADD.FTZ R4, R2, -R5 ;  /* 0x8000000502047221 */ /* 0x000fe20000010000 */
[----:B------:R-:W-:Y:S01]  /*9d10*/  FSEL R5, R3, RZ, P0 ;  /* 0x000000ff03057208 */ /* 0x000fe20000000000 */
[----:B------:R-:W-:Y:S01]  /*9d20*/  FFMA.FTZ R166, R28, c[0x0][0x23c], -R141 ;  /* 0x00008f001ca67a23 */ /* 0x000fe2000001088d */
[----:B------:R-:W-:Y:S01]  /*9d30*/  FSEL R151, R151, RZ, P0 ;  /* 0x000000ff97977208 */ /* 0x000fe20000000000 */
[----:B------:R-:W-:Y:S01]  /*9d40*/  FMUL.FTZ R150, R4, c[0x0][0x23c] ;  /* 0x00008f0004967a20 */ /* 0x000fe20000410000 */
[----:B------:R-:W-:Y:S01]  /*9d50*/  LDSM.16.MT88.4 R32, [R193+0x12800] ;  /* 0x01280000c120783b */ /* 0x000fe20000004200 */
[----:B------:R-:W-:Y:S01]  /*9d60*/  FADD.FTZ R5, R0, -R5 ;  /* 0x8000000500057221 */ /* 0x000fe20000010000 */
[----:B------:R-:W-:Y:S01]  /*9d70*/  MUFU.EX2 R147, R147 ;  /* 0x0000009300937308 */ /* 0x000fe20000000800 */
[--C-:B------:R-:W-:Y:S01]  /*9d80*/  FFMA.FTZ R145, R133, c[0x0][0x23c], -R151.reuse ;  /* 0x00008f0085917a23 */ /* 0x100fe20000010897 */
[----:B------:R-:W-:Y:S01]  /*9d90*/  LDSM.16.MT88.4 R28, [R192+0x12800] ;  /* 0x01280000c01c783b */ /* 0x000fe20000004200 */
[----:B------:R-:W-:-:S02]  /*9da0*/  FFMA.FTZ R133, R12, c[0x0][0x23c], -R151 ;  /* 0x00008f000c857a23 */ /* 0x000fc40000010897 */
[--C-:B------:R-:W-:Y:S01]  /*9db0*/  FFMA.FTZ R144, R136, c[0x0][0x23c], -R151.reuse ;  /* 0x00008f0088907a23 */ /* 0x100fe20000010897 */
[----:B------:R-:W2:Y:S01]  /*9dc0*/  LDSM.16.MT88.4 R12, [R194+0x12000] ;  /* 0x01200000c20c783b */ /* 0x000ea20000004200 */
[--C-:B------:R-:W-:Y:S01]  /*9dd0*/  FFMA.FTZ R2, R6, c[0x0][0x23c], -R151.reuse ;  /* 0x00008f0006027a23 */ /* 0x100fe20000010897 */
[----:B------:R-:W3:Y:S01]  /*9de0*/  MUFU.EX2 R146, R146 ;  /* 0x0000009200927308 */ /* 0x000ee20000000800 */
[----:B------:R-:W-:Y:S01]  /*9df0*/  FMUL.FTZ R0, R5, c[0x0][0x23c] ;  /* 0x00008f0005007a20 */ /* 0x000fe20000410000 */
[----:B-1----:R-:W-:Y:S01]  /*9e00*/  F2FP.BF16.PACK_AB R4, R148, R149 ;  /* 0x000000959404723e */ /* 0x002fe200000010ff */
[--C-:B------:R-:W-:Y:S01]  /*9e10*/  FFMA.FTZ R157, R26, c[0x0][0x23c], -R151.reuse ;  /* 0x00008f001a9d7a23 */ /* 0x100fe20000010897 */
[----:B------:R-:W-:Y:S01]  /*9e20*/  LDSM.16.MT88.4 R136, [R194+0x12800] ;  /* 0x01280000c288783b */ /* 0x000fe20000004200 */
[--C-:B------:R-:W-:Y:S02]  /*9e30*/  FFMA.FTZ R168, R24, c[0x0][0x23c], -R151.reuse ;  /* 0x00008f0018a87a23 */ /* 0x100fe40000010897 */
[--C-:B------:R-:W-:Y:S01]  /*9e40*/  FFMA.FTZ R159, R22, c[0x0][0x23c], -R151.reuse ;  /* 0x00008f00169f7a23 */ /* 0x100fe20000010897 */
[----:B------:R-:W-:Y:S01]  /*9e50*/  MUFU.EX2 R145, R145 ;  /* 0x0000009100917308 */ /* 0x000fe20000000800 */
[----:B------:R-:W-:Y:S01]  /*9e60*/  FFMA.FTZ R170, R20, c[0x0][0x23c], -R151 ;  /* 0x00008f0014aa7a23 */ /* 0x000fe20000010897 */
[----:B------:R-:W-:Y:S01]  /*9e70*/  LDSM.16.MT88.4 R24, [R196+0x14800] ;  /* 0x01480000c418783b */ /* 0x000fe20000004200 */
[----:B------:R-:W-:-:S02]  /*9e80*/  FFMA.FTZ R161, R228, c[0x0][0x23c], -R141 ;  /* 0x00008f00e4a17a23 */ /* 0x000fc4000001088d */
[--C-:B------:R-:W-:Y:S01]  /*9e90*/  FFMA.FTZ R226, R226, c[0x0][0x23c], -R141.reuse ;  /* 0x00008f00e2e27a23 */ /* 0x100fe2000001088d */
[----:B------:R-:W-:Y:S01]  /*9ea0*/  LDSM.16.MT88.4 R20, [R194+0x14800] ;  /* 0x01480000c214783b */ /* 0x000fe20000004200 */
[--C-:B------:R-:W-:Y:S01]  /*9eb0*/  FFMA.FTZ R163, R224, c[0x0][0x23c], -R141.reuse ;  /* 0x00008f00e0a37a23 */ /* 0x100fe2000001088d */
[----:B------:R-:W1:Y:S01]  /*9ec0*/  MUFU.EX2 R144, R144 ;  /* 0x0000009000907308 */ /* 0x000e620000000800 */
[----:B---3--:R-:W-:Y:S01]  /*9ed0*/  F2FP.BF16.PACK_AB R6, R146, R147 ;  /* 0x000000939206723e */ /* 0x008fe200000010ff */
[----:B------:R-:W-:Y:S02]  /*9ee0*/  FFMA.FTZ R222, R222, c[0x0][0x23c], -R141 ;  /* 0x00008f00dede7a23 */ /* 0x000fe4000001088d */
[--C-:B------:R-:W-:Y:S02]  /*9ef0*/  FFMA.FTZ R165, R178, c[0x0][0x23c], -R151.reuse ;  /* 0x00008f00b2a57a23 */ /* 0x100fe40000010897 */
[--C-:B------:R-:W-:Y:S02]  /*9f00*/  FFMA.FTZ R176, R176, c[0x0][0x23c], -R151.reuse ;  /* 0x00008f00b0b07a23 */ /* 0x100fe40000010897 */
[----:B------:R-:W-:Y:S01]  /*9f10*/  MUFU.EX2 R133, R133 ;  /* 0x0000008500857308 */ /* 0x000fe20000000800 */
[----:B------:R-:W-:-:S02]  /*9f20*/  FFMA.FTZ R167, R174, c[0x0][0x23c], -R151 ;  /* 0x00008f00aea77a23 */ /* 0x000fc40000010897 */
[----:B------:R-:W-:Y:S02]  /*9f30*/  FFMA.FTZ R172, R172, c[0x0][0x23c], -R151 ;  /* 0x00008f00acac7a23 */ /* 0x000fe40000010897 */
[----:B------:R-:W-:Y:S02]  /*9f40*/  FFMA.FTZ R171, R156, c[0x0][0x23c], -R141 ;  /* 0x00008f009cab7a23 */ /* 0x000fe4000001088d */
        /* <DEDUP_REMOVED lines=8> */
[----:B------:R-:W-:Y:S02]  /*9fd0*/  FFMA.FTZ R158, R158, c[0x0][0x23c], -R141 ;  /* 0x00008f009e9e7a23 */ /* 0x000fe4000001088d */
[----:B------:R-:W-:Y:S01]  /*9fe0*/  FFMA.FTZ R151, R152, c[0x0][0x23c], -R151 ;  /* 0x00008f0098977a23 */ /* 0x000fe20000010897 */
[----:B------:R-:W-:Y:S02]  /*9ff0*/  LDSM.16.MT88.4 R140, [R194+0x13800] ;  /* 0x01380000c28c783b */ /* 0x000fe40000004200 */
[----:B------:R-:W4:Y:S01]  /*a000*/  MUFU.EX2 R0, R0 ;  /* 0x0000000000007308 */ /* 0x000f220000000800 */
[----:B---3--:R-:W-:Y:S01]  /*a010*/  F2FP.BF16.PACK_AB R7, R2, R133 ;  /* 0x000000850207723e */ /* 0x008fe200000010ff */
[----:B-1----:R-:W-:-:S06]  /*a020*/  FMUL.FTZ R120, R120, R150 ;  /* 0x0000009678787220 */ /* 0x002fcc0000410000 */
        /* <DEDUP_REMOVED lines=19> */
[----:B------:R-:W3:Y:S01]  /*a160*/  MUFU.EX2 R166, R166 ;  /* 0x000000a600a67308 */ /* 0x000ee20000000800 */
        /* <DEDUP_REMOVED lines=11> */
[----:B------:R-:W4:Y:S01]  /*a220*/  LDSM.16.MT88.4 R16, [R192+0x12000] ;  /* 0x01200000c010783b */ /* 0x000f220000004200 */
[-C--:B------:R-:W-:Y:S01]  /*a230*/  FMUL.FTZ R110, R110, R0.reuse ;  /* 0x000000006e6e7220 */ /* 0x080fe20000410000 */
[----:B------:R-:W5:Y:S01]  /*a240*/  MUFU.EX2 R168, R168 ;  /* 0x000000a800a87308 */ /* 0x000f620000000800 */
        /* <DEDUP_REMOVED lines=28> */
[----:B----4-:R-:W-:Y:S01]  /*a410*/  HMMA.16816.F32.BF16 R104, R4, R16, R104 ;  /* 0x000000100468723c */ /* 0x010fe20000041868 */
[----:B------:R-:W-:Y:S02]  /*a420*/  FMUL.FTZ R45, R45, R150 ;  /* 0x000000962d2d7220 */ /* 0x000fe40000410000 */
[-C--:B------:R-:W-:Y:S01]  /*a430*/  FMUL.FTZ R46, R46, R0.reuse ;  /* 0x000000002e2e7220 */ /* 0x080fe20000410000 */
[----:B------:R-:W-:Y:S01]  /*a440*/  MUFU.EX2 R163, R163 ;  /* 0x000000a300a37308 */ /* 0x000fe20000000800 */
[----:B------:R-:W-:-:S02]  /*a450*/  FMUL.FTZ R47, R47, R0 ;  /* 0x000000002f2f7220 */ /* 0x000fc40000410000 */
[-C--:B------:R-:W-:Y:S01]  /*a460*/  FMUL.FTZ R48, R48, R150.reuse ;  /* 0x0000009630307220 */ /* 0x080fe20000410000 */
[C---:B------:R-:W-:Y:S01]  /*a470*/  HMMA.16816.F32.BF16 R100, R4.reuse, R18, R100 ;  /* 0x000000120464723c */ /* 0x040fe20000041864 */
[----:B------:R-:W-:Y:S01]  /*a480*/  FMUL.FTZ R49, R49, R150 ;  /* 0x0000009631317220 */ /* 0x000fe20000410000 */
[----:B------:R-:W4:Y:S01]  /*a490*/  LDSM.16.MT88.4 R16, [R193+0x14000] ;  /* 0x01400000c110783b */ /* 0x000f220000004200 */
        /* <DEDUP_REMOVED lines=92> */
[----:B------:R-:W-:Y:S01]  /*aa60*/  F2FP.BF16.PACK_AB R4, R164, R153 ;  /* 0x00000099a404723e */ /* 0x000fe200000010ff */
[----:B------:R-:W-:Y:S01]  /*aa70*/  FADD.FTZ R153, R153, R146 ;  /* 0x0000009299997221 */ /* 0x000fe20000010000 */
[----:B---3--:R-:W-:-:S02]  /*aa80*/  F2FP.BF16.PACK_AB R6, R166, R155 ;  /* 0x0000009ba606723e */ /* 0x008fc400000010ff */
[----:B-----5:R-:W-:Y:S01]  /*aa90*/  F2FP.BF16.PACK_AB R5, R168, R157 ;  /* 0x0000009da805723e */ /* 0x020fe200000010ff */
        /* <DEDUP_REMOVED lines=17> */
[C---:B----4-:R-:W-:Y:S08]  /*abb0*/  HMMA.16816.F32.BF16 R52, R4.reuse, R16, R52 ;  /* 0x000000100434723c */ /* 0x050ff00000041834 */
        /* <DEDUP_REMOVED lines=113> */
.L_x_278:
        /* <DEDUP_REMOVED lines=14> */
.L_x_284:
        /* <DEDUP_REMOVED lines=11> */
[----:B------:R-:W-:Y:S04]  /*b460*/  LEA R8, P1, R6, c[0x0][0x168], 0x1 ;  /* 0x00005a0006087a11 */ /* 0x000fe800078208ff */
        /* <DEDUP_REMOVED lines=15> */
.L_x_282:
[----:B------:R-:W-:Y:S04]  /*b560*/  DEPBAR.LE SB0, 0x0 ;  /* 0x000080000000791a */ /* 0x000fe80000000000 */
[----:B------:R-:W-:Y:S01]  /*b570*/  BAR.SYNC.DEFER_BLOCKING 0x0 ;  /* 0x0000000000007b1d */ /* 0x000fe20000010000 */
[----:B------:R-:W-:Y:S01]  /*b580*/  UIADD3 UR12, UR15, -0x1, URZ ;  /* 0xffffffff0f0c7890 */ /* 0x000fe2000fffe03f */
[----:B------:R-:W-:Y:S03]  /*b590*/  MOV R3, UR13 ;  /* 0x0000000d00037c02 */ /* 0x000fe60008000f00 */
        /* <DEDUP_REMOVED lines=14> */
[----:B------:R-:W-:Y:S06]  /*b680*/  PLOP3.LUT P0, PT, PT, PT, UP0, 0x80, 0x0 ;  /* 0x000000000000781c */ /* 0x000fec0003f0f008 */
        /* <DEDUP_REMOVED lines=160> */
[C---:B--2---:R-:W-:Y:S04]  /*c090*/  HMMA.16816.F32.BF16 R20, R172.reuse, R136, R20 ;  /* 0x00000088ac14723c */ /* 0x044fe80000041814 */
[----:B------:R-:W2:Y:S01]  /*c0a0*/  MUFU.TANH R222, R222 ;  /* 0x000000de00de7308 */ /* 0x000ea20000002400 */
[----:B------:R-:W-:Y:S01]  /*c0b0*/  BAR.SYNC.DEFER_BLOCKING 0x0 ;  /* 0x0000000000007b1d */ /* 0x000fe20000010000 */
[----:B------:R-:W-:Y:S02]  /*c0c0*/  FMUL.FTZ R224, R5, c[0x0][0x2ec] ;  /* 0x0000bb0005e07a20 */ /* 0x000fe40000410000 */
[C---:B------:R-:W-:Y:S04]  /*c0d0*/  HMMA.16816.F32.BF16 R24, R172.reuse, R138, R24 ;  /* 0x0000008aac18723c */ /* 0x040fe80000041818 */
[----:B------:R-:W-:Y:S02]  /*c0e0*/  FMUL.FTZ R225, R6, c[0x0][0x2ec] ;  /* 0x0000bb0006e17a20 */ /* 0x000fe40000410000 */
[----:B------:R-:W3:Y:S01]  /*c0f0*/  MUFU.TANH R224, R224 ;  /* 0x000000e000e07308 */ /* 0x000ee20000002400 */
[----:B------:R-:W-:Y:S02]  /*c100*/  FMUL.FTZ R3, R7, c[0x0][0x2ec] ;  /* 0x0000bb0007037a20 */ /* 0x000fe40000410000 */
[----:B------:R-:W-:Y:S03]  /*c110*/  FMUL.FTZ R226, R8, c[0x0][0x2ec] ;  /* 0x0000bb0008e27a20 */ /* 0x000fe60000410000 */
[----:B------:R-:W-:Y:S02]  /*c120*/  FMUL.FTZ R229, R9, c[0x0][0x2ec] ;  /* 0x0000bb0009e57a20 */ /* 0x000fe40000410000 */
[----:B------:R-:W-:Y:S02]  /*c130*/  FMUL.FTZ R228, R10, c[0x0][0x2ec] ;  /* 0x0000bb000ae47a20 */ /* 0x000fe40000410000 */
[----:B------:R-:W4:Y:S01]  /*c140*/  MUFU.TANH R225, R225 ;  /* 0x000000e100e17308 */ /* 0x000f220000002400 */
[----:B------:R-:W-:Y:S02]  /*c150*/  FMUL.FTZ R227, R11, c[0x0][0x2ec] ;  /* 0x0000bb000be37a20 */ /* 0x000fe40000410000 */
[----:B------:R-:W-:Y:S02]  /*c160*/  FMUL.FTZ R233, R12, c[0x0][0x2ec] ;  /* 0x0000bb000ce97a20 */ /* 0x000fe40000410000 */
[----:B------:R-:W-:Y:S02]  /*c170*/  FMUL.FTZ R232, R13, c[0x0][0x2ec] ;  /* 0x0000bb000de87a20 */ /* 0x000fe40000410000 */
[----:B------:R-:W-:Y:S01]  /*c180*/  FMUL.FTZ R231, R14, c[0x0][0x2ec] ;  /* 0x0000bb000ee77a20 */ /* 0x000fe20000410000 */
[C---:B-1----:R-:W-:Y:S02]  /*c190*/  HMMA.16816.F32.BF16 R28, R172.reuse, R132, R28 ;  /* 0x00000084ac1c723c */ /* 0x042fe4000004181c */
[----:B------:R-:W1:Y:S01]  /*c1a0*/  MUFU.TANH R3, R3 ;  /* 0x0000000300037308 */ /* 0x000e620000002400 */
[----:B------:R-:W-:Y:S02]  /*c1b0*/  FMUL.FTZ R230, R15, c[0x0][0x2ec] ;  /* 0x0000bb000fe67a20 */ /* 0x000fe40000410000 */
[----:B------:R-:W-:Y:S02]  /*c1c0*/  FMUL.FTZ R236, R16, c[0x0][0x2ec] ;  /* 0x0000bb0010ec7a20 */ /* 0x000fe40000410000 */
[----:B------:R-:W-:Y:S01]  /*c1d0*/  FMUL.FTZ R239, R17, c[0x0][0x2ec] ;  /* 0x0000bb0011ef7a20 */ /* 0x000fe20000410000 */
[----:B------:R-:W-:Y:S04]  /*c1e0*/  HMMA.16816.F32.BF16 R32, R172, R134, R32 ;  /* 0x00000086ac20723c */ /* 0x000fe80000041820 */
[----:B------:R-:W1:Y:S01]  /*c1f0*/  MUFU.TANH R226, R226 ;  /* 0x000000e200e27308 */ /* 0x000e620000002400 */
[----:B------:R-:W-:Y:S02]  /*c200*/  FMUL.FTZ R235, R18, c[0x0][0x2ec] ;  /* 0x0000bb0012eb7a20 */ /* 0x000fe40000410000 */
[----:B------:R-:W-:Y:S02]  /*c210*/  FMUL.FTZ R234, R19, c[0x0][0x2ec] ;  /* 0x0000bb0013ea7a20 */ /* 0x000fe40000410000 */
[----:B------:R-:W-:Y:S03]  /*c220*/  FMUL.FTZ R240, R20, c[0x0][0x2ec] ;  /* 0x0000bb0014f07a20 */ /* 0x000fe60000410000 */
[----:B------:R-:W-:Y:S02]  /*c230*/  FMUL.FTZ R243, R21, c[0x0][0x2ec] ;  /* 0x0000bb0015f37a20 */ /* 0x000fe40000410000 */
        /* <DEDUP_REMOVED lines=16> */
[----:B------:R-:W-:Y:S03]  /*c340*/  FMUL.FTZ R249, R35, c[0x0][0x2ec] ;  /* 0x0000bb0023f97a20 */ /* 0x000fe60000410000 */
        /* <DEDUP_REMOVED lines=23> */
[----:B------:R-:W1:Y:S02]  /*c4c0*/  MUFU.TANH R249, R249 ;  /* 0x000000f900f97308 */ /* 0x000e640000002400 */
[----:B-1234-:R-:W-:-:S05]  /*c4d0*/  @P0 BRA `(.L_x_284) ;  /* 0xffffeed000000947 */ /* 0x01efca000383ffff */
.L_x_283:
[----:B------:R-:W-:Y:S01]  /*c4e0*/  IMAD.U32 R4, RZ, RZ, UR12 ;  /* 0x0000000cff047e24 */ /* 0x000fe2000f8e00ff */
[----:B------:R-:W-:Y:S01]  /*c4f0*/  LDSM.16.MT88.4 R20, [R194+0x12000] ;  /* 0x01200000c214783b */ /* 0x000fe20000004200 */
[----:B------:R-:W-:Y:S02]  /*c500*/  UISETP.GT.AND UP0, UPT, UR12, UR9, UPT ;  /* 0x000000090c00728c */ /* 0x000fe4000bf04270 */
[----:B------:R-:W-:Y:S01]  /*c510*/  IMAD R4, R4, 0x40, R213 ;  /* 0x0000004004047824 */ /* 0x000fe200078e02d5 */
[----:B------:R-:W-:Y:S04]  /*c520*/  UMOV UR15, UR12 ;  /* 0x0000000c000f7c82 */ /* 0x000fe80008000000 */
[C---:B------:R-:W-:Y:S01]  /*c530*/  IADD3 R6, R4.reuse, 0x1, RZ ;  /* 0x0000000104067810 */ /* 0x040fe20007ffe0ff */
[----:B------:R-:W-:Y:S01]  /*c540*/  LDSM.16.MT88.4 R28, [R193+0x12000] ;  /* 0x01200000c11c783b */ /* 0x000fe20000004200 */
[----:B------:R-:W-:Y:S02]  /*c550*/  ISETP.GE.AND P2, PT, R4, R210, PT ;  /* 0x000000d20400720c */ /* 0x000fe40003f46270 */
[C---:B------:R-:W-:Y:S02]  /*c560*/  ISETP.GE.AND P1, PT, R6.reuse, R212, PT ;  /* 0x000000d40600720c */ /* 0x040fe40003f26270 */
[C---:B------:R-:W-:Y:S02]  /*c570*/  ISETP.GE.AND P6, PT, R6.reuse, R210, PT ;  /* 0x000000d20600720c */ /* 0x040fe40003fc6270 */
[----:B------:R-:W-:Y:S02]  /*c580*/  ISETP.GE.OR P1, PT, R6, R211, !P1 ;  /* 0x000000d30600720c */ /* 0x000fe40004f26670 */
[-C--:B------:R-:W-:Y:S02]  /*c590*/  ISETP.GE.OR P2, PT, R4, R205.reuse, !P2 ;  /* 0x000000cd0400720c */ /* 0x080fe40005746670 */
[----:B------:R-:W-:Y:S02]  /*c5a0*/  ISETP.GE.OR P6, PT, R6, R205, !P6 ;  /* 0x000000cd0600720c */ /* 0x000fe400077c6670 */
[----:B------:R-:W-:Y:S02]  /*c5b0*/  IADD3 R6, R4, 0x10, RZ ;  /* 0x0000001004067810 */ /* 0x000fe40007ffe0ff */
[----:B------:R-:W-:Y:S02]  /*c5c0*/  FSEL R225, R225, -INF , !P2 ;  /* 0xff800000e1e17808 */ /* 0x000fe40005000000 */
[----:B------:R-:W-:Y:S02]  /*c5d0*/  FSEL R224, R224, -INF , !P1 ;  /* 0xff800000e0e07808 */ /* 0x000fe40004800000 */
[C---:B------:R-:W-:Y:S02]  /*c5e0*/  ISETP.GE.AND P2, PT, R6.reuse, R212, PT ;  /* 0x000000d40600720c */ /* 0x040fe40003f46270 */
[C---:B------:R-:W-:Y:S02]  /*c5f0*/  ISETP.GE.AND P1, PT, R6.reuse, R210, PT ;  /* 0x000000d20600720c */ /* 0x040fe40003f26270 */
[C---:B------:R-:W-:Y:S02]  /*c600*/  ISETP.GE.OR P2, PT, R6.reuse, R211, !P2 ;  /* 0x000000d30600720c */ /* 0x040fe40005746670 */
[----:B------:R-:W-:Y:S02]  /*c610*/  ISETP.GE.OR P1, PT, R6, R205, !P1 ;  /* 0x000000cd0600720c */ /* 0x000fe40004f26670 */
[C---:B------:R-:W-:Y:S02]  /*c620*/  IADD3 R6, R4.reuse, 0x18, RZ ;  /* 0x0000001804067810 */ /* 0x040fe40007ffe0ff */
[----:B------:R-:W-:Y:S02]  /*c630*/  IADD3 R5, R4, 0x8, RZ ;  /* 0x0000000804057810 */ /* 0x000fe40007ffe0ff */
[----:B------:R-:W-:Y:S02]  /*c640*/  FSEL R164, R233, -INF , !P2 ;  /* 0xff800000e9a47808 */ /* 0x000fe40005000000 */
[-C--:B------:R-:W-:Y:S02]  /*c650*/  ISETP.GE.AND P2, PT, R6, R212.reuse, PT ;  /* 0x000000d40600720c */ /* 0x080fe40003f46270 */
[C---:B------:R-:W-:Y:S02]  /*c660*/  ISETP.GE.AND P5, PT, R5.reuse, R212, PT ;  /* 0x000000d40500720c */ /* 0x040fe40003fa6270 */
[C---:B------:R-:W-:Y:S02]  /*c670*/  ISETP.GE.AND P4, PT, R5.reuse, R210, PT ;  /* 0x000000d20500720c */ /* 0x040fe40003f86270 */
[-C--:B------:R-:W-:Y:S02]  /*c680*/  ISETP.GE.AND P3, PT, R4, R212.reuse, PT ;  /* 0x000000d40400720c */ /* 0x080fe40003f66270 */
[-C--:B------:R-:W-:Y:S02]  /*c690*/  ISETP.GE.OR P2, PT, R6, R211.reuse, !P2 ;  /* 0x000000d30600720c */ /* 0x080fe40005746670 */
[C---:B------:R-:W-:Y:S02]  /*c6a0*/  ISETP.GE.OR P5, PT, R5.reuse, R211, !P5 ;  /* 0x000000d30500720c */ /* 0x040fe40006fa6670 */
[----:B------:R-:W-:Y:S02]  /*c6b0*/  ISETP.GE.OR P4, PT, R5, R205, !P4 ;  /* 0x000000cd0500720c */ /* 0x000fe40006786670 */
[CC--:B------:R-:W-:Y:S02]  /*c6c0*/  ISETP.GE.OR P3, PT, R4.reuse, R211.reuse, !P3 ;  /* 0x000000d30400720c */ /* 0x0c0fe40005f66670 */
[C---:B-1----:R-:W-:Y:S02]  /*c6d0*/  IADD3 R9, R4.reuse, 0x20, RZ ;  /* 0x0000002004097810 */ /* 0x042fe40007ffe0ff */
[----:B------:R-:W-:Y:S02]  /*c6e0*/  IADD3 R5, R4, 0x9, RZ ;  /* 0x0000000904057810 */ /* 0x000fe40007ffe0ff */
[----:B------:R-:W-:Y:S02]  /*c6f0*/  FSEL R142, R236, -INF , !P2 ;  /* 0xff800000ec8e7808 */ /* 0x000fe40005000000 */
[----:B------:R-:W-:Y:S02]  /*c700*/  FSEL R222, R222, -INF , !P3 ;  /* 0xff800000dede7808 */ /* 0x000fe40005800000 */
[-C--:B------:R-:W-:Y:S02]  /*c710*/  ISETP.GE.AND P2, PT, R9, R212.reuse, PT ;  /* 0x000000d40900720c */ /* 0x080fe40003f46270 */
[C---:B------:R-:W-:Y:S02]  /*c720*/  ISETP.GE.AND P0, PT, R5.reuse, R212, PT ;  /* 0x000000d40500720c */ /* 0x040fe40003f06270 */
[----:B------:R-:W-:Y:S02]  /*c730*/  ISETP.GE.AND P3, PT, R5, R210, PT ;  /* 0x000000d20500720c */ /* 0x000fe40003f66270 */
[-C--:B------:R-:W-:Y:S02]  /*c740*/  ISETP.GE.OR P2, PT, R9, R211.reuse, !P2 ;  /* 0x000000d30900720c */ /* 0x080fe40005746670 */
[C---:B------:R-:W-:Y:S02]  /*c750*/  ISETP.GE.OR P0, PT, R5.reuse, R211, !P0 ;  /* 0x000000d30500720c */ /* 0x040fe40004706670 */
[----:B------:R-:W-:Y:S02]  /*c760*/  ISETP.GE.OR P3, PT, R5, R205, !P3 ;  /* 0x000000cd0500720c */ /* 0x000fe40005f66670 */
[C---:B------:R-:W-:Y:S02]  /*c770*/  IADD3 R5, R4.reuse, 0x11, RZ ;  /* 0x0000001104057810 */ /* 0x040fe40007ffe0ff */
[----:B------:R-:W-:Y:S02]  /*c780*/  IADD3 R8, R4, 0x21, RZ ;  /* 0x0000002104087810 */ /* 0x000fe40007ffe0ff */
[----:B------:R-:W-:Y:S02]  /*c790*/  FSEL R160, R240, -INF , !P2 ;  /* 0xff800000f0a07808 */ /* 0x000fe40005000000 */
[----:B------:R-:W-:Y:S02]  /*c7a0*/  FSEL R226, R226, -INF , !P5 ;  /* 0xff800000e2e27808 */ /* 0x000fe40006800000 */
[----:B------:R-:W-:Y:S02]  /*c7b0*/  FSEL R10, R229, -INF , !P0 ;  /* 0xff800000e50a7808 */ /* 0x000fe40004000000 */
[C---:B------:R-:W-:Y:S02]  /*c7c0*/  ISETP.GE.AND P5, PT, R5.reuse, R212, PT ;  /* 0x000000d40500720c */ /* 0x040fe40003fa6270 */
[C---:B------:R-:W-:Y:S02]  /*c7d0*/  ISETP.GE.AND P0, PT, R5.reuse, R210, PT ;  /* 0x000000d20500720c */ /* 0x040fe40003f06270 */
[C---:B------:R-:W-:Y:S02]  /*c7e0*/  ISETP.GE.AND P2, PT, R8.reuse, R212, PT ;  /* 0x000000d40800720c */ /* 0x040fe40003f46270 */
[C---:B------:R-:W-:Y:S02]  /*c7f0*/  ISETP.GE.OR P5, PT, R5.reuse, R211, !P5 ;  /* 0x000000d30500720c */ /* 0x040fe40006fa6670 */
[----:B------:R-:W-:Y:S02]  /*c800*/  ISETP.GE.OR P0, PT, R5, R205, !P0 ;  /* 0x000000cd0500720c */ /* 0x000fe40004706670 */
[----:B------:R-:W-:Y:S02]  /*c810*/  ISETP.GE.OR P2, PT, R8, R211, !P2 ;  /* 0x000000d30800720c */ /* 0x000fe40005746670 */
[----:B------:R-:W-:Y:S02]  /*c820*/  FMNMX.FTZ R12, R225, R0, !PT ;  /* 0x00000000e10c7209 */ /* 0x000fe40007810000 */
[----:B------:R-:W-:Y:S02]  /*c830*/  FSEL R5, R3, -INF , !P6 ;  /* 0xff80000003057808 */ /* 0x000fe40007000000 */
[----:B------:R-:W-:Y:S02]  /*c840*/  IADD3 R3, R4, 0x28, RZ ;  /* 0x0000002804037810 */ /* 0x000fe40007ffe0ff */
[----:B------:R-:W-:Y:S02]  /*c850*/  FSEL R7, R228, -INF , !P4 ;  /* 0xff800000e4077808 */ /* 0x000fe40006000000 */
[-C--:B------:R-:W-:Y:S02]  /*c860*/  ISETP.GE.AND P4, PT, R9, R210.reuse, PT ;  /* 0x000000d20900720c */ /* 0x080fe40003f86270 */
[----:B------:R-:W-:Y:S02]  /*c870*/  FSEL R158, R243, -INF , !P2 ;  /* 0xff800000f39e7808 */ /* 0x000fe40005000000 */
[----:B------:R-:W-:Y:S02]  /*c880*/  IADD3 R11, R4, 0x19, RZ ;  /* 0x00000019040b7810 */ /* 0x000fe40007ffe0ff */
[----:B------:R-:W-:Y:S02]  /*c890*/  ISETP.GE.AND P6, PT, R6, R210, PT ;  /* 0x000000d20600720c */ /* 0x000fe40003fc6270 */
[----:B------:R-:W-:Y:S02]  /*c8a0*/  ISETP.GE.AND P2, PT, R3, R212, PT ;  /* 0x000000d40300720c */ /* 0x000fe40003f46270 */
[----:B------:R-:W-:Y:S02]  /*c8b0*/  FMNMX.FTZ R12, R5, R12, !PT ;  /* 0x0000000c050c7209 */ /* 0x000fe40007810000 */
[-C--:B------:R-:W-:Y:S02]  /*c8c0*/  ISETP.GE.OR P4, PT, R9, R205.reuse, !P4 ;  /* 0x000000cd0900720c */ /* 0x080fe40006786670 */
[----:B------:R-:W-:Y:S02]  /*c8d0*/  FMNMX.FTZ R9, R222, R2, !PT ;  /* 0x00000002de097209 */ /* 0x000fe40007810000 */
[----:B------:R-:W-:Y:S02]  /*c8e0*/  FSEL R162, R232, -INF , !P5 ;  /* 0xff800000e8a27808 */ /* 0x000fe40006800000 */
[----:B------:R-:W-:Y:S02]  /*c8f0*/  ISETP.GE.AND P5, PT, R11, R212, PT ;  /* 0x000000d40b00720c */ /* 0x000fe40003fa6270 */
[----:B------:R-:W-:Y:S02]  /*c900*/  ISETP.GE.OR P6, PT, R6, R205, !P6 ;  /* 0x000000cd0600720c */ /* 0x000fe400077c6670 */
[----:B------:R-:W-:Y:S02]  /*c910*/  FSEL R227, R227, -INF , !P3 ;  /* 0xff800000e3e37808 */ /* 0x000fe40005800000 */
[----:B------:R-:W-:Y:S02]  /*c920*/  ISETP.GE.OR P2, PT, R3, R211, !P2 ;  /* 0x000000d30300720c */ /* 0x000fe40005746670 */
[----:B------:R-:W-:Y:S02]  /*c930*/  FMNMX.FTZ R12, R7, R12, !PT ;  /* 0x0000000c070c7209 */ /* 0x000fe40007810000 */
[----:B------:R-:W-:Y:S02]  /*c940*/  IADD3 R6, R4, 0x29, RZ ;  /* 0x0000002904067810 */ /* 0x000fe40007ffe0ff */
[----:B------:R-:W-:Y:S02]  /*c950*/  FMNMX.FTZ R9, R224, R9, !PT ;  /* 0x00000009e0097209 */ /* 0x000fe40007810000 */
[----:B------:R-:W-:Y:S02]  /*c960*/  FSEL R163, R231, -INF , !P1 ;  /* 0xff800000e7a37808 */ /* 0x000fe40004800000 */
[----:B------:R-:W-:Y:S02]  /*c970*/  FSEL R156, R246, -INF , !P2 ;  /* 0xff800000f69c7808 */ /* 0x000fe40005000000 */
[----:B------:R-:W-:Y:S02]  /*c980*/  ISETP.GE.OR P5, PT, R11, R211, !P5 ;  /* 0x000000d30b00720c */ /* 0x000fe40006fa6670 */
[----:B------:R-:W-:Y:S02]  /*c990*/  FMNMX.FTZ R12, R227, R12, !PT ;  /* 0x0000000ce30c7209 */ /* 0x000fe40007810000 */
[----:B------:R-:W-:Y:S02]  /*c9a0*/  ISETP.GE.AND P3, PT, R8, R210, PT ;  /* 0x000000d20800720c */ /* 0x000fe40003f66270 */
[----:B------:R-:W-:Y:S02]  /*c9b0*/  ISETP.GE.AND P2, PT, R6, R212, PT ;  /* 0x000000d40600720c */ /* 0x000fe40003f46270 */
[----:B------:R-:W-:Y:S02]  /*c9c0*/  FMNMX.FTZ R9, R226, R9, !PT ;  /* 0x00000009e2097209 */ /* 0x000fe40007810000 */
[----:B------:R-:W-:Y:S02]  /*c9d0*/  FSEL R140, R239, -INF , !P5 ;  /* 0xff800000ef8c7808 */ /* 0x000fe40006800000 */
[----:B------:R-:W-:Y:S02]  /*c9e0*/  FSEL R161, R230, -INF , !P0 ;  /* 0xff800000e6a17808 */ /* 0x000fe40004000000 */
[----:B------:R-:W-:Y:S02]  /*c9f0*/  FMNMX.FTZ R12, R163, R12, !PT ;  /* 0x0000000ca30c7209 */ /* 0x000fe40007810000 */
[----:B------:R-:W-:Y:S02]  /*ca00*/  ISETP.GE.AND P5, PT, R11, R210, PT ;  /* 0x000000d20b00720c */ /* 0x000fe40003fa6270 */
[----:B------:R-:W-:Y:S02]  /*ca10*/  ISETP.GE.OR P3, PT, R8, R205, !P3 ;  /* 0x000000cd0800720c */ /* 0x000fe40005f66670 */
[----:B------:R-:W-:Y:S02]  /*ca20*/  ISETP.GE.OR P2, PT, R6, R211, !P2 ;  /* 0x000000d30600720c */ /* 0x000fe40005746670 */
[----:B------:R-:W-:Y:S02]  /*ca30*/  IADD3 R8, R4, 0x30, RZ ;  /* 0x0000003004087810 */ /* 0x000fe40007ffe0ff */
[----:B------:R-:W-:Y:S02]  /*ca40*/  FMNMX.FTZ R9, R10, R9, !PT ;  /* 0x000000090a097209 */ /* 0x000fe40007810000 */
[----:B------:R-:W-:Y:S02]  /*ca50*/  FSEL R154, R244, -INF , !P2 ;  /* 0xff800000f49a7808 */ /* 0x000fe40005000000 */
[----:B------:R-:W-:Y:S02]  /*ca60*/  FSEL R143, R235, -INF , !P6 ;  /* 0xff800000eb8f7808 */ /* 0x000fe40007000000 */
[----:B------:R-:W-:Y:S02]  /*ca70*/  FMNMX.FTZ R12, R161, R12, !PT ;  /* 0x0000000ca10c7209 */ /* 0x000fe40007810000 */
[----:B------:R-:W-:Y:S02]  /*ca80*/  ISETP.GE.OR P5, PT, R11, R205, !P5 ;  /* 0x000000cd0b00720c */ /* 0x000fe40006fa6670 */
[----:B------:R-:W-:Y:S02]  /*ca90*/  ISETP.GE.AND P2, PT, R8, R212, PT ;  /* 0x000000d40800720c */ /* 0x000fe40003f46270 */
[----:B------:R-:W-:Y:S02]  /*caa0*/  ISETP.GE.AND P1, PT, R3, R210, PT ;  /* 0x000000d20300720c */ /* 0x000fe40003f26270 */
[----:B------:R-:W-:Y:S02]  /*cab0*/  FMNMX.FTZ R9, R164, R9, !PT ;  /* 0x00000009a4097209 */ /* 0x000fe40007810000 */
[----:B------:R-:W-:Y:S02]  /*cac0*/  FSEL R141, R234, -INF , !P5 ;  /* 0xff800000ea8d7808 */ /* 0x000fe40006800000 */
[----:B------:R-:W-:Y:S02]  /*cad0*/  FMNMX.FTZ R12, R143, R12, !PT ;  /* 0x0000000c8f0c7209 */ /* 0x000fe40007810000 */
[----:B------:R-:W-:Y:S02]  /*cae0*/  ISETP.GE.OR P1, PT, R3, R205, !P1 ;  /* 0x000000cd0300720c */ /* 0x000fe40004f26670 */
[----:B------:R-:W-:Y:S02]  /*caf0*/  ISETP.GE.OR P2, PT, R8, R211, !P2 ;  /* 0x000000d30800720c */ /* 0x000fe40005746670 */
[----:B------:R-:W-:Y:S02]  /*cb00*/  IADD3 R3, R4, 0x38, RZ ;  /* 0x0000003804037810 */ /* 0x000fe40007ffe0ff */
[----:B------:R-:W-:Y:S02]  /*cb10*/  FMNMX.FTZ R9, R162, R9, !PT ;  /* 0x00000009a2097209 */ /* 0x000fe40007810000 */
[----:B------:R-:W-:Y:S02]  /*cb20*/  FSEL R152, R245, -INF , !P2 ;  /* 0xff800000f5987808 */ /* 0x000fe40005000000 */
[----:B------:R-:W-:Y:S02]  /*cb30*/  FSEL R159, R238, -INF , !P4 ;  /* 0xff800000ee9f7808 */ /* 0x000fe40006000000 */
[----:B------:R-:W-:Y:S02]  /*cb40*/  FMNMX.FTZ R12, R141, R12, !PT ;  /* 0x0000000c8d0c7209 */ /* 0x000fe40007810000 */
[----:B------:R-:W-:Y:S02]  /*cb50*/  ISETP.GE.AND P2, PT, R3, R212, PT ;  /* 0x000000d40300720c */ /* 0x000fe40003f46270 */
[----:B------:R-:W-:Y:S02]  /*cb60*/  FMNMX.FTZ R9, R142, R9, !PT ;  /* 0x000000098e097209 */ /* 0x000fe40007810000 */
[----:B------:R-:W-:Y:S02]  /*cb70*/  FSEL R157, R237, -INF , !P3 ;  /* 0xff800000ed9d7808 */ /* 0x000fe40005800000 */
[----:B------:R-:W-:Y:S02]  /*cb80*/  FMNMX.FTZ R12, R159, R12, !PT ;  /* 0x0000000c9f0c7209 */ /* 0x000fe40007810000 */
[----:B------:R-:W-:Y:S02]  /*cb90*/  ISETP.GE.OR P2, PT, R3, R211, !P2 ;  /* 0x000000d30300720c */ /* 0x000fe40005746670 */
[----:B------:R-:W-:Y:S02]  /*cba0*/  ISETP.GE.AND P0, PT, R6, R210, PT ;  /* 0x000000d20600720c */ /* 0x000fe40003f06270 */
[----:B------:R-:W-:Y:S02]  /*cbb0*/  FMNMX.FTZ R9, R140, R9, !PT ;  /* 0x000000098c097209 */ /* 0x000fe40007810000 */
[----:B------:R-:W-:Y:S02]  /*cbc0*/  FSEL R148, R25, -INF , !P2 ;  /* 0xff80000019947808 */ /* 0x000fe40005000000 */
[----:B------:R-:W-:Y:S02]  /*cbd0*/  FSEL R155, R242, -INF , !P1 ;  /* 0xff800000f29b7808 */ /* 0x000fe40004800000 */
[----:B------:R-:W-:Y:S02]  /*cbe0*/  FMNMX.FTZ R12, R157, R12, !PT ;  /* 0x0000000c9d0c7209 */ /* 0x000fe40007810000 */
[----:B------:R-:W-:Y:S02]  /*cbf0*/  ISETP.GE.OR P0, PT, R6, R205, !P0 ;  /* 0x000000cd0600720c */ /* 0x000fe40004706670 */
[----:B------:R-:W-:Y:S02]  /*cc00*/  ISETP.GE.AND P2, PT, R8, R210, PT ;  /* 0x000000d20800720c */ /* 0x000fe40003f46270 */
[----:B------:R-:W-:Y:S02]  /*cc10*/  IADD3 R6, R4, 0x31, RZ ;  /* 0x0000003104067810 */ /* 0x000fe40007ffe0ff */
[----:B------:R-:W-:Y:S02]  /*cc20*/  FMNMX.FTZ R9, R160, R9, !PT ;  /* 0x00000009a0097209 */ /* 0x000fe40007810000 */
[----:B------:R-:W-:Y:S02]  /*cc30*/  FSEL R153, R241, -INF , !P0 ;  /* 0xff800000f1997808 */ /* 0x000fe40004000000 */
[----:B------:R-:W-:Y:S02]  /*cc40*/  ISETP.GE.OR P2, PT, R8, R205, !P2 ;  /* 0x000000cd0800720c */ /* 0x000fe40005746670 */
[----:B------:R-:W-:Y:S02]  /*cc50*/  FMNMX.FTZ R8, R155, R12, !PT ;  /* 0x0000000c9b087209 */ /* 0x000fe40007810000 */
[----:B------:R-:W-:Y:S02]  /*cc60*/  ISETP.GE.AND P1, PT, R6, R210, PT ;  /* 0x000000d20600720c */ /* 0x000fe40003f26270 */
[----:B------:R-:W-:Y:S02]  /*cc70*/  FMNMX.FTZ R9, R158, R9, !PT ;  /* 0x000000099e097209 */ /* 0x000fe40007810000 */
[----:B------:R-:W-:Y:S02]  /*cc80*/  FSEL R149, R248, -INF , !P2 ;  /* 0xff800000f8957808 */ /* 0x000fe40005000000 */
[----:B------:R-:W-:Y:S02]  /*cc90*/  FMNMX.FTZ R8, R153, R8, !PT ;  /* 0x0000000899087209 */ /* 0x000fe40007810000 */
[----:B------:R-:W-:Y:S02]  /*cca0*/  ISETP.GE.OR P1, PT, R6, R205, !P1 ;  /* 0x000000cd0600720c */ /* 0x000fe40004f26670 */
[----:B------:R-:W-:Y:S02]  /*ccb0*/  IADD3 R4, R4, 0x39, RZ ;  /* 0x0000003904047810 */ /* 0x000fe40007ffe0ff */
[----:B------:R-:W-:Y:S02]  /*ccc0*/  ISETP.GE.AND P0, PT, R3, R210, PT ;  /* 0x000000d20300720c */ /* 0x000fe40003f06270 */
[----:B------:R-:W-:Y:S02]  /*ccd0*/  FMNMX.FTZ R9, R156, R9, !PT ;  /* 0x000000099c097209 */ /* 0x000fe40007810000 */
[----:B------:R-:W-:Y:S02]  /*cce0*/  ISETP.GE.AND P6, PT, R6, R212, PT ;  /* 0x000000d40600720c */ /* 0x000fe40003fc6270 */
[----:B------:R-:W-:Y:S02]  /*ccf0*/  FSEL R147, R247, -INF , !P1 ;  /* 0xff800000f7937808 */ /* 0x000fe40004800000 */
[----:B------:R-:W-:Y:S02]  /*cd00*/  FMNMX.FTZ R8, R149, R8, !PT ;  /* 0x0000000895087209 */ /* 0x000fe40007810000 */
[----:B------:R-:W-:Y:S02]  /*cd10*/  ISETP.GE.OR P2, PT, R3, R205, !P0 ;  /* 0x000000cd0300720c */ /* 0x000fe40004746670 */
[----:B------:R-:W-:Y:S02]  /*cd20*/  ISETP.GE.AND P0, PT, R4, R210, PT ;  /* 0x000000d20400720c */ /* 0x000fe40003f06270 */
[----:B------:R-:W-:Y:S02]  /*cd30*/  FMNMX.FTZ R9, R154, R9, !PT ;  /* 0x000000099a097209 */ /* 0x000fe40007810000 */
[----:B------:R-:W-:Y:S02]  /*cd40*/  ISETP.GE.OR P6, PT, R6, R211, !P6 ;  /* 0x000000d30600720c */ /* 0x000fe400077c6670 */
[----:B------:R-:W-:Y:S02]  /*cd50*/  FSEL R145, R250, -INF , !P2 ;  /* 0xff800000fa917808 */ /* 0x000fe40005000000 */
[----:B------:R-:W-:Y:S02]  /*cd60*/  FMNMX.FTZ R8, R147, R8, !PT ;  /* 0x0000000893087209 */ /* 0x000fe40007810000 */
[----:B------:R-:W-:Y:S02]  /*cd70*/  ISETP.GE.OR P0, PT, R4, R205, !P0 ;  /* 0x000000cd0400720c */ /* 0x000fe40004706670 */
[----:B------:R-:W-:Y:S02]  /*cd80*/  FSEL R150, R252, -INF , !P6 ;  /* 0xff800000fc967808 */ /* 0x000fe40007000000 */
[----:B------:R-:W-:Y:S02]  /*cd90*/  FMNMX.FTZ R9, R152, R9, !PT ;  /* 0x0000000998097209 */ /* 0x000fe40007810000 */
[----:B------:R-:W-:Y:S02]  /*cda0*/  ISETP.GE.AND P5, PT, R4, R212, PT ;  /* 0x000000d40400720c */ /* 0x000fe40003fa6270 */
[----:B------:R-:W-:Y:S02]  /*cdb0*/  FMNMX.FTZ R8, R145, R8, !PT ;  /* 0x0000000891087209 */ /* 0x000fe40007810000 */
[----:B------:R-:W-:Y:S02]  /*cdc0*/  FSEL R133, R249, -INF , !P0 ;  /* 0xff800000f9857808 */ /* 0x000fe40004000000 */
[----:B------:R-:W-:Y:S02]  /*cdd0*/  FMNMX.FTZ R9, R150, R9, !PT ;  /* 0x0000000996097209 */ /* 0x000fe40007810000 */
[----:B------:R-:W-:Y:S02]  /*cde0*/  ISETP.GE.OR P5, PT, R4, R211, !P5 ;  /* 0x000000d30400720c */ /* 0x000fe40006fa6670 */
[----:B------:R-:W-:Y:S02]  /*cdf0*/  FMNMX.FTZ R6, R133, R8, !PT ;  /* 0x0000000885067209 */ /* 0x000fe40007810000 */
[----:B------:R-:W-:Y:S02]  /*ce00*/  FSEL R146, R251, -INF , !P5 ;  /* 0xff800000fb927808 */ /* 0x000fe40006800000 */
[----:B------:R-:W-:Y:S01]  /*ce10*/  FMNMX.FTZ R11, R148, R9, !PT ;  /* 0x00000009940b7209 */ /* 0x000fe20007810000 */
[----:B------:R-:W-:Y:S03]  /*ce20*/  SHFL.BFLY PT, R3, R6, 0x2, 0x1f ;  /* 0x0c401f0006037f89 */ /* 0x000fe600000e0000 */
[----:B------:R-:W-:Y:S05]  /*ce30*/  FMNMX.FTZ R9, R146, R11, !PT ;  /* 0x0000000b92097209 */ /* 0x000fea0007810000 */
[----:B------:R-:W1:Y:S02]  /*ce40*/  SHFL.BFLY PT, R12, R9, 0x2, 0x1f ;  /* 0x0c401f00090c7f89 */ /* 0x000e6400000e0000 */
[----:B-1----:R-:W-:Y:S02]  /*ce50*/  FMNMX.FTZ R9, R9, R12, !PT ;  /* 0x0000000c09097209 */ /* 0x002fe40007810000 */
[----:B------:R-:W-:Y:S04]  /*ce60*/  FMNMX.FTZ R4, R6, R3, !PT ;  /* 0x0000000306047209 */ /* 0x000fe80007810000 */
[----:B------:R-:W-:Y:S08]  /*ce70*/  LDSM.16.MT88.4 R12, [R196+0x12000] ;  /* 0x01200000c40c783b */ /* 0x000ff00000004200 */
[----:B------:R-:W1:Y:S08]  /*ce80*/  SHFL.BFLY PT, R3, R4, 0x1, 0x1f ;  /* 0x0c201f0004037f89 */ /* 0x000e7000000e0000 */
[----:B------:R-:W2:Y:S01]  /*ce90*/  SHFL.BFLY PT, R132, R9, 0x1, 0x1f ;  /* 0x0c201f0009847f89 */ /* 0x000ea200000e0000 */
[----:B-1----:R-:W-:Y:S04]  /*cea0*/  FMNMX.FTZ R3, R4, R3, !PT ;  /* 0x0000000304037209 */ /* 0x002fe80007810000 */
[C---:B------:R-:W-:Y:S01]  /*ceb0*/  FSETP.NEU.FTZ.AND P0, PT, R3.reuse, -INF , PT ;  /* 0xff8000000300780b */ /* 0x040fe20003f1d000 */
[----:B------:R-:W-:Y:S01]  /*cec0*/  FMUL.FTZ R144, R3, c[0x0][0x23c] ;  /* 0x00008f0003907a20 */ /* 0x000fe20000410000 */
[----:B--2---:R-:W-:Y:S04]  /*ced0*/  FMNMX.FTZ R132, R9, R132, !PT ;  /* 0x0000008409847209 */ /* 0x004fe80007810000 */
[----:B------:R-:W-:Y:S02]  /*cee0*/  FSEL R144, R144, RZ, P0 ;  /* 0x000000ff90907208 */ /* 0x000fe40000000000 */
[C---:B------:R-:W-:Y:S01]  /*cef0*/  FSETP.NEU.FTZ.AND P1, PT, R132.reuse, -INF , PT ;  /* 0xff8000008400780b */ /* 0x040fe20003f3d000 */
[C---:B------:R-:W-:Y:S02]  /*cf00*/  FMUL.FTZ R151, R132.reuse, c[0x0][0x23c] ;  /* 0x00008f0084977a20 */ /* 0x040fe40000410000 */
[--C-:B------:R-:W-:Y:S01]  /*cf10*/  FFMA.FTZ R169, R5, c[0x0][0x23c], -R144.reuse ;  /* 0x00008f0005a97a23 */ /* 0x100fe20000010890 */
[----:B------:R-:W-:Y:S01]  /*cf20*/  FSEL R5, R132, RZ, P1 ;  /* 0x000000ff84057208 */ /* 0x000fe20000800000 */
[--C-:B------:R-:W-:Y:S01]  /*cf30*/  FFMA.FTZ R170, R225, c[0x0][0x23c], -R144.reuse ;  /* 0x00008f00e1aa7a23 */ /* 0x100fe20000010890 */
[----:B------:R-:W-:Y:S01]  /*cf40*/  FSEL R151, R151, RZ, P1 ;  /* 0x000000ff97977208 */ /* 0x000fe20000800000 */
[----:B------:R-:W-:Y:S02]  /*cf50*/  FFMA.FTZ R168, R7, c[0x0][0x23c], -R144 ;  /* 0x00008f0007a87a23 */ /* 0x000fe40000010890 */
[----:B------:R-:W-:Y:S01]  /*cf60*/  FADD.FTZ R4, -R5, R2 ;  /* 0x0000000205047221 */ /* 0x000fe20000010100 */
[----:B------:R-:W-:Y:S01]  /*cf70*/  FSEL R5, R3, RZ, P0 ;  /* 0x000000ff03057208 */ /* 0x000fe20000000000 */
[--C-:B------:R-:W-:Y:S01]  /*cf80*/  FFMA.FTZ R173, R222, c[0x0][0x23c], -R151.reuse ;  /* 0x00008f00dead7a23 */ /* 0x100fe20000010897 */
[----:B------:R-:W-:Y:S01]  /*cf90*/  MUFU.EX2 R170, R170 ;  /* 0x000000aa00aa7308 */ /* 0x000fe20000000800 */
[--C-:B------:R-:W-:Y:S01]  /*cfa0*/  FFMA.FTZ R134, R224, c[0x0][0x23c], -R151.reuse ;  /* 0x00008f00e0867a23 */ /* 0x100fe20000010897 */
[----:B------:R-:W-:Y:S01]  /*cfb0*/  PLOP3.LUT P0, PT, PT, PT, UP0, 0x80, 0x0 ;  /* 0x000000000000781c */ /* 0x000fe20003f0f008 */
[----:B------:R-:W-:Y:S02]  /*cfc0*/  FADD.FTZ R5, -R5, R0 ;  /* 0x0000000005057221 */ /* 0x000fe40000010100 */
[--C-:B------:R-:W-:Y:S02]  /*cfd0*/  FFMA.FTZ R172, R226, c[0x0][0x23c], -R151.reuse ;  /* 0x00008f00e2ac7a23 */ /* 0x100fe40000010897 */
[--C-:B------:R-:W-:Y:S02]  /*cfe0*/  FFMA.FTZ R171, R10, c[0x0][0x23c], -R151.reuse ;  /* 0x00008f000aab7a23 */ /* 0x100fe40000010897 */
[--C-:B------:R-:W-:Y:S01]  /*cff0*/  FFMA.FTZ R135, R227, c[0x0][0x23c], -R144.reuse ;  /* 0x00008f00e3877a23 */ /* 0x100fe20000010890 */
[----:B------:R-:W-:Y:S01]  /*d000*/  MUFU.EX2 R173, R173 ;  /* 0x000000ad00ad7308 */ /* 0x000fe20000000800 */
[----:B------:R-:W-:Y:S02]  /*d010*/  FMUL.FTZ R2, R4, c[0x0][0x23c] ;  /* 0x00008f0004027a20 */ /* 0x000fe40000410000 */
[----:B------:R-:W-:Y:S02]  /*d020*/  FMUL.FTZ R0, R5, c[0x0][0x23c] ;  /* 0x00008f0005007a20 */ /* 0x000fe40000410000 */
[--C-:B------:R-:W-:Y:S02]  /*d030*/  FFMA.FTZ R174, R164, c[0x0][0x23c], -R151.reuse ;  /* 0x00008f00a4ae7a23 */ /* 0x100fe40000010897 */
[----:B------:R-:W-:Y:S01]  /*d040*/  LDSM.16.MT88.4 R164, [R196+0x17800] ;  /* 0x01780000c4a4783b */ /* 0x000fe20000004200 */
[--C-:B------:R-:W-:Y:S02]  /*d050*/  FFMA.FTZ R175, R162, c[0x0][0x23c], -R151.reuse ;  /* 0x00008f00a2af7a23 */ /* 0x100fe40000010897 */
        /* <DEDUP_REMOVED lines=8> */
[----:B------:R-:W-:Y:S01]  /*d0e0*/  LDSM.16.MT88.4 R140, [R193+0x14800] ;  /* 0x01480000c18c783b */ /* 0x000fe20000004200 */
[--C-:B------:R-:W-:Y:S02]  /*d0f0*/  FFMA.FTZ R224, R160, c[0x0][0x23c], -R151.reuse ;  /* 0x00008f00a0e07a23 */ /* 0x100fe40000010897 */
[--C-:B------:R-:W-:Y:S02]  /*d100*/  FFMA.FTZ R227, R158, c[0x0][0x23c], -R151.reuse ;  /* 0x00008f009ee37a23 */ /* 0x100fe40000010897 */
[--C-:B------:R-:W-:Y:S02]  /*d110*/  FFMA.FTZ R226, R156, c[0x0][0x23c], -R151.reuse ;  /* 0x00008f009ce27a23 */ /* 0x100fe40000010897 */
[----:B------:R-:W2:Y:S01]  /*d120*/  MUFU.EX2 R171, R171 ;  /* 0x000000ab00ab7308 */ /* 0x000ea20000000800 */
[----:B------:R-:W-:Y:S01]  /*d130*/  LDSM.16.MT88.4 R160, [R192+0x15800] ;  /* 0x01580000c0a0783b */ /* 0x000fe20000004200 */
[--C-:B------:R-:W-:Y:S01]  /*d140*/  FFMA.FTZ R229, R154, c[0x0][0x23c], -R151.reuse ;  /* 0x00008f009ae57a23 */ /* 0x100fe20000010897 */
[----:B-1----:R-:W-:Y:S01]  /*d150*/  F2FP.BF16.PACK_AB R136, R134, R173 ;  /* 0x000000ad8688723e */ /* 0x002fe200000010ff */
[--C-:B------:R-:W-:Y:S02]  /*d160*/  FFMA.FTZ R228, R159, c[0x0][0x23c], -R144.reuse ;  /* 0x00008f009fe47a23 */ /* 0x100fe40000010890 */
[--C-:B------:R-:W-:Y:S03]  /*d170*/  FFMA.FTZ R231, R157, c[0x0][0x23c], -R144.reuse ;  /* 0x00008f009de77a23 */ /* 0x100fe60000010890 */
[----:B------:R-:W-:Y:S01]  /*d180*/  LDSM.16.MT88.4 R156, [R193+0x15800] ;  /* 0x01580000c19c783b */ /* 0x000fe20000004200 */
[----:B------:R-:W1:Y:S01]  /*d190*/  MUFU.EX2 R169, R169 ;  /* 0x000000a900a97308 */ /* 0x000e620000000800 */
[--C-:B------:R-:W-:Y:S02]  /*d1a0*/  FFMA.FTZ R230, R155, c[0x0][0x23c], -R144.reuse ;  /* 0x00008f009be67a23 */ /* 0x100fe40000010890 */
[--C-:B------:R-:W-:Y:S02]  /*d1b0*/  FFMA.FTZ R233, R153, c[0x0][0x23c], -R144.reuse ;  /* 0x00008f0099e97a23 */ /* 0x100fe40000010890 */
[--C-:B------:R-:W-:Y:S02]  /*d1c0*/  FFMA.FTZ R232, R152, c[0x0][0x23c], -R151.reuse ;  /* 0x00008f0098e87a23 */ /* 0x100fe40000010897 */
[----:B------:R-:W-:Y:S01]  /*d1d0*/  LDSM.16.MT88.4 R152, [R194+0x15800] ;  /* 0x01580000c298783b */ /* 0x000fe20000004200 */
[--C-:B------:R-:W-:Y:S02]  /*d1e0*/  FFMA.FTZ R235, R150, c[0x0][0x23c], -R151.reuse ;  /* 0x00008f0096eb7a23 */ /* 0x100fe40000010897 */
[----:B------:R-:W-:Y:S01]  /*d1f0*/  MUFU.EX2 R168, R168 ;  /* 0x000000a800a87308 */ /* 0x000fe20000000800 */
[--C-:B------:R-:W-:Y:S02]  /*d200*/  FFMA.FTZ R234, R148, c[0x0][0x23c], -R151.reuse ;  /* 0x00008f0094ea7a23 */ /* 0x100fe40000010897 */
[--C-:B------:R-:W-:Y:S01]  /*d210*/  FFMA.FTZ R236, R149, c[0x0][0x23c], -R144.reuse ;  /* 0x00008f0095ec7a23 */ /* 0x100fe20000010890 */
[----:B--2---:R-:W-:Y:S01]  /*d220*/  F2FP.BF16.PACK_AB R138, R171, R172 ;  /* 0x000000acab8a723e */ /* 0x004fe200000010ff */
[--C-:B------:R-:W-:Y:S02]  /*d230*/  FFMA.FTZ R239, R147, c[0x0][0x23c], -R144.reuse ;  /* 0x00008f0093ef7a23 */ /* 0x100fe40000010890 */
[--C-:B------:R-:W-:Y:S02]  /*d240*/  FFMA.FTZ R238, R145, c[0x0][0x23c], -R144.reuse ;  /* 0x00008f0091ee7a23 */ /* 0x100fe40000010890 */
[----:B------:R-:W-:Y:S01]  /*d250*/  FFMA.FTZ R151, R146, c[0x0][0x23c], -R151 ;  /* 0x00008f0092977a23 */ /* 0x000fe20000010897 */
[----:B------:R-:W2:Y:S01]  /*d260*/  MUFU.EX2 R135, R135 ;  /* 0x0000008700877308 */ /* 0x000ea20000000800 */
[----:B------:R-:W-:Y:S01]  /*d270*/  FFMA.FTZ R144, R133, c[0x0][0x23c], -R144 ;  /* 0x00008f0085907a23 */ /* 0x000fe20000010890 */
[----:B-1----:R-:W-:Y:S08]  /*d280*/  F2FP.BF16.PACK_AB R137, R169, R170 ;  /* 0x000000aaa989723e */ /* 0x002ff000000010ff */
        /* <DEDUP_REMOVED lines=306> */
.L_x_281:
        /* <DEDUP_REMOVED lines=330> */
.L_x_286:
[----:B---3--:R-:W-:Y:S05]  /*fa50*/  BSYNC B0 ;  /* 0x0000000000007941 */ /* 0x008fea0003800000 */
.L_x_285:
        /* <DEDUP_REMOVED lines=26> */
.L_x_288:
[----:B------:R-:W-:Y:S05]  /*fc00*/  BSYNC B0 ;  /* 0x0000000000007941 */ /* 0x000fea0003800000 */
.L_x_287:
        /* <DEDUP_REMOVED lines=17> */
.L_x_290:
[----:B------:R-:W-:Y:S05]  /*fd20*/  BSYNC B0 ;  /* 0x0000000000007941 */ /* 0x000fea0003800000 */
.L_x_289:
        /* <DEDUP_REMOVED lines=17> */
.L_x_292:
[----:B------:R-:W-:Y:S05]  /*fe40*/  BSYNC B0 ;  /* 0x0000000000007941 */ /* 0x000fea0003800000 */
.L_x_291:
        /* <DEDUP_REMOVED lines=15> */
.L_x_293:
        /* <DEDUP_REMOVED lines=12> */
.L_x_1281:


//--------------------- .text._ZN5flash16flash_fwd_kernelI23Flash_fwd_kernel_traitsILi192ELi128ELi64ELi8ELb0ELb0EN7cutlass10bfloat16_tE19Flash_kernel_traitsILi192ELi128ELi64ELi8ES3_EELb0ELb0ELb1ELb0ELb0ELb0ELb0ELb0EEEvNS_16Flash_fwd_paramsE --------------------------
	.section	.text._ZN5flash16flash_fwd_kernelI23Flash_fwd_kernel_traitsILi192ELi128ELi64ELi8ELb0ELb0EN7cutlass10bfloat16_tE19Flash_kernel_traitsILi192ELi128ELi64ELi8ES3_EELb0ELb0ELb1ELb0ELb0ELb0ELb0ELb0EEEvNS_16Flash_fwd_paramsE,"ax",@progbits
	.sectioninfo	@"SHI_REGISTERS=248"
	.align	128
        .global         _ZN5flash16flash_fwd_kernelI23Flash_fwd_kernel_traitsILi192ELi128ELi64ELi8ELb0ELb0EN7cutlass10bfloat16_tE19Flash_kernel_traitsILi192ELi128ELi64ELi8ES3_EELb0ELb0ELb1ELb0ELb0ELb0ELb0ELb0EEEvNS_16Flash_fwd_paramsE
        .type           _ZN5flash16flash_fwd_kernelI23Flash_fwd_kernel_traitsILi192ELi128ELi64ELi8ELb0ELb0EN7cutlass10bfloat16_tE19Flash_kernel_traitsILi192ELi128ELi64ELi8ES3_EELb0ELb0ELb1ELb0ELb0ELb0ELb0ELb0EEEvNS_16Flash_fwd_paramsE,@function
        .size           _ZN5flash16flash_fwd_kernelI23Flash_fwd_kernel_traitsILi192ELi128ELi64ELi8ELb0ELb0EN7cutlass10bfloat16_tE19Flash_kernel_traitsILi192ELi128ELi64ELi8ES3_EELb0ELb0ELb1ELb0ELb0ELb0ELb0ELb0EEEvNS_16Flash_fwd_paramsE,(.L_x_1282 - _ZN5flash16flash_fwd_kernelI23Flash_fwd_kernel_traitsILi192ELi128ELi64ELi8ELb0ELb0EN7cutlass10bfloat16_tE19Flash_kernel_traitsILi192ELi128ELi64ELi8ES3_EELb0ELb0ELb1ELb0ELb0ELb0ELb0ELb0EEEvNS_16Flash_fwd_paramsE)
        .other          _ZN5flash16flash_fwd_kernelI23Flash_fwd_kernel_traitsILi192ELi128ELi64ELi8ELb0ELb0EN7cutlass10bfloat16_tE19Flash_kernel_traitsILi192ELi128ELi64ELi8ES3_EELb0ELb0ELb1ELb0ELb0ELb0ELb0ELb0EEEvNS_16Flash_fwd_paramsE,@"STO_CUDA_ENTRY STV_DEFAULT"
_ZN5flash16flash_fwd_kernelI23Flash_fwd_kernel_traitsILi192ELi128ELi64ELi8ELb0ELb0EN7cutlass10bfloat16_tE19Flash_kernel_traitsILi192ELi128ELi64ELi8ES3_EELb0ELb0ELb1ELb0ELb0ELb0ELb0ELb0EEEvNS_16Flash_fwd_paramsE:
.text._ZN5flash16flash_fwd_kernelI23Flash_fwd_kernel_traitsILi192ELi128ELi64ELi8ELb0ELb0EN7cutlass10bfloat16_tE19Flash_kernel_traitsILi192ELi128ELi64ELi8ES3_EELb0ELb0ELb1ELb0ELb0ELb0ELb0ELb0EEEvNS_16Flash_fwd_paramsE:
        /* <DEDUP_REMOVED lines=24> */
[----:B------:R-:W4:Y:S01]  /*0180*/  S2R R14, SR_CTAID.Z ;  /* 0x00000000000e7919 */ /* 0x000f220000002700 */
[----:B------:R-:W-:Y:S01]  /*0190*/  ISETP.NE.AND.EX P0, PT, RZ, c[0x0][0x24c], PT, P0 ;  /* 0x00009300ff007a0c */ /* 0x000fe20003f05300 */
[----:B--2---:R-:W-:Y:S02]  /*01a0*/  @P2 IMAD.IADD R203, R4, 0x1, -R199 ;  /* 0x0000000104cb2824 */ /* 0x004fe400078e0ac7 */
[----:B------:R-:W-:-:S10]  /*01b0*/  @!P2 IMAD.MOV.U32 R203, RZ, RZ, c[0x0][0x214] ;  /* 0x00008500ffcba624 */ /* 0x000fd400078e00ff */
[----:B------:R-:W-:Y:S05]  /*01c0*/  @!P0 BRA `(.L_x_294) ;  /* 0x0000004000008947 */ /* 0x000fea0003800000 */
[----:B-1-34-:R-:W2:Y:S02]  /*01d0*/  @P3 LDG.E R4, [R6.64+0x4] ;  /* 0x0000040c06043981 */ /* 0x01aea4000c1e1900 */
[----:B--2--5:R-:W-:-:S06]  /*01e0*/  @P3 IADD3 R5, R4, -R9, RZ ;  /* 0x8000000904053210 */ /* 0x024fcc0007ffe0ff */
[----:B------:R1:W5:Y:S01]  /*01f0*/  @!P3 LDG.E R5, [R6.64] ;  /* 0x0000000c0605b981 */ /* 0x000362000c1e1900 */
[----:B------:R-:W-:Y:S05]  /*0200*/  BRA `(.L_x_295) ;  /* 0x0000001000007947 */ /* 0x000fea0003800000 */
.L_x_294:
[----:B-1-34-:R-:W-:Y:S02]  /*0210*/  MOV R5, c[0x0][0x218] ;  /* 0x0000860000057a02 */ /* 0x01afe40000000f00 */
.L_x_295:
[----:B------:R-:W-:-:S04]  /*0220*/  ISETP.NE.U32.AND P2, PT, RZ, c[0x0][0x258], PT ;  /* 0x00009600ff007a0c */ /* 0x000fc80003f45070 */
[----:B------:R-:W-:-:S13]  /*0230*/  ISETP.NE.AND.EX P2, PT, RZ, c[0x0][0x25c], PT, P2 ;  /* 0x00009700ff007a0c */ /* 0x000fda0003f45320 */
[----:B------:R-:W-:-:S05]  /*0240*/  @P2 IMAD.WIDE R10, R0, R3, c[0x0][0x258] ;  /* 0x00009600000a2625 */ /* 0x000fca00078e0203 */
[----:B-1----:R-:W2:Y:S01]  /*0250*/  @P2 LDG.E R7, [R10.64] ;  /* 0x0000000c0a072981 */ /* 0x002ea2000c1e1900 */
        /* <DEDUP_REMOVED lines=8> */
[----:B------:R-:W-:Y:S02]  /*02e0*/  IADD3 R3, -R203, 0xbf, R6 ;  /* 0x000000bfcb037810 */ /* 0x000fe40007ffe106 */
[C---:B------:R-:W-:Y:S02]  /*02f0*/  IADD3 R10, R4.reuse, R6, -R203 ;  /* 0x00000006040a7210 */ /* 0x040fe40007ffe8cb */
[----:B------:R-:W-:Y:S02]  /*0300*/  IADD3 R12, R4, 0x3f, RZ ;  /* 0x0000003f040c7810 */ /* 0x000fe40007ffe0ff */
[----:B------:R-:W-:Y:S02]  /*0310*/  IADD3 R8, R3, c[0x0][0x2e8], R4 ;  /* 0x0000ba0003087a10 */ /* 0x000fe40007ffe004 */
[----:B------:R-:W-:Y:S02]  /*0320*/  IADD3 R10, R10, -c[0x0][0x2e4], RZ ;  /* 0x8000b9000a0a7a10 */ /* 0x000fe40007ffe0ff */
[----:B------:R-:W-:-:S02]  /*0330*/  SHF.R.S32.HI R5, RZ, 0x1f, R12 ;  /* 0x0000001fff057819 */ /* 0x000fc4000001140c */
[----:B------:R-:W-:Y:S02]  /*0340*/  SHF.R.S32.HI R3, RZ, 0x1f, R8 ;  /* 0x0000001fff037819 */ /* 0x000fe40000011408 */
[----:B------:R-:W-:Y:S02]  /*0350*/  SHF.R.S32.HI R7, RZ, 0x1f, R10 ;  /* 0x0000001fff077819 */ /* 0x000fe4000001140a */
[----:B------:R-:W-:Y:S02]  /*0360*/  LEA.HI R5, R5, R12, RZ, 0x6 ;  /* 0x0000000c05057211 */ /* 0x000fe400078f30ff */
[----:B------:R-:W-:Y:S02]  /*0370*/  LEA.HI R8, R3, R8, RZ, 0x6 ;  /* 0x0000000803087211 */ /* 0x000fe400078f30ff */
[----:B------:R-:W-:Y:S01]  /*0380*/  LEA.HI R7, R7, R10, RZ, 0x6 ;  /* 0x0000000a07077211 */ /* 0x000fe200078f30ff */
[----:B------:R-:W1:Y:S01]  /*0390*/  S2R R3, SR_TID.X ;  /* 0x0000000000037919 */ /* 0x000e620000002100 */
[----:B------:R-:W-:-:S02]  /*03a0*/  SHF.R.S32.HI R5, RZ, 0x6, R5 ;  /* 0x00000006ff057819 */ /* 0x000fc40000011405 */
[----:B------:R-:W-:Y:S02]  /*03b0*/  SHF.R.S32.HI R8, RZ, 0x6, R8 ;  /* 0x00000006ff087819 */ /* 0x000fe40000011408 */
[----:B------:R-:W-:Y:S02]  /*03c0*/  SHF.R.S32.HI R7, RZ, 0x6, R7 ;  /* 0x00000006ff077819 */ /* 0x000fe40000011407 */
[----:B------:R-:W-:Y:S02]  /*03d0*/  IMNMX R133, R5, R8, PT ;  /* 0x0000000805857217 */ /* 0x000fe40003800200 */
[----:B------:R-:W-:-:S04]  /*03e0*/  IMNMX R198, RZ, R7, !PT ;  /* 0x00000007ffc67217 */ /* 0x000fc80007800200 */
[----:B------:R-:W-:-:S13]  /*03f0*/  ISETP.GT.AND P0, PT, R133, R198, PT ;  /* 0x000000c68500720c */ /* 0x000fda0003f04270 */
[----:B------:R-:W-:Y:S05]  /*0400*/  @P0 BRA `(.L_x_296) ;  /* 0x00000a7000000947 */ /* 0x000fea0003800000 */
[----:B-1----:R-:W1:Y:S01]  /*0410*/  LDC.U8 R4, c[0x0][0x329] ;  /* 0x0000ca40ff047b82 */ /* 0x002e620000000000 */
[----:B------:R-:W-:Y:S01]  /*0420*/  ISETP.NE.AND P0, PT, R199, -0x1, PT ;  /* 0xffffffffc700780c */ /* 0x000fe20003f05270 */
[----:B------:R-:W-:Y:S01]  /*0430*/  BSSY B0, `(.L_x_297) ;  /* 0x0000043000007945 */ /* 0x000fe20003800000 */
[----:B------:R-:W-:Y:S02]  /*0440*/  SHF.R.S32.HI R8, RZ, 0x1f, R3 ;  /* 0x0000001fff087819 */ /* 0x000fe40000011403 */
[----:B------:R-:W-:Y:S02]  /*0450*/  IADD3 R203, -R6, R203, RZ ;  /* 0x000000cb06cb7210 */ /* 0x000fe40007ffe1ff */
[----:B------:R-:W-:Y:S01]  /*0460*/  LEA.HI R8, R8, R3, RZ, 0x3 ;  /* 0x0000000308087211 */ /* 0x000fe200078f18ff */
[----:B------:R-:W2:Y:S01]  /*0470*/  LDC.U8 R2, c[0x0][0x328] ;  /* 0x0000ca00ff027b82 */ /* 0x000ea20000000000 */
[----:B------:R-:W-:Y:S02]  /*0480*/  SHF.R.S32.HI R19, RZ, 0x1f, R14 ;  /* 0x0000001fff137819 */ /* 0x000fe4000001140e */
[----:B------:R-:W-:-:S02]  /*0490*/  LOP3.LUT R12, R8, 0xfffffff8, RZ, 0xc0, !PT ;  /* 0xfffffff8080c7812 */ /* 0x000fc400078ec0ff */
[----:B------:R-:W-:Y:S01]  /*04a0*/  SHF.R.S32.HI R8, RZ, 0x3, R8 ;  /* 0x00000003ff087819 */ /* 0x000fe20000011408 */
[----:B------:R-:W-:Y:S01]  /*04b0*/  @P0 IMAD.WIDE.U32 R16, R199, c[0x0][0x1e8], RZ ;  /* 0x00007a00c7100a25 */ /* 0x000fe200078e00ff */
[----:B------:R-:W-:-:S03]  /*04c0*/  @!P0 SHF.R.S32.HI R9, RZ, 0x1f, R0 ;  /* 0x0000001fff098819 */ /* 0x000fc60000011400 */
[----:B------:R-:W-:Y:S02]  /*04d0*/  IMAD.IADD R3, R3, 0x1, -R12 ;  /* 0x0000000103037824 */ /* 0x000fe400078e0a0c */
[----:B------:R-:W-:Y:S02]  /*04e0*/  @!P0 IMAD R9, R9, c[0x0][0x1e0], RZ ;  /* 0x0000780009098a24 */ /* 0x000fe400078e02ff */
[----:B------:R-:W-:Y:S01]  /*04f0*/  @P0 IMAD R7, R199, c[0x0][0x1ec], R17 ;  /* 0x00007b00c7070a24 */ /* 0x000fe200078e0211 */
[----:B-1----:R-:W-:Y:S01]  /*0500*/  ISETP.NE.AND P1, PT, R4, RZ, PT ;  /* 0x000000ff0400720c */ /* 0x002fe20003f25270 */
[----:B------:R-:W-:-:S04]  /*0510*/  IMAD R19, R19, c[0x0][0x1f0], RZ ;  /* 0x00007c0013137a24 */ /* 0x000fc800078e02ff */
[----:B------:R-:W-:Y:S01]  /*0520*/  IMAD R19, R14, c[0x0][0x1f4], R19 ;  /* 0x00007d000e137a24 */ /* 0x000fe200078e0213 */
[----:B--2---:R-:W-:-:S04]  /*0530*/  ISETP.NE.AND P2, PT, R2, RZ, PT ;  /* 0x000000ff0200720c */ /* 0x004fc80003f45270 */
[----:B------:R-:W-:-:S03]  /*0540*/  ISETP.NE.OR P3, PT, R4, RZ, !P2 ;  /* 0x000000ff0400720c */ /* 0x000fc60005765670 */
[----:B------:R-:W-:Y:S02]  /*0550*/  @P1 IMAD.MOV.U32 R5, RZ, RZ, c[0x0][0x210] ;  /* 0x00008400ff051624 */ /* 0x000fe400078e00ff */
[----:B------:R-:W-:Y:S02]  /*0560*/  @!P1 IMAD.MOV.U32 R2, RZ, RZ, c[0x0][0x214] ;  /* 0x00008500ff029624 */ /* 0x000fe400078e00ff */
[----:B------:R-:W-:Y:S02]  /*0570*/  @P1 IMAD R5, R5, c[0x0][0x214], RZ ;  /* 0x0000850005051a24 */ /* 0x000fe400078e02ff */
[----:B------:R-:W-:Y:S01]  /*0580*/  @P1 IMAD.MOV.U32 R11, RZ, RZ, 0x1 ;  /* 0x00000001ff0b1424 */ /* 0x000fe200078e00ff */
[----:B------:R-:W-:Y:S01]  /*0590*/  @!P1 SEL R5, R2, c[0x0][0x234], !P2 ;  /* 0x00008d0002059a07 */ /* 0x000fe20005000000 */
[----:B------:R-:W-:Y:S01]  /*05a0*/  @!P0 IMAD R2, R0, c[0x0][0x1e4], R9 ;  /* 0x0000790000028a24 */ /* 0x000fe200078e0209 */
[----:B------:R-:W-:Y:S02]  /*05b0*/  ISETP.GE.AND P2, PT, R8, R203, PT ;  /* 0x000000cb0800720c */ /* 0x000fe40003f46270 */
[----:B------:R-:W-:Y:S01]  /*05c0*/  SHF.R.S32.HI R9, RZ, 0x1f, R8 ;  /* 0x0000001fff097819 */ /* 0x000fe20000011408 */
[----:B------:R-:W-:-:S04]  /*05d0*/  @!P1 IMAD R11, R5, c[0x0][0x1c0], RZ ;  /* 0x00007000050b9a24 */ /* 0x000fc800078e02ff */
[C---:B------:R-:W-:Y:S02]  /*05e0*/  IMAD R4, R0.reuse, R11, RZ ;  /* 0x0000000b00047224 */ /* 0x040fe400078e02ff */
[----:B------:R-:W-:-:S03]  /*05f0*/  @!P0 IMAD.WIDE.U32 R10, R0, c[0x0][0x1e0], RZ ;  /* 0x00007800000a8a25 */ /* 0x000fc600078e00ff */
[----:B------:R-:W-:Y:S01]  /*0600*/  SEL R4, R4, RZ, P3 ;  /* 0x000000ff04047207 */ /* 0x000fe20001800000 */
[----:B------:R-:W-:Y:S01]  /*0610*/  @!P3 IMAD R0, R0, c[0x0][0x214], RZ ;  /* 0x000085000000ba24 */ /* 0x000fe200078e02ff */
[----:B------:R-:W-:Y:S01]  /*0620*/  @!P0 MOV R16, R10 ;  /* 0x0000000a00108202 */ /* 0x000fe20000000f00 */
[----:B------:R-:W-:Y:S02]  /*0630*/  @!P0 IMAD.IADD R7, R11, 0x1, R2 ;  /* 0x000000010b078824 */ /* 0x000fe400078e0202 */
[----:B------:R-:W-:Y:S01]  /*0640*/  IMAD R4, R14, R5, R4 ;  /* 0x000000050e047224 */ /* 0x000fe200078e0204 */
[----:B------:R-:W-:Y:S01]  /*0650*/  @!P3 SEL R199, R0, R199, !P0 ;  /* 0x000000c700c7b207 */ /* 0x000fe20004000000 */
[----:B------:R-:W-:Y:S01]  /*0660*/  IMAD.SHL.U32 R0, R3, 0x8, RZ ;  /* 0x0000000803007824 */ /* 0x000fe200078e00ff */
[----:B------:R-:W-:Y:S01]  /*0670*/  CS2R R10, SRZ ;  /* 0x00000000000a7805 */ /* 0x000fe2000001ff00 */
[----:B------:R-:W-:Y:S01]  /*0680*/  @P1 IMAD.MOV.U32 R5, RZ, RZ, c[0x0][0x210] ;  /* 0x00008400ff051624 */ /* 0x000fe200078e00ff */
[----:B------:R-:W-:Y:S01]  /*0690*/  @!P3 MOV R10, R199 ;  /* 0x000000c7000ab202 */ /* 0x000fe20000000f00 */
[----:B------:R-:W-:Y:S01]  /*06a0*/  @!P1 IMAD.MOV.U32 R5, RZ, RZ, 0x1 ;  /* 0x00000001ff059424 */ /* 0x000fe200078e00ff */
[----:B------:R-:W-:Y:S01]  /*06b0*/  IADD3 R16, P0, R0, R16, RZ ;  /* 0x0000001000107210 */ /* 0x000fe20007f1e0ff */
[----:B------:R-:W-:Y:S01]  /*06c0*/  IMAD.WIDE R200, R200, 0x80, R8 ;  /* 0x00000080c8c87825 */ /* 0x000fe200078e0208 */
[----:B------:R-:W-:-:S02]  /*06d0*/  @!P3 SHF.R.S32.HI R11, RZ, 0x1f, R199 ;  /* 0x0000001fff0bb819 */ /* 0x000fc400000114c7 */
[----:B------:R-:W-:Y:S01]  /*06e0*/  LEA.HI.X.SX32 R17, R0, R7, 0x1, P0 ;  /* 0x0000000700117211 */ /* 0x000fe200000f0eff */
[----:B------:R-:W-:Y:S01]  /*06f0*/  IMAD R7, R6, R5, RZ ;  /* 0x0000000506077224 */ /* 0x000fe200078e02ff */
[----:B------:R-:W-:-:S03]  /*0700*/  IADD3 R13, R0, 0x40, RZ ;  /* 0x00000040000d7810 */ /* 0x000fc60007ffe0ff */
[----:B------:R-:W-:Y:S01]  /*0710*/  IMAD.WIDE.U32 R16, R14, c[0x0][0x1f0], R16 ;  /* 0x00007c000e107a25 */ /* 0x000fe200078e0010 */
[----:B------:R-:W-:Y:S02]  /*0720*/  SHF.R.S32.HI R6, RZ, 0x1f, R7 ;  /* 0x0000001fff067819 */ /* 0x000fe40000011407 */
[--C-:B------:R-:W-:Y:S01]  /*0730*/  IADD3 R2, P1, P0, R7, R10, R4.reuse ;  /* 0x0000000a07027210 */ /* 0x100fe2000783e004 */
[----:B------:R-:W-:Y:S01]  /*0740*/  IMAD.IADD R19, R17, 0x1, R19 ;  /* 0x0000000111137824 */ /* 0x000fe200078e0213 */
[----:B------:R-:W-:-:S04]  /*0750*/  SHF.R.S32.HI R7, RZ, 0x1f, R4 ;  /* 0x0000001fff077819 */ /* 0x000fc80000011404 */
        /* <DEDUP_REMOVED lines=16> */
.L_x_298:
[----:B------:R-:W-:Y:S05]  /*0860*/  BSYNC B0 ;  /* 0x0000000000007941 */ /* 0x000fea0003800000 */
.L_x_297:
        /* <DEDUP_REMOVED lines=20> */
.L_x_300:
[----:B------:R-:W-:Y:S05]  /*09b0*/  BSYNC B0 ;  /* 0x0000000000007941 */ /* 0x000fea0003800000 */
.L_x_299:
        /* <DEDUP_REMOVED lines=20> */
.L_x_302:
[----:B------:R-:W-:Y:S05]  /*0b00*/  BSYNC B0 ;  /* 0x0000000000007941 */ /* 0x000fea0003800000 */
.L_x_301:
[----:B------:R-:W-:Y:S01]  /*0b10*/  IADD3 R10, R8, 0x60, RZ ;  /* 0x00000060080a7810 */ /* 0x000fe20007ffe0ff */
        /* <DEDUP_REMOVED lines=18> */
.L_x_304:
[----:B------:R-:W-:Y:S05]  /*0c40*/  BSYNC B0 ;  /* 0x0000000000007941 */ /* 0x000fea0003800000 */
.L_x_303:
        /* <DEDUP_REMOVED lines=8> */
[-C--:B------:R-:W-:Y:S02]  /*0cd0*/  @!P5 IADD3 R6, P0, R11, R2.reuse, RZ ;  /* 0x000000020b06d210 */ /* 0x080fe40007f1e0ff */
[----:B------:R-:W-:Y:S02]  /*0ce0*/  @!P4 IADD3 R3, P1, R13, R2, RZ ;  /* 0x000000020d03c210 */ /* 0x000fe40007f3e0ff */
[----:B------:R-:W-:Y:S02]  /*0cf0*/  @!P5 LEA.HI.X.SX32 R11, R11, R4, 0x1, P0 ;  /* 0x000000040b0bd211 */ /* 0x000fe400000f0eff */
[----:B------:R-:W-:-:S02]  /*0d00*/  @!P5 LEA R14, P2, R6, c[0x0][0x200], 0x2 ;  /* 0x00008000060eda11 */ /* 0x000fc400078410ff */
[----:B------:R-:W-:Y:S02]  /*0d10*/  @!P3 IADD3 R7, P0, R9, R2, RZ ;  /* 0x000000020907b210 */ /* 0x000fe40007f1e0ff */
[-C--:B------:R-:W-:Y:S02]  /*0d20*/  @!P4 LEA.HI.X.SX32 R0, R13, R4.reuse, 0x1, P1 ;  /* 0x000000040d00c211 */ /* 0x080fe400008f0eff */
[----:B------:R-:W-:Y:S02]  /*0d30*/  @!P5 LEA.HI.X R15, R6, c[0x0][0x204], R11, 0x2, P2 ;  /* 0x00008100060fda11 */ /* 0x000fe400010f140b */
[----:B------:R-:W-:Y:S02]  /*0d40*/  @!P4 LEA R12, P1, R3, c[0x0][0x200], 0x2 ;  /* 0x00008000030cca11 */ /* 0x000fe400078210ff */
[----:B------:R-:W-:Y:S02]  /*0d50*/  @!P3 LEA.HI.X.SX32 R6, R9, R4, 0x1, P0 ;  /* 0x000000040906b211 */ /* 0x000fe400000f0eff */
        /* <DEDUP_REMOVED lines=10> */
[----:B------:R-:W-:Y:S02]  /*0e00*/  IMAD R5, R10, R5, RZ ;  /* 0x000000050a057224 */ /* 0x000fe400078e02ff */
[----:B---3--:R-:W-:-:S03]  /*0e10*/  IMAD.MOV.U32 R3, RZ, RZ, 0x7f800000 ;  /* 0x7f800000ff037424 */ /* 0x008fc600078e00ff */
[----:B------:R-:W-:-:S04]  /*0e20*/  IADD3 R2, P0, R5, R2, RZ ;  /* 0x0000000205027210 */ /* 0x000fc80007f1e0ff */
[----:B------:R-:W-:Y:S02]  /*0e30*/  LEA.HI.X.SX32 R5, R5, R4, 0x1, P0 ;  /* 0x0000000405057211 */ /* 0x000fe400000f0eff */
[----:B------:R-:W-:-:S04]  /*0e40*/  LEA R4, P0, R2, c[0x0][0x200], 0x2 ;  /* 0x0000800002047a11 */ /* 0x000fc800078010ff */
[----:B------:R-:W-:-:S05]  /*0e50*/  LEA.HI.X R5, R2, c[0x0][0x204], R5, 0x2, P0 ;  /* 0x0000810002057a11 */ /* 0x000fca00000f1405 */
[----:B------:R-:W-:Y:S01]  /*0e60*/  STG.E [R4.64], R3 ;  /* 0x0000000304007986 */ /* 0x000fe2000c10190c */
[----:B------:R-:W-:Y:S05]  /*0e70*/  EXIT ;  /* 0x000000000000794d */ /* 0x000fea0003800000 */
.L_x_296:
[----:B-1----:R-:W-:Y:S02]  /*0e80*/  ISETP.NE.AND P1, PT, R199, -0x1, PT ;  /* 0xffffffffc700780c */ /* 0x002fe40003f25270 */
        /* <DEDUP_REMOVED lines=23> */
.L_x_305:
[----:B------:R-:W-:Y:S01]  /*1000*/  IABS R8, c[0x0][0x1c8] ;  /* 0x0000720000087a13 */ /* 0x000fe20000000000 */
[----:B------:R-:W-:Y:S01]  /*1010*/  IMAD.MOV.U32 R12, RZ, RZ, RZ ;  /* 0x000000ffff0c7224 */ /* 0x000fe200078e00ff */
[----:B------:R-:W-:Y:S01]  /*1020*/  SHF.R.S32.HI R17, RZ, 0x1f, R14 ;  /* 0x0000001fff117819 */ /* 0x000fe2000001140e */
[----:B------:R-:W-:Y:S01]  /*1030*/  @P0 IMAD.IADD R9, R2, 0x1, R9 ;  /* 0x0000000102090824 */ /* 0x000fe200078e0209 */
        /* <DEDUP_REMOVED lines=10> */
[----:B------:R-:W-:Y:S02]  /*10e0*/  IMAD.MOV R5, RZ, RZ, -R134 ;  /* 0x000000ffff057224 */ /* 0x000fe400078e0a86 */
[----:B------:R-:W-:-:S04]  /*10f0*/  @P0 IMAD.WIDE.U32 R12, R9, c[0x0][0x1a0], RZ ;  /* 0x00006800090c0a25 */ /* 0x000fc800078e00ff */
[----:B------:R-:W-:Y:S01]  /*1100*/  IMAD R5, R8, R5, R7 ;  /* 0x0000000508057224 */ /* 0x000fe200078e0207 */
[----:B------:R-:W-:Y:S01]  /*1110*/  @P0 MOV R10, R12 ;  /* 0x0000000c000a0202 */ /* 0x000fe20000000f00 */
[----:B------:R-:W-:-:S03]  /*1120*/  @P0 IMAD R9, R9, c[0x0][0x1a4], R13 ;  /* 0x0000690009090a24 */ /* 0x000fc600078e020d */
[----:B------:R-:W-:-:S13]  /*1130*/  ISETP.GT.U32.AND P2, PT, R8, R5, PT ;  /* 0x000000050800720c */ /* 0x000fda0003f44070 */
[-C--:B------:R-:W-:Y:S02]  /*1140*/  @!P2 IADD3 R5, R5, -R8.reuse, RZ ;  /* 0x800000080505a210 */ /* 0x080fe40007ffe0ff */
[----:B------:R-:W-:Y:S02]  /*1150*/  @!P2 IADD3 R134, R134, 0x1, RZ ;  /* 0x000000018686a810 */ /* 0x000fe40007ffe0ff */
[----:B------:R-:W-:Y:S02]  /*1160*/  ISETP.GE.U32.AND P3, PT, R5, R8, PT ;  /* 0x000000080500720c */ /* 0x000fe40003f66070 */
[----:B------:R-:W-:Y:S02]  /*1170*/  LOP3.LUT R5, R14, c[0x0][0x1c8], RZ, 0x3c, !PT ;  /* 0x000072000e057a12 */ /* 0x000fe400078e3cff */
[----:B------:R-:W-:Y:S02]  /*1180*/  ISETP.NE.AND P2, PT, RZ, c[0x0][0x1c8], PT ;  /* 0x00007200ff007a0c */ /* 0x000fe40003f45270 */
[----:B------:R-:W-:-:S07]  /*1190*/  ISETP.GE.AND P1, PT, R5, RZ, PT ;  /* 0x000000ff0500720c */ /* 0x000fce0003f26270 */
[----:B------:R-:W-:-:S06]  /*11a0*/  @P3 IADD3 R134, R134, 0x1, RZ ;  /* 0x0000000186863810 */ /* 0x000fcc0007ffe0ff */
        /* <DEDUP_REMOVED lines=14> */
.L_x_306:
[----:B------:R-:W-:Y:S01]  /*1290*/  SHF.R.S32.HI R8, RZ, 0x1f, R3 ;  /* 0x0000001fff087819 */ /* 0x000fe20000011403 */
[----:B------:R-:W-:Y:S01]  /*12a0*/  IMAD R17, R17, c[0x0][0x1a8], RZ ;  /* 0x00006a0011117a24 */ /* 0x000fe200078e02ff */
[----:B------:R-:W-:Y:S01]  /*12b0*/  BSSY B0, `(.L_x_307) ;  /* 0x000006a000007945 */ /* 0x000fe20003800000 */
[----:B------:R-:W-:Y:S01]  /*12c0*/  IMAD.IADD R195, R203, 0x1, -R6 ;  /* 0x00000001cbc37824 */ /* 0x000fe200078e0a06 */
[-C--:B------:R-:W-:Y:S01]  /*12d0*/  LEA.HI R2, R8, R3.reuse, RZ, 0x3 ;  /* 0x0000000308027211 */ /* 0x080fe200078f18ff */
[----:B------:R-:W-:Y:S01]  /*12e0*/  IMAD R17, R14, c[0x0][0x1ac], R17 ;  /* 0x00006b000e117a24 */ /* 0x000fe200078e0211 */
[----:B------:R-:W-:Y:S02]  /*12f0*/  LEA.HI R193, R8, R3, RZ, 0x4 ;  /* 0x0000000308c17211 */ /* 0x000fe400078f20ff */
[----:B------:R-:W-:-:S02]  /*1300*/  SHF.R.S32.HI R12, RZ, 0x3, R2 ;  /* 0x00000003ff0c7819 */ /* 0x000fc40000011402 */
[----:B------:R-:W-:Y:S02]  /*1310*/  LOP3.LUT R2, R2, 0xfffffff8, RZ, 0xc0, !PT ;  /* 0xfffffff802027812 */ /* 0x000fe400078ec0ff */
[----:B------:R-:W-:Y:S01]  /*1320*/  LOP3.LUT R0, R193, 0xfffffff0, RZ, 0xc0, !PT ;  /* 0xfffffff0c1007812 */ /* 0x000fe200078ec0ff */
[----:B------:R-:W-:Y:S01]  /*1330*/  IMAD.SHL.U32 R7, R12, 0x40, RZ ;  /* 0x000000400c077824 */ /* 0x000fe200078e00ff */
[----:B------:R-:W-:Y:S01]  /*1340*/  SHF.R.S32.HI R20, RZ, 0x4, R193 ;  /* 0x00000004ff147819 */ /* 0x000fe200000114c1 */
[C---:B------:R-:W-:Y:S01]  /*1350*/  IMAD.IADD R2, R3.reuse, 0x1, -R2 ;  /* 0x0000000103027824 */ /* 0x040fe200078e0a02 */
[----:B------:R-:W-:Y:S01]  /*1360*/  SHF.R.S32.HI R13, RZ, 0x1f, R12 ;  /* 0x0000001fff0d7819 */ /* 0x000fe2000001140c */
[----:B------:R-:W-:Y:S01]  /*1370*/  IMAD.IADD R15, R3, 0x1, -R0 ;  /* 0x00000001030f7824 */ /* 0x000fe200078e0a00 */
[----:B------:R-:W-:Y:S01]  /*1380*/  LOP3.LUT R7, R7, 0x1c0, RZ, 0xc0, !PT ;  /* 0x000001c007077812 */ /* 0x000fe200078ec0ff */
[----:B------:R-:W-:Y:S01]  /*1390*/  IMAD.SHL.U32 R212, R2, 0x8, RZ ;  /* 0x0000000802d47824 */ /* 0x000fe200078e00ff */
[----:B------:R-:W-:-:S02]  /*13a0*/  LEA.HI R193, R193, R20, RZ, 0x1 ;  /* 0x00000014c1c17211 */ /* 0x000fc400078f08ff */
[----:B------:R-:W-:Y:S02]  /*13b0*/  SHF.R.U32.HI R202, RZ, 0x3, R7 ;  /* 0x00000003ffca7819 */ /* 0x000fe40000011607 */
[----:B------:R-:W-:Y:S02]  /*13c0*/  LOP3.LUT R5, R7, 0x38, R212, 0xf8, !PT ;  /* 0x0000003807057812 */ /* 0x000fe400078ef8d4 */
[----:B------:R-:W-:Y:S02]  /*13d0*/  SHF.R.S32.HI R0, RZ, 0x1f, R15 ;  /* 0x0000001fff007819 */ /* 0x000fe4000001140f */
[----:B------:R-:W-:Y:S02]  /*13e0*/  LOP3.LUT R193, R193, 0xfffffffe, RZ, 0xc0, !PT ;  /* 0xfffffffec1c17812 */ /* 0x000fe400078ec0ff */
[----:B------:R-:W-:Y:S02]  /*13f0*/  LOP3.LUT R202, R5, R202, RZ, 0x3c, !PT ;  /* 0x000000ca05ca7212 */ /* 0x000fe400078e3cff */
[----:B------:R-:W-:Y:S01]  /*1400*/  LEA.HI R5, R0, R15, RZ, 0x3 ;  /* 0x0000000f00057211 */ /* 0x000fe200078f18ff */
[----:B------:R-:W-:Y:S01]  /*1410*/  IMAD.IADD R193, R20, 0x1, -R193 ;  /* 0x0000000114c17824 */ /* 0x000fe200078e0ac1 */
[----:B------:R-:W-:-:S02]  /*1420*/  LEA.HI R7, R8, R3, RZ, 0x6 ;  /* 0x0000000308077211 */ /* 0x000fc400078f30ff */
[C---:B------:R-:W-:Y:S01]  /*1430*/  LOP3.LUT R20, R5.reuse, 0xfffffff8, RZ, 0xc0, !PT ;  /* 0xfffffff805147812 */ /* 0x040fe200078ec0ff */
[----:B------:R-:W-:Y:S01]  /*1440*/  IMAD.SHL.U32 R5, R5, 0x40, RZ ;  /* 0x0000004005057824 */ /* 0x000fe200078e00ff */
[----:B------:R-:W-:Y:S01]  /*1450*/  IADD3 R18, P0, R212, R18, RZ ;  /* 0x00000012d4127210 */ /* 0x000fe20007f1e0ff */
[----:B------:R-:W-:Y:S01]  /*1460*/  IMAD.SHL.U32 R7, R7, 0x8, RZ ;  /* 0x0000000807077824 */ /* 0x000fe200078e00ff */
[----:B------:R-:W-:Y:S01]  /*1470*/  SHF.R.S32.HI R213, RZ, 0x1f, R212 ;  /* 0x0000001fffd57819 */ /* 0x000fe200000114d4 */
[----:B------:R-:W-:Y:S01]  /*1480*/  IMAD.IADD R20, R15, 0x1, -R20 ;  /* 0x000000010f147824 */ /* 0x000fe200078e0a14 */
[----:B------:R-:W-:Y:S02]  /*1490*/  LEA.HI R81, R8, R3, RZ, 0x5 ;  /* 0x0000000308517211 */ /* 0x000fe400078f28ff */
[----:B------:R-:W-:Y:S01]  /*14a0*/  LOP3.LUT R202, R202, 0xfffffe00, R7, 0xf8, !PT ;  /* 0xfffffe00caca7812 */ /* 0x000fe200078ef807 */
[----:B------:R-:W-:Y:S01]  /*14b0*/  IMAD.X R19, R213, 0x1, R11, P0 ;  /* 0x00000001d5137824 */ /* 0x000fe200000e060b */
[C---:B------:R-:W-:Y:S01]  /*14c0*/  LOP3.LUT P3, RZ, R20.reuse, 0x4, RZ, 0xc0, !PT ;  /* 0x0000000414ff7812 */ /* 0x040fe2000786c0ff */
[----:B------:R-:W-:Y:S01]  /*14d0*/  IMAD R7, R13, c[0x0][0x198], RZ ;  /* 0x000066000d077a24 */ /* 0x000fe200078e02ff */
[----:B------:R-:W-:Y:S01]  /*14e0*/  LOP3.LUT P2, RZ, R20, 0x2, RZ, 0xc0, !PT ;  /* 0x0000000214ff7812 */ /* 0x000fe2000784c0ff */
[----:B------:R-:W-:Y:S01]  /*14f0*/  IMAD.WIDE.U32 R24, R12, c[0x0][0x198], R212 ;  /* 0x000066000c187a25 */ /* 0x000fe200078e00d4 */
[----:B------:R-:W-:-:S02]  /*1500*/  LOP3.LUT R8, R81, 0xffffffe0, RZ, 0xc0, !PT ;  /* 0xffffffe051087812 */ /* 0x000fc400078ec0ff */
[----:B------:R-:W-:Y:S01]  /*1510*/  SHF.R.S32.HI R81, RZ, 0x5, R81 ;  /* 0x00000005ff517819 */ /* 0x000fe20000011451 */
[----:B------:R-:W-:Y:S01]  /*1520*/  IMAD.WIDE.U32 R14, R14, c[0x0][0x1a8], R18 ;  /* 0x00006a000e0e7a25 */ /* 0x000fe200078e0012 */
[----:B------:R-:W-:Y:S02]  /*1530*/  IADD3 R204, P1, R204, R24, RZ ;  /* 0x00000018cccc7210 */ /* 0x000fe40007f3e0ff */
[----:B------:R-:W-:Y:S01]  /*1540*/  SHF.R.S32.HI R18, RZ, 0x1f, R134 ;  /* 0x0000001fff127819 */ /* 0x000fe20000011486 */
[----:B------:R-:W-:Y:S01]  /*1550*/  IMAD.SHL.U32 R20, R20, 0x40, RZ ;  /* 0x0000004014147824 */ /* 0x000fe200078e00ff */
[C---:B------:R-:W-:Y:S01]  /*1560*/  IADD3 R197, R212.reuse, 0x40, RZ ;  /* 0x00000040d4c57810 */ /* 0x040fe20007ffe0ff */
[----:B------:R-:W-:Y:S01]  /*1570*/  IMAD R19, R13, c[0x0][0x1a0], RZ ;  /* 0x000068000d137a24 */ /* 0x000fe200078e02ff */
[----:B------:R-:W-:Y:S01]  /*1580*/  IADD3 R196, R212, 0x80, RZ ;  /* 0x00000080d4c47810 */ /* 0x000fe20007ffe0ff */
[----:B------:R-:W-:Y:S01]  /*1590*/  IMAD.WIDE.U32 R22, R12, c[0x0][0x1a0], R212 ;  /* 0x000068000c167a25 */ /* 0x000fe200078e00d4 */
[----:B------:R-:W-:-:S03]  /*15a0*/  LOP3.LUT R20, R20, 0x1c0, RZ, 0xc0, !PT ;  /* 0x000001c014147812 */ /* 0x000fc600078ec0ff */
[----:B------:R-:W-:Y:S01]  /*15b0*/  IMAD R7, R12, c[0x0][0x19c], R7 ;  /* 0x000067000c077a24 */ /* 0x000fe200078e0207 */
[----:B------:R-:W-:Y:S01]  /*15c0*/  IADD3 R10, P0, R10, R22, RZ ;  /* 0x000000160a0a7210 */ /* 0x000fe20007f1e0ff */
[----:B------:R-:W-:Y:S02]  /*15d0*/  IMAD.SHL.U32 R11, R193, 0x8, RZ ;  /* 0x00000008c10b7824 */ /* 0x000fe400078e00ff */
[----:B------:R-:W-:Y:S01]  /*15e0*/  IMAD R0, R12, c[0x0][0x1a4], R19 ;  /* 0x000069000c007a24 */ /* 0x000fe200078e0213 */
[----:B------:R-:W-:Y:S01]  /*15f0*/  IADD3.X R205, R16, R25, R7, P1, !PT ;  /* 0x0000001910cd7210 */ /* 0x000fe20000ffe407 */
[----:B------:R-:W-:Y:S01]  /*1600*/  IMAD R207, R18, c[0x0][0x1b0], RZ ;  /* 0x00006c0012cf7a24 */ /* 0x000fe200078e02ff */
[----:B------:R-:W-:Y:S01]  /*1610*/  LOP3.LUT R7, R20, 0x8, R11, 0xf8, !PT ;  /* 0x0000000814077812 */ /* 0x000fe200078ef80b */
[----:B------:R-:W-:Y:S01]  /*1620*/  IMAD R215, R18, c[0x0][0x1b8], RZ ;  /* 0x00006e0012d77a24 */ /* 0x000fe200078e02ff */
[----:B------:R-:W-:Y:S01]  /*1630*/  IADD3.X R11, R9, R23, R0, P0, !PT ;  /* 0x00000017090b7210 */ /* 0x000fe200007fe400 */
[----:B------:R-:W-:Y:S01]  /*1640*/  IMAD R207, R134, c[0x0][0x1b4], R207 ;  /* 0x00006d0086cf7a24 */ /* 0x000fe200078e02cf */
[----:B------:R-:W-:Y:S01]  /*1650*/  ISETP.GE.AND P0, PT, R12, R195, PT ;  /* 0x000000c30c00720c */ /* 0x000fe20003f06270 */
[C---:B------:R-:W-:Y:S01]  /*1660*/  IMAD R215, R134.reuse, c[0x0][0x1bc], R215 ;  /* 0x00006f0086d77a24 */ /* 0x040fe200078e02d7 */
[----:B------:R-:W-:Y:S01]  /*1670*/  SHF.R.U32.HI R20, RZ, 0x3, R20 ;  /* 0x00000003ff147819 */ /* 0x000fe20000011614 */
[----:B------:R-:W-:-:S03]  /*1680*/  IMAD.WIDE.U32 R204, R134, c[0x0][0x1b0], R204 ;  /* 0x00006c0086cc7a25 */ /* 0x000fc600078e00cc */
[----:B------:R-:W-:Y:S01]  /*1690*/  LOP3.LUT R0, R7, R20, RZ, 0x3c, !PT ;  /* 0x0000001407007212 */ /* 0x000fe200078e3cff */
[----:B------:R-:W-:Y:S02]  /*16a0*/  IMAD.MOV.U32 R7, RZ, RZ, 0x10 ;  /* 0x00000010ff077424 */ /* 0x000fe400078e00ff */
[----:B------:R-:W-:Y:S01]  /*16b0*/  IMAD.WIDE.U32 R134, R134, c[0x0][0x1b8], R10 ;  /* 0x00006e0086867a25 */ /* 0x000fe200078e000a */
[----:B------:R-:W-:Y:S02]  /*16c0*/  LOP3.LUT R0, R0, 0xfffffe00, R5, 0xf8, !PT ;  /* 0xfffffe0000007812 */ /* 0x000fe400078ef805 */
[----:B------:R-:W-:Y:S01]  /*16d0*/  SEL R7, R7, 0xfffffff0, !P2 ;  /* 0xfffffff007077807 */ /* 0x000fe20005000000 */
[----:B------:R-:W-:Y:S02]  /*16e0*/  IMAD.MOV.U32 R5, RZ, RZ, 0x20 ;  /* 0x00000020ff057424 */ /* 0x000fe400078e00ff */
[----:B------:R-:W-:Y:S02]  /*16f0*/  IMAD.IADD R9, R3, 0x1, -R8 ;  /* 0x0000000103097824 */ /* 0x000fe400078e0a08 */
[----:B------:R-:W-:Y:S01]  /*1700*/  IMAD.WIDE R18, R200, 0x80, R12 ;  /* 0x00000080c8127825 */ /* 0x000fe200078e020c */
[----:B------:R-:W-:-:S03]  /*1710*/  SEL R5, R5, 0xffffffe0, !P3 ;  /* 0xffffffe005057807 */ /* 0x000fc60005800000 */
        /* <DEDUP_REMOVED lines=35> */
.L_x_308:
[----:B------:R-:W-:Y:S05]  /*1950*/  BSYNC B0 ;  /* 0x0000000000007941 */ /* 0x000fea0003800000 */
.L_x_307:
        /* <DEDUP_REMOVED lines=37> */
.L_x_310:
[----:B------:R-:W-:Y:S05]  /*1bb0*/  BSYNC B0 ;  /* 0x0000000000007941 */ /* 0x000fea0003800000 */
.L_x_309:
        /* <DEDUP_REMOVED lines=37> */
.L_x_312:
[----:B------:R-:W-:Y:S05]  /*1e10*/  BSYNC B0 ;  /* 0x0000000000007941 */ /* 0x000fea0003800000 */
.L_x_311:
[----:B------:R-:W-:Y:S01]  /*1e20*/  IADD3 R10, R12, 0x60, RZ ;  /* 0x000000600c0a7810 */ /* 0x000fe20007ffe0ff */
        /* <DEDUP_REMOVED lines=39> */
.L_x_314:
[----:B------:R-:W-:Y:S05]  /*20a0*/  BSYNC B0 ;  /* 0x0000000000007941 */ /* 0x000fea0003800000 */
.L_x_313:
[----:B------:R-:W-:Y:S01]  /*20b0*/  IADD3 R216, R133, -0x1, RZ ;  /* 0xffffffff85d87810 */ /* 0x000fe20007ffe0ff */
[----:B------:R-:W-:Y:S01]  /*20c0*/  BSSY B0, `(.L_x_315) ;  /* 0x0000023000007945 */ /* 0x000fe20003800000 */
[----:B------:R-:W-:Y:S02]  /*20d0*/  MOV R206, R204 ;  /* 0x000000cc00ce7202 */ /* 0x000fe40000000f00 */
[----:B------:R-:W-:Y:S01]  /*20e0*/  SHF.R.S32.HI R14, RZ, 0x1f, R216 ;  /* 0x0000001fff0e7819 */ /* 0x000fe200000114d8 */
[C---:B------:R-:W-:Y:S02]  /*20f0*/  IMAD R11, R216.reuse, -0x40, R4 ;  /* 0xffffffc0d80b7824 */ /* 0x040fe400078e0204 */
[C---:B------:R-:W-:Y:S02]  /*2100*/  IMAD R15, R216.reuse, UR9, RZ ;  /* 0x00000009d80f7c24 */ /* 0x040fe4000f8e02ff */
[----:B--2---:R-:W-:Y:S01]  /*2110*/  IMAD.WIDE.U32 R16, R216, UR10, R206 ;  /* 0x0000000ad8107c25 */ /* 0x004fe2000f8e00ce */
        /* <DEDUP_REMOVED lines=29> */
.L_x_316:
[----:B------:R-:W-:Y:S05]  /*22f0*/  BSYNC B0 ;  /* 0x0000000000007941 */ /* 0x000fea0003800000 */
.L_x_315:
[----:B------:R-:W-:Y:S01]  /*2300*/  ISETP.GE.AND P0, PT, R8, R11, PT ;  /* 0x0000000b0800720c */ /* 0x000fe20003f06270 */
[----:B------:R-:W-:Y:S01]  /*2310*/  UMOV UR7, 0x5 ;  /* 0x0000000500077882 */ /* 0x000fe20000000000 */
[----:B------:R-:W-:Y:S01]  /*2320*/  BSSY B0, `(.L_x_317) ;  /* 0x0000023000007945 */ /* 0x000fe20003800000 */
[----:B------:R-:W-:Y:S02]  /*2330*/  ULDC UR14, c[0x0][0x19c] ;  /* 0x00006700000e7ab9 */ /* 0x000fe40000000800 */
[----:B------:R-:W-:Y:S02]  /*2340*/  USHF.L.U32 UR11, UR6, 0x5, URZ ;  /* 0x00000005060b7899 */ /* 0x000fe4000800063f */
[----:B------:R-:W-:Y:S02]  /*2350*/  ULDC.64 UR4, c[0x0][0x1a0] ;  /* 0x0000680000047ab9 */ /* 0x000fe40000000a00 */
[----:B------:R-:W-:Y:S02]  /*2360*/  USHF.L.U64.HI UR6, UR6, UR7, UR14 ;  /* 0x0000000706067299 */ /* 0x000fe4000801020e */
[----:B------:R-:W-:-:S02]  /*2370*/  USHF.L.U64.HI UR8, UR4, UR8, UR5 ;  /* 0x0000000804087299 */ /* 0x000fc40008010205 */
[----:B------:R-:W-:Y:S01]  /*2380*/  USHF.L.U32 UR14, UR4, 0x6, URZ ;  /* 0x00000006040e7899 */ /* 0x000fe2000800063f */
[----:B------:R-:W-:Y:S06]  /*2390*/  @P0 BRA `(.L_x_318) ;  /* 0x000001b000000947 */ /* 0x000fec0003800000 */
[----:B------:R-:W-:Y:S02]  /*23a0*/  ISETP.GE.AND P3, PT, R212, c[0x0][0x220], PT ;  /* 0x00008800d4007a0c */ /* 0x000fe40003f66270 */
[----:B------:R-:W-:Y:S02]  /*23b0*/  ISETP.GE.AND P2, PT, R197, c[0x0][0x220], PT ;  /* 0x00008800c5007a0c */ /* 0x000fe40003f46270 */
[----:B------:R-:W-:Y:S02]  /*23c0*/  IADD3 R15, P1, R16, UR11, RZ ;  /* 0x0000000b100f7c10 */ /* 0x000fe4000ff3e0ff */
[----:B------:R-:W-:Y:S02]  /*23d0*/  ISETP.GE.AND P0, PT, R196, c[0x0][0x220], PT ;  /* 0x00008800c4007a0c */ /* 0x000fe40003f06270 */
[----:B------:R-:W-:-:S05]  /*23e0*/  IADD3.X R10, R10, UR6, RZ, P1, !PT ;  /* 0x000000060a0a7c10 */ /* 0x000fca0008ffe4ff */
[C---:B--2---:R-:W-:Y:S01]  /*23f0*/  @!P3 LEA R18, P4, R15.reuse, c[0x0][0x168], 0x1 ;  /* 0x00005a000f12ba11 */ /* 0x044fe200078808ff */
        /* <DEDUP_REMOVED lines=21> */
.L_x_318:
[----:B------:R-:W-:Y:S05]  /*2550*/  BSYNC B0 ;  /* 0x0000000000007941 */ /* 0x000fea0003800000 */
.L_x_317:
[----:B------:R-:W0:Y:S01]  /*2560*/  LDGDEPBAR ;  /* 0x00000000000079af */ /* 0x000e220000000000 */
[----:B------:R-:W-:Y:S01]  /*2570*/  ISETP.GE.AND P0, PT, R12, R11, PT ;  /* 0x0000000b0c00720c */ /* 0x000fe20003f06270 */
[----:B------:R-:W-:Y:S01]  /*2580*/  IMAD R15, R216, UR8, RZ ;  /* 0x00000008d80f7c24 */ /* 0x000fe2000f8e02ff */
[----:B------:R-:W-:Y:S01]  /*2590*/  MOV R214, R134 ;  /* 0x0000008600d67202 */ /* 0x000fe20000000f00 */
[----:B------:R-:W-:Y:S01]  /*25a0*/  IMAD.SHL.U32 R201, R3, 0x2, RZ ;  /* 0x0000000203c97824 */ /* 0x000fe200078e00ff */
[----:B------:R-:W-:Y:S01]  /*25b0*/  SHF.R.S32.HI R10, RZ, 0x1f, R9 ;  /* 0x0000001fff0a7819 */ /* 0x000fe20000011409 */
[----:B------:R-:W-:Y:S01]  /*25c0*/  IMAD R14, R14, UR14, R15 ;  /* 0x0000000e0e0e7c24 */ /* 0x000fe2000f8e020f */
[----:B------:R-:W-:Y:S01]  /*25d0*/  BSSY B0, `(.L_x_319) ;  /* 0x0000025000007945 */ /* 0x000fe20003800000 */
[----:B--2---:R-:W-:Y:S01]  /*25e0*/  IMAD.WIDE.U32 R16, R216, UR14, R214 ;  /* 0x0000000ed8107c25 */ /* 0x004fe2000f8e00d6 */
[----:B------:R-:W-:Y:S02]  /*25f0*/  LEA.HI R9, R10, R9, RZ, 0x2 ;  /* 0x000000090a097211 */ /* 0x000fe400078f10ff */
[----:B------:R-:W-:Y:S01]  /*2600*/  LOP3.LUT R201, R201, 0x6, RZ, 0xc0, !PT ;  /* 0x00000006c9c97812 */ /* 0x000fe200078ec0ff */
[----:B------:R-:W-:Y:S01]  /*2610*/  IMAD.IADD R14, R17, 0x1, R14 ;  /* 0x00000001110e7824 */ /* 0x000fe200078e020e */
[----:B------:R-:W-:Y:S01]  /*2620*/  SHF.R.S32.HI R3, RZ, 0x2, R9 ;  /* 0x00000002ff037819 */ /* 0x000fe20000011409 */
        /* <DEDUP_REMOVED lines=25> */
[----:B---3--:R-:W-:-:S04]  /*27c0*/  LEA R18, P0, R16, c[0x0][0x170], 0x1 ;  /* 0x00005c0010127a11 */ /* 0x008fc800078008ff */
[----:B------:R-:W-:-:S05]  /*27d0*/  LEA.HI.X R19, R16, c[0x0][0x174], R14, 0x1, P0 ;  /* 0x00005d0010137a11 */ /* 0x000fca00000f0c0e */
[----:B------:R-:W-:Y:S01]  /*27e0*/  @!PT LDS RZ, [RZ] ;  /* 0x00000000fffff984 */ /* 0x000fe20000000800 */
[----:B------:R-:W-:Y:S01]  /*27f0*/  @!PT LDS RZ, [RZ] ;  /* 0x00000000fffff984 */ /* 0x000fe20000000800 */
[----:B------:R-:W-:Y:S01]  /*2800*/  @!PT LDS RZ, [RZ] ;  /* 0x00000000fffff984 */ /* 0x000fe20000000800 */
[----:B------:R3:W-:Y:S04]  /*2810*/  LDGSTS.E.BYPASS.LTC128B.128 [R202+0x16000], [R18.64+0x100] ;  /* 0x1600010012ca7fae */ /* 0x0007e8000b901d4c */
.L_x_320:
[----:B------:R-:W-:Y:S05]  /*2820*/  BSYNC B0 ;  /* 0x0000000000007941 */ /* 0x000fea0003800000 */
.L_x_319:
[----:B------:R-:W-:Y:S01]  /*2830*/  ISETP.GE.AND P0, PT, R8, R11, PT ;  /* 0x0000000b0800720c */ /* 0x000fe20003f06270 */
[----:B------:R-:W-:Y:S01]  /*2840*/  ULDC UR5, c[0x0][0x1a4] ;  /* 0x0000690000057ab9 */ /* 0x000fe20000000800 */
[----:B------:R-:W-:Y:S01]  /*2850*/  BSSY B0, `(.L_x_321) ;  /* 0x0000022000007945 */ /* 0x000fe20003800000 */
[----:B------:R-:W-:Y:S02]  /*2860*/  USHF.L.U32 UR15, UR4, 0x5, URZ ;  /* 0x00000005040f7899 */ /* 0x000fe4000800063f */
[----:B------:R-:W-:-:S08]  /*2870*/  USHF.L.U64.HI UR5, UR4, UR7, UR5 ;  /* 0x0000000704057299 */ /* 0x000fd00008010205 */
[----:B------:R4:W-:Y:S04]  /*2880*/  @P0 STS.128 [R202+0x13000], RZ ;  /* 0x013000ffca000388 */ /* 0x0009e80000000c00 */
[----:B------:R4:W-:Y:S04]  /*2890*/  @P0 STS.128 [R202+0x15000], RZ ;  /* 0x015000ffca000388 */ /* 0x0009e80000000c00 */
[----:B------:R4:W-:Y:S01]  /*28a0*/  @P0 STS.128 [R202+0x17000], RZ ;  /* 0x017000ffca000388 */ /* 0x0009e20000000c00 */
[----:B------:R-:W-:Y:S05]  /*28b0*/  @P0 BRA `(.L_x_322) ;  /* 0x000001b000000947 */ /* 0x000fea0003800000 */
[----:B------:R-:W-:Y:S02]  /*28c0*/  ISETP.GE.AND P3, PT, R212, c[0x0][0x220], PT ;  /* 0x00008800d4007a0c */ /* 0x000fe40003f66270 */
[----:B------:R-:W-:-:S02]  /*28d0*/  ISETP.GE.AND P2, PT, R197, c[0x0][0x220], PT ;  /* 0x00008800c5007a0c */ /* 0x000fc40003f46270 */
[----:B------:R-:W-:Y:S02]  /*28e0*/  IADD3 R8, P1, R16, UR15, RZ ;  /* 0x0000000f10087c10 */ /* 0x000fe4000ff3e0ff */
[----:B------:R-:W-:Y:S02]  /*28f0*/  ISETP.GE.AND P0, PT, R196, c[0x0][0x220], PT ;  /* 0x00008800c4007a0c */ /* 0x000fe40003f06270 */
[----:B------:R-:W-:-:S05]  /*2900*/  IADD3.X R9, R14, UR5, RZ, P1, !PT ;  /* 0x000000050e097c10 */ /* 0x000fca0008ffe4ff */
        /* <DEDUP_REMOVED lines=22> */
.L_x_322:
[----:B------:R-:W-:Y:S05]  /*2a70*/  BSYNC B0 ;  /* 0x0000000000007941 */ /* 0x000fea0003800000 */
.L_x_321:
[C---:B------:R-:W-:Y:S01]  /*2a80*/  IMAD.SHL.U32 R8, R2.reuse, 0x40, RZ ;  /* 0x0000004002087824 */ /* 0x040fe200078e00ff */
[----:B------:R-:W-:Y:S01]  /*2a90*/  R2P PR, R2, 0x6 ;  /* 0x0000000602007804 */ /* 0x000fe20000000000 */
[----:B------:R-:W-:Y:S01]  /*2aa0*/  IMAD.SHL.U32 R12, R12, 0x8, RZ ;  /* 0x000000080c0c7824 */ /* 0x000fe200078e00ff */
[----:B------:R-:W0:Y:S01]  /*2ab0*/  LDGDEPBAR ;  /* 0x00000000000079af */ /* 0x000e220000000000 */
[C---:B------:R-:W-:Y:S01]  /*2ac0*/  IMAD R194, R81.reuse, 0x400, R0 ;  /* 0x0000040051c27824 */ /* 0x040fe200078e0200 */
[----:B------:R-:W-:Y:S01]  /*2ad0*/  LOP3.LUT R9, R8, 0x1c0, RZ, 0xc0, !PT ;  /* 0x000001c008097812 */ /* 0x000fe200078ec0ff */
[----:B------:R-:W-:Y:S02]  /*2ae0*/  IMAD R6, R81, 0x10, R6 ;  /* 0x0000001051067824 */ /* 0x000fe400078e0206 */
[----:B------:R-:W-:Y:S01]  /*2af0*/  IMAD.SHL.U32 R194, R194, 0x2, RZ ;  /* 0x00000002c2c27824 */ /* 0x000fe200078e00ff */
[----:B------:R-:W-:Y:S01]  /*2b00*/  LOP3.LUT R8, R9, 0x8, R12, 0xf8, !PT ;  /* 0x0000000809087812 */ /* 0x000fe200078ef80c */
[----:B------:R-:W-:Y:S01]  /*2b10*/  IMAD.IADD R3, R3, 0x1, R6 ;  /* 0x0000000103037824 */ /* 0x000fe200078e0206 */
[----:B------:R-:W-:Y:S01]  /*2b20*/  SHF.R.U32.HI R9, RZ, 0x3, R9 ;  /* 0x00000003ff097819 */ /* 0x000fe20000011609 */
[--C-:B------:R-:W-:Y:S01]  /*2b30*/  IMAD R192, R7, 0x2, R194.reuse ;  /* 0x0000000207c07824 */ /* 0x100fe200078e02c2 */
[----:B------:R-:W-:Y:S01]  /*2b40*/  LDSM.16.M88.4 R32, [R194] ;  /* 0x00000000c220783b */ /* 0x000fe20000000200 */
[C---:B------:R-:W-:Y:S01]  /*2b50*/  IMAD R190, R5.reuse, 0x2, R194 ;  /* 0x0000000205be7824 */ /* 0x040fe200078e02c2 */
[----:B------:R-:W-:Y:S01]  /*2b60*/  LOP3.LUT R8, R8, R9, RZ, 0x3c, !PT ;  /* 0x0000000908087212 */ /* 0x000fe200078e3cff */
[----:B------:R-:W-:Y:S01]  /*2b70*/  IMAD R189, R5, 0x2, R192 ;  /* 0x0000000205bd7824 */ /* 0x000fe200078e02c0 */
[----:B------:R-:W-:Y:S01]  /*2b80*/  LDSM.16.M88.4 R60, [R192] ;  /* 0x00000000c03c783b */ /* 0x000fe20000000200 */
[----:B------:R-:W-:-:S02]  /*2b90*/  IADD3 R209, R3, 0x8, RZ ;  /* 0x0000000803d17810 */ /* 0x000fc40007ffe0ff */
[----:B------:R-:W-:Y:S01]  /*2ba0*/  IMAD R193, R193, 0x200, R8 ;  /* 0x00000200c1c17824 */ /* 0x000fe200078e0208 */
[----:B------:R-:W-:Y:S03]  /*2bb0*/  LDSM.16.M88.4 R28, [R190] ;  /* 0x00000000be1c783b */ /* 0x000fe60000000200 */
[----:B------:R-:W-:-:S05]  /*2bc0*/  IMAD.SHL.U32 R193, R193, 0x2, RZ ;  /* 0x00000002c1c17824 */ /* 0x000fca00078e00ff */
[----:B-1----:R-:W1:Y:S01]  /*2bd0*/  LDSM.16.M88.4 R12, [R193+0xc000] ;  /* 0x00c00000c10c783b */ /* 0x002e620000000200 */
[C---:B------:R-:W-:Y:S02]  /*2be0*/  IADD3 R2, R193.reuse, 0xc000, RZ ;  /* 0x0000c000c1027810 */ /* 0x040fe40007ffe0ff */
[----:B------:R-:W-:Y:S01]  /*2bf0*/  IADD3 R191, R193, 0xc020, RZ ;  /* 0x0000c020c1bf7810 */ /* 0x000fe20007ffe0ff */
[----:B------:R-:W5:Y:S01]  /*2c00*/  LDSM.16.M88.4 R48, [R193+0xc800] ;  /* 0x00c80000c130783b */ /* 0x000f620000000200 */
[----:B------:R-:W-:Y:S01]  /*2c10*/  @P1 IADD3 R191, R2, -0x20, RZ ;  /* 0xffffffe002bf1810 */ /* 0x000fe20007ffe0ff */
[----:B------:R-:W-:Y:S02]  /*2c20*/  IMAD.MOV.U32 R2, RZ, RZ, 0x40 ;  /* 0x00000040ff027424 */ /* 0x000fe400078e00ff */
[----:B------:R-:W2:Y:S01]  /*2c30*/  LDSM.16.M88.4 R40, [R193+0xd000] ;  /* 0x00d00000c128783b */ /* 0x000ea20000000200 */
[C---:B------:R-:W-:Y:S02]  /*2c40*/  IADD3 R183, R191.reuse, 0x800, RZ ;  /* 0x00000800bfb77810 */ /* 0x040fe40007ffe0ff */
[----:B------:R-:W-:Y:S01]  /*2c50*/  SEL R2, R2, 0xffffffc0, !P2 ;  /* 0xffffffc002027807 */ /* 0x000fe20005000000 */
[----:B------:R-:W3:Y:S01]  /*2c60*/  LDSM.16.M88.4 R68, [R193+0xd800] ;  /* 0x00d80000c144783b */ /* 0x000ee20000000200 */
[----:B------:R-:W-:-:S02]  /*2c70*/  IADD3 R182, R191, 0x1000, RZ ;  /* 0x00001000bfb67810 */ /* 0x000fc40007ffe0ff */
[----:B------:R-:W-:Y:S01]  /*2c80*/  IADD3 R181, R191, 0x1800, RZ ;  /* 0x00001800bfb57810 */ /* 0x000fe20007ffe0ff */
[----:B------:R-:W4:Y:S01]  /*2c90*/  LDSM.16.M88.4 R64, [R191] ;  /* 0x00000000bf40783b */ /* 0x000f220000000200 */
[----:B------:R-:W-:Y:S01]  /*2ca0*/  IMAD.IADD R187, R193, 0x1, R2 ;  /* 0x00000001c1bb7824 */ /* 0x000fe200078e0202 */
[C---:B------:R-:W-:Y:S01]  /*2cb0*/  IADD3 R179, R191.reuse, 0x2000, RZ ;  /* 0x00002000bfb37810 */ /* 0x040fe20007ffe0ff */
[----:B------:R-:W-:Y:S01]  /*2cc0*/  IMAD.IADD R180, R2, 0x1, R191 ;  /* 0x0000000102b47824 */ /* 0x000fe200078e02bf */
[----:B------:R-:W2:Y:S01]  /*2cd0*/  LDSM.16.M88.4 R84, [R191+0x800] ;  /* 0x00080000bf54783b */ /* 0x000ea20000000200 */
[----:B------:R-:W-:Y:S02]  /*2ce0*/  IADD3 R2, R4, 0x1, -R203 ;  /* 0x0000000104027810 */ /* 0x000fe40007ffe8cb */
[----:B------:R-:W-:Y:S01]  /*2cf0*/  IADD3 R178, R191, 0x2800, RZ ;  /* 0x00002800bfb27810 */ /* 0x000fe20007ffe0ff */
[----:B------:R-:W2:Y:S01]  /*2d00*/  LDSM.16.M88.4 R52, [R191+0x1800] ;  /* 0x00180000bf34783b */ /* 0x000ea20000000200 */
[----:B------:R-:W-:-:S02]  /*2d10*/  IADD3 R6, R2, c[0x0][0x2e8], RZ ;  /* 0x0000ba0002067a10 */ /* 0x000fc40007ffe0ff */
[----:B------:R-:W-:Y:S01]  /*2d20*/  IADD3 R2, R4, -c[0x0][0x2e4], -R203 ;  /* 0x8000b90004027a10 */ /* 0x000fe20007ffe8cb */
[----:B------:R-:W2:Y:S01]  /*2d30*/  LDSM.16.M88.4 R56, [R191+0x1000] ;  /* 0x00100000bf38783b */ /* 0x000ea20000000200 */
[C---:B------:R-:W-:Y:S02]  /*2d40*/  IADD3 R177, R191.reuse, 0x3000, RZ ;  /* 0x00003000bfb17810 */ /* 0x040fe40007ffe0ff */
[----:B------:R-:W-:Y:S01]  /*2d50*/  IADD3 R176, R191, 0x3800, RZ ;  /* 0x00003800bfb07810 */ /* 0x000fe20007ffe0ff */
[----:B------:R-:W2:Y:S01]  /*2d60*/  LDSM.16.M88.4 R24, [R187+0xc000] ;  /* 0x00c00000bb18783b */ /* 0x000ea20000000200 */
[----:B------:R-:W-:Y:S01]  /*2d70*/  IMAD.IADD R211, R3, 0x1, R2 ;  /* 0x0000000103d37824 */ /* 0x000fe200078e0202 */
[C---:B------:R-:W-:Y:S02]  /*2d80*/  IADD3 R175, R191.reuse, 0x4000, RZ ;  /* 0x00004000bfaf7810 */ /* 0x040fe40007ffe0ff */
[----:B---3--:R-:W3:Y:S01]  /*2d90*/  LDSM.16.M88.4 R20, [R187+0xc800] ;  /* 0x00c80000bb14783b */ /* 0x008ee20000000200 */
[----:B------:R-:W-:-:S02]  /*2da0*/  IADD3 R174, R191, 0x4800, RZ ;  /* 0x00004800bfae7810 */ /* 0x000fc40007ffe0ff */
[----:B------:R-:W-:Y:S01]  /*2db0*/  IMNMX R211, RZ, R211, !PT ;  /* 0x000000d3ffd37217 */ /* 0x000fe20007800200 */
[C---:B-1----:R-:W-:Y:S01]  /*2dc0*/  HMMA.16816.F32.BF16 R16, R32.reuse, R12, RZ ;  /* 0x0000000c2010723c */ /* 0x042fe200000418ff */
[----:B------:R-:W1:Y:S01]  /*2dd0*/  LDSM.16.M88.4 R72, [R187+0xd800] ;  /* 0x00d80000bb48783b */ /* 0x000e620000000200 */
[C---:B------:R-:W-:Y:S02]  /*2de0*/  IADD3 R173, R191.reuse, 0x5000, RZ ;  /* 0x00005000bfad7810 */ /* 0x040fe40007ffe0ff */
[----:B------:R-:W-:Y:S01]  /*2df0*/  IADD3 R172, R191, 0x5800, RZ ;  /* 0x00005800bfac7810 */ /* 0x000fe20007ffe0ff */
[----:B------:R-:W1:Y:S03]  /*2e00*/  LDSM.16.M88.4 R76, [R187+0xd000] ;  /* 0x00d00000bb4c783b */ /* 0x000e660000000200 */
[C---:B------:R-:W-:Y:S08]  /*2e10*/  HMMA.16816.F32.BF16 R12, R32.reuse, R14, RZ ;  /* 0x0000000e200c723c */ /* 0x040ff000000418ff */
[C---:B-----5:R-:W-:Y:S08]  /*2e20*/  HMMA.16816.F32.BF16 R8, R32.reuse, R48, RZ ;  /* 0x000000302008723c */ /* 0x060ff000000418ff */
[C---:B------:R-:W-:Y:S08]  /*2e30*/  HMMA.16816.F32.BF16 R48, R32.reuse, R50, RZ ;  /* 0x000000322030723c */ /* 0x040ff000000418ff */
[C---:B--2---:R-:W-:Y:S08]  /*2e40*/  HMMA.16816.F32.BF16 R44, R32.reuse, R40, RZ ;  /* 0x00000028202c723c */ /* 0x044ff000000418ff */
[C---:B------:R-:W-:Y:S08]  /*2e50*/  HMMA.16816.F32.BF16 R40, R32.reuse, R42, RZ ;  /* 0x0000002a2028723c */ /* 0x040ff000000418ff */
[C---:B------:R-:W-:Y:S08]  /*2e60*/  HMMA.16816.F32.BF16 R36, R32.reuse, R68, RZ ;  /* 0x000000442024723c */ /* 0x040ff000000418ff */
[----:B------:R-:W-:Y:S01]  /*2e70*/  HMMA.16816.F32.BF16 R32, R32, R70, RZ ;  /* 0x000000462020723c */ /* 0x000fe200000418ff */
[----:B------:R-:W-:Y:S07]  /*2e80*/  LDSM.16.M88.4 R68, [R189] ;  /* 0x00000000bd44783b */ /* 0x000fee0000000200 */
[C---:B----4-:R-:W-:Y:S08]  /*2e90*/  HMMA.16816.F32.BF16 R16, R60.reuse, R64, R16 ;  /* 0x000000403c10723c */ /* 0x050ff00000041810 */
[C---:B------:R-:W-:Y:S01]  /*2ea0*/  HMMA.16816.F32.BF16 R12, R60.reuse, R66, R12 ;  /* 0x000000423c0c723c */ /* 0x040fe2000004180c */
[----:B------:R-:W2:Y:S07]  /*2eb0*/  LDSM.16.M88.4 R64, [R180] ;  /* 0x00000000b440783b */ /* 0x000eae0000000200 */
[C---:B------:R-:W-:Y:S08]  /*2ec0*/  HMMA.16816.F32.BF16 R8, R60.reuse, R84, R8 ;  /* 0x000000543c08723c */ /* 0x040ff00000041808 */
[C---:B------:R-:W-:Y:S08]  /*2ed0*/  HMMA.16816.F32.BF16 R48, R60.reuse, R86, R48 ;  /* 0x000000563c30723c */ /* 0x040ff00000041830 */
[C---:B------:R-:W-:Y:S08]  /*2ee0*/  HMMA.16816.F32.BF16 R36, R60.reuse, R52, R36 ;  /* 0x000000343c24723c */ /* 0x040ff00000041824 */
[C---:B------:R-:W-:Y:S01]  /*2ef0*/  HMMA.16816.F32.BF16 R32, R60.reuse, R54, R32 ;  /* 0x000000363c20723c */ /* 0x040fe20000041820 */
[----:B------:R-:W-:Y:S07]  /*2f00*/  LDSM.16.M88.4 R52, [R180+0x800] ;  /* 0x00080000b434783b */ /* 0x000fee0000000200 */
[C---:B------:R-:W-:Y:S08]  /*2f10*/  HMMA.16816.F32.BF16 R44, R60.reuse, R56, R44 ;  /* 0x000000383c2c723c */ /* 0x040ff0000004182c */
[----:B------:R-:W-:Y:S01]  /*2f20*/  HMMA.16816.F32.BF16 R40, R60, R58, R40 ;  /* 0x0000003a3c28723c */ /* 0x000fe20000041828 */
[----:B------:R-:W4:Y:S07]  /*2f30*/  LDSM.16.M88.4 R60, [R180+0x1800] ;  /* 0x00180000b43c783b */ /* 0x000f2e0000000200 */
[C---:B------:R-:W-:Y:S08]  /*2f40*/  HMMA.16816.F32.BF16 R16, R28.reuse, R24, R16 ;  /* 0x000000181c10723c */ /* 0x040ff00000041810 */
[C---:B------:R-:W-:Y:S01]  /*2f50*/  HMMA.16816.F32.BF16 R12, R28.reuse, R26, R12 ;  /* 0x0000001a1c0c723c */ /* 0x040fe2000004180c */
[----:B------:R-:W5:Y:S07]  /*2f60*/  LDSM.16.M88.4 R24, [R180+0x1000] ;  /* 0x00100000b418783b */ /* 0x000f6e0000000200 */
[C---:B---3--:R-:W-:Y:S08]  /*2f70*/  HMMA.16816.F32.BF16 R8, R28.reuse, R20, R8 ;  /* 0x000000141c08723c */ /* 0x048ff00000041808 */
[C---:B------:R-:W-:Y:S01]  /*2f80*/  HMMA.16816.F32.BF16 R56, R28.reuse, R22, R48 ;  /* 0x000000161c38723c */ /* 0x040fe20000041830 */
[----:B------:R-:W-:Y:S04]  /*2f90*/  LDSM.16.M88.4 R48, [R194+0x4000] ;  /* 0x00400000c230783b */ /* 0x000fe80000000200 */
[----:B------:R-:W3:Y:S03]  /*2fa0*/  LDSM.16.M88.4 R20, [R193+0xe000] ;  /* 0x00e00000c114783b */ /* 0x000ee60000000200 */
[C---:B-1----:R-:W-:Y:S08]  /*2fb0*/  HMMA.16816.F32.BF16 R36, R28.reuse, R72, R36 ;  /* 0x000000481c24723c */ /* 0x042ff00000041824 */
[C---:B------:R-:W-:Y:S08]  /*2fc0*/  HMMA.16816.F32.BF16 R32, R28.reuse, R74, R32 ;  /* 0x0000004a1c20723c */ /* 0x040ff00000041820 */
[C---:B------:R-:W-:Y:S08]  /*2fd0*/  HMMA.16816.F32.BF16 R44, R28.reuse, R76, R44 ;  /* 0x0000004c1c2c723c */ /* 0x040ff0000004182c */
[----:B------:R-:W-:Y:S01]  /*2fe0*/  HMMA.16816.F32.BF16 R40, R28, R78, R40 ;  /* 0x0000004e1c28723c */ /* 0x000fe20000041828 */
[----:B------:R-:W1:Y:S04]  /*2ff0*/  LDSM.16.M88.4 R28, [R193+0xe800] ;  /* 0x00e80000c11c783b */ /* 0x000e680000000200 */
[----:B------:R-:W-:Y:S03]  /*3000*/  LDSM.16.M88.4 R76, [R191+0x3800] ;  /* 0x00380000bf4c783b */ /* 0x000fe60000000200 */
[C---:B--2---:R-:W-:Y:S08]  /*3010*/  HMMA.16816.F32.BF16 R16, R68.reuse, R64, R16 ;  /* 0x000000404410723c */ /* 0x044ff00000041810 */
[C---:B------:R-:W-:Y:S01]  /*3020*/  HMMA.16816.F32.BF16 R12, R68.reuse, R66, R12 ;  /* 0x00000042440c723c */ /* 0x040fe2000004180c */
[----:B------:R-:W2:Y:S07]  /*3030*/  LDSM.16.M88.4 R64, [R193+0xf000] ;  /* 0x00f00000c140783b */ /* 0x000eae0000000200 */
[C---:B----4-:R-:W-:Y:S08]  /*3040*/  HMMA.16816.F32.BF16 R36, R68.reuse, R60, R36 ;  /* 0x0000003c4424723c */ /* 0x050ff00000041824 */
[C---:B------:R-:W-:Y:S01]  /*3050*/  HMMA.16816.F32.BF16 R32, R68.reuse, R62, R32 ;  /* 0x0000003e4420723c */ /* 0x040fe20000041820 */
[----:B------:R-:W4:Y:S07]  /*3060*/  LDSM.16.M88.4 R60, [R193+0xf800] ;  /* 0x00f80000c13c783b */ /* 0x000f2e0000000200 */
[C---:B------:R-:W-:Y:S08]  /*3070*/  HMMA.16816.F32.BF16 R8, R68.reuse, R52, R8 ;  /* 0x000000344408723c */ /* 0x040ff00000041808 */
[C---:B------:R-:W-:Y:S01]  /*3080*/  HMMA.16816.F32.BF16 R56, R68.reuse, R54, R56 ;  /* 0x000000364438723c */ /* 0x040fe20000041838 */
[----:B------:R-:W-:Y:S07]  /*3090*/  LDSM.16.M88.4 R52, [R192+0x4000] ;  /* 0x00400000c034783b */ /* 0x000fee0000000200 */
[C---:B-----5:R-:W-:Y:S08]  /*30a0*/  HMMA.16816.F32.BF16 R44, R68.reuse, R24, R44 ;  /* 0x00000018442c723c */ /* 0x060ff0000004182c */
[----:B------:R-:W-:Y:S01]  /*30b0*/  HMMA.16816.F32.BF16 R40, R68, R26, R40 ;  /* 0x0000001a4428723c */ /* 0x000fe20000041828 */
[----:B------:R-:W5:Y:S04]  /*30c0*/  LDSM.16.M88.4 R24, [R191+0x2000] ;  /* 0x00200000bf18783b */ /* 0x000f680000000200 */
[----:B------:R-:W-:Y:S03]  /*30d0*/  LDSM.16.M88.4 R68, [R191+0x3000] ;  /* 0x00300000bf44783b */ /* 0x000fe60000000200 */
[C---:B---3--:R-:W-:Y:S08]  /*30e0*/  HMMA.16816.F32.BF16 R16, R48.reuse, R20, R16 ;  /* 0x000000143010723c */ /* 0x048ff00000041810 */
[C---:B------:R-:W-:Y:S01]  /*30f0*/  HMMA.16816.F32.BF16 R12, R48.reuse, R22, R12 ;  /* 0x00000016300c723c */ /* 0x040fe2000004180c */
[----:B------:R-:W3:Y:S07]  /*3100*/  LDSM.16.M88.4 R20, [R191+0x2800] ;  /* 0x00280000bf14783b */ /* 0x000eee0000000200 */
[C---:B-1----:R-:W-:Y:S08]  /*3110*/  HMMA.16816.F32.BF16 R8, R48.reuse, R28, R8 ;  /* 0x0000001c3008723c */ /* 0x042ff00000041808 */
[C---:B------:R-:W-:Y:S01]  /*3120*/  HMMA.16816.F32.BF16 R56, R48.reuse, R30, R56 ;  /* 0x0000001e3038723c */ /* 0x040fe20000041838 */
[----:B------:R-:W-:Y:S07]  /*3130*/  LDSM.16.M88.4 R28, [R187+0xe000] ;  /* 0x00e00000bb1c783b */ /* 0x000fee0000000200 */
[C---:B--2---:R-:W-:Y:S01]  /*3140*/  HMMA.16816.F32.BF16 R72, R48.reuse, R64, R44 ;  /* 0x000000403048723c */ /* 0x044fe2000004182c */
[----:B------:R-:W1:Y:S07]  /*3150*/  LDSM.16.M88.4 R44, [R190+0x4000] ;  /* 0x00400000be2c783b */ /* 0x000e6e0000000200 */
[C---:B------:R-:W-:Y:S01]  /*3160*/  HMMA.16816.F32.BF16 R40, R48.reuse, R66, R40 ;  /* 0x000000423028723c */ /* 0x040fe20000041828 */
[----:B------:R-:W-:Y:S07]  /*3170*/  LDSM.16.M88.4 R64, [R189+0x4000] ;  /* 0x00400000bd40783b */ /* 0x000fee0000000200 */
[C---:B----4-:R-:W-:Y:S08]  /*3180*/  HMMA.16816.F32.BF16 R36, R48.reuse, R60, R36 ;  /* 0x0000003c3024723c */ /* 0x050ff00000041824 */
[----:B------:R-:W-:Y:S01]  /*3190*/  HMMA.16816.F32.BF16 R32, R48, R62, R32 ;  /* 0x0000003e3020723c */ /* 0x000fe20000041820 */
[----:B------:R-:W-:Y:S04]  /*31a0*/  LDSM.16.M88.4 R48, [R187+0xf800] ;  /* 0x00f80000bb30783b */ /* 0x000fe80000000200 */
[----:B------:R-:W-:Y:S03]  /*31b0*/  LDSM.16.M88.4 R60, [R180+0x2000] ;  /* 0x00200000b43c783b */ /* 0x000fe60000000200 */
[C---:B-----5:R-:W-:Y:S08]  /*31c0*/  HMMA.16816.F32.BF16 R16, R52.reuse, R24, R16 ;  /* 0x000000183410723c */ /* 0x060ff00000041810 */
[C---:B------:R-:W-:Y:S01]  /*31d0*/  HMMA.16816.F32.BF16 R12, R52.reuse, R26, R12 ;  /* 0x0000001a340c723c */ /* 0x040fe2000004180c */
[----:B------:R-:W2:Y:S07]  /*31e0*/  LDSM.16.M88.4 R24, [R187+0xf000] ;  /* 0x00f00000bb18783b */ /* 0x000eae0000000200 */
[C---:B---3--:R-:W-:Y:S08]  /*31f0*/  HMMA.16816.F32.BF16 R8, R52.reuse, R20, R8 ;  /* 0x000000143408723c */ /* 0x048ff00000041808 */
[C---:B------:R-:W-:Y:S01]  /*3200*/  HMMA.16816.F32.BF16 R56, R52.reuse, R22, R56 ;  /* 0x000000163438723c */ /* 0x040fe20000041838 */
[----:B------:R-:W3:Y:S07]  /*3210*/  LDSM.16.M88.4 R20, [R187+0xe800] ;  /* 0x00e80000bb14783b */ /* 0x000eee0000000200 */
[C---:B------:R-:W-:Y:S08]  /*3220*/  HMMA.16816.F32.BF16 R72, R52.reuse, R68, R72 ;  /* 0x000000443448723c */ /* 0x040ff00000041848 */
[C---:B------:R-:W-:Y:S08]  /*3230*/  HMMA.16816.F32.BF16 R40, R52.reuse, R70, R40 ;  /* 0x000000463428723c */ /* 0x040ff00000041828 */
[C---:B------:R-:W-:Y:S08]  /*3240*/  HMMA.16816.F32.BF16 R36, R52.reuse, R76, R36 ;  /* 0x0000004c3424723c */ /* 0x040ff00000041824 */
[----:B------:R-:W-:Y:S01]  /*3250*/  HMMA.16816.F32.BF16 R32, R52, R78, R32 ;  /* 0x0000004e3420723c */ /* 0x000fe20000041820 */
[----:B------:R-:W-:Y:S07]  /*3260*/  LDSM.16.M88.4 R52, [R180+0x2800] ;  /* 0x00280000b434783b */ /* 0x000fee0000000200 */
[C---:B-1----:R-:W-:Y:S08]  /*3270*/  HMMA.16816.F32.BF16 R16, R44.reuse, R28, R16 ;  /* 0x0000001c2c10723c */ /* 0x042ff00000041810 */
[C---:B------:R-:W-:Y:S01]  /*3280*/  HMMA.16816.F32.BF16 R12, R44.reuse, R30, R12 ;  /* 0x0000001e2c0c723c */ /* 0x040fe2000004180c */
[----:B------:R-:W1:Y:S07]  /*3290*/  LDSM.16.M88.4 R28, [R180+0x3000] ;  /* 0x00300000b41c783b */ /* 0x000e6e0000000200 */
[C---:B--2---:R-:W-:Y:S08]  /*32a0*/  HMMA.16816.F32.BF16 R72, R44.reuse, R24, R72 ;  /* 0x000000182c48723c */ /* 0x044ff00000041848 */
[C---:B------:R-:W-:Y:S01]  /*32b0*/  HMMA.16816.F32.BF16 R40, R44.reuse, R26, R40 ;  /* 0x0000001a2c28723c */ /* 0x040fe20000041828 */
[----:B------:R-:W-:Y:S07]  /*32c0*/  LDSM.16.M88.4 R24, [R193+0x10000] ;  /* 0x01000000c118783b */ /* 0x000fee0000000200 */
[C---:B------:R-:W-:Y:S01]  /*32d0*/  HMMA.16816.F32.BF16 R68, R44.reuse, R48, R36 ;  /* 0x000000302c44723c */ /* 0x040fe20000041824 */
[----:B------:R-:W2:Y:S07]  /*32e0*/  LDSM.16.M88.4 R36, [R194+0x8000] ;  /* 0x00800000c224783b */ /* 0x000eae0000000200 */
[C---:B---3--:R-:W-:Y:S08]  /*32f0*/  HMMA.16816.F32.BF16 R8, R44.reuse, R20, R8 ;  /* 0x000000142c08723c */ /* 0x048ff00000041808 */
[C---:B------:R-:W-:Y:S01]  /*3300*/  HMMA.16816.F32.BF16 R56, R44.reuse, R22, R56 ;  /* 0x000000162c38723c */ /* 0x040fe20000041838 */
[----:B------:R-:W3:Y:S07]  /*3310*/  LDSM.16.M88.4 R20, [R180+0x3800] ;  /* 0x00380000b414783b */ /* 0x000eee0000000200 */
[----:B------:R-:W-:Y:S01]  /*3320*/  HMMA.16816.F32.BF16 R44, R44, R50, R32 ;  /* 0x000000322c2c723c */ /* 0x000fe20000041820 */
[----:B------:R-:W4:Y:S04]  /*3330*/  LDSM.16.M88.4 R48, [R193+0x11000] ;  /* 0x01100000c130783b */ /* 0x000f280000000200 */
[----:B------:R-:W5:Y:S03]  /*3340*/  LDSM.16.M88.4 R32, [R193+0x10800] ;  /* 0x01080000c120783b */ /* 0x000f660000000200 */
[C---:B------:R-:W-:Y:S08]  /*3350*/  HMMA.16816.F32.BF16 R16, R64.reuse, R60, R16 ;  /* 0x0000003c4010723c */ /* 0x040ff00000041810 */
[C---:B------:R-:W-:Y:S01]  /*3360*/  HMMA.16816.F32.BF16 R12, R64.reuse, R62, R12 ;  /* 0x0000003e400c723c */ /* 0x040fe2000004180c */
[----:B------:R-:W-:Y:S07]  /*3370*/  LDSM.16.M88.4 R60, [R192+0x8000] ;  /* 0x00800000c03c783b */ /* 0x000fee0000000200 */
[C---:B-1----:R-:W-:Y:S08]  /*3380*/  HMMA.16816.F32.BF16 R72, R64.reuse, R28, R72 ;  /* 0x0000001c4048723c */ /* 0x042ff00000041848 */
[C---:B------:R-:W-:Y:S01]  /*3390*/  HMMA.16816.F32.BF16 R40, R64.reuse, R30, R40 ;  /* 0x0000001e4028723c */ /* 0x040fe20000041828 */
[----:B------:R-:W1:Y:S07]  /*33a0*/  LDSM.16.M88.4 R28, [R191+0x4000] ;  /* 0x00400000bf1c783b */ /* 0x000e6e0000000200 */
[C---:B------:R-:W-:Y:S08]  /*33b0*/  HMMA.16816.F32.BF16 R8, R64.reuse, R52, R8 ;  /* 0x000000344008723c */ /* 0x040ff00000041808 */
[----:B------:R-:W-:Y:S01]  /*33c0*/  HMMA.16816.F32.BF16 R56, R64, R54, R56 ;  /* 0x000000364038723c */ /* 0x000fe20000041838 */
[----:B------:R-:W1:Y:S07]  /*33d0*/  LDSM.16.M88.4 R52, [R193+0x11800] ;  /* 0x01180000c134783b */ /* 0x000e6e0000000200 */
[C---:B--2---:R-:W-:Y:S08]  /*33e0*/  HMMA.16816.F32.BF16 R16, R36.reuse, R24, R16 ;  /* 0x000000182410723c */ /* 0x044ff00000041810 */
[----:B------:R-:W-:Y:S01]  /*33f0*/  HMMA.16816.F32.BF16 R12, R36, R26, R12 ;  /* 0x0000001a240c723c */ /* 0x000fe2000004180c */
[----:B------:R-:W2:Y:S07]  /*3400*/  LDSM.16.M88.4 R24, [R191+0x5000] ;  /* 0x00500000bf18783b */ /* 0x000eae0000000200 */
[C---:B---3--:R-:W-:Y:S08]  /*3410*/  HMMA.16816.F32.BF16 R68, R64.reuse, R20, R68 ;  /* 0x000000144044723c */ /* 0x048ff00000041844 */
[----:B------:R-:W-:Y:S01]  /*3420*/  HMMA.16816.F32.BF16 R44, R64, R22, R44 ;  /* 0x00000016402c723c */ /* 0x000fe2000004182c */
[----:B------:R-:W3:Y:S04]  /*3430*/  LDSM.16.M88.4 R20, [R191+0x4800] ;  /* 0x00480000bf14783b */ /* 0x000ee80000000200 */
[----:B------:R-:W-:Y:S03]  /*3440*/  LDSM.16.M88.4 R64, [R187+0x10000] ;  /* 0x01000000bb40783b */ /* 0x000fe60000000200 */
[C---:B----4-:R-:W-:Y:S08]  /*3450*/  HMMA.16816.F32.BF16 R72, R36.reuse, R48, R72 ;  /* 0x000000302448723c */ /* 0x050ff00000041848 */
[C---:B------:R-:W-:Y:S01]  /*3460*/  HMMA.16816.F32.BF16 R40, R36.reuse, R50, R40 ;  /* 0x000000322428723c */ /* 0x040fe20000041828 */
[----:B------:R-:W4:Y:S07]  /*3470*/  LDSM.16.M88.4 R48, [R190+0x8000] ;  /* 0x00800000be30783b */ /* 0x000f2e0000000200 */
[C---:B-----5:R-:W-:Y:S08]  /*3480*/  HMMA.16816.F32.BF16 R8, R36.reuse, R32, R8 ;  /* 0x000000202408723c */ /* 0x060ff00000041808 */
[----:B------:R-:W-:Y:S01]  /*3490*/  HMMA.16816.F32.BF16 R56, R36, R34, R56 ;  /* 0x000000222438723c */ /* 0x000fe20000041838 */
[----:B------:R-:W5:Y:S07]  /*34a0*/  LDSM.16.M88.4 R32, [R191+0x5800] ;  /* 0x00580000bf20783b */ /* 0x000f6e0000000200 */
[----:B-1----:R-:W-:Y:S08]  /*34b0*/  HMMA.16816.F32.BF16 R16, R60, R28, R16 ;  /* 0x0000001c3c10723c */ /* 0x002ff00000041810 */
[C---:B------:R-:W-:Y:S08]  /*34c0*/  HMMA.16816.F32.BF16 R68, R36.reuse, R52, R68 ;  /* 0x000000342444723c */ /* 0x040ff00000041844 */
[----:B------:R-:W-:Y:S01]  /*34d0*/  HMMA.16816.F32.BF16 R44, R36, R54, R44 ;  /* 0x00000036242c723c */ /* 0x000fe2000004182c */
[----:B------:R-:W-:Y:S04]  /*34e0*/  LDSM.16.M88.4 R52, [R189+0x8000] ;  /* 0x00800000bd34783b */ /* 0x000fe80000000200 */
[----:B------:R-:W-:Y:S03]  /*34f0*/  LDSM.16.M88.4 R36, [R187+0x11000] ;  /* 0x01100000bb24783b */ /* 0x000fe60000000200 */
[C---:B--2---:R-:W-:Y:S01]  /*3500*/  HMMA.16816.F32.BF16 R76, R60.reuse, R24, R72 ;  /* 0x000000183c4c723c */ /* 0x044fe20000041848 */
[----:B------:R-:W1:Y:S07]  /*3510*/  LDSM.16.M88.4 R72, [R180+0x4000] ;  /* 0x00400000b448783b */ /* 0x000e6e0000000200 */
[C---:B------:R-:W-:Y:S01]  /*3520*/  HMMA.16816.F32.BF16 R12, R60.reuse, R30, R12 ;  /* 0x0000001e3c0c723c */ /* 0x040fe2000004180c */
[----:B------:R-:W2:Y:S07]  /*3530*/  LDSM.16.M88.4 R28, [R187+0x10800] ;  /* 0x01080000bb1c783b */ /* 0x000eae0000000200 */
[C---:B---3--:R-:W-:Y:S08]  /*3540*/  HMMA.16816.F32.BF16 R8, R60.reuse, R20, R8 ;  /* 0x000000143c08723c */ /* 0x048ff00000041808 */
[----:B------:R-:W-:Y:S01]  /*3550*/  HMMA.16816.F32.BF16 R56, R60, R22, R56 ;  /* 0x000000163c38723c */ /* 0x000fe20000041838 */
[----:B------:R-:W3:Y:S07]  /*3560*/  LDSM.16.M88.4 R20, [R187+0x11800] ;  /* 0x01180000bb14783b */ /* 0x000eee0000000200 */
[----:B----4-:R-:W-:Y:S08]  /*3570*/  HMMA.16816.F32.BF16 R16, R48, R64, R16 ;  /* 0x000000403010723c */ /* 0x010ff00000041810 */
[C---:B-----5:R-:W-:Y:S08]  /*3580*/  HMMA.16816.F32.BF16 R68, R60.reuse, R32, R68 ;  /* 0x000000203c44723c */ /* 0x060ff00000041844 */
[----:B------:R-:W-:Y:S01]  /*3590*/  HMMA.16816.F32.BF16 R40, R60, R26, R40 ;  /* 0x0000001a3c28723c */ /* 0x000fe20000041828 */
[----:B------:R-:W4:Y:S07]  /*35a0*/  LDSM.16.M88.4 R24, [R180+0x4800] ;  /* 0x00480000b418783b */ /* 0x000f2e0000000200 */
[----:B------:R-:W-:Y:S08]  /*35b0*/  HMMA.16816.F32.BF16 R12, R48, R66, R12 ;  /* 0x00000042300c723c */ /* 0x000ff0000004180c */
[----:B------:R-:W-:Y:S08]  /*35c0*/  HMMA.16816.F32.BF16 R44, R60, R34, R44 ;  /* 0x000000223c2c723c */ /* 0x000ff0000004182c */
[----:B-1----:R-:W-:Y:S08]  /*35d0*/  HMMA.16816.F32.BF16 R16, R52, R72, R16 ;  /* 0x000000483410723c */ /* 0x002ff00000041810 */
[C---:B--2---:R-:W-:Y:S07]  /*35e0*/  HMMA.16816.F32.BF16 R8, R48.reuse, R28, R8 ;  /* 0x0000001c3008723c */ /* 0x044fee0000041808 */
[----:B------:R-:W-:Y:S01]  /*35f0*/  IMAD R28, R216, 0x40, R201 ;  /* 0x00000040d81c7824 */ /* 0x000fe200078e02c9 */
[----:B---3--:R-:W-:Y:S01]  /*3600*/  HMMA.16816.F32.BF16 R68, R48, R20, R68 ;  /* 0x000000143044723c */ /* 0x008fe20000041844 */
[----:B------:R-:W-:-:S05]  /*3610*/  IMAD.IADD R29, R3, 0x1, R6 ;  /* 0x00000001031d7824 */ /* 0x000fca00078e0206 */
[-C--:B------:R-:W-:Y:S01]  /*3620*/  IMNMX R210, R29, R4.reuse, PT ;  /* 0x000000041dd27217 */ /* 0x080fe20003800200 */
[--C-:B------:R-:W-:Y:S01]  /*3630*/  IMAD.IADD R21, R6, 0x1, R209.reuse ;  /* 0x0000000106157824 */ /* 0x100fe200078e02d1 */
[----:B------:R-:W-:Y:S01]  /*3640*/  HMMA.16816.F32.BF16 R56, R48, R30, R56 ;  /* 0x0000001e3038723c */ /* 0x000fe20000041838 */
[----:B------:R-:W-:Y:S01]  /*3650*/  IMAD.IADD R209, R2, 0x1, R209 ;  /* 0x0000000102d17824 */ /* 0x000fe200078e02d1 */
[C---:B------:R-:W-:Y:S02]  /*3660*/  IADD3 R2, R28.reuse, 0x1, RZ ;  /* 0x000000011c027810 */ /* 0x040fe40007ffe0ff */
[----:B------:R-:W-:Y:S02]  /*3670*/  IMNMX R208, R21, R4, PT ;  /* 0x0000000415d07217 */ /* 0x000fe40003800200 */
[----:B------:R-:W-:Y:S02]  /*3680*/  IADD3 R4, R28, 0x8, RZ ;  /* 0x000000081c047810 */ /* 0x000fe40007ffe0ff */
[----:B------:R-:W-:Y:S01]  /*3690*/  HMMA.16816.F32.BF16 R12, R52, R74, R12 ;  /* 0x0000004a340c723c */ /* 0x000fe2000004180c */
[----:B------:R-:W-:-:S02]  /*36a0*/  IMNMX R209, RZ, R209, !PT ;  /* 0x000000d1ffd17217 */ /* 0x000fc40007800200 */
[C---:B------:R-:W-:Y:S02]  /*36b0*/  ISETP.GE.AND P6, PT, R2.reuse, R210, PT ;  /* 0x000000d20200720c */ /* 0x040fe40003fc6270 */
[----:B------:R-:W-:Y:S02]  /*36c0*/  ISETP.GE.AND P2, PT, R2, R208, PT ;  /* 0x000000d00200720c */ /* 0x000fe40003f46270 */
[C---:B------:R-:W-:Y:S01]  /*36d0*/  ISETP.GE.AND P0, PT, R28.reuse, R210, PT ;  /* 0x000000d21c00720c */ /* 0x040fe20003f06270 */
[----:B------:R-:W-:Y:S01]  /*36e0*/  HMMA.16816.F32.BF16 R44, R48, R22, R44 ;  /* 0x00000016302c723c */ /* 0x000fe2000004182c */
[----:B------:R-:W1:Y:S01]  /*36f0*/  LDSM.16.M88.4 R20, [R180+0x5000] ;  /* 0x00500000b414783b */ /* 0x000e620000000200 */
[----:B------:R-:W-:Y:S02]  /*3700*/  ISETP.GE.AND P3, PT, R28, R208, PT ;  /* 0x000000d01c00720c */ /* 0x000fe40003f66270 */
[C---:B------:R-:W-:Y:S02]  /*3710*/  ISETP.GE.AND P1, PT, R4.reuse, R210, PT ;  /* 0x000000d20400720c */ /* 0x040fe40003f26270 */
[----:B------:R-:W-:-:S02]  /*3720*/  ISETP.GE.AND P4, PT, R4, R208, PT ;  /* 0x000000d00400720c */ /* 0x000fc40003f86270 */
[C---:B------:R-:W-:Y:S01]  /*3730*/  ISETP.LT.OR P6, PT, R2.reuse, R211, P6 ;  /* 0x000000d30200720c */ /* 0x040fe200037c1670 */
[----:B----4-:R-:W-:Y:S01]  /*3740*/  HMMA.16816.F32.BF16 R8, R52, R24, R8 ;  /* 0x000000183408723c */ /* 0x010fe20000041808 */
[----:B------:R-:W-:Y:S02]  /*3750*/  ISETP.LT.OR P2, PT, R2, R209, P2 ;  /* 0x000000d10200720c */ /* 0x000fe40001741670 */
[C---:B------:R-:W-:Y:S02]  /*3760*/  ISETP.LT.OR P0, PT, R28.reuse, R211, P0 ;  /* 0x000000d31c00720c */ /* 0x040fe40000701670 */
[C---:B------:R-:W-:Y:S02]  /*3770*/  IADD3 R2, R28.reuse, 0x9, RZ ;  /* 0x000000091c027810 */ /* 0x040fe40007ffe0ff */
[----:B------:R-:W-:Y:S01]  /*3780*/  ISETP.LT.OR P3, PT, R28, R209, P3 ;  /* 0x000000d11c00720c */ /* 0x000fe20001f61670 */
[----:B------:R-:W-:Y:S01]  /*3790*/  HMMA.16816.F32.BF16 R76, R48, R36, R76 ;  /* 0x00000024304c723c */ /* 0x000fe2000004184c */
[----:B------:R-:W-:-:S02]  /*37a0*/  ISETP.LT.OR P1, PT, R4, R211, P1 ;  /* 0x000000d30400720c */ /* 0x000fc40000f21670 */
[----:B------:R-:W-:Y:S02]  /*37b0*/  ISETP.LT.OR P4, PT, R4, R209, P4 ;  /* 0x000000d10400720c */ /* 0x000fe40002781670 */
[----:B------:R-:W-:Y:S02]  /*37c0*/  FSEL R3, R16, -INF , !P0 ;  /* 0xff80000010037808 */ /* 0x000fe40004000000 */
[----:B------:R-:W-:Y:S01]  /*37d0*/  IADD3 R4, R28, 0x10, RZ ;  /* 0x000000101c047810 */ /* 0x000fe20007ffe0ff */
[----:B------:R-:W-:Y:S01]  /*37e0*/  HMMA.16816.F32.BF16 R40, R48, R38, R40 ;  /* 0x000000263028723c */ /* 0x000fe20000041828 */
[C---:B------:R-:W-:Y:S02]  /*37f0*/  ISETP.GE.AND P5, PT, R2.reuse, R210, PT ;  /* 0x000000d20200720c */ /* 0x040fe40003fa6270 */
[----:B------:R-:W-:Y:S02]  /*3800*/  ISETP.GE.AND P0, PT, R2, R208, PT ;  /* 0x000000d00200720c */ /* 0x000fe40003f06270 */
[----:B------:R-:W-:-:S02]  /*3810*/  FSEL R24, R18, -INF , !P3 ;  /* 0xff80000012187808 */ /* 0x000fc40005800000 */
[----:B------:R-:W-:Y:S01]  /*3820*/  FSEL R18, R19, -INF , !P2 ;  /* 0xff80000013127808 */ /* 0x000fe20005000000 */
[C---:B------:R-:W-:Y:S01]  /*3830*/  HMMA.16816.F32.BF16 R56, R52.reuse, R26, R56 ;  /* 0x0000001a3438723c */ /* 0x040fe20000041838 */
[C---:B------:R-:W-:Y:S02]  /*3840*/  ISETP.GE.AND P2, PT, R4.reuse, R210, PT ;  /* 0x000000d20400720c */ /* 0x040fe40003f46270 */
[----:B------:R-:W-:Y:S02]  /*3850*/  ISETP.GE.AND P3, PT, R4, R208, PT ;  /* 0x000000d00400720c */ /* 0x000fe40003f66270 */
[C---:B------:R-:W-:Y:S02]  /*3860*/  ISETP.LT.OR P5, PT, R2.reuse, R211, P5 ;  /* 0x000000d30200720c */ /* 0x040fe40002fa1670 */
[----:B------:R-:W-:Y:S01]  /*3870*/  ISETP.LT.OR P0, PT, R2, R209, P0 ;  /* 0x000000d10200720c */ /* 0x000fe20000701670 */
[----:B-1----:R-:W-:Y:S01]  /*3880*/  HMMA.16816.F32.BF16 R76, R52, R20, R76 ;  /* 0x00000014344c723c */ /* 0x002fe2000004184c */
[----:B------:R-:W-:-:S02]  /*3890*/  ISETP.LT.OR P2, PT, R4, R211, P2 ;  /* 0x000000d30400720c */ /* 0x000fc40001741670 */
[----:B------:R-:W-:Y:S02]  /*38a0*/  ISETP.LT.OR P3, PT, R4, R209, P3 ;  /* 0x000000d10400720c */ /* 0x000fe40001f61670 */
[----:B------:R-:W-:Y:S02]  /*38b0*/  FSEL R29, R12, -INF , !P1 ;  /* 0xff8000000c1d7808 */ /* 0x000fe40004800000 */
[----:B------:R-:W-:Y:S01]  /*38c0*/  FSEL R6, R14, -INF , !P4 ;  /* 0xff8000000e067808 */ /* 0x000fe20006000000 */
[----:B------:R-:W-:Y:S01]  /*38d0*/  HMMA.16816.F32.BF16 R40, R52, R22, R40 ;  /* 0x000000163428723c */ /* 0x000fe20000041828 */
[----:B------:R-:W-:Y:S02]  /*38e0*/  FSEL R27, R13, -INF , !P5 ;  /* 0xff8000000d1b7808 */ /* 0x000fe40006800000 */
[----:B------:R-:W-:Y:S02]  /*38f0*/  FSEL R4, R15, -INF , !P0 ;  /* 0xff8000000f047808 */ /* 0x000fe40004000000 */
[----:B------:R-:W1:Y:S01]  /*3900*/  LDSM.16.M88.4 R12, [R180+0x5800] ;  /* 0x00580000b40c783b */ /* 0x000e620000000200 */
[----:B------:R-:W-:Y:S01]  /*3910*/  IADD3 R2, R28, 0x11, RZ ;  /* 0x000000111c027810 */ /* 0x000fe20007ffe0ff */
[----:B------:R-:W-:-:S04]  /*3920*/  DEPBAR.LE SB0, 0x0 ;  /* 0x000080000000791a */ /* 0x000fc80000000000 */
[----:B------:R-:W-:Y:S02]  /*3930*/  FSEL R25, R17, -INF , !P6 ;  /* 0xff80000011197808 */ /* 0x000fe40007000000 */
[C---:B------:R-:W-:Y:S02]  /*3940*/  ISETP.GE.AND P6, PT, R2.reuse, R210, PT ;  /* 0x000000d20200720c */ /* 0x040fe40003fc6270 */
[C---:B------:R-:W-:Y:S02]  /*3950*/  ISETP.GE.AND P1, PT, R2.reuse, R208, PT ;  /* 0x000000d00200720c */ /* 0x040fe40003f26270 */
[C---:B------:R-:W-:Y:S02]  /*3960*/  ISETP.LT.OR P6, PT, R2.reuse, R211, P6 ;  /* 0x000000d30200720c */ /* 0x040fe400037c1670 */
[----:B------:R-:W-:Y:S02]  /*3970*/  ISETP.LT.OR P1, PT, R2, R209, P1 ;  /* 0x000000d10200720c */ /* 0x000fe40000f21670 */
[----:B------:R-:W-:-:S02]  /*3980*/  IADD3 R16, R28, 0x18, RZ ;  /* 0x000000181c107810 */ /* 0x000fc40007ffe0ff */
[----:B------:R-:W-:Y:S02]  /*3990*/  IADD3 R2, R28, 0x19, RZ ;  /* 0x000000191c027810 */ /* 0x000fe40007ffe0ff */
[----:B------:R-:W-:Y:S02]  /*39a0*/  FSEL R17, R8, -INF , !P2 ;  /* 0xff80000008117808 */ /* 0x000fe40005000000 */
[-C--:B------:R-:W-:Y:S02]  /*39b0*/  ISETP.GE.AND P0, PT, R16, R210.reuse, PT ;  /* 0x000000d21000720c */ /* 0x080fe40003f06270 */
[C---:B------:R-:W-:Y:S02]  /*39c0*/  ISETP.GE.AND P5, PT, R2.reuse, R210, PT ;  /* 0x000000d20200720c */ /* 0x040fe40003fa6270 */
[----:B------:R-:W-:Y:S02]  /*39d0*/  ISETP.GE.AND P2, PT, R2, R208, PT ;  /* 0x000000d00200720c */ /* 0x000fe40003f46270 */
[----:B------:R-:W-:-:S02]  /*39e0*/  ISETP.LT.OR P0, PT, R16, R211, P0 ;  /* 0x000000d31000720c */ /* 0x000fc40000701670 */
[C---:B------:R-:W-:Y:S02]  /*39f0*/  ISETP.LT.OR P5, PT, R2.reuse, R211, P5 ;  /* 0x000000d30200720c */ /* 0x040fe40002fa1670 */
[----:B------:R-:W-:Y:S02]  /*3a00*/  ISETP.LT.OR P2, PT, R2, R209, P2 ;  /* 0x000000d10200720c */ /* 0x000fe40001741670 */
[----:B------:R-:W-:Y:S02]  /*3a10*/  IADD3 R2, R28, 0x21, RZ ;  /* 0x000000211c027810 */ /* 0x000fe40007ffe0ff */
[----:B------:R-:W-:Y:S02]  /*3a20*/  FSEL R19, R9, -INF , !P6 ;  /* 0xff80000009137808 */ /* 0x000fe40007000000 */
[----:B------:R-:W-:Y:S02]  /*3a30*/  FSEL R9, R56, -INF , !P0 ;  /* 0xff80000038097808 */ /* 0x000fe40004000000 */
[C---:B------:R-:W-:Y:S01]  /*3a40*/  ISETP.GE.AND P6, PT, R2.reuse, R210, PT ;  /* 0x000000d20200720c */ /* 0x040fe20003fc6270 */
[----:B-1----:R-:W-:Y:S01]  /*3a50*/  HMMA.16816.F32.BF16 R44, R52, R14, R44 ;  /* 0x0000000e342c723c */ /* 0x002fe2000004182c */
[----:B------:R-:W-:Y:S01]  /*3a60*/  BAR.SYNC.DEFER_BLOCKING 0x0 ;  /* 0x0000000000007b1d */ /* 0x000fe20000010000 */
[----:B------:R-:W-:-:S02]  /*3a70*/  ISETP.GE.AND P0, PT, R2, R208, PT ;  /* 0x000000d00200720c */ /* 0x000fc40003f06270 */
[----:B------:R-:W-:Y:S02]  /*3a80*/  IADD3 R21, R28, 0x28, RZ ;  /* 0x000000281c157810 */ /* 0x000fe40007ffe0ff */
[C---:B------:R-:W-:Y:S02]  /*3a90*/  ISETP.LT.OR P6, PT, R2.reuse, R211, P6 ;  /* 0x000000d30200720c */ /* 0x040fe400037c1670 */
[----:B------:R-:W-:Y:S01]  /*3aa0*/  ISETP.LT.OR P0, PT, R2, R209, P0 ;  /* 0x000000d10200720c */ /* 0x000fe20000701670 */
[----:B------:R-:W-:Y:S01]  /*3ab0*/  HMMA.16816.F32.BF16 R68, R52, R12, R68 ;  /* 0x0000000c3444723c */ /* 0x000fe20000041844 */
[----:B------:R-:W-:Y:S02]  /*3ac0*/  FSEL R2, R59, -INF , !P2 ;  /* 0xff8000003b027808 */ /* 0x000fe40005000000 */
[----:B------:R-:W-:Y:S02]  /*3ad0*/  ISETP.GE.AND P2, PT, R21, R210, PT ;  /* 0x000000d21500720c */ /* 0x000fe40003f46270 */
[----:B------:R-:W-:-:S02]  /*3ae0*/  ISETP.GE.AND P4, PT, R16, R208, PT ;  /* 0x000000d01000720c */ /* 0x000fc40003f86270 */
[----:B------:R-:W-:Y:S02]  /*3af0*/  ISETP.LT.OR P2, PT, R21, R211, P2 ;  /* 0x000000d31500720c */ /* 0x000fe40001741670 */
[----:B------:R-:W-:Y:S02]  /*3b00*/  ISETP.LT.OR P4, PT, R16, R209, P4 ;  /* 0x000000d11000720c */ /* 0x000fe40002781670 */
[C---:B------:R-:W-:Y:S02]  /*3b10*/  IADD3 R20, R28.reuse, 0x29, RZ ;  /* 0x000000291c147810 */ /* 0x040fe40007ffe0ff */
[----:B------:R-:W-:Y:S02]  /*3b20*/  IADD3 R12, R28, 0x31, RZ ;  /* 0x000000311c0c7810 */ /* 0x000fe40007ffe0ff */
[----:B------:R-:W-:Y:S02]  /*3b30*/  FSEL R16, R10, -INF , !P3 ;  /* 0xff8000000a107808 */ /* 0x000fe40005800000 */
[----:B------:R-:W-:-:S02]  /*3b40*/  FSEL R10, R11, -INF , !P1 ;  /* 0xff8000000b0a7808 */ /* 0x000fc40004800000 */
[----:B------:R-:W-:Y:S02]  /*3b50*/  FSEL R11, R57, -INF , !P5 ;  /* 0xff800000390b7808 */ /* 0x000fe40006800000 */
[----:B------:R-:W-:Y:S02]  /*3b60*/  FSEL R161, R77, -INF , !P6 ;  /* 0xff8000004da17808 */ /* 0x000fe40007000000 */
[----:B------:R-:W-:Y:S02]  /*3b70*/  FSEL R167, R40, -INF , !P2 ;  /* 0xff80000028a77808 */ /* 0x000fe40005000000 */
[-C--:B------:R-:W-:Y:S02]  /*3b80*/  ISETP.GE.AND P5, PT, R20, R210.reuse, PT ;  /* 0x000000d21400720c */ /* 0x080fe40003fa6270 */
[C---:B------:R-:W-:Y:S02]  /*3b90*/  ISETP.GE.AND P6, PT, R12.reuse, R210, PT ;  /* 0x000000d20c00720c */ /* 0x040fe40003fc6270 */
[----:B------:R-:W-:-:S02]  /*3ba0*/  ISETP.GE.AND P2, PT, R12, R208, PT ;  /* 0x000000d00c00720c */ /* 0x000fc40003f46270 */
[----:B------:R-:W-:Y:S02]  /*3bb0*/  IADD3 R8, R28, 0x20, RZ ;  /* 0x000000201c087810 */ /* 0x000fe40007ffe0ff */
[-C--:B------:R-:W-:Y:S02]  /*3bc0*/  ISETP.LT.OR P5, PT, R20, R211.reuse, P5 ;  /* 0x000000d31400720c */ /* 0x080fe40002fa1670 */
[C---:B------:R-:W-:Y:S02]  /*3bd0*/  ISETP.LT.OR P6, PT, R12.reuse, R211, P6 ;  /* 0x000000d30c00720c */ /* 0x040fe400037c1670 */
[----:B------:R-:W-:Y:S02]  /*3be0*/  ISETP.LT.OR P2, PT, R12, R209, P2 ;  /* 0x000000d10c00720c */ /* 0x000fe40001741670 */
[----:B------:R-:W-:Y:S02]  /*3bf0*/  IADD3 R12, R28, 0x38, RZ ;  /* 0x000000381c0c7810 */ /* 0x000fe40007ffe0ff */
[----:B------:R-:W-:-:S02]  /*3c00*/  ISETP.GE.AND P1, PT, R8, R210, PT ;  /* 0x000000d20800720c */ /* 0x000fc40003f26270 */
[----:B------:R-:W-:Y:S02]  /*3c10*/  FSEL R163, R41, -INF , !P5 ;  /* 0xff80000029a37808 */ /* 0x000fe40006800000 */
[----:B------:R-:W-:Y:S02]  /*3c20*/  ISETP.GE.AND P5, PT, R12, R210, PT ;  /* 0x000000d20c00720c */ /* 0x000fe40003fa6270 */
[C---:B------:R-:W-:Y:S02]  /*3c30*/  ISETP.GE.AND P3, PT, R8.reuse, R208, PT ;  /* 0x000000d00800720c */ /* 0x040fe40003f66270 */
[-C--:B------:R-:W-:Y:S02]  /*3c40*/  ISETP.LT.OR P1, PT, R8, R211.reuse, P1 ;  /* 0x000000d30800720c */ /* 0x080fe40000f21670 */
[----:B------:R-:W-:Y:S02]  /*3c50*/  IADD3 R13, R28, 0x30, RZ ;  /* 0x000000301c0d7810 */ /* 0x000fe40007ffe0ff */
[----:B------:R-:W-:-:S02]  /*3c60*/  ISETP.LT.OR P5, PT, R12, R211, P5 ;  /* 0x000000d30c00720c */ /* 0x000fc40002fa1670 */
[----:B------:R-:W-:Y:S02]  /*3c70*/  ISETP.LT.OR P3, PT, R8, R209, P3 ;  /* 0x000000d10800720c */ /* 0x000fe40001f61670 */
[----:B------:R-:W-:Y:S02]  /*3c80*/  FSEL R8, R58, -INF , !P4 ;  /* 0xff8000003a087808 */ /* 0x000fe40006000000 */
[----:B------:R-:W-:Y:S02]  /*3c90*/  FSEL R169, R76, -INF , !P1 ;  /* 0xff8000004ca97808 */ /* 0x000fe40004800000 */
[----:B------:R-:W-:Y:S02]  /*3ca0*/  FSEL R218, R79, -INF , !P0 ;  /* 0xff8000004fda7808 */ /* 0x000fe40004000000 */
[-C--:B------:R-:W-:Y:S02]  /*3cb0*/  ISETP.GE.AND P4, PT, R21, R208.reuse, PT ;  /* 0x000000d01500720c */ /* 0x080fe40003f86270 */
[----:B------:R-:W-:-:S02]  /*3cc0*/  ISETP.GE.AND P1, PT, R20, R208, PT ;  /* 0x000000d01400720c */ /* 0x000fc40003f26270 */
[----:B------:R-:W-:Y:S02]  /*3cd0*/  ISETP.GE.AND P0, PT, R13, R210, PT ;  /* 0x000000d20d00720c */ /* 0x000fe40003f06270 */
[----:B------:R-:W-:Y:S02]  /*3ce0*/  FSEL R143, R44, -INF , !P5 ;  /* 0xff8000002c8f7808 */ /* 0x000fe40006800000 */
[----:B------:R-:W-:Y:S02]  /*3cf0*/  ISETP.GT.AND P5, PT, R216, R198, PT ;  /* 0x000000c6d800720c */ /* 0x000fe40003fa4270 */
[-C--:B------:R-:W-:Y:S02]  /*3d00*/  ISETP.LT.OR P4, PT, R21, R209.reuse, P4 ;  /* 0x000000d11500720c */ /* 0x080fe40002781670 */
[----:B------:R-:W-:Y:S02]  /*3d10*/  ISETP.LT.OR P1, PT, R20, R209, P1 ;  /* 0x000000d11400720c */ /* 0x000fe40000f21670 */
[----:B------:R-:W-:-:S02]  /*3d20*/  ISETP.LT.OR P0, PT, R13, R211, P0 ;  /* 0x000000d30d00720c */ /* 0x000fc40000701670 */
[----:B------:R-:W-:Y:S02]  /*3d30*/  IADD3 R28, R28, 0x39, RZ ;  /* 0x000000391c1c7810 */ /* 0x000fe40007ffe0ff */
[----:B------:R-:W-:Y:S02]  /*3d40*/  FSEL R162, R78, -INF , !P3 ;  /* 0xff8000004ea27808 */ /* 0x000fe40005800000 */
[----:B------:R-:W-:Y:S02]  /*3d50*/  FSEL R168, R42, -INF , !P4 ;  /* 0xff8000002aa87808 */ /* 0x000fe40006000000 */
[----:B------:R-:W-:Y:S02]  /*3d60*/  FSEL R170, R43, -INF , !P1 ;  /* 0xff8000002baa7808 */ /* 0x000fe40004800000 */
[----:B------:R-:W-:Y:S02]  /*3d70*/  FSEL R217, R68, -INF , !P0 ;  /* 0xff80000044d97808 */ /* 0x000fe40004000000 */
[----:B------:R-:W-:-:S02]  /*3d80*/  ISETP.GE.AND P3, PT, R13, R208, PT ;  /* 0x000000d00d00720c */ /* 0x000fc40003f66270 */
[----:B------:R-:W-:Y:S02]  /*3d90*/  ISETP.GE.AND P4, PT, R28, R210, PT ;  /* 0x000000d21c00720c */ /* 0x000fe40003f86270 */
[-C--:B------:R-:W-:Y:S02]  /*3da0*/  ISETP.GE.AND P1, PT, R12, R208.reuse, PT ;  /* 0x000000d00c00720c */ /* 0x080fe40003f26270 */
[----:B------:R-:W-:Y:S02]  /*3db0*/  ISETP.GE.AND P0, PT, R28, R208, PT ;  /* 0x000000d01c00720c */ /* 0x000fe40003f06270 */
[-C--:B------:R-:W-:Y:S02]  /*3dc0*/  ISETP.LT.OR P3, PT, R13, R209.reuse, P3 ;  /* 0x000000d10d00720c */ /* 0x080fe40001f61670 */
[----:B------:R-:W-:Y:S02]  /*3dd0*/  ISETP.LT.OR P1, PT, R12, R209, P1 ;  /* 0x000000d10c00720c */ /* 0x000fe40000f21670 */
        /* <DEDUP_REMOVED lines=9> */
[----:B------:R-:W-:Y:S01]  /*3e70*/  IADD3 R15, R133, -0x2, RZ ;  /* 0xfffffffe850f7810 */ /* 0x000fe20007ffe0ff */
        /* <DEDUP_REMOVED lines=54> */
.L_x_325:
[----:B------:R-:W-:Y:S05]  /*41e0*/  BSYNC B0 ;  /* 0x0000000000007941 */ /* 0x000fea0003800000 */
.L_x_324:
[----:B------:R-:W0:Y:S02]  /*41f0*/  LDGDEPBAR ;  /* 0x00000000000079af */ /* 0x000e240000000000 */
.L_x_323:
[----:B-1----:R-:W-:Y:S02]  /*4200*/  FMNMX.FTZ R20, R3, R25, !PT ;  /* 0x0000001903147209 */ /* 0x002fe40007810000 */
        /* <DEDUP_REMOVED lines=74> */
[--C-:B------:R-:W-:Y:S01]  /*46b0*/  FFMA.FTZ R159, R6, c[0x0][0x23c], -R165.reuse ;  /* 0x00008f00069f7a23 */ /* 0x100fe200000108a5 */
[----:B------:R-:W-:Y:S01]  /*46c0*/  LDSM.16.MT88.4 R24, [R186+0x14800] ;  /* 0x01480000ba18783b */ /* 0x000fe20000004200 */
[--C-:B------:R-:W-:Y:S01]  /*46d0*/  FFMA.FTZ R148, R4, c[0x0][0x23c], -R165.reuse ;  /* 0x00008f0004947a23 */ /* 0x100fe200000108a5 */
[----:B------:R-:W-:Y:S01]  /*46e0*/  MUFU.EX2 R150, R150 ;  /* 0x0000009600967308 */ /* 0x000fe20000000800 */
[----:B------:R-:W-:Y:S01]  /*46f0*/  FFMA.FTZ R0, R11, c[0x0][0x23c], -R166 ;  /* 0x00008f000b007a23 */ /* 0x000fe200000108a6 */
[----:B------:R-:W1:Y:S01]  /*4700*/  LDSM.16.MT88.4 R4, [R184+0x16000] ;  /* 0x01600000b804783b */ /* 0x000e620000004200 */
[--C-:B------:R-:W-:Y:S02]  /*4710*/  FFMA.FTZ R151, R16, c[0x0][0x23c], -R165.reuse ;  /* 0x00008f0010977a23 */ /* 0x100fe400000108a5 */
[--C-:B------:R-:W-:Y:S01]  /*4720*/  FFMA.FTZ R144, R10, c[0x0][0x23c], -R165.reuse ;  /* 0x00008f000a907a23 */ /* 0x100fe200000108a5 */
[----:B------:R-:W-:Y:S01]  /*4730*/  LDSM.16.MT88.4 R16, [R185+0x14800] ;  /* 0x01480000b910783b */ /* 0x000fe20000004200 */
[--C-:B------:R-:W-:Y:S01]  /*4740*/  FFMA.FTZ R149, R8, c[0x0][0x23c], -R165.reuse ;  /* 0x00008f0008957a23 */ /* 0x100fe200000108a5 */
[----:B------:R-:W3:Y:S01]  /*4750*/  MUFU.EX2 R147, R147 ;  /* 0x0000009300937308 */ /* 0x000ee20000000800 */
[----:B--2---:R-:W-:Y:S01]  /*4760*/  F2FP.BF16.PACK_AB R96, R152, R155 ;  /* 0x0000009b9860723e */ /* 0x004fe200000010ff */
[----:B------:R-:W2:Y:S01]  /*4770*/  LDSM.16.MT88.4 R8, [R188+0x14800] ;  /* 0x01480000bc08783b */ /* 0x000ea20000004200 */
[----:B------:R-:W-:-:S02]  /*4780*/  FFMA.FTZ R2, R2, c[0x0][0x23c], -R165 ;  /* 0x00008f0002027a23 */ /* 0x000fc400000108a5 */
[--C-:B------:R-:W-:Y:S02]  /*4790*/  FFMA.FTZ R156, R169, c[0x0][0x23c], -R166.reuse ;  /* 0x00008f00a99c7a23 */ /* 0x100fe400000108a6 */
[--C-:B------:R-:W-:Y:S01]  /*47a0*/  FFMA.FTZ R158, R167, c[0x0][0x23c], -R166.reuse ;  /* 0x00008f00a79e7a23 */ /* 0x100fe200000108a6 */
[----:B------:R-:W-:Y:S01]  /*47b0*/  MUFU.EX2 R154, R154 ;  /* 0x0000009a009a7308 */ /* 0x000fe20000000800 */
[--C-:B------:R-:W-:Y:S02]  /*47c0*/  FFMA.FTZ R161, R161, c[0x0][0x23c], -R166.reuse ;  /* 0x00008f00a1a17a23 */ /* 0x100fe400000108a6 */
[----:B------:R-:W-:Y:S02]  /*47d0*/  FFMA.FTZ R163, R163, c[0x0][0x23c], -R166 ;  /* 0x00008f00a3a37a23 */ /* 0x000fe400000108a6 */
[--C-:B------:R-:W-:Y:S02]  /*47e0*/  FFMA.FTZ R162, R162, c[0x0][0x23c], -R165.reuse ;  /* 0x00008f00a2a27a23 */ /* 0x100fe400000108a5 */
        /* <DEDUP_REMOVED lines=14> */
[----:B------:R-:W-:Y:S02]  /*48d0*/  FFMA.FTZ R166, R141, c[0x0][0x23c], -R166 ;  /* 0x00008f008da67a23 */ /* 0x000fe400000108a6 */
[----:B------:R-:W-:Y:S01]  /*48e0*/  FFMA.FTZ R165, R160, c[0x0][0x23c], -R165 ;  /* 0x00008f00a0a57a23 */ /* 0x000fe200000108a5 */
[----:B------:R-:W-:Y:S01]  /*48f0*/  LDSM.16.MT88.4 R140, [R186+0x13800] ;  /* 0x01380000ba8c783b */ /* 0x000fe20000004200 */
[----:B------:R-:W-:Y:S01]  /*4900*/  MUFU.EX2 R153, R153 ;  /* 0x0000009900997308 */ /* 0x000fe20000000800 */
[----:B------:R-:W-:Y:S02]  /*4910*/  FADD.FTZ R155, R155, R152 ;  /* 0x000000989b9b7221 */ /* 0x000fe40000010000 */
[----:B------:R-:W-:Y:S02]  /*4920*/  FADD.FTZ R154, R154, R157 ;  /* 0x0000009d9a9a7221 */ /* 0x000fe40000010000 */
[----:B------:R-:W-:Y:S01]  /*4930*/  FADD.FTZ R150, R150, R155 ;  /* 0x0000009b96967221 */ /* 0x000fe20000010000 */
[----:B---3--:R-:W-:-:S02]  /*4940*/  F2FP.BF16.PACK_AB R99, R148, R159 ;  /* 0x0000009f9463723e */ /* 0x008fc400000010ff */
[----:B------:R-:W3:Y:S01]  /*4950*/  MUFU.EX2 R146, R146 ;  /* 0x0000009200927308 */ /* 0x000ee20000000800 */
        /* <DEDUP_REMOVED lines=185> */
[----:B------:R-:W-:-:S04]  /*54f0*/  DEPBAR.LE SB0, 0x0 ;  /* 0x000080000000791a */ /* 0x000fc80000000000 */
[----:B------:R-:W-:Y:S01]  /*5500*/  IADD3 R219, R133, -0x2, RZ ;  /* 0xfffffffe85db7810 */ /* 0x000fe20007ffe0ff */
[----:B------:R-:W-:Y:S01]  /*5510*/  BAR.SYNC.DEFER_BLOCKING 0x0 ;  /* 0x0000000000007b1d */ /* 0x000fe20000010000 */
[----:B------:R-:W-:Y:S02]  /*5520*/  ISETP.GE.AND P4, PT, R212, c[0x0][0x220], PT ;  /* 0x00008800d4007a0c */ /* 0x000fe40003f86270 */
[----:B------:R-:W-:Y:S01]  /*5530*/  ISETP.GE.AND P3, PT, R197, c[0x0][0x220], PT ;  /* 0x00008800c5007a0c */ /* 0x000fe20003f66270 */
[C---:B------:R-:W-:Y:S01]  /*5540*/  IMAD R0, R219.reuse, UR8, RZ ;  /* 0x00000008db007c24 */ /* 0x040fe2000f8e02ff */
[----:B------:R-:W-:Y:S01]  /*5550*/  ISETP.GE.AND P2, PT, R196, c[0x0][0x220], PT ;  /* 0x00008800c4007a0c */ /* 0x000fe20003f46270 */
[----:B------:R-:W-:Y:S01]  /*5560*/  IMAD.WIDE.U32 R6, R219, UR14, R214 ;  /* 0x0000000edb067c25 */ /* 0x000fe2000f8e00d6 */
[----:B------:R-:W-:-:S05]  /*5570*/  SHF.R.S32.HI R5, RZ, 0x1f, R219 ;  /* 0x0000001fff057819 */ /* 0x000fca00000114db */
[----:B------:R-:W-:Y:S01]  /*5580*/  IMAD R0, R5, UR14, R0 ;  /* 0x0000000e05007c24 */ /* 0x000fe2000f8e0200 */
[C---:B------:R-:W-:Y:S02]  /*5590*/  IADD3 R5, P5, R6.reuse, UR15, RZ ;  /* 0x0000000f06057c10 */ /* 0x040fe4000ffbe0ff */
[C---:B------:R-:W-:Y:S01]  /*55a0*/  @!P4 LEA R8, P6, R6.reuse, c[0x0][0x170], 0x1 ;  /* 0x00005c000608ca11 */ /* 0x040fe200078c08ff */
[----:B------:R-:W-:Y:S01]  /*55b0*/  IMAD.IADD R0, R7, 0x1, R0 ;  /* 0x0000000107007824 */ /* 0x000fe200078e0200 */
[C---:B------:R-:W-:Y:S02]  /*55c0*/  @!P3 LEA R16, P1, R6.reuse, c[0x0][0x170], 0x1 ;  /* 0x00005c000610ba11 */ /* 0x040fe400078208ff */
[C---:B------:R-:W-:Y:S02]  /*55d0*/  @!P2 LEA R10, P0, R6.reuse, c[0x0][0x170], 0x1 ;  /* 0x00005c00060aaa11 */ /* 0x040fe400078008ff */
[C-C-:B------:R-:W-:Y:S02]  /*55e0*/  @!P4 LEA.HI.X R9, R6.reuse, c[0x0][0x174], R0.reuse, 0x1, P6 ;  /* 0x00005d000609ca11 */ /* 0x140fe400030f0c00 */
[C-C-:B------:R-:W-:Y:S01]  /*55f0*/  @!P3 LEA.HI.X R17, R6.reuse, c[0x0][0x174], R0.reuse, 0x1, P1 ;  /* 0x00005d000611ba11 */ /* 0x140fe200008f0c00 */
[----:B------:R-:W-:Y:S01]  /*5600*/  @P4 STS.128 [R202+0x12000], RZ ;  /* 0x012000ffca004388 */ /* 0x000fe20000000c00 */
[----:B------:R-:W-:-:S02]  /*5610*/  @!P2 LEA.HI.X R11, R6, c[0x0][0x174], R0, 0x1, P0 ;  /* 0x00005d00060baa11 */ /* 0x000fc400000f0c00 */
[C---:B------:R-:W-:Y:S01]  /*5620*/  @!P4 LEA R6, P0, R5.reuse, c[0x0][0x170], 0x1 ;  /* 0x00005c000506ca11 */ /* 0x040fe200078008ff */
[----:B------:R-:W-:Y:S01]  /*5630*/  @!PT LDS RZ, [RZ] ;  /* 0x00000000fffff984 */ /* 0x000fe20000000800 */
[----:B------:R-:W-:Y:S01]  /*5640*/  @!PT LDS RZ, [RZ] ;  /* 0x00000000fffff984 */ /* 0x000fe20000000800 */
[----:B------:R-:W-:Y:S01]  /*5650*/  @!PT LDS RZ, [RZ] ;  /* 0x00000000fffff984 */ /* 0x000fe20000000800 */
[----:B------:R1:W-:Y:S01]  /*5660*/  @!P4 LDGSTS.E.BYPASS.LTC128B.128 [R202+0x12000], [R8.64] ;  /* 0x1200000008cacfae */ /* 0x0003e2000b901d4c */
[----:B------:R-:W-:Y:S02]  /*5670*/  IADD3.X R0, R0, UR5, RZ, P5, !PT ;  /* 0x0000000500007c10 */ /* 0x000fe4000affe4ff */
        /* <DEDUP_REMOVED lines=8> */
[----:B------:R-:W-:-:S02]  /*5700*/  @!P3 LEA.HI.X R25, R5, c[0x0][0x174], R0, 0x1, P5 ;  /* 0x00005d000519ba11 */ /* 0x000fc400028f0c00 */
[----:B------:R-:W-:Y:S01]  /*5710*/  @!P2 LEA.HI.X R5, R5, c[0x0][0x174], R0, 0x1, P1 ;  /* 0x00005d000505aa11 */ /* 0x000fe200008f0c00 */
[----:B------:R-:W-:Y:S01]  /*5720*/  @P2 STS.128 [R202+0x16000], RZ ;  /* 0x016000ffca002388 */ /* 0x000fe20000000c00 */
[----:B------:R-:W-:-:S03]  /*5730*/  IMAD R0, R219, 0x40, R201 ;  /* 0x00000040db007824 */ /* 0x000fc600078e02c9 */
[----:B------:R-:W-:Y:S01]  /*5740*/  @!PT LDS RZ, [RZ] ;  /* 0x00000000fffff984 */ /* 0x000fe20000000800 */
[----:B------:R-:W-:Y:S01]  /*5750*/  @!PT LDS RZ, [RZ] ;  /* 0x00000000fffff984 */ /* 0x000fe20000000800 */
[----:B------:R-:W-:Y:S01]  /*5760*/  @!PT LDS RZ, [RZ] ;  /* 0x00000000fffff984 */ /* 0x000fe20000000800 */
[----:B------:R1:W-:Y:S02]  /*5770*/  @!P2 LDGSTS.E.BYPASS.LTC128B.128 [R202+0x16000], [R10.64+0x100] ;  /* 0x160001000acaafae */ /* 0x0003e4000b901d4c */
[C---:B------:R-:W-:Y:S02]  /*5780*/  IADD3 R2, R0.reuse, 0x1, RZ ;  /* 0x0000000100027810 */ /* 0x040fe40007ffe0ff */
[----:B------:R-:W-:Y:S01]  /*5790*/  @P4 STS.128 [R202+0x13000], RZ ;  /* 0x013000ffca004388 */ /* 0x000fe20000000c00 */
[-C--:B------:R-:W-:Y:S02]  /*57a0*/  ISETP.GE.AND P6, PT, R0, R210.reuse, PT ;  /* 0x000000d20000720c */ /* 0x080fe40003fc6270 */
[C---:B------:R-:W-:Y:S01]  /*57b0*/  ISETP.GE.AND P5, PT, R2.reuse, R210, PT ;  /* 0x000000d20200720c */ /* 0x040fe20003fa6270 */
[----:B------:R-:W-:Y:S01]  /*57c0*/  @!PT LDS RZ, [RZ] ;  /* 0x00000000fffff984 */ /* 0x000fe20000000800 */
[----:B------:R-:W-:Y:S01]  /*57d0*/  @!PT LDS RZ, [RZ] ;  /* 0x00000000fffff984 */ /* 0x000fe20000000800 */
[----:B------:R-:W-:Y:S01]  /*57e0*/  @!PT LDS RZ, [RZ] ;  /* 0x00000000fffff984 */ /* 0x000fe20000000800 */
[----:B------:R3:W-:Y:S01]  /*57f0*/  @!P4 LDGSTS.E.BYPASS.LTC128B.128 [R202+0x13000], [R6.64] ;  /* 0x1300000006cacfae */ /* 0x0007e2000b901d4c */
[-C--:B------:R-:W-:Y:S02]  /*5800*/  ISETP.GE.AND P0, PT, R2, R208.reuse, PT ;  /* 0x000000d00200720c */ /* 0x080fe40003f06270 */
[----:B------:R-:W-:Y:S01]  /*5810*/  ISETP.GE.AND P1, PT, R0, R208, PT ;  /* 0x000000d00000720c */ /* 0x000fe20003f26270 */
[----:B------:R-:W-:Y:S01]  /*5820*/  @P3 STS.128 [R202+0x15000], RZ ;  /* 0x015000ffca003388 */ /* 0x000fe20000000c00 */
[----:B------:R-:W-:-:S02]  /*5830*/  ISETP.LT.OR P5, PT, R2, R211, P5 ;  /* 0x000000d30200720c */ /* 0x000fc40002fa1670 */
[----:B------:R-:W-:Y:S01]  /*5840*/  ISETP.LT.OR P0, PT, R2, R209, P0 ;  /* 0x000000d10200720c */ /* 0x000fe20000701670 */
[----:B------:R-:W-:Y:S01]  /*5850*/  @!PT LDS RZ, [RZ] ;  /* 0x00000000fffff984 */ /* 0x000fe20000000800 */
[----:B------:R-:W-:Y:S01]  /*5860*/  @!PT LDS RZ, [RZ] ;  /* 0x00000000fffff984 */ /* 0x000fe20000000800 */
[----:B------:R-:W-:Y:S01]  /*5870*/  @!PT LDS RZ, [RZ] ;  /* 0x00000000fffff984 */ /* 0x000fe20000000800 */
[----:B------:R4:W-:Y:S01]  /*5880*/  @!P3 LDGSTS.E.BYPASS.LTC128B.128 [R202+0x15000], [R24.64+0x80] ;  /* 0x1500008018cabfae */ /* 0x0009e2000b901d4c */
[C---:B------:R-:W-:Y:S02]  /*5890*/  ISETP.LT.OR P6, PT, R0.reuse, R211, P6 ;  /* 0x000000d30000720c */ /* 0x040fe400037c1670 */
[C---:B------:R-:W-:Y:S01]  /*58a0*/  ISETP.LT.OR P1, PT, R0.reuse, R209, P1 ;  /* 0x000000d10000720c */ /* 0x040fe20000f21670 */
[----:B------:R-:W-:Y:S01]  /*58b0*/  @P2 STS.128 [R202+0x17000], RZ ;  /* 0x017000ffca002388 */ /* 0x000fe20000000c00 */
[----:B------:R-:W-:-:S03]  /*58c0*/  IADD3 R2, R0, 0x9, RZ ;  /* 0x0000000900027810 */ /* 0x000fc60007ffe0ff */
[----:B------:R-:W-:Y:S01]  /*58d0*/  @!PT LDS RZ, [RZ] ;  /* 0x00000000fffff984 */ /* 0x000fe20000000800 */
[----:B------:R-:W-:Y:S01]  /*58e0*/  @!PT LDS RZ, [RZ] ;  /* 0x00000000fffff984 */ /* 0x000fe20000000800 */
[----:B------:R-:W-:Y:S01]  /*58f0*/  @!PT LDS RZ, [RZ] ;  /* 0x00000000fffff984 */ /* 0x000fe20000000800 */
[----:B------:R3:W-:Y:S04]  /*5900*/  @!P2 LDGSTS.E.BYPASS.LTC128B.128 [R202+0x17000], [R4.64+0x100] ;  /* 0x1700010004caafae */ /* 0x0007e8000b901d4c */
[----:B------:R-:W-:Y:S04]  /*5910*/  LDSM.16.M88.4 R140, [R194] ;  /* 0x00000000c28c783b */ /* 0x000fe80000000200 */
[----:B------:R-:W2:Y:S04]  /*5920*/  LDSM.16.M88.4 R12, [R193+0xc000] ;  /* 0x00c00000c10c783b */ /* 0x000ea80000000200 */
[----:B------:R-:W-:Y:S04]  /*5930*/  LDSM.16.M88.4 R20, [R192] ;  /* 0x00000000c014783b */ /* 0x000fe80000000200 */
[----:B------:R-:W-:Y:S04]  /*5940*/  LDSM.16.M88.4 R228, [R191] ;  /* 0x00000000bfe4783b */ /* 0x000fe80000000200 */
[----:B------:R-:W5:Y:S04]  /*5950*/  LDSM.16.M88.4 R156, [R193+0xc800] ;  /* 0x00c80000c19c783b */ /* 0x000f680000000200 */
[----:B------:R-:W4:Y:S04]  /*5960*/  LDSM.16.M88.4 R148, [R193+0xd000] ;  /* 0x00d00000c194783b */ /* 0x000f280000000200 */
[----:B-1----:R-:W1:Y:S04]  /*5970*/  LDSM.16.M88.4 R8, [R193+0xd800] ;  /* 0x00d80000c108783b */ /* 0x002e680000000200 */
[----:B---3--:R-:W-:Y:S04]  /*5980*/  LDSM.16.M88.4 R4, [R190] ;  /* 0x00000000be04783b */ /* 0x008fe80000000200 */
[----:B------:R-:W3:Y:S04]  /*5990*/  LDSM.16.M88.4 R224, [R187+0xc000] ;  /* 0x00c00000bbe0783b */ /* 0x000ee80000000200 */
[----:B------:R-:W1:Y:S04]  /*59a0*/  LDSM.16.M88.4 R164, [R183] ;  /* 0x00000000b7a4783b */ /* 0x000e680000000200 */
[----:B------:R-:W1:Y:S01]  /*59b0*/  LDSM.16.M88.4 R136, [R182] ;  /* 0x00000000b688783b */ /* 0x000e620000000200 */
[C---:B--2---:R-:W-:Y:S03]  /*59c0*/  HMMA.16816.F32.BF16 R16, R140.reuse, R12, RZ ;  /* 0x0000000c8c10723c */ /* 0x044fe600000418ff */
[----:B------:R-:W2:Y:S04]  /*59d0*/  LDSM.16.M88.4 R28, [R181] ;  /* 0x00000000b51c783b */ /* 0x000ea80000000200 */
[----:B------:R-:W-:Y:S01]  /*59e0*/  LDSM.16.M88.4 R232, [R180] ;  /* 0x00000000b4e8783b */ /* 0x000fe20000000200 */
[C---:B------:R-:W-:Y:S03]  /*59f0*/  HMMA.16816.F32.BF16 R12, R140.reuse, R14, RZ ;  /* 0x0000000e8c0c723c */ /* 0x040fe600000418ff */
[----:B------:R-:W-:Y:S04]  /*5a00*/  LDSM.16.M88.4 R168, [R187+0xc800] ;  /* 0x00c80000bba8783b */ /* 0x000fe80000000200 */
[----:B------:R-:W-:Y:S01]  /*5a10*/  LDSM.16.M88.4 R32, [R187+0xd000] ;  /* 0x00d00000bb20783b */ /* 0x000fe20000000200 */
[----:B-----5:R-:W-:Y:S03]  /*5a20*/  HMMA.16816.F32.BF16 R160, R140, R156, RZ ;  /* 0x0000009c8ca0723c */ /* 0x020fe600000418ff */
[----:B----4-:R-:W-:Y:S04]  /*5a30*/  LDSM.16.M88.4 R24, [R187+0xd800] ;  /* 0x00d80000bb18783b */ /* 0x010fe80000000200 */
[----:B------:R-:W0:Y:S01]  /*5a40*/  LDGDEPBAR ;  /* 0x00000000000079af */ /* 0x000e220000000000 */
[----:B------:R-:W-:Y:S08]  /*5a50*/  HMMA.16816.F32.BF16 R16, R20, R228, R16 ;  /* 0x000000e41410723c */ /* 0x000ff00000041810 */
[C---:B------:R-:W-:Y:S08]  /*5a60*/  HMMA.16816.F32.BF16 R152, R140.reuse, R148, RZ ;  /* 0x000000948c98723c */ /* 0x040ff000000418ff */
[C---:B------:R-:W-:Y:S08]  /*5a70*/  HMMA.16816.F32.BF16 R156, R140.reuse, R158, RZ ;  /* 0x0000009e8c9c723c */ /* 0x040ff000000418ff */
[C---:B------:R-:W-:Y:S08]  /*5a80*/  HMMA.16816.F32.BF16 R148, R140.reuse, R150, RZ ;  /* 0x000000968c94723c */ /* 0x040ff000000418ff */
[----:B-1----:R-:W-:Y:S08]  /*5a90*/  HMMA.16816.F32.BF16 R144, R140, R8, RZ ;  /* 0x000000088c90723c */ /* 0x002ff000000418ff */
[----:B------:R-:W-:Y:S01]  /*5aa0*/  HMMA.16816.F32.BF16 R12, R20, R230, R12 ;  /* 0x000000e6140c723c */ /* 0x000fe2000004180c */
[----:B------:R-:W-:Y:S07]  /*5ab0*/  LDSM.16.M88.4 R228, [R193+0xe000] ;  /* 0x00e00000c1e4783b */ /* 0x000fee0000000200 */
[----:B------:R-:W-:Y:S01]  /*5ac0*/  HMMA.16816.F32.BF16 R140, R140, R10, RZ ;  /* 0x0000000a8c8c723c */ /* 0x000fe200000418ff */
[----:B------:R-:W1:Y:S07]  /*5ad0*/  LDSM.16.M88.4 R8, [R189] ;  /* 0x00000000bd08783b */ /* 0x000e6e0000000200 */
[----:B---3--:R-:W-:Y:S08]  /*5ae0*/  HMMA.16816.F32.BF16 R16, R4, R224, R16 ;  /* 0x000000e00410723c */ /* 0x008ff00000041810 */
[----:B------:R-:W-:Y:S08]  /*5af0*/  HMMA.16816.F32.BF16 R160, R20, R164, R160 ;  /* 0x000000a414a0723c */ /* 0x000ff000000418a0 */
[----:B------:R-:W-:Y:S01]  /*5b00*/  HMMA.16816.F32.BF16 R12, R4, R226, R12 ;  /* 0x000000e2040c723c */ /* 0x000fe2000004180c */
[----:B------:R-:W-:Y:S07]  /*5b10*/  LDSM.16.M88.4 R224, [R193+0xe800] ;  /* 0x00e80000c1e0783b */ /* 0x000fee0000000200 */
[C---:B------:R-:W-:Y:S01]  /*5b20*/  HMMA.16816.F32.BF16 R156, R20.reuse, R166, R156 ;  /* 0x000000a6149c723c */ /* 0x040fe2000004189c */
[----:B------:R-:W-:Y:S07]  /*5b30*/  LDSM.16.M88.4 R164, [R180+0x800] ;  /* 0x00080000b4a4783b */ /* 0x000fee0000000200 */
[C---:B------:R-:W-:Y:S08]  /*5b40*/  HMMA.16816.F32.BF16 R152, R20.reuse, R136, R152 ;  /* 0x000000881498723c */ /* 0x040ff00000041898 */
[C---:B------:R-:W-:Y:S01]  /*5b50*/  HMMA.16816.F32.BF16 R148, R20.reuse, R138, R148 ;  /* 0x0000008a1494723c */ /* 0x040fe20000041894 */
[----:B------:R-:W-:Y:S07]  /*5b60*/  LDSM.16.M88.4 R136, [R180+0x1000] ;  /* 0x00100000b488783b */ /* 0x000fee0000000200 */
[C---:B--2---:R-:W-:Y:S08]  /*5b70*/  HMMA.16816.F32.BF16 R144, R20.reuse, R28, R144 ;  /* 0x0000001c1490723c */ /* 0x044ff00000041890 */
[----:B------:R-:W-:Y:S01]  /*5b80*/  HMMA.16816.F32.BF16 R140, R20, R30, R140 ;  /* 0x0000001e148c723c */ /* 0x000fe2000004188c */
[----:B------:R-:W2:Y:S04]  /*5b90*/  LDSM.16.M88.4 R20, [R194+0x4000] ;  /* 0x00400000c214783b */ /* 0x000ea80000000200 */
[----:B------:R-:W3:Y:S03]  /*5ba0*/  LDSM.16.M88.4 R28, [R180+0x1800] ;  /* 0x00180000b41c783b */ /* 0x000ee60000000200 */
[----:B-1----:R-:W-:Y:S08]  /*5bb0*/  HMMA.16816.F32.BF16 R16, R8, R232, R16 ;  /* 0x000000e80810723c */ /* 0x002ff00000041810 */
[----:B------:R-:W-:Y:S08]  /*5bc0*/  HMMA.16816.F32.BF16 R160, R4, R168, R160 ;  /* 0x000000a804a0723c */ /* 0x000ff000000418a0 */
[----:B------:R-:W-:Y:S01]  /*5bd0*/  HMMA.16816.F32.BF16 R12, R8, R234, R12 ;  /* 0x000000ea080c723c */ /* 0x000fe2000004180c */
[----:B------:R-:W-:Y:S07]  /*5be0*/  LDSM.16.M88.4 R232, [R187+0xe000] ;  /* 0x00e00000bbe8783b */ /* 0x000fee0000000200 */
[C---:B------:R-:W-:Y:S01]  /*5bf0*/  HMMA.16816.F32.BF16 R156, R4.reuse, R170, R156 ;  /* 0x000000aa049c723c */ /* 0x040fe2000004189c */
[----:B------:R-:W-:Y:S07]  /*5c00*/  LDSM.16.M88.4 R168, [R179] ;  /* 0x00000000b3a8783b */ /* 0x000fee0000000200 */
[C---:B------:R-:W-:Y:S08]  /*5c10*/  HMMA.16816.F32.BF16 R152, R4.reuse, R32, R152 ;  /* 0x000000200498723c */ /* 0x040ff00000041898 */
[C---:B------:R-:W-:Y:S01]  /*5c20*/  HMMA.16816.F32.BF16 R148, R4.reuse, R34, R148 ;  /* 0x000000220494723c */ /* 0x040fe20000041894 */
[----:B------:R-:W-:Y:S07]  /*5c30*/  LDSM.16.M88.4 R32, [R193+0xf000] ;  /* 0x00f00000c120783b */ /* 0x000fee0000000200 */
[C---:B------:R-:W-:Y:S08]  /*5c40*/  HMMA.16816.F32.BF16 R144, R4.reuse, R24, R144 ;  /* 0x000000180490723c */ /* 0x040ff00000041890 */
[----:B------:R-:W-:Y:S01]  /*5c50*/  HMMA.16816.F32.BF16 R140, R4, R26, R140 ;  /* 0x0000001a048c723c */ /* 0x000fe2000004188c */
[----:B------:R-:W1:Y:S04]  /*5c60*/  LDSM.16.M88.4 R4, [R192+0x4000] ;  /* 0x00400000c004783b */ /* 0x000e680000000200 */
[----:B------:R-:W4:Y:S03]  /*5c70*/  LDSM.16.M88.4 R24, [R193+0xf800] ;  /* 0x00f80000c118783b */ /* 0x000f260000000200 */
[----:B--2---:R-:W-:Y:S08]  /*5c80*/  HMMA.16816.F32.BF16 R16, R20, R228, R16 ;  /* 0x000000e41410723c */ /* 0x004ff00000041810 */
[----:B------:R-:W-:Y:S08]  /*5c90*/  HMMA.16816.F32.BF16 R160, R8, R164, R160 ;  /* 0x000000a408a0723c */ /* 0x000ff000000418a0 */
[----:B------:R-:W-:Y:S01]  /*5ca0*/  HMMA.16816.F32.BF16 R12, R20, R230, R12 ;  /* 0x000000e6140c723c */ /* 0x000fe2000004180c */
[----:B------:R-:W-:Y:S07]  /*5cb0*/  LDSM.16.M88.4 R228, [R187+0xe800] ;  /* 0x00e80000bbe4783b */ /* 0x000fee0000000200 */
[C---:B------:R-:W-:Y:S01]  /*5cc0*/  HMMA.16816.F32.BF16 R156, R8.reuse, R166, R156 ;  /* 0x000000a6089c723c */ /* 0x040fe2000004189c */
[----:B------:R-:W-:Y:S07]  /*5cd0*/  LDSM.16.M88.4 R164, [R178] ;  /* 0x00000000b2a4783b */ /* 0x000fee0000000200 */
[C---:B------:R-:W-:Y:S08]  /*5ce0*/  HMMA.16816.F32.BF16 R152, R8.reuse, R136, R152 ;  /* 0x000000880898723c */ /* 0x040ff00000041898 */
[C---:B------:R-:W-:Y:S01]  /*5cf0*/  HMMA.16816.F32.BF16 R148, R8.reuse, R138, R148 ;  /* 0x0000008a0894723c */ /* 0x040fe20000041894 */
[----:B------:R-:W-:Y:S07]  /*5d00*/  LDSM.16.M88.4 R136, [R177] ;  /* 0x00000000b188783b */ /* 0x000fee0000000200 */
[C---:B---3--:R-:W-:Y:S08]  /*5d10*/  HMMA.16816.F32.BF16 R144, R8.reuse, R28, R144 ;  /* 0x0000001c0890723c */ /* 0x048ff00000041890 */
[----:B------:R-:W-:Y:S01]  /*5d20*/  HMMA.16816.F32.BF16 R140, R8, R30, R140 ;  /* 0x0000001e088c723c */ /* 0x000fe2000004188c */
[----:B------:R-:W2:Y:S04]  /*5d30*/  LDSM.16.M88.4 R8, [R190+0x4000] ;  /* 0x00400000be08783b */ /* 0x000ea80000000200 */
[----:B------:R-:W3:Y:S03]  /*5d40*/  LDSM.16.M88.4 R28, [R176] ;  /* 0x00000000b01c783b */ /* 0x000ee60000000200 */
[----:B-1----:R-:W-:Y:S08]  /*5d50*/  HMMA.16816.F32.BF16 R16, R4, R168, R16 ;  /* 0x000000a80410723c */ /* 0x002ff00000041810 */
[----:B------:R-:W-:Y:S08]  /*5d60*/  HMMA.16816.F32.BF16 R160, R20, R224, R160 ;  /* 0x000000e014a0723c */ /* 0x000ff000000418a0 */
[----:B------:R-:W-:Y:S01]  /*5d70*/  HMMA.16816.F32.BF16 R12, R4, R170, R12 ;  /* 0x000000aa040c723c */ /* 0x000fe2000004180c */
[----:B------:R-:W-:Y:S07]  /*5d80*/  LDSM.16.M88.4 R168, [R180+0x2800] ;  /* 0x00280000b4a8783b */ /* 0x000fee0000000200 */
[C---:B------:R-:W-:Y:S01]  /*5d90*/  HMMA.16816.F32.BF16 R156, R20.reuse, R226, R156 ;  /* 0x000000e2149c723c */ /* 0x040fe2000004189c */
[----:B------:R-:W-:Y:S07]  /*5da0*/  LDSM.16.M88.4 R224, [R180+0x2000] ;  /* 0x00200000b4e0783b */ /* 0x000fee0000000200 */
[C---:B------:R-:W-:Y:S08]  /*5db0*/  HMMA.16816.F32.BF16 R152, R20.reuse, R32, R152 ;  /* 0x000000201498723c */ /* 0x040ff00000041898 */
[C---:B------:R-:W-:Y:S01]  /*5dc0*/  HMMA.16816.F32.BF16 R148, R20.reuse, R34, R148 ;  /* 0x000000221494723c */ /* 0x040fe20000041894 */
[----:B------:R-:W1:Y:S07]  /*5dd0*/  LDSM.16.M88.4 R32, [R189+0x4000] ;  /* 0x00400000bd20783b */ /* 0x000e6e0000000200 */
[C---:B----4-:R-:W-:Y:S08]  /*5de0*/  HMMA.16816.F32.BF16 R144, R20.reuse, R24, R144 ;  /* 0x000000181490723c */ /* 0x050ff00000041890 */
[----:B------:R-:W-:Y:S01]  /*5df0*/  HMMA.16816.F32.BF16 R140, R20, R26, R140 ;  /* 0x0000001a148c723c */ /* 0x000fe2000004188c */
[----:B------:R-:W4:Y:S04]  /*5e00*/  LDSM.16.M88.4 R24, [R187+0xf000] ;  /* 0x00f00000bb18783b */ /* 0x000f280000000200 */
[----:B------:R-:W5:Y:S03]  /*5e10*/  LDSM.16.M88.4 R20, [R187+0xf800] ;  /* 0x00f80000bb14783b */ /* 0x000f660000000200 */
[----:B--2---:R-:W-:Y:S08]  /*5e20*/  HMMA.16816.F32.BF16 R16, R8, R232, R16 ;  /* 0x000000e80810723c */ /* 0x004ff00000041810 */
[----:B------:R-:W-:Y:S08]  /*5e30*/  HMMA.16816.F32.BF16 R160, R4, R164, R160 ;  /* 0x000000a404a0723c */ /* 0x000ff000000418a0 */
[----:B------:R-:W-:Y:S01]  /*5e40*/  HMMA.16816.F32.BF16 R12, R8, R234, R12 ;  /* 0x000000ea080c723c */ /* 0x000fe2000004180c */
[----:B------:R-:W-:Y:S07]  /*5e50*/  LDSM.16.M88.4 R232, [R175] ;  /* 0x00000000afe8783b */ /* 0x000fee0000000200 */
[C---:B------:R-:W-:Y:S01]  /*5e60*/  HMMA.16816.F32.BF16 R156, R4.reuse, R166, R156 ;  /* 0x000000a6049c723c */ /* 0x040fe2000004189c */
[----:B------:R-:W-:Y:S07]  /*5e70*/  LDSM.16.M88.4 R164, [R180+0x3000] ;  /* 0x00300000b4a4783b */ /* 0x000fee0000000200 */
[C---:B------:R-:W-:Y:S08]  /*5e80*/  HMMA.16816.F32.BF16 R152, R4.reuse, R136, R152 ;  /* 0x000000880498723c */ /* 0x040ff00000041898 */
[C---:B------:R-:W-:Y:S01]  /*5e90*/  HMMA.16816.F32.BF16 R148, R4.reuse, R138, R148 ;  /* 0x0000008a0494723c */ /* 0x040fe20000041894 */
[----:B------:R-:W-:Y:S07]  /*5ea0*/  LDSM.16.M88.4 R136, [R180+0x3800] ;  /* 0x00380000b488783b */ /* 0x000fee0000000200 */
[C---:B---3--:R-:W-:Y:S08]  /*5eb0*/  HMMA.16816.F32.BF16 R144, R4.reuse, R28, R144 ;  /* 0x0000001c0490723c */ /* 0x048ff00000041890 */
[----:B------:R-:W-:Y:S01]  /*5ec0*/  HMMA.16816.F32.BF16 R140, R4, R30, R140 ;  /* 0x0000001e048c723c */ /* 0x000fe2000004188c */
[----:B------:R-:W-:Y:S04]  /*5ed0*/  LDSM.16.M88.4 R4, [R194+0x8000] ;  /* 0x00800000c204783b */ /* 0x000fe80000000200 */
[----:B------:R-:W2:Y:S03]  /*5ee0*/  LDSM.16.M88.4 R28, [R193+0x10000] ;  /* 0x01000000c11c783b */ /* 0x000ea60000000200 */
[----:B-1----:R-:W-:Y:S08]  /*5ef0*/  HMMA.16816.F32.BF16 R16, R32, R224, R16 ;  /* 0x000000e02010723c */ /* 0x002ff00000041810 */
[----:B------:R-:W-:Y:S08]  /*5f00*/  HMMA.16816.F32.BF16 R160, R8, R228, R160 ;  /* 0x000000e408a0723c */ /* 0x000ff000000418a0 */
[----:B------:R-:W-:Y:S01]  /*5f10*/  HMMA.16816.F32.BF16 R12, R32, R226, R12 ;  /* 0x000000e2200c723c */ /* 0x000fe2000004180c */
[----:B------:R-:W-:Y:S07]  /*5f20*/  LDSM.16.M88.4 R224, [R174] ;  /* 0x00000000aee0783b */ /* 0x000fee0000000200 */
[C---:B------:R-:W-:Y:S01]  /*5f30*/  HMMA.16816.F32.BF16 R156, R8.reuse, R230, R156 ;  /* 0x000000e6089c723c */ /* 0x040fe2000004189c */
[----:B------:R-:W1:Y:S07]  /*5f40*/  LDSM.16.M88.4 R228, [R192+0x8000] ;  /* 0x00800000c0e4783b */ /* 0x000e6e0000000200 */
[C---:B----4-:R-:W-:Y:S08]  /*5f50*/  HMMA.16816.F32.BF16 R152, R8.reuse, R24, R152 ;  /* 0x000000180898723c */ /* 0x050ff00000041898 */
[C---:B------:R-:W-:Y:S01]  /*5f60*/  HMMA.16816.F32.BF16 R148, R8.reuse, R26, R148 ;  /* 0x0000001a0894723c */ /* 0x040fe20000041894 */
[----:B------:R-:W3:Y:S07]  /*5f70*/  LDSM.16.M88.4 R24, [R193+0x10800] ;  /* 0x01080000c118783b */ /* 0x000eee0000000200 */
[C---:B-----5:R-:W-:Y:S08]  /*5f80*/  HMMA.16816.F32.BF16 R144, R8.reuse, R20, R144 ;  /* 0x000000140890723c */ /* 0x060ff00000041890 */
[----:B------:R-:W-:Y:S01]  /*5f90*/  HMMA.16816.F32.BF16 R140, R8, R22, R140 ;  /* 0x00000016088c723c */ /* 0x000fe2000004188c */
[----:B------:R-:W4:Y:S04]  /*5fa0*/  LDSM.16.M88.4 R20, [R193+0x11000] ;  /* 0x01100000c114783b */ /* 0x000f280000000200 */
[----:B------:R-:W5:Y:S03]  /*5fb0*/  LDSM.16.M88.4 R8, [R193+0x11800] ;  /* 0x01180000c108783b */ /* 0x000f660000000200 */
        /* <DEDUP_REMOVED lines=9> */
[C---:B------:R-:W-:Y:S08]  /*6050*/  HMMA.16816.F32.BF16 R144, R32.reuse, R136, R144 ;  /* 0x000000882090723c */ /* 0x040ff00000041890 */
[----:B------:R-:W-:Y:S01]  /*6060*/  HMMA.16816.F32.BF16 R140, R32, R138, R140 ;  /* 0x0000008a208c723c */ /* 0x000fe2000004188c */
[----:B------:R-:W-:Y:S04]  /*6070*/  LDSM.16.M88.4 R136, [R190+0x8000] ;  /* 0x00800000be88783b */ /* 0x000fe80000000200 */
[----:B------:R-:W2:Y:S03]  /*6080*/  LDSM.16.M88.4 R32, [R187+0x10000] ;  /* 0x01000000bb20783b */ /* 0x000ea60000000200 */
[----:B-1----:R-:W-:Y:S08]  /*6090*/  HMMA.16816.F32.BF16 R16, R228, R232, R16 ;  /* 0x000000e8e410723c */ /* 0x002ff00000041810 */
[----:B---3--:R-:W-:Y:S08]  /*60a0*/  HMMA.16816.F32.BF16 R160, R4, R24, R160 ;  /* 0x0000001804a0723c */ /* 0x008ff000000418a0 */
[----:B------:R-:W-:Y:S08]  /*60b0*/  HMMA.16816.F32.BF16 R12, R228, R234, R12 ;  /* 0x000000eae40c723c */ /* 0x000ff0000004180c */
[C---:B------:R-:W-:Y:S01]  /*60c0*/  HMMA.16816.F32.BF16 R156, R4.reuse, R26, R156 ;  /* 0x0000001a049c723c */ /* 0x040fe2000004189c */
[----:B------:R-:W-:Y:S07]  /*60d0*/  LDSM.16.M88.4 R24, [R187+0x11000] ;  /* 0x01100000bb18783b */ /* 0x000fee0000000200 */
[C---:B----4-:R-:W-:Y:S08]  /*60e0*/  HMMA.16816.F32.BF16 R152, R4.reuse, R20, R152 ;  /* 0x000000140498723c */ /* 0x050ff00000041898 */
[C---:B------:R-:W-:Y:S01]  /*60f0*/  HMMA.16816.F32.BF16 R148, R4.reuse, R22, R148 ;  /* 0x000000160494723c */ /* 0x040fe20000041894 */
[----:B------:R-:W-:Y:S07]  /*6100*/  LDSM.16.M88.4 R20, [R187+0x11800] ;  /* 0x01180000bb14783b */ /* 0x000fee0000000200 */
[C---:B-----5:R-:W-:Y:S08]  /*6110*/  HMMA.16816.F32.BF16 R144, R4.reuse, R8, R144 ;  /* 0x000000080490723c */ /* 0x060ff00000041890 */
[----:B------:R-:W-:Y:S01]  /*6120*/  HMMA.16816.F32.BF16 R140, R4, R10, R140 ;  /* 0x0000000a048c723c */ /* 0x000fe2000004188c */
[----:B------:R-:W-:Y:S04]  /*6130*/  LDSM.16.M88.4 R8, [R189+0x8000] ;  /* 0x00800000bd08783b */ /* 0x000fe80000000200 */
[----:B------:R-:W1:Y:S03]  /*6140*/  LDSM.16.M88.4 R4, [R180+0x4000] ;  /* 0x00400000b404783b */ /* 0x000e660000000200 */
[----:B--2---:R-:W-:Y:S08]  /*6150*/  HMMA.16816.F32.BF16 R16, R136, R32, R16 ;  /* 0x000000208810723c */ /* 0x004ff00000041810 */
[----:B------:R-:W-:Y:S08]  /*6160*/  HMMA.16816.F32.BF16 R160, R228, R224, R160 ;  /* 0x000000e0e4a0723c */ /* 0x000ff000000418a0 */
[----:B------:R-:W-:Y:S08]  /*6170*/  HMMA.16816.F32.BF16 R12, R136, R34, R12 ;  /* 0x00000022880c723c */ /* 0x000ff0000004180c */
[C---:B------:R-:W-:Y:S08]  /*6180*/  HMMA.16816.F32.BF16 R144, R228.reuse, R164, R144 ;  /* 0x000000a4e490723c */ /* 0x040ff00000041890 */
[C---:B------:R-:W-:Y:S01]  /*6190*/  HMMA.16816.F32.BF16 R164, R228.reuse, R166, R140 ;  /* 0x000000a6e4a4723c */ /* 0x040fe2000004188c */
[----:B------:R-:W2:Y:S07]  /*61a0*/  LDSM.16.M88.4 R140, [R180+0x4800] ;  /* 0x00480000b48c783b */ /* 0x000eae0000000200 */
[C---:B------:R-:W-:Y:S08]  /*61b0*/  HMMA.16816.F32.BF16 R156, R228.reuse, R226, R156 ;  /* 0x000000e2e49c723c */ /* 0x040ff0000004189c */
[C---:B------:R-:W-:Y:S08]  /*61c0*/  HMMA.16816.F32.BF16 R152, R228.reuse, R168, R152 ;  /* 0x000000a8e498723c */ /* 0x040ff00000041898 */
[----:B------:R-:W-:Y:S08]  /*61d0*/  HMMA.16816.F32.BF16 R148, R228, R170, R148 ;  /* 0x000000aae494723c */ /* 0x000ff00000041894 */
[----:B-1----:R-:W-:Y:S08]  /*61e0*/  HMMA.16816.F32.BF16 R16, R8, R4, R16 ;  /* 0x000000040810723c */ /* 0x002ff00000041810 */
[----:B------:R-:W-:Y:S08]  /*61f0*/  HMMA.16816.F32.BF16 R160, R136, R28, R160 ;  /* 0x0000001c88a0723c */ /* 0x000ff000000418a0 */
[----:B------:R-:W-:Y:S01]  /*6200*/  HMMA.16816.F32.BF16 R12, R8, R6, R12 ;  /* 0x00000006080c723c */ /* 0x000fe2000004180c */
[----:B------:R-:W1:Y:S07]  /*6210*/  LDSM.16.M88.4 R4, [R180+0x5000] ;  /* 0x00500000b404783b */ /* 0x000e6e0000000200 */
[----:B------:R-:W-:Y:S01]  /*6220*/  HMMA.16816.F32.BF16 R156, R136, R30, R156 ;  /* 0x0000001e889c723c */ /* 0x000fe2000004189c */
[----:B------:R-:W-:-:S02]  /*6230*/  FSEL R29, R16, -INF , !P6 ;  /* 0xff800000101d7808 */ /* 0x000fc40007000000 */
[----:B------:R-:W-:Y:S02]  /*6240*/  FSEL R28, R19, -INF , !P0 ;  /* 0xff800000131c7808 */ /* 0x000fe40004000000 */
[----:B------:R-:W-:-:S03]  /*6250*/  ISETP.GE.AND P0, PT, R2, R208, PT ;  /* 0x000000d00200720c */ /* 0x000fc60003f06270 */
[----:B------:R-:W-:Y:S01]  /*6260*/  HMMA.16816.F32.BF16 R152, R136, R24, R152 ;  /* 0x000000188898723c */ /* 0x000fe20000041898 */
[----:B------:R-:W-:-:S07]  /*6270*/  ISETP.LT.OR P0, PT, R2, R209, P0 ;  /* 0x000000d10200720c */ /* 0x000fce0000701670 */
[----:B------:R-:W-:Y:S07]  /*6280*/  HMMA.16816.F32.BF16 R148, R136, R26, R148 ;  /* 0x0000001a8894723c */ /* 0x000fee0000041894 */
[----:B------:R-:W-:Y:S01]  /*6290*/  FSEL R26, R18, -INF , !P1 ;  /* 0xff800000121a7808 */ /* 0x000fe20004800000 */
[----:B--2---:R-:W-:Y:S01]  /*62a0*/  HMMA.16816.F32.BF16 R160, R8, R140, R160 ;  /* 0x0000008c08a0723c */ /* 0x004fe200000418a0 */
[----:B------:R-:W-:Y:S02]  /*62b0*/  FSEL R27, R17, -INF , !P5 ;  /* 0xff800000111b7808 */ /* 0x000fe40006800000 */
[----:B------:R-:W2:Y:S01]  /*62c0*/  LDSM.16.M88.4 R16, [R180+0x5800] ;  /* 0x00580000b410783b */ /* 0x000ea20000000200 */
[----:B------:R-:W-:Y:S01]  /*62d0*/  ISETP.GE.AND P5, PT, R2, R210, PT ;  /* 0x000000d20200720c */ /* 0x000fe20003fa6270 */
[----:B------:R-:W-:-:S04]  /*62e0*/  DEPBAR.LE SB0, 0x0 ;  /* 0x000080000000791a */ /* 0x000fc80000000000 */
[----:B------:R-:W-:Y:S01]  /*62f0*/  HMMA.16816.F32.BF16 R144, R136, R20, R144 ;  /* 0x000000148890723c */ /* 0x000fe20000041890 */
[----:B------:R-:W-:Y:S01]  /*6300*/  BAR.SYNC.DEFER_BLOCKING 0x0 ;  /* 0x0000000000007b1d */ /* 0x000fe20000010000 */
[----:B------:R-:W-:Y:S02]  /*6310*/  ISETP.LT.OR P5, PT, R2, R211, P5 ;  /* 0x000000d30200720c */ /* 0x000fe40002fa1670 */
[C---:B------:R-:W-:Y:S02]  /*6320*/  IADD3 R2, R0.reuse, 0x11, RZ ;  /* 0x0000001100027810 */ /* 0x040fe40007ffe0ff */
[----:B------:R-:W-:Y:S02]  /*6330*/  FSEL R13, R13, -INF , !P5 ;  /* 0xff8000000d0d7808 */ /* 0x000fe40006800000 */
[----:B------:R-:W-:Y:S01]  /*6340*/  IADD3 R20, R0, 0x8, RZ ;  /* 0x0000000800147810 */ /* 0x000fe20007ffe0ff */
[----:B------:R-:W-:Y:S01]  /*6350*/  HMMA.16816.F32.BF16 R156, R8, R142, R156 ;  /* 0x0000008e089c723c */ /* 0x000fe2000004189c */
[----:B------:R-:W-:-:S02]  /*6360*/  ISETP.GE.AND P5, PT, R2, R210, PT ;  /* 0x000000d20200720c */ /* 0x000fc40003fa6270 */
[C---:B------:R-:W-:Y:S02]  /*6370*/  ISETP.GE.AND P6, PT, R20.reuse, R210, PT ;  /* 0x000000d21400720c */ /* 0x040fe40003fc6270 */
[C---:B------:R-:W-:Y:S02]  /*6380*/  ISETP.GE.AND P1, PT, R20.reuse, R208, PT ;  /* 0x000000d01400720c */ /* 0x040fe40003f26270 */
[C---:B------:R-:W-:Y:S01]  /*6390*/  ISETP.LT.OR P6, PT, R20.reuse, R211, P6 ;  /* 0x000000d31400720c */ /* 0x040fe200037c1670 */
[----:B-1----:R-:W-:Y:S01]  /*63a0*/  HMMA.16816.F32.BF16 R152, R8, R4, R152 ;  /* 0x000000040898723c */ /* 0x002fe20000041898 */
[----:B------:R-:W-:Y:S02]  /*63b0*/  ISETP.LT.OR P1, PT, R20, R209, P1 ;  /* 0x000000d11400720c */ /* 0x000fe40000f21670 */
[----:B------:R-:W-:Y:S02]  /*63c0*/  IADD3 R20, R0, 0x10, RZ ;  /* 0x0000001000147810 */ /* 0x000fe40007ffe0ff */
[----:B------:R-:W-:-:S02]  /*63d0*/  FSEL R31, R12, -INF , !P6 ;  /* 0xff8000000c1f7808 */ /* 0x000fc40007000000 */
[----:B------:R-:W-:Y:S01]  /*63e0*/  FSEL R14, R14, -INF , !P1 ;  /* 0xff8000000e0e7808 */ /* 0x000fe20004800000 */
[----:B------:R-:W-:Y:S01]  /*63f0*/  HMMA.16816.F32.BF16 R164, R136, R22, R164 ;  /* 0x0000001688a4723c */ /* 0x000fe200000418a4 */
[----:B------:R-:W-:Y:S02]  /*6400*/  FSEL R12, R15, -INF , !P0 ;  /* 0xff8000000f0c7808 */ /* 0x000fe40004000000 */
[C---:B------:R-:W-:Y:S02]  /*6410*/  ISETP.GE.AND P6, PT, R20.reuse, R210, PT ;  /* 0x000000d21400720c */ /* 0x040fe40003fc6270 */
[-C--:B------:R-:W-:Y:S02]  /*6420*/  ISETP.GE.AND P1, PT, R20, R208.reuse, PT ;  /* 0x000000d01400720c */ /* 0x080fe40003f26270 */
[----:B------:R-:W-:Y:S01]  /*6430*/  ISETP.GE.AND P0, PT, R2, R208, PT ;  /* 0x000000d00200720c */ /* 0x000fe20003f06270 */
[----:B------:R-:W-:Y:S01]  /*6440*/  HMMA.16816.F32.BF16 R148, R8, R6, R148 ;  /* 0x000000060894723c */ /* 0x000fe20000041894 */
[----:B------:R-:W-:-:S02]  /*6450*/  ISETP.LT.OR P6, PT, R20, R211, P6 ;  /* 0x000000d31400720c */ /* 0x000fc400037c1670 */
[----:B------:R-:W-:Y:S02]  /*6460*/  ISETP.LT.OR P1, PT, R20, R209, P1 ;  /* 0x000000d11400720c */ /* 0x000fe40000f21670 */
[C---:B------:R-:W-:Y:S02]  /*6470*/  ISETP.LT.OR P5, PT, R2.reuse, R211, P5 ;  /* 0x000000d30200720c */ /* 0x040fe40002fa1670 */
[----:B------:R-:W-:Y:S01]  /*6480*/  ISETP.LT.OR P0, PT, R2, R209, P0 ;  /* 0x000000d10200720c */ /* 0x000fe20000701670 */
[----:B--2---:R-:W-:Y:S01]  /*6490*/  HMMA.16816.F32.BF16 R144, R8, R16, R144 ;  /* 0x000000100890723c */ /* 0x004fe20000041890 */
[C---:B------:R-:W-:Y:S02]  /*64a0*/  IADD3 R4, R0.reuse, 0x18, RZ ;  /* 0x0000001800047810 */ /* 0x040fe40007ffe0ff */
[----:B------:R-:W-:Y:S02]  /*64b0*/  IADD3 R2, R0, 0x19, RZ ;  /* 0x0000001900027810 */ /* 0x000fe40007ffe0ff */
[----:B------:R-:W-:-:S02]  /*64c0*/  FSEL R25, R160, -INF , !P6 ;  /* 0xff800000a0197808 */ /* 0x000fc40007000000 */
[----:B------:R-:W-:Y:S01]  /*64d0*/  FSEL R162, R162, -INF , !P1 ;  /* 0xff800000a2a27808 */ /* 0x000fe20004800000 */
[----:B------:R-:W-:Y:S01]  /*64e0*/  HMMA.16816.F32.BF16 R164, R8, R18, R164 ;  /* 0x0000001208a4723c */ /* 0x000fe200000418a4 */
[----:B------:R-:W-:Y:S02]  /*64f0*/  FSEL R161, R161, -INF , !P5 ;  /* 0xff800000a1a17808 */ /* 0x000fe40006800000 */
[----:B------:R-:W-:Y:S02]  /*6500*/  FSEL R24, R163, -INF , !P0 ;  /* 0xff800000a3187808 */ /* 0x000fe40004000000 */
[C---:B------:R-:W-:Y:S02]  /*6510*/  ISETP.GE.AND P6, PT, R4.reuse, R210, PT ;  /* 0x000000d20400720c */ /* 0x040fe40003fc6270 */
[----:B------:R-:W-:Y:S02]  /*6520*/  ISETP.GE.AND P1, PT, R4, R208, PT ;  /* 0x000000d00400720c */ /* 0x000fe40003f26270 */
[----:B------:R-:W-:-:S02]  /*6530*/  ISETP.GE.AND P5, PT, R2, R210, PT ;  /* 0x000000d20200720c */ /* 0x000fc40003fa6270 */
[----:B------:R-:W-:Y:S02]  /*6540*/  ISETP.GE.AND P0, PT, R2, R208, PT ;  /* 0x000000d00200720c */ /* 0x000fe40003f06270 */
[C---:B------:R-:W-:Y:S02]  /*6550*/  ISETP.LT.OR P6, PT, R4.reuse, R211, P6 ;  /* 0x000000d30400720c */ /* 0x040fe400037c1670 */
[----:B------:R-:W-:Y:S02]  /*6560*/  ISETP.LT.OR P1, PT, R4, R209, P1 ;  /* 0x000000d10400720c */ /* 0x000fe40000f21670 */
[C---:B------:R-:W-:Y:S02]  /*6570*/  ISETP.LT.OR P5, PT, R2.reuse, R211, P5 ;  /* 0x000000d30200720c */ /* 0x040fe40002fa1670 */
[----:B------:R-:W-:Y:S02]  /*6580*/  ISETP.LT.OR P0, PT, R2, R209, P0 ;  /* 0x000000d10200720c */ /* 0x000fe40000701670 */
[----:B------:R-:W-:-:S02]  /*6590*/  IADD3 R4, R0, 0x20, RZ ;  /* 0x0000002000047810 */ /* 0x000fc40007ffe0ff */
[----:B------:R-:W-:Y:S02]  /*65a0*/  IADD3 R2, R0, 0x21, RZ ;  /* 0x0000002100027810 */ /* 0x000fe40007ffe0ff */
[----:B------:R-:W-:Y:S02]  /*65b0*/  FSEL R23, R156, -INF , !P6 ;  /* 0xff8000009c177808 */ /* 0x000fe40007000000 */
[----:B------:R-:W-:Y:S02]  /*65c0*/  FSEL R22, R158, -INF , !P1 ;  /* 0xff8000009e167808 */ /* 0x000fe40004800000 */
[----:B------:R-:W-:Y:S02]  /*65d0*/  FSEL R21, R157, -INF , !P5 ;  /* 0xff8000009d157808 */ /* 0x000fe40006800000 */
[----:B------:R-:W-:Y:S02]  /*65e0*/  FSEL R20, R159, -INF , !P0 ;  /* 0xff8000009f147808 */ /* 0x000fe40004000000 */
[----:B------:R-:W-:-:S02]  /*65f0*/  ISETP.GE.AND P6, PT, R4, R210, PT ;  /* 0x000000d20400720c */ /* 0x000fc40003fc6270 */
[----:B------:R-:W-:Y:S02]  /*6600*/  ISETP.GE.AND P1, PT, R4, R208, PT ;  /* 0x000000d00400720c */ /* 0x000fe40003f26270 */
[C---:B------:R-:W-:Y:S02]  /*6610*/  ISETP.GE.AND P5, PT, R2.reuse, R210, PT ;  /* 0x000000d20200720c */ /* 0x040fe40003fa6270 */
[----:B------:R-:W-:Y:S02]  /*6620*/  ISETP.GE.AND P0, PT, R2, R208, PT ;  /* 0x000000d00200720c */ /* 0x000fe40003f06270 */
[C---:B------:R-:W-:Y:S02]  /*6630*/  ISETP.LT.OR P6, PT, R4.reuse, R211, P6 ;  /* 0x000000d30400720c */ /* 0x040fe400037c1670 */
[----:B------:R-:W-:Y:S02]  /*6640*/  ISETP.LT.OR P1, PT, R4, R209, P1 ;  /* 0x000000d10400720c */ /* 0x000fe40000f21670 */
[----:B------:R-:W-:-:S02]  /*6650*/  ISETP.LT.OR P5, PT, R2, R211, P5 ;  /* 0x000000d30200720c */ /* 0x000fc40002fa1670 */
[----:B------:R-:W-:Y:S02]  /*6660*/  ISETP.LT.OR P0, PT, R2, R209, P0 ;  /* 0x000000d10200720c */ /* 0x000fe40000701670 */
[C---:B------:R-:W-:Y:S02]  /*6670*/  IADD3 R4, R0.reuse, 0x28, RZ ;  /* 0x0000002800047810 */ /* 0x040fe40007ffe0ff */
[----:B------:R-:W-:Y:S02]  /*6680*/  IADD3 R2, R0, 0x29, RZ ;  /* 0x0000002900027810 */ /* 0x000fe40007ffe0ff */
[----:B------:R-:W-:Y:S02]  /*6690*/  FSEL R169, R152, -INF , !P6 ;  /* 0xff80000098a97808 */ /* 0x000fe40007000000 */
[----:B------:R-:W-:Y:S02]  /*66a0*/  FSEL R216, R154, -INF , !P1 ;  /* 0xff8000009ad87808 */ /* 0x000fe40004800000 */
[----:B------:R-:W-:-:S02]  /*66b0*/  FSEL R171, R153, -INF , !P5 ;  /* 0xff80000099ab7808 */ /* 0x000fc40006800000 */
[----:B------:R-:W-:Y:S02]  /*66c0*/  FSEL R170, R155, -INF , !P0 ;  /* 0xff8000009baa7808 */ /* 0x000fe40004000000 */
[C---:B------:R-:W-:Y:S02]  /*66d0*/  ISETP.GE.AND P6, PT, R4.reuse, R210, PT ;  /* 0x000000d20400720c */ /* 0x040fe40003fc6270 */
[----:B------:R-:W-:Y:S02]  /*66e0*/  ISETP.GE.AND P1, PT, R4, R208, PT ;  /* 0x000000d00400720c */ /* 0x000fe40003f26270 */
[C---:B------:R-:W-:Y:S02]  /*66f0*/  ISETP.GE.AND P5, PT, R2.reuse, R210, PT ;  /* 0x000000d20200720c */ /* 0x040fe40003fa6270 */
[----:B------:R-:W-:Y:S02]  /*6700*/  ISETP.GE.AND P0, PT, R2, R208, PT ;  /* 0x000000d00200720c */ /* 0x000fe40003f06270 */
[----:B------:R-:W-:-:S02]  /*6710*/  ISETP.LT.OR P6, PT, R4, R211, P6 ;  /* 0x000000d30400720c */ /* 0x000fc400037c1670 */
[----:B------:R-:W-:Y:S02]  /*6720*/  ISETP.LT.OR P1, PT, R4, R209, P1 ;  /* 0x000000d10400720c */ /* 0x000fe40000f21670 */
[C---:B------:R-:W-:Y:S02]  /*6730*/  ISETP.LT.OR P5, PT, R2.reuse, R211, P5 ;  /* 0x000000d30200720c */ /* 0x040fe40002fa1670 */
[----:B------:R-:W-:Y:S02]  /*6740*/  ISETP.LT.OR P0, PT, R2, R209, P0 ;  /* 0x000000d10200720c */ /* 0x000fe40000701670 */
[C---:B------:R-:W-:Y:S02]  /*6750*/  IADD3 R4, R0.reuse, 0x30, RZ ;  /* 0x0000003000047810 */ /* 0x040fe40007ffe0ff */
[----:B------:R-:W-:Y:S02]  /*6760*/  IADD3 R2, R0, 0x31, RZ ;  /* 0x0000003100027810 */ /* 0x000fe40007ffe0ff */
[----:B------:R-:W-:-:S02]  /*6770*/  FSEL R218, R150, -INF , !P1 ;  /* 0xff80000096da7808 */ /* 0x000fc40004800000 */
[----:B------:R-:W-:Y:S02]  /*6780*/  FSEL R223, R149, -INF , !P5 ;  /* 0xff80000095df7808 */ /* 0x000fe40006800000 */
[----:B------:R-:W-:Y:S02]  /*6790*/  FSEL R168, R151, -INF , !P0 ;  /* 0xff80000097a87808 */ /* 0x000fe40004000000 */
[----:B------:R-:W-:Y:S02]  /*67a0*/  ISETP.GE.AND P1, PT, R4, R208, PT ;  /* 0x000000d00400720c */ /* 0x000fe40003f26270 */
[C---:B------:R-:W-:Y:S02]  /*67b0*/  ISETP.GE.AND P5, PT, R2.reuse, R210, PT ;  /* 0x000000d20200720c */ /* 0x040fe40003fa6270 */
[----:B------:R-:W-:Y:S02]  /*67c0*/  ISETP.GE.AND P0, PT, R2, R208, PT ;  /* 0x000000d00200720c */ /* 0x000fe40003f06270 */
[----:B------:R-:W-:-:S02]  /*67d0*/  ISETP.LT.OR P1, PT, R4, R209, P1 ;  /* 0x000000d10400720c */ /* 0x000fc40000f21670 */
[C---:B------:R-:W-:Y:S02]  /*67e0*/  ISETP.LT.OR P5, PT, R2.reuse, R211, P5 ;  /* 0x000000d30200720c */ /* 0x040fe40002fa1670 */
[----:B------:R-:W-:Y:S02]  /*67f0*/  ISETP.LT.OR P0, PT, R2, R209, P0 ;  /* 0x000000d10200720c */ /* 0x000fe40000701670 */
[----:B------:R-:W-:Y:S02]  /*6800*/  IADD3 R2, R0, 0x38, RZ ;  /* 0x0000003800027810 */ /* 0x000fe40007ffe0ff */
[----:B------:R-:W-:Y:S02]  /*6810*/  FSEL R154, R146, -INF , !P1 ;  /* 0xff800000929a7808 */ /* 0x000fe40004800000 */
[----:B------:R-:W-:Y:S02]  /*6820*/  ISETP.GE.AND P1, PT, R2, R210, PT ;  /* 0x000000d20200720c */ /* 0x000fe40003f26270 */
[----:B------:R-:W-:-:S02]  /*6830*/  FSEL R225, R148, -INF , !P6 ;  /* 0xff80000094e17808 */ /* 0x000fc40007000000 */
[-C--:B------:R-:W-:Y:S02]  /*6840*/  ISETP.LT.OR P1, PT, R2, R211.reuse, P1 ;  /* 0x000000d30200720c */ /* 0x080fe40000f21670 */
[----:B------:R-:W-:Y:S02]  /*6850*/  ISETP.GE.AND P6, PT, R4, R210, PT ;  /* 0x000000d20400720c */ /* 0x000fe40003fc6270 */
[----:B------:R-:W-:Y:S02]  /*6860*/  FSEL R143, R164, -INF , !P1 ;  /* 0xff800000a48f7808 */ /* 0x000fe40004800000 */
[----:B------:R-:W-:Y:S02]  /*6870*/  ISETP.GT.AND P1, PT, R219, R198, PT ;  /* 0x000000c6db00720c */ /* 0x000fe40003f24270 */
[----:B------:R-:W-:Y:S02]  /*6880*/  ISETP.LT.OR P6, PT, R4, R211, P6 ;  /* 0x000000d30400720c */ /* 0x000fe400037c1670 */
[----:B------:R-:W-:-:S02]  /*6890*/  IADD3 R0, R0, 0x39, RZ ;  /* 0x0000003900007810 */ /* 0x000fc40007ffe0ff */
[----:B------:R-:W-:Y:S02]  /*68a0*/  FSEL R157, R144, -INF , !P6 ;  /* 0xff800000909d7808 */ /* 0x000fe40007000000 */
[----:B------:R-:W-:Y:S02]  /*68b0*/  FSEL R155, R145, -INF , !P5 ;  /* 0xff800000919b7808 */ /* 0x000fe40006800000 */
[----:B------:R-:W-:Y:S02]  /*68c0*/  FSEL R142, R147, -INF , !P0 ;  /* 0xff800000938e7808 */ /* 0x000fe40004000000 */
[----:B------:R-:W-:Y:S02]  /*68d0*/  ISETP.GE.AND P5, PT, R2, R208, PT ;  /* 0x000000d00200720c */ /* 0x000fe40003fa6270 */
[C---:B------:R-:W-:Y:S02]  /*68e0*/  ISETP.GE.AND P6, PT, R0.reuse, R210, PT ;  /* 0x000000d20000720c */ /* 0x040fe40003fc6270 */
[----:B------:R-:W-:-:S02]  /*68f0*/  ISETP.GE.AND P0, PT, R0, R208, PT ;  /* 0x000000d00000720c */ /* 0x000fc40003f06270 */
[----:B------:R-:W-:Y:S02]  /*6900*/  ISETP.LT.OR P5, PT, R2, R209, P5 ;  /* 0x000000d10200720c */ /* 0x000fe40002fa1670 */
[C---:B------:R-:W-:Y:S02]  /*6910*/  ISETP.LT.OR P6, PT, R0.reuse, R211, P6 ;  /* 0x000000d30000720c */ /* 0x040fe400037c1670 */
[----:B------:R-:W-:Y:S02]  /*6920*/  ISETP.LT.OR P0, PT, R0, R209, P0 ;  /* 0x000000d10000720c */ /* 0x000fe40000701670 */
[----:B------:R-:W-:Y:S02]  /*6930*/  FSEL R140, R166, -INF , !P5 ;  /* 0xff800000a68c7808 */ /* 0x000fe40006800000 */
[----:B------:R-:W-:Y:S02]  /*6940*/  FSEL R141, R165, -INF , !P6 ;  /* 0xff800000a58d7808 */ /* 0x000fe40007000000 */
[----:B------:R-:W-:Y:S01]  /*6950*/  FSEL R152, R167, -INF , !P0 ;  /* 0xff800000a7987808 */ /* 0x000fe20004000000 */
[----:B------:R-:W-:Y:S05]  /*6960*/  @!P1 BRA `(.L_x_327) ;  /* 0x0000038000009947 */ /* 0x000fea0003800000 */
[----:B------:R-:W-:Y:S01]  /*6970*/  IADD3 R0, R133, -0x3, RZ ;  /* 0xfffffffd85007810 */ /* 0x000fe20007ffe0ff */
[----:B------:R1:W-:Y:S01]  /*6980*/  @P4 STS.128 [R202+0xc000], RZ ;  /* 0x00c000ffca004388 */ /* 0x0003e20000000c00 */
[----:B------:R-:W-:Y:S02]  /*6990*/  BSSY B0, `(.L_x_328) ;  /* 0x0000034000007945 */ /* 0x000fe40003800000 */
[----:B------:R-:W-:Y:S01]  /*69a0*/  SHF.R.S32.HI R7, RZ, 0x1f, R0 ;  /* 0x0000001fff077819 */ /* 0x000fe20000011400 */
[----:B------:R-:W-:-:S04]  /*69b0*/  IMAD.WIDE.U32 R8, R0, c[0x0][0x198], RZ ;  /* 0x0000660000087a25 */ /* 0x000fc800078e00ff */
[----:B------:R-:W-:Y:S01]  /*69c0*/  IMAD R7, R7, c[0x0][0x198], RZ ;  /* 0x0000660007077a24 */ /* 0x000fe200078e02ff */
[----:B------:R-:W-:-:S03]  /*69d0*/  LEA R5, P5, R8, R204, 0x6 ;  /* 0x000000cc08057211 */ /* 0x000fc600078a30ff */
[----:B------:R-:W-:Y:S01]  /*69e0*/  IMAD R7, R0, c[0x0][0x19c], R7 ;  /* 0x0000670000077a24 */ /* 0x000fe200078e0207 */
[C---:B------:R-:W-:Y:S02]  /*69f0*/  @!P4 LEA R6, P0, R5.reuse, c[0x0][0x168], 0x1 ;  /* 0x00005a000506ca11 */ /* 0x040fe400078008ff */
[----:B------:R-:W-:Y:S01]  /*6a00*/  IADD3 R0, P6, R5, UR11, RZ ;  /* 0x0000000b05007c10 */ /* 0x000fe2000ffde0ff */
[----:B------:R-:W-:-:S05]  /*6a10*/  IMAD.IADD R7, R9, 0x1, R7 ;  /* 0x0000000109077824 */ /* 0x000fca00078e0207 */
[----:B------:R-:W-:Y:S02]  /*6a20*/  LEA.HI.X R2, R8, R207, R7, 0x6, P5 ;  /* 0x000000cf08027211 */ /* 0x000fe400028f3407 */
[C---:B------:R-:W-:Y:S02]  /*6a30*/  @!P3 LEA R10, P5, R5.reuse, c[0x0][0x168], 0x1 ;  /* 0x00005a00050aba11 */ /* 0x040fe400078a08ff */
[C-C-:B------:R-:W-:Y:S02]  /*6a40*/  @!P4 LEA.HI.X R7, R5.reuse, c[0x0][0x16c], R2.reuse, 0x1, P0 ;  /* 0x00005b000507ca11 */ /* 0x140fe400000f0c02 */
[C---:B------:R-:W-:Y:S02]  /*6a50*/  @!P2 LEA R8, P0, R5.reuse, c[0x0][0x168], 0x1 ;  /* 0x00005a000508aa11 */ /* 0x040fe400078008ff */
[C-C-:B------:R-:W-:Y:S01]  /*6a60*/  @!P3 LEA.HI.X R11, R5.reuse, c[0x0][0x16c], R2.reuse, 0x1, P5 ;  /* 0x00005b00050bba11 */ /* 0x140fe200028f0c02 */
[----:B------:R-:W-:Y:S01]  /*6a70*/  @!PT LDS RZ, [RZ] ;  /* 0x00000000fffff984 */ /* 0x000fe20000000800 */
[----:B------:R-:W-:Y:S01]  /*6a80*/  @!PT LDS RZ, [RZ] ;  /* 0x00000000fffff984 */ /* 0x000fe20000000800 */
[----:B------:R-:W-:Y:S01]  /*6a90*/  @!PT LDS RZ, [RZ] ;  /* 0x00000000fffff984 */ /* 0x000fe20000000800 */
[----:B------:R1:W-:Y:S01]  /*6aa0*/  @!P4 LDGSTS.E.BYPASS.LTC128B.128 [R202+0xc000], [R6.64] ;  /* 0x0c00000006cacfae */ /* 0x0003e2000b901d4c */
[----:B------:R-:W-:-:S02]  /*6ab0*/  @!P2 LEA.HI.X R9, R5, c[0x0][0x16c], R2, 0x1, P0 ;  /* 0x00005b000509aa11 */ /* 0x000fc400000f0c02 */
[----:B------:R-:W-:Y:S01]  /*6ac0*/  @!P4 LEA R16, P5, R0, c[0x0][0x168], 0x1 ;  /* 0x00005a000010ca11 */ /* 0x000fe200078a08ff */
[----:B------:R1:W-:Y:S01]  /*6ad0*/  @P3 STS.128 [R202+0xe000], RZ ;  /* 0x00e000ffca003388 */ /* 0x0003e20000000c00 */
[----:B------:R-:W-:Y:S02]  /*6ae0*/  IADD3.X R5, R2, UR6, RZ, P6, !PT ;  /* 0x0000000602057c10 */ /* 0x000fe4000b7fe4ff */
[C---:B------:R-:W-:Y:S01]  /*6af0*/  @!P3 LEA R18, P0, R0.reuse, c[0x0][0x168], 0x1 ;  /* 0x00005a000012ba11 */ /* 0x040fe200078008ff */
[----:B------:R-:W-:Y:S01]  /*6b00*/  @!PT LDS RZ, [RZ] ;  /* 0x00000000fffff984 */ /* 0x000fe20000000800 */
[----:B------:R-:W-:Y:S01]  /*6b10*/  @!PT LDS RZ, [RZ] ;  /* 0x00000000fffff984 */ /* 0x000fe20000000800 */
[----:B------:R-:W-:Y:S01]  /*6b20*/  @!PT LDS RZ, [RZ] ;  /* 0x00000000fffff984 */ /* 0x000fe20000000800 */
[----:B------:R1:W-:Y:S01]  /*6b30*/  @!P3 LDGSTS.E.BYPASS.LTC128B.128 [R202+0xe000], [R10.64+0x80] ;  /* 0x0e0000800acabfae */ /* 0x0003e2000b901d4c */
[C-C-:B------:R-:W-:Y:S02]  /*6b40*/  @!P4 LEA.HI.X R17, R0.reuse, c[0x0][0x16c], R5.reuse, 0x1, P5 ;  /* 0x00005b000011ca11 */ /* 0x140fe400028f0c05 */
        /* <DEDUP_REMOVED lines=24> */
.L_x_329:
[----:B------:R-:W-:Y:S05]  /*6cd0*/  BSYNC B0 ;  /* 0x0000000000007941 */ /* 0x000fea0003800000 */
.L_x_328:
[----:B------:R-:W0:Y:S02]  /*6ce0*/  LDGDEPBAR ;  /* 0x00000000000079af */ /* 0x000e240000000000 */
.L_x_327:
[----:B-1----:R-:W-:Y:S01]  /*6cf0*/  FMNMX.FTZ R6, R132, R29, !PT ;  /* 0x0000001d84067209 */ /* 0x002fe20007810000 */
[----:B------:R-:W-:Y:S01]  /*6d00*/  LDSM.16.MT88.4 R16, [R188+0x12000] ;  /* 0x01200000bc10783b */ /* 0x000fe20000004200 */
[----:B--2---:R-:W-:Y:S02]  /*6d10*/  FMNMX.FTZ R5, R3, R26, !PT ;  /* 0x0000001a03057209 */ /* 0x004fe40007810000 */
[----:B------:R-:W-:Y:S01]  /*6d20*/  FMNMX.FTZ R6, R27, R6, !PT ;  /* 0x000000061b067209 */ /* 0x000fe20007810000 */
[----:B------:R-:W-:Y:S01]  /*6d30*/  LDSM.16.MT88.4 R8, [R185+0x12000] ;  /* 0x01200000b908783b */ /* 0x000fe20000004200 */
[----:B------:R-:W-:Y:S02]  /*6d40*/  FMNMX.FTZ R5, R28, R5, !PT ;  /* 0x000000051c057209 */ /* 0x000fe40007810000 */
[----:B------:R-:W-:Y:S01]  /*6d50*/  FMNMX.FTZ R6, R31, R6, !PT ;  /* 0x000000061f067209 */ /* 0x000fe20007810000 */
[----:B------:R-:W-:Y:S01]  /*6d60*/  LDSM.16.MT88.4 R136, [R186+0x12800] ;  /* 0x01280000ba88783b */ /* 0x000fe20000004200 */
[----:B------:R-:W-:-:S02]  /*6d70*/  FMNMX.FTZ R5, R14, R5, !PT ;  /* 0x000000050e057209 */ /* 0x000fc40007810000 */
[----:B------:R-:W-:Y:S01]  /*6d80*/  FMNMX.FTZ R6, R13, R6, !PT ;  /* 0x000000060d067209 */ /* 0x000fe20007810000 */
[----:B------:R-:W-:Y:S01]  /*6d90*/  LDSM.16.MT88.4 R32, [R185+0x12800] ;  /* 0x01280000b920783b */ /* 0x000fe20000004200 */
        /* <DEDUP_REMOVED lines=40> */
[----:B------:R-:W-:Y:S01]  /*7020*/  FFMA.FTZ R147, R13, c[0x0][0x23c], -R156 ;  /* 0x00008f000d937a23 */ /* 0x000fe2000001089c */
[----:B------:R-:W-:Y:S01]  /*7030*/  FSEL R6, R0, RZ, P0 ;  /* 0x000000ff00067208 */ /* 0x000fe20000000000 */
[----:B------:R-:W-:-:S02]  /*7040*/  FADD.FTZ R4, R132, -R5 ;  /* 0x8000000584047221 */ /* 0x000fc40000010000 */
[--C-:B------:R-:W-:Y:S02]  /*7050*/  FFMA.FTZ R144, R14, c[0x0][0x23c], -R153.reuse ;  /* 0x00008f000e907a23 */ /* 0x100fe40000010899 */
[--C-:B------:R-:W-:Y:S01]  /*7060*/  FFMA.FTZ R151, R12, c[0x0][0x23c], -R153.reuse ;  /* 0x00008f000c977a23 */ /* 0x100fe20000010899 */
[----:B------:R-:W-:Y:S01]  /*7070*/  MUFU.EX2 R147, R147 ;  /* 0x0000009300937308 */ /* 0x000fe20000000800 */
[----:B------:R-:W1:Y:S01]  /*7080*/  LDSM.16.MT88.4 R12, [R186+0x12000] ;  /* 0x01200000ba0c783b */ /* 0x000e620000004200 */
[----:B------:R-:W-:Y:S02]  /*7090*/  FADD.FTZ R6, R3, -R6 ;  /* 0x8000000603067221 */ /* 0x000fe40000010000 */
[--C-:B------:R-:W-:Y:S02]  /*70a0*/  FFMA.FTZ R150, R29, c[0x0][0x23c], -R156.reuse ;  /* 0x00008f001d967a23 */ /* 0x100fe4000001089c */
[--C-:B------:R-:W-:Y:S02]  /*70b0*/  FFMA.FTZ R149, R27, c[0x0][0x23c], -R156.reuse ;  /* 0x00008f001b957a23 */ /* 0x100fe4000001089c */
[----:B------:R-:W-:Y:S01]  /*70c0*/  FFMA.FTZ R148, R31, c[0x0][0x23c], -R156 ;  /* 0x00008f001f947a23 */ /* 0x000fe2000001089c */
[----:B------:R-:W-:Y:S01]  /*70d0*/  MUFU.EX2 R144, R144 ;  /* 0x0000009000907308 */ /* 0x000fe20000000800 */
[----:B------:R-:W-:-:S02]  /*70e0*/  FFMA.FTZ R146, R26, c[0x0][0x23c], -R153 ;  /* 0x00008f001a927a23 */ /* 0x000fc40000010899 */
[----:B------:R-:W-:Y:S02]  /*70f0*/  FFMA.FTZ R145, R28, c[0x0][0x23c], -R153 ;  /* 0x00008f001c917a23 */ /* 0x000fe40000010899 */
[----:B------:R-:W-:Y:S01]  /*7100*/  FMUL.FTZ R132, R4, c[0x0][0x23c] ;  /* 0x00008f0004847a20 */ /* 0x000fe20000410000 */
[----:B------:R-:W-:Y:S01]  /*7110*/  LDSM.16.MT88.4 R28, [R184+0x12800] ;  /* 0x01280000b81c783b */ /* 0x000fe20000004200 */
[----:B------:R-:W-:Y:S01]  /*7120*/  FMUL.FTZ R3, R6, c[0x0][0x23c] ;  /* 0x00008f0006037a20 */ /* 0x000fe20000410000 */
[----:B------:R-:W-:Y:S01]  /*7130*/  MUFU.EX2 R150, R150 ;  /* 0x0000009600967308 */ /* 0x000fe20000000800 */
[--C-:B------:R-:W-:Y:S02]  /*7140*/  FFMA.FTZ R159, R161, c[0x0][0x23c], -R156.reuse ;  /* 0x00008f00a19f7a23 */ /* 0x100fe4000001089c */
[--C-:B------:R-:W-:Y:S02]  /*7150*/  FFMA.FTZ R158, R25, c[0x0][0x23c], -R156.reuse ;  /* 0x00008f00199e7a23 */ /* 0x100fe4000001089c */
[----:B------:R-:W-:-:S02]  /*7160*/  FFMA.FTZ R160, R23, c[0x0][0x23c], -R156 ;  /* 0x00008f0017a07a23 */ /* 0x000fc4000001089c */
[--C-:B------:R-:W-:Y:S01]  /*7170*/  FFMA.FTZ R161, R21, c[0x0][0x23c], -R156.reuse ;  /* 0x00008f0015a17a23 */ /* 0x100fe2000001089c */
[----:B------:R-:W2:Y:S01]  /*7180*/  MUFU.EX2 R149, R149 ;  /* 0x0000009500957308 */ /* 0x000ea20000000800 */
[--C-:B------:R-:W-:Y:S02]  /*7190*/  FFMA.FTZ R162, R162, c[0x0][0x23c], -R153.reuse ;  /* 0x00008f00a2a27a23 */ /* 0x100fe40000010899 */
[--C-:B------:R-:W-:Y:S02]  /*71a0*/  FFMA.FTZ R165, R24, c[0x0][0x23c], -R153.reuse ;  /* 0x00008f0018a57a23 */ /* 0x100fe40000010899 */
[--C-:B------:R-:W-:Y:S01]  /*71b0*/  FFMA.FTZ R163, R22, c[0x0][0x23c], -R153.reuse ;  /* 0x00008f0016a37a23 */ /* 0x100fe20000010899 */
[----:B------:R-:W-:Y:S01]  /*71c0*/  LDSM.16.MT88.4 R24, [R188+0x14800] ;  /* 0x01480000bc18783b */ /* 0x000fe20000004200 */
[----:B------:R-:W-:Y:S01]  /*71d0*/  FFMA.FTZ R164, R20, c[0x0][0x23c], -R153 ;  /* 0x00008f0014a47a23 */ /* 0x000fe20000010899 */
[----:B------:R-:W3:Y:S01]  /*71e0*/  MUFU.EX2 R148, R148 ;  /* 0x0000009400947308 */ /* 0x000ee20000000800 */
[--C-:B------:R-:W-:Y:S01]  /*71f0*/  FFMA.FTZ R166, R169, c[0x0][0x23c], -R156.reuse ;  /* 0x00008f00a9a67a23 */ /* 0x100fe2000001089c */
[----:B------:R-:W-:Y:S01]  /*7200*/  LDSM.16.MT88.4 R20, [R186+0x14800] ;  /* 0x01480000ba14783b */ /* 0x000fe20000004200 */
[----:B------:R-:W-:-:S02]  /*7210*/  FFMA.FTZ R169, R171, c[0x0][0x23c], -R156 ;  /* 0x00008f00aba97a23 */ /* 0x000fc4000001089c */
[--C-:B------:R-:W-:Y:S02]  /*7220*/  FFMA.FTZ R220, R223, c[0x0][0x23c], -R156.reuse ;  /* 0x00008f00dfdc7a23 */ /* 0x100fe4000001089c */
[--C-:B------:R-:W-:Y:S01]  /*7230*/  FFMA.FTZ R171, R216, c[0x0][0x23c], -R153.reuse ;  /* 0x00008f00d8ab7a23 */ /* 0x100fe20000010899 */
[----:B------:R-:W-:Y:S01]  /*7240*/  MUFU.EX2 R146, R146 ;  /* 0x0000009200927308 */ /* 0x000fe20000000800 */
[----:B--2---:R-:W-:Y:S01]  /*7250*/  F2FP.BF16.PACK_AB R4, R149, R150 ;  /* 0x000000969504723e */ /* 0x004fe200000010ff */
[----:B------:R-:W-:Y:S02]  /*7260*/  FFMA.FTZ R167, R225, c[0x0][0x23c], -R156 ;  /* 0x00008f00e1a77a23 */ /* 0x000fe4000001089c */
[--C-:B------:R-:W-:Y:S02]  /*7270*/  FFMA.FTZ R170, R170, c[0x0][0x23c], -R153.reuse ;  /* 0x00008f00aaaa7a23 */ /* 0x100fe40000010899 */
[--C-:B------:R-:W-:Y:S02]  /*7280*/  FFMA.FTZ R216, R218, c[0x0][0x23c], -R153.reuse ;  /* 0x00008f00dad87a23 */ /* 0x100fe40000010899 */
[----:B------:R-:W2:Y:S01]  /*7290*/  MUFU.EX2 R145, R145 ;  /* 0x0000009100917308 */ /* 0x000ea20000000800 */
[----:B---3--:R-:W-:Y:S01]  /*72a0*/  F2FP.BF16.PACK_AB R6, R147, R148 ;  /* 0x000000949306723e */ /* 0x008fe200000010ff */
[----:B------:R-:W-:-:S02]  /*72b0*/  FFMA.FTZ R223, R168, c[0x0][0x23c], -R153 ;  /* 0x00008f00a8df7a23 */ /* 0x000fc40000010899 */
[--C-:B------:R-:W-:Y:S02]  /*72c0*/  FFMA.FTZ R168, R155, c[0x0][0x23c], -R156.reuse ;  /* 0x00008f009ba87a23 */ /* 0x100fe4000001089c */
[--C-:B------:R-:W-:Y:S02]  /*72d0*/  FFMA.FTZ R157, R157, c[0x0][0x23c], -R156.reuse ;  /* 0x00008f009d9d7a23 */ /* 0x100fe4000001089c */
[----:B------:R-:W3:Y:S01]  /*72e0*/  MUFU.EX2 R151, R151 ;  /* 0x0000009700977308 */ /* 0x000ee20000000800 */
[--C-:B------:R-:W-:Y:S02]  /*72f0*/  FFMA.FTZ R155, R143, c[0x0][0x23c], -R156.reuse ;  /* 0x00008f008f9b7a23 */ /* 0x100fe4000001089c */
[--C-:B------:R-:W-:Y:S02]  /*7300*/  FFMA.FTZ R154, R154, c[0x0][0x23c], -R153.reuse ;  /* 0x00008f009a9a7a23 */ /* 0x100fe40000010899 */
[--C-:B------:R-:W-:Y:S02]  /*7310*/  FFMA.FTZ R225, R142, c[0x0][0x23c], -R153.reuse ;  /* 0x00008f008ee17a23 */ /* 0x100fe40000010899 */
[----:B------:R-:W-:Y:S01]  /*7320*/  FFMA.FTZ R218, R140, c[0x0][0x23c], -R153 ;  /* 0x00008f008cda7a23 */ /* 0x000fe20000010899 */
[----:B------:R-:W4:Y:S01]  /*7330*/  MUFU.EX2 R132, R132 ;  /* 0x0000008400847308 */ /* 0x000f220000000800 */
[----:B--2---:R-:W-:Y:S01]  /*7340*/  F2FP.BF16.PACK_AB R5, R145, R146 ;  /* 0x000000929105723e */ /* 0x004fe200000010ff */
[----:B------:R-:W-:-:S02]  /*7350*/  FFMA.FTZ R156, R141, c[0x0][0x23c], -R156 ;  /* 0x00008f008d9c7a23 */ /* 0x000fc4000001089c */
[----:B------:R-:W-:Y:S01]  /*7360*/  FFMA.FTZ R153, R152, c[0x0][0x23c], -R153 ;  /* 0x00008f0098997a23 */ /* 0x000fe20000010899 */
[----:B------:R-:W-:Y:S03]  /*7370*/  LDSM.16.MT88.4 R140, [R186+0x13800] ;  /* 0x01380000ba8c783b */ /* 0x000fe60000004200 */
[----:B------:R-:W2:Y:S01]  /*7380*/  MUFU.EX2 R3, R3 ;  /* 0x0000000300037308 */ /* 0x000ea20000000800 */
[----:B---3--:R-:W-:Y:S01]  /*7390*/  F2FP.BF16.PACK_AB R7, R151, R144 ;  /* 0x000000909707723e */ /* 0x008fe200000010ff */
[----:B----4-:R-:W-:-:S06]  /*73a0*/  FMUL.FTZ R120, R120, R132 ;  /* 0x0000008478787220 */ /* 0x010fcc0000410000 */
[----:B------:R-:W-:Y:S01]  /*73b0*/  MUFU.EX2 R158, R158 ;  /* 0x0000009e009e7308 */ /* 0x000fe20000000800 */
[-C--:B------:R-:W-:Y:S02]  /*73c0*/  FMUL.FTZ R121, R121, R132.reuse ;  /* 0x0000008479797220 */ /* 0x080fe40000410000 */
[-C--:B------:R-:W-:Y:S02]  /*73d0*/  FMUL.FTZ R116, R116, R132.reuse ;  /* 0x0000008474747220 */ /* 0x080fe40000410000 */
[----:B------:R-:W-:Y:S02]  /*73e0*/  FMUL.FTZ R117, R117, R132 ;  /* 0x0000008475757220 */ /* 0x000fe40000410000 */
[-C--:B--2---:R-:W-:Y:S01]  /*73f0*/  FMUL.FTZ R122, R122, R3.reuse ;  /* 0x000000037a7a7220 */ /* 0x084fe20000410000 */
[----:B------:R-:W2:Y:S01]  /*7400*/  MUFU.EX2 R159, R159 ;  /* 0x0000009f009f7308 */ /* 0x000ea20000000800 */
[-C--:B------:R-:W-:Y:S02]  /*7410*/  FMUL.FTZ R123, R123, R3.reuse ;  /* 0x000000037b7b7220 */ /* 0x080fe40000410000 */
[----:B------:R-:W-:-:S02]  /*7420*/  FMUL.FTZ R118, R118, R3 ;  /* 0x0000000376767220 */ /* 0x000fc40000410000 */
[-C--:B------:R-:W-:Y:S02]  /*7430*/  FMUL.FTZ R119, R119, R3.reuse ;  /* 0x0000000377777220 */ /* 0x080fe40000410000 */
[-C--:B------:R-:W-:Y:S01]  /*7440*/  FMUL.FTZ R128, R128, R132.reuse ;  /* 0x0000008480807220 */ /* 0x080fe20000410000 */
[C---:B-1----:R-:W-:Y:S01]  /*7450*/  HMMA.16816.F32.BF16 R120, R4.reuse, R12, R120 ;  /* 0x0000000c0478723c */ /* 0x042fe20000041878 */
[-C--:B------:R-:W-:Y:S01]  /*7460*/  FMUL.FTZ R129, R129, R132.reuse ;  /* 0x0000008481817220 */ /* 0x080fe20000410000 */
[----:B------:R-:W-:Y:S01]  /*7470*/  MUFU.EX2 R160, R160 ;  /* 0x000000a000a07308 */ /* 0x000fe20000000800 */
[-C--:B------:R-:W-:Y:S02]  /*7480*/  FMUL.FTZ R130, R130, R3.reuse ;  /* 0x0000000382827220 */ /* 0x080fe40000410000 */
[-C--:B------:R-:W-:Y:S02]  /*7490*/  FMUL.FTZ R131, R131, R3.reuse ;  /* 0x0000000383837220 */ /* 0x080fe40000410000 */
[-C--:B------:R-:W-:Y:S01]  /*74a0*/  FMUL.FTZ R124, R124, R132.reuse ;  /* 0x000000847c7c7220 */ /* 0x080fe20000410000 */
[----:B------:R-:W-:Y:S01]  /*74b0*/  HMMA.16816.F32.BF16 R116, R4, R14, R116 ;  /* 0x0000000e0474723c */ /* 0x000fe20000041874 */
[----:B------:R-:W1:Y:S01]  /*74c0*/  LDSM.16.MT88.4 R12, [R188+0x14000] ;  /* 0x01400000bc0c783b */ /* 0x000e620000004200 */
        /* <DEDUP_REMOVED lines=28> */
[----:B------:R-:W2:Y:S01]  /*7690*/  MUFU.EX2 R164, R164 ;  /* 0x000000a400a47308 */ /* 0x000ea20000000800 */
[-C--:B------:R-:W-:Y:S02]  /*76a0*/  FMUL.FTZ R43, R43, R3.reuse ;  /* 0x000000032b2b7220 */ /* 0x080fe40000410000 */
[C---:B-1----:R-:W-:Y:S01]  /*76b0*/  HMMA.16816.F32.BF16 R36, R4.reuse, R12, R36 ;  /* 0x0000000c0424723c */ /* 0x042fe20000041824 */
[-C--:B------:R-:W-:Y:S02]  /*76c0*/  FMUL.FTZ R104, R104, R132.reuse ;  /* 0x0000008468687220 */ /* 0x080fe40000410000 */
[-C--:B------:R-:W-:Y:S02]  /*76d0*/  FMUL.FTZ R105, R105, R132.reuse ;  /* 0x0000008469697220 */ /* 0x080fe40000410000 */
[-C--:B------:R-:W-:Y:S01]  /*76e0*/  FMUL.FTZ R106, R106, R3.reuse ;  /* 0x000000036a6a7220 */ /* 0x080fe20000410000 */
[----:B------:R-:W-:Y:S01]  /*76f0*/  MUFU.EX2 R166, R166 ;  /* 0x000000a600a67308 */ /* 0x000fe20000000800 */
[----:B------:R-:W-:Y:S01]  /*7700*/  FMUL.FTZ R107, R107, R3 ;  /* 0x000000036b6b7220 */ /* 0x000fe20000410000 */
[----:B------:R-:W-:Y:S01]  /*7710*/  HMMA.16816.F32.BF16 R40, R4, R14, R40 ;  /* 0x0000000e0428723c */ /* 0x000fe20000041828 */
[----:B------:R-:W1:Y:S01]  /*7720*/  LDSM.16.MT88.4 R12, [R184+0x14000] ;  /* 0x01400000b80c783b */ /* 0x000e620000004200 */
        /* <DEDUP_REMOVED lines=29> */
[----:B------:R-:W2:Y:S01]  /*7900*/  MUFU.EX2 R170, R170 ;  /* 0x000000aa00aa7308 */ /* 0x000ea20000000800 */
[----:B------:R-:W-:-:S02]  /*7910*/  FMUL.FTZ R67, R67, R3 ;  /* 0x0000000343437220 */ /* 0x000fc40000410000 */
        /* <DEDUP_REMOVED lines=68> */
[----:B------:R-:W-:Y:S01]  /*7d60*/  FADD.FTZ R149, R149, R132 ;  /* 0x0000008495957221 */ /* 0x000fe20000010000 */
[----:B------:R-:W-:Y:S01]  /*7d70*/  MOV R132, R2 ;  /* 0x0000000200847202 */ /* 0x000fe20000000f00 */
[----:B------:R-:W-:Y:S02]  /*7d80*/  FADD.FTZ R145, R145, R146 ;  /* 0x0000009291917221 */ /* 0x000fe40000010000 */
[----:B------:R-:W-:Y:S01]  /*7d90*/  FADD.FTZ R148, R148, R149 ;  /* 0x0000009594947221 */ /* 0x000fe20000010000 */
[----:B------:R-:W-:Y:S01]  /*7da0*/  HMMA.16816.F32.BF16 R96, R4, R10, R96 ;  /* 0x0000000a0460723c */ /* 0x000fe20000041860 */
[----:B------:R-:W-:Y:S01]  /*7db0*/  LDSM.16.MT88.4 R8, [R184+0x14800] ;  /* 0x01480000b808783b */ /* 0x000fe20000004200 */
[----:B------:R-:W-:Y:S02]  /*7dc0*/  FADD.FTZ R144, R144, R145 ;  /* 0x0000009190907221 */ /* 0x000fe40000010000 */
[----:B------:R-:W-:Y:S02]  /*7dd0*/  FADD.FTZ R147, R147, R148 ;  /* 0x0000009493937221 */ /* 0x000fe40000010000 */
[----:B------:R-:W-:Y:S01]  /*7de0*/  FADD.FTZ R151, R151, R144 ;  /* 0x0000009097977221 */ /* 0x000fe20000010000 */
[----:B--2---:R-:W-:Y:S01]  /*7df0*/  F2FP.BF16.PACK_AB R4, R159, R158 ;  /* 0x0000009e9f04723e */ /* 0x004fe200000010ff */
[----:B------:R-:W-:Y:S01]  /*7e00*/  FADD.FTZ R158, R158, R147 ;  /* 0x000000939e9e7221 */ /* 0x000fe20000010000 */
[----:B----4-:R-:W-:-:S02]  /*7e10*/  F2FP.BF16.PACK_AB R5, R165, R162 ;  /* 0x000000a2a505723e */ /* 0x010fc400000010ff */
[----:B------:R-:W-:Y:S01]  /*7e20*/  F2FP.BF16.PACK_AB R6, R161, R160 ;  /* 0x000000a0a106723e */ /* 0x000fe200000010ff */
[----:B------:R-:W-:Y:S01]  /*7e30*/  FADD.FTZ R159, R159, R158 ;  /* 0x0000009e9f9f7221 */ /* 0x000fe20000010000 */
[----:B------:R-:W-:-:S03]  /*7e40*/  F2FP.BF16.PACK_AB R7, R164, R163 ;  /* 0x000000a3a407723e */ /* 0x000fc600000010ff */
[----:B------:R-:W-:-:S04]  /*7e50*/  FADD.FTZ R160, R160, R159 ;  /* 0x0000009fa0a07221 */ /* 0x000fc80000010000 */
[----:B-1----:R-:W-:Y:S01]  /*7e60*/  HMMA.16816.F32.BF16 R128, R4, R12, R128 ;  /* 0x0000000c0480723c */ /* 0x002fe20000041880 */
        /* <DEDUP_REMOVED lines=70> */
[C---:B---3--:R-:W-:Y:S08]  /*82d0*/  HMMA.16816.F32.BF16 R84, R4.reuse, R16, R84 ;  /* 0x000000100454723c */ /* 0x048ff00000041854 */
[C---:B------:R-:W-:Y:S01]  /*82e0*/  HMMA.16816.F32.BF16 R88, R4.reuse, R18, R88 ;  /* 0x000000120458723c */ /* 0x040fe20000041858 */
[----:B------:R-:W-:Y:S07]  /*82f0*/  LDSM.16.MT88.4 R16, [R184+0x15800] ;  /* 0x01580000b810783b */ /* 0x000fee0000004200 */
        /* <DEDUP_REMOVED lines=10> */
[C---:B--2---:R-:W-:Y:S08]  /*83a0*/  HMMA.16816.F32.BF16 R36, R4.reuse, R24, R36 ;  /* 0x000000180424723c */ /* 0x044ff00000041824 */
[C---:B------:R-:W-:Y:S01]  /*83b0*/  HMMA.16816.F32.BF16 R40, R4.reuse, R26, R40 ;  /* 0x0000001a0428723c */ /* 0x040fe20000041828 */
[----:B------:R-:W2:Y:S07]  /*83c0*/  LDSM.16.MT88.4 R24, [R185+0x17800] ;  /* 0x01780000b918783b */ /* 0x000eae0000004200 */
[C---:B-1----:R-:W-:Y:S08]  /*83d0*/  HMMA.16816.F32.BF16 R68, R4.reuse, R12, R68 ;  /* 0x0000000c0444723c */ /* 0x042ff00000041844 */
[C---:B------:R-:W-:Y:S01]  /*83e0*/  HMMA.16816.F32.BF16 R72, R4.reuse, R14, R72 ;  /* 0x0000000e0448723c */ /* 0x040fe20000041848 */
[----:B------:R-:W1:Y:S07]  /*83f0*/  LDSM.16.MT88.4 R12, [R184+0x17800] ;  /* 0x01780000b80c783b */ /* 0x000e6e0000004200 */
[C---:B------:R-:W-:Y:S08]  /*8400*/  HMMA.16816.F32.BF16 R120, R4.reuse, R140, R120 ;  /* 0x0000008c0478723c */ /* 0x040ff00000041878 */
        /* <DEDUP_REMOVED lines=18> */
[----:B------:R-:W-:Y:S01]  /*8530*/  FADD.FTZ R223, R223, R216 ;  /* 0x000000d8dfdf7221 */ /* 0x000fe20000010000 */
[----:B------:R-:W-:Y:S01]  /*8540*/  MOV R216, R219 ;  /* 0x000000db00d87202 */ /* 0x000fe20000000f00 */
[----:B------:R-:W-:-:S02]  /*8550*/  FADD.FTZ R168, R168, R157 ;  /* 0x0000009da8a87221 */ /* 0x000fc40000010000 */
[----:B------:R-:W-:Y:S01]  /*8560*/  FADD.FTZ R154, R154, R223 ;  /* 0x000000df9a9a7221 */ /* 0x000fe20000010000 */
[C---:B------:R-:W-:Y:S01]  /*8570*/  HMMA.16816.F32.BF16 R100, R4.reuse, R34, R100 ;  /* 0x000000220464723c */ /* 0x040fe20000041864 */
[----:B------:R-:W-:Y:S02]  /*8580*/  FADD.FTZ R155, R155, R168 ;  /* 0x000000a89b9b7221 */ /* 0x000fe40000010000 */
[----:B------:R-:W-:Y:S02]  /*8590*/  FADD.FTZ R225, R225, R154 ;  /* 0x0000009ae1e17221 */ /* 0x000fe40000010000 */
[----:B------:R-:W-:Y:S02]  /*85a0*/  FADD.FTZ R221, R156, R155 ;  /* 0x0000009b9cdd7221 */ /* 0x000fe40000010000 */
        /* <DEDUP_REMOVED lines=14> */
[----:B------:R-:W-:Y:S01]  /*8690*/  IADD3 R216, R133, -0x3, RZ ;  /* 0xfffffffd85d87810 */ /* 0x000fe20007ffe0ff */
[----:B------:R-:W-:-:S04]  /*86a0*/  DEPBAR.LE SB0, 0x0 ;  /* 0x000080000000791a */ /* 0x000fc80000000000 */
[----:B------:R-:W-:Y:S01]  /*86b0*/  SHF.R.S32.HI R3, RZ, 0x1f, R216 ;  /* 0x0000001fff037819 */ /* 0x000fe200000114d8 */
[----:B------:R-:W-:Y:S01]  /*86c0*/  BAR.SYNC.DEFER_BLOCKING 0x0 ;  /* 0x0000000000007b1d */ /* 0x000fe20000010000 */
[----:B------:R-:W-:-:S04]  /*86d0*/  IMAD.WIDE.U32 R8, R216, c[0x0][0x1a0], RZ ;  /* 0x00006800d8087a25 */ /* 0x000fc800078e00ff */
[----:B------:R-:W-:Y:S01]  /*86e0*/  IMAD R3, R3, c[0x0][0x1a0], RZ ;  /* 0x0000680003037a24 */ /* 0x000fe200078e02ff */
[----:B------:R-:W-:-:S03]  /*86f0*/  LEA R5, P0, R8, R134, 0x6 ;  /* 0x0000008608057211 */ /* 0x000fc600078030ff */
[----:B------:R-:W-:Y:S01]  /*8700*/  IMAD R3, R216, c[0x0][0x1a4], R3 ;  /* 0x00006900d8037a24 */ /* 0x000fe200078e0203 */
[C---:B------:R-:W-:Y:S02]  /*8710*/  @!P4 LEA R6, P5, R5.reuse, c[0x0][0x170], 0x1 ;  /* 0x00005c000506ca11 */ /* 0x040fe400078a08ff */
[----:B------:R-:W-:Y:S01]  /*8720*/  @!P3 LEA R10, P1, R5, c[0x0][0x170], 0x1 ;  /* 0x00005c00050aba11 */ /* 0x000fe200078208ff */
[----:B------:R-:W-:-:S05]  /*8730*/  IMAD.IADD R3, R9, 0x1, R3 ;  /* 0x0000000109037824 */ /* 0x000fca00078e0203 */
[----:B------:R-:W-:Y:S02]  /*8740*/  LEA.HI.X R4, R8, R215, R3, 0x6, P0 ;  /* 0x000000d708047211 */ /* 0x000fe400000f3403 */
[C---:B------:R-:W-:Y:S02]  /*8750*/  @!P2 LEA R8, P0, R5.reuse, c[0x0][0x170], 0x1 ;  /* 0x00005c000508aa11 */ /* 0x040fe400078008ff */
[C---:B------:R-:W-:Y:S02]  /*8760*/  IADD3 R3, P6, R5.reuse, UR15, RZ ;  /* 0x0000000f05037c10 */ /* 0x040fe4000ffde0ff */
        /* <DEDUP_REMOVED lines=8> */
[----:B------:R-:W-:-:S02]  /*87f0*/  @!P4 LEA R12, P5, R3, c[0x0][0x170], 0x1 ;  /* 0x00005c00030cca11 */ /* 0x000fc400078a08ff */
[----:B------:R-:W-:Y:S01]  /*8800*/  IADD3.X R4, R4, UR5, RZ, P6, !PT ;  /* 0x0000000504047c10 */ /* 0x000fe2000b7fe4ff */
[----:B------:R-:W-:Y:S01]  /*8810*/  @P3 STS.128 [R202+0x14000], RZ ;  /* 0x014000ffca003388 */ /* 0x000fe20000000c00 */
[C---:B------:R-:W-:Y:S02]  /*8820*/  @!P3 LEA R14, P1, R3.reuse, c[0x0][0x170], 0x1 ;  /* 0x00005c00030eba11 */ /* 0x040fe400078208ff */
[C---:B------:R-:W-:Y:S01]  /*8830*/  @!P2 LEA R28, P0, R3.reuse, c[0x0][0x170], 0x1 ;  /* 0x00005c00031caa11 */ /* 0x040fe200078008ff */
[----:B------:R-:W-:Y:S01]  /*8840*/  @!PT LDS RZ, [RZ] ;  /* 0x00000000fffff984 */ /* 0x000fe20000000800 */
[----:B------:R-:W-:Y:S01]  /*8850*/  @!PT LDS RZ, [RZ] ;  /* 0x00000000fffff984 */ /* 0x000fe20000000800 */
[----:B------:R-:W-:Y:S01]  /*8860*/  @!PT LDS RZ, [RZ] ;  /* 0x00000000fffff984 */ /* 0x000fe20000000800 */
[----:B------:R2:W-:Y:S01]  /*8870*/  @!P3 LDGSTS.E.BYPASS.LTC128B.128 [R202+0x14000], [R10.64+0x80] ;  /* 0x140000800acabfae */ /* 0x0005e2000b901d4c */
[C-C-:B------:R-:W-:Y:S02]  /*8880*/  @!P4 LEA.HI.X R13, R3.reuse, c[0x0][0x174], R4.reuse, 0x1, P5 ;  /* 0x00005d00030dca11 */ /* 0x140fe400028f0c04 */
[C-C-:B------:R-:W-:Y:S01]  /*8890*/  @!P3 LEA.HI.X R15, R3.reuse, c[0x0][0x174], R4.reuse, 0x1, P1 ;  /* 0x00005d00030fba11 */ /* 0x140fe200008f0c04 */
[----:B------:R-:W-:Y:S01]  /*88a0*/  @P2 STS.128 [R202+0x16000], RZ ;  /* 0x016000ffca002388 */ /* 0x000fe20000000c00 */
[----:B------:R-:W-:-:S02]  /*88b0*/  @!P2 LEA.HI.X R29, R3, c[0x0][0x174], R4, 0x1, P0 ;  /* 0x00005d00031daa11 */ /* 0x000fc400000f0c04 */
[----:B------:R-:W-:Y:S01]  /*88c0*/  ISETP.GT.AND P0, PT, R216, R198, PT ;  /* 0x000000c6d800720c */ /* 0x000fe20003f04270 */
        /* <DEDUP_REMOVED lines=20> */
[----:B------:R-:W5:Y:S04]  /*8a10*/  LDSM.16.M88.4 R148, [R193+0xc000] ;  /* 0x00c00000c194783b */ /* 0x000f680000000200 */
[----:B------:R-:W4:Y:S04]  /*8a20*/  LDSM.16.M88.4 R140, [R193+0xc800] ;  /* 0x00c80000c18c783b */ /* 0x000f280000000200 */
[----:B------:R-:W4:Y:S04]  /*8a30*/  LDSM.16.M88.4 R32, [R193+0xd000] ;  /* 0x00d00000c120783b */ /* 0x000f280000000200 */
[----:B------:R-:W4:Y:S04]  /*8a40*/  LDSM.16.M88.4 R156, [R193+0xd800] ;  /* 0x00d80000c19c783b */ /* 0x000f280000000200 */
[----:B-1----:R-:W-:Y:S04]  /*8a50*/  LDSM.16.M88.4 R4, [R192] ;  /* 0x00000000c004783b */ /* 0x002fe80000000200 */
[----:B------:R-:W1:Y:S04]  /*8a60*/  LDSM.16.M88.4 R20, [R191] ;  /* 0x00000000bf14783b */ /* 0x000e680000000200 */
[----:B------:R-:W1:Y:S04]  /*8a70*/  LDSM.16.M88.4 R16, [R183] ;  /* 0x00000000b710783b */ /* 0x000e680000000200 */
[----:B---3--:R-:W3:Y:S04]  /*8a80*/  LDSM.16.M88.4 R12, [R182] ;  /* 0x00000000b60c783b */ /* 0x008ee80000000200 */
[----:B--2---:R-:W2:Y:S04]  /*8a90*/  LDSM.16.M88.4 R8, [R181] ;  /* 0x00000000b508783b */ /* 0x004ea80000000200 */
[----:B------:R-:W-:Y:S01]  /*8aa0*/  LDSM.16.M88.4 R224, [R187+0xc000] ;  /* 0x00c00000bbe0783b */ /* 0x000fe20000000200 */
[C---:B-----5:R-:W-:Y:S03]  /*8ab0*/  HMMA.16816.F32.BF16 R152, R24.reuse, R148, RZ ;  /* 0x000000941898723c */ /* 0x060fe600000418ff */
[----:B------:R-:W-:Y:S04]  /*8ac0*/  LDSM.16.M88.4 R168, [R187+0xc800] ;  /* 0x00c80000bba8783b */ /* 0x000fe80000000200 */
[----:B------:R-:W-:Y:S01]  /*8ad0*/  LDSM.16.M88.4 R164, [R187+0xd000] ;  /* 0x00d00000bba4783b */ /* 0x000fe20000000200 */
[C---:B----4-:R-:W-:Y:S03]  /*8ae0*/  HMMA.16816.F32.BF16 R144, R24.reuse, R140, RZ ;  /* 0x0000008c1890723c */ /* 0x050fe600000418ff */
[----:B------:R-:W-:Y:S04]  /*8af0*/  LDSM.16.M88.4 R160, [R187+0xd800] ;  /* 0x00d80000bba0783b */ /* 0x000fe80000000200 */
[----:B------:R-:W0:Y:S01]  /*8b00*/  LDGDEPBAR ;  /* 0x00000000000079af */ /* 0x000e220000000000 */
[C---:B------:R-:W-:Y:S08]  /*8b10*/  HMMA.16816.F32.BF16 R136, R24.reuse, R32, RZ ;  /* 0x000000201888723c */ /* 0x040ff000000418ff */
[C---:B------:R-:W-:Y:S08]  /*8b20*/  HMMA.16816.F32.BF16 R148, R24.reuse, R150, RZ ;  /* 0x000000961894723c */ /* 0x040ff000000418ff */
[C---:B------:R-:W-:Y:S08]  /*8b30*/  HMMA.16816.F32.BF16 R140, R24.reuse, R142, RZ ;  /* 0x0000008e188c723c */ /* 0x040ff000000418ff */
[C---:B------:R-:W-:Y:S08]  /*8b40*/  HMMA.16816.F32.BF16 R32, R24.reuse, R34, RZ ;  /* 0x000000221820723c */ /* 0x040ff000000418ff */
[C---:B------:R-:W-:Y:S08]  /*8b50*/  HMMA.16816.F32.BF16 R28, R24.reuse, R156, RZ ;  /* 0x0000009c181c723c */ /* 0x040ff000000418ff */
[----:B------:R-:W-:Y:S01]  /*8b60*/  HMMA.16816.F32.BF16 R24, R24, R158, RZ ;  /* 0x0000009e1818723c */ /* 0x000fe200000418ff */
[----:B------:R-:W4:Y:S07]  /*8b70*/  LDSM.16.M88.4 R156, [R190] ;  /* 0x00000000be9c783b */ /* 0x000f2e0000000200 */
[C---:B-1----:R-:W-:Y:S08]  /*8b80*/  HMMA.16816.F32.BF16 R152, R4.reuse, R20, R152 ;  /* 0x000000140498723c */ /* 0x042ff00000041898 */
[C---:B------:R-:W-:Y:S01]  /*8b90*/  HMMA.16816.F32.BF16 R148, R4.reuse, R22, R148 ;  /* 0x000000160494723c */ /* 0x040fe20000041894 */
[----:B------:R-:W-:Y:S07]  /*8ba0*/  LDSM.16.M88.4 R20, [R180] ;  /* 0x00000000b414783b */ /* 0x000fee0000000200 */
        /* <DEDUP_REMOVED lines=8> */
[----:B------:R-:W1:Y:S04]  /*8c30*/  LDSM.16.M88.4 R4, [R189] ;  /* 0x00000000bd04783b */ /* 0x000e680000000200 */
[----:B------:R-:W2:Y:S03]  /*8c40*/  LDSM.16.M88.4 R8, [R180+0x1800] ;  /* 0x00180000b408783b */ /* 0x000ea60000000200 */
[C---:B----4-:R-:W-:Y:S08]  /*8c50*/  HMMA.16816.F32.BF16 R152, R156.reuse, R224, R152 ;  /* 0x000000e09c98723c */ /* 0x050ff00000041898 */
        /* <DEDUP_REMOVED lines=21> */
[C---:B--2---:R-:W-:Y:S08]  /*8db0*/  HMMA.16816.F32.BF16 R28, R4.reuse, R8, R28 ;  /* 0x00000008041c723c */ /* 0x044ff0000004181c */
[----:B------:R-:W-:Y:S01]  /*8dc0*/  HMMA.16816.F32.BF16 R24, R4, R10, R24 ;  /* 0x0000000a0418723c */ /* 0x000fe20000041818 */
[----:B------:R-:W1:Y:S04]  /*8dd0*/  LDSM.16.M88.4 R4, [R192+0x4000] ;  /* 0x00400000c004783b */ /* 0x000e680000000200 */
[----:B------:R-:W2:Y:S03]  /*8de0*/  LDSM.16.M88.4 R8, [R176] ;  /* 0x00000000b008783b */ /* 0x000ea60000000200 */
[C---:B---3--:R-:W-:Y:S08]  /*8df0*/  HMMA.16816.F32.BF16 R152, R156.reuse, R224, R152 ;  /* 0x000000e09c98723c */ /* 0x048ff00000041898 */
        /* <DEDUP_REMOVED lines=21> */
[C---:B--2---:R-:W-:Y:S08]  /*8f50*/  HMMA.16816.F32.BF16 R28, R4.reuse, R8, R28 ;  /* 0x00000008041c723c */ /* 0x044ff0000004181c */
[----:B------:R-:W-:Y:S01]  /*8f60*/  HMMA.16816.F32.BF16 R24, R4, R10, R24 ;  /* 0x0000000a0418723c */ /* 0x000fe20000041818 */
[----:B------:R-:W1:Y:S04]  /*8f70*/  LDSM.16.M88.4 R4, [R189+0x4000] ;  /* 0x00400000bd04783b */ /* 0x000e680000000200 */
[----:B------:R-:W2:Y:S03]  /*8f80*/  LDSM.16.M88.4 R8, [R180+0x3800] ;  /* 0x00380000b408783b */ /* 0x000ea60000000200 */
        /* <DEDUP_REMOVED lines=31> */
[----:B------:R-:W3:Y:S07]  /*9180*/  LDSM.16.M88.4 R168, [R187+0x10000] ;  /* 0x01000000bba8783b */ /* 0x000eee0000000200 */
        /* <DEDUP_REMOVED lines=16> */
[C---:B--2---:R-:W-:Y:S08]  /*9290*/  HMMA.16816.F32.BF16 R28, R4.reuse, R8, R28 ;  /* 0x00000008041c723c */ /* 0x044ff0000004181c */
[----:B------:R-:W-:Y:S01]  /*92a0*/  HMMA.16816.F32.BF16 R24, R4, R10, R24 ;  /* 0x0000000a0418723c */ /* 0x000fe20000041818 */
[----:B------:R-:W2:Y:S04]  /*92b0*/  LDSM.16.M88.4 R8, [R180+0x5000] ;  /* 0x00500000b408783b */ /* 0x000ea80000000200 */
[----:B------:R-:W1:Y:S01]  /*92c0*/  LDSM.16.M88.4 R4, [R180+0x5800] ;  /* 0x00580000b404783b */ /* 0x000e620000000200 */
[----:B------:R-:W-:-:S04]  /*92d0*/  DEPBAR.LE SB0, 0x0 ;  /* 0x000080000000791a */ /* 0x000fc80000000000 */
[C---:B---3--:R-:W-:Y:S08]  /*92e0*/  HMMA.16816.F32.BF16 R152, R224.reuse, R168, R152 ;  /* 0x000000a8e098723c */ /* 0x048ff00000041898 */
        /* <DEDUP_REMOVED lines=11> */
[C---:B--2---:R-:W-:Y:S08]  /*93a0*/  HMMA.16816.F32.BF16 R136, R20.reuse, R8, R136 ;  /* 0x000000081488723c */ /* 0x044ff00000041888 */
[C---:B------:R-:W-:Y:S08]  /*93b0*/  HMMA.16816.F32.BF16 R32, R20.reuse, R10, R32 ;  /* 0x0000000a1420723c */ /* 0x040ff00000041820 */
[C---:B------:R-:W-:Y:S08]  /*93c0*/  HMMA.16816.F32.BF16 R28, R20.reuse, R4, R28 ;  /* 0x00000004141c723c */ /* 0x040ff0000004181c */
[----:B------:R-:W-:Y:S01]  /*93d0*/  HMMA.16816.F32.BF16 R24, R20, R6, R24 ;  /* 0x000000061418723c */ /* 0x000fe20000041818 */
[----:B------:R-:W-:Y:S06]  /*93e0*/  BAR.SYNC.DEFER_BLOCKING 0x0 ;  /* 0x0000000000007b1d */ /* 0x000fec0000010000 */
        /* <DEDUP_REMOVED lines=15> */
[C-C-:B------:R-:W-:Y:S02]  /*94e0*/  @!P4 LEA.HI.X R15, R5.reuse, c[0x0][0x16c], R4.reuse, 0x1, P5 ;  /* 0x00005b00050fca11 */ /* 0x140fe400028f0c04 */
        /* <DEDUP_REMOVED lines=8> */
[----:B------:R1:W-:Y:S01]  /*9570*/  @P3 STS.128 [R202+0xe000], RZ ;  /* 0x00e000ffca003388 */ /* 0x0003e20000000c00 */
[C---:B------:R-:W-:Y:S02]  /*9580*/  @!P3 LEA R6, P0, R3.reuse, c[0x0][0x168], 0x1 ;  /* 0x00005a000306ba11 */ /* 0x040fe400078008ff */
[C-C-:B------:R-:W-:Y:S01]  /*9590*/  @!P4 LEA.HI.X R13, R3.reuse, c[0x0][0x16c], R4.reuse, 0x1, P5 ;  /* 0x00005b00030dca11 */ /* 0x140fe200028f0c04 */
[----:B------:R-:W-:Y:S01]  /*95a0*/  @!PT LDS RZ, [RZ] ;  /* 0x00000000fffff984 */ /* 0x000fe20000000800 */
[----:B------:R-:W-:Y:S01]  /*95b0*/  @!PT LDS RZ, [RZ] ;  /* 0x00000000fffff984 */ /* 0x000fe20000000800 */
[----:B------:R-:W-:Y:S01]  /*95c0*/  @!PT LDS RZ, [RZ] ;  /* 0x00000000fffff984 */ /* 0x000fe20000000800 */
[----:B------:R1:W-:Y:S01]  /*95d0*/  @!P3 LDGSTS.E.BYPASS.LTC128B.128 [R202+0xe000], [R10.64+0x80] ;  /* 0x0e0000800acabfae */ /* 0x0003e2000b901d4c */
[----:B------:R-:W-:-:S03]  /*95e0*/  @!P3 LEA.HI.X R7, R3, c[0x0][0x16c], R4, 0x1, P0 ;  /* 0x00005b000307ba11 */ /* 0x000fc600000f0c04 */
        /* <DEDUP_REMOVED lines=23> */
.L_x_332:
[----:B------:R-:W-:Y:S05]  /*9760*/  BSYNC B0 ;  /* 0x0000000000007941 */ /* 0x000fea0003800000 */
.L_x_331:
[----:B------:R-:W0:Y:S02]  /*9770*/  LDGDEPBAR ;  /* 0x00000000000079af */ /* 0x000e240000000000 */
.L_x_330:
[----:B-1----:R-:W-:-:S05]  /*9780*/  IMAD R8, R216, 0x40, R201 ;  /* 0x00000040d8087824 */ /* 0x002fca00078e02c9 */
        /* <DEDUP_REMOVED lines=12> */
[C---:B------:R-:W-:Y:S02]  /*9850*/  IADD3 R6, R8.reuse, 0x9, RZ ;  /* 0x0000000908067810 */ /* 0x040fe40007ffe0ff */
        /* <DEDUP_REMOVED lines=79> */
[----:B------:R-:W-:Y:S02]  /*9d50*/  ISETP.GE.AND P1, PT, R10, R208, PT ;  /* 0x000000d00a00720c */ /* 0x000fe40003f26270 */
        /* <DEDUP_REMOVED lines=9> */
[----:B------:R-:W-:Y:S01]  /*9df0*/  IADD3 R10, R8, 0x38, RZ ;  /* 0x00000038080a7810 */ /* 0x000fe20007ffe0ff */
[----:B------:R-:W-:Y:S01]  /*9e00*/  LDSM.16.MT88.4 R136, [R186+0x12800] ;  /* 0x01280000ba88783b */ /* 0x000fe20000004200 */
        /* <DEDUP_REMOVED lines=21> */
[----:B------:R-:W-:Y:S01]  /*9f60*/  FSEL R141, R25, -INF , !P5 ;  /* 0xff800000198d7808 */ /* 0x000fe20006800000 */
[----:B------:R-:W-:Y:S01]  /*9f70*/  LDSM.16.MT88.4 R32, [R185+0x12800] ;  /* 0x01280000b920783b */ /* 0x000fe20000004200 */
[----:B------:R-:W-:-:S02]  /*9f80*/  FMNMX.FTZ R14, R143, R14, !PT ;  /* 0x0000000e8f0e7209 */ /* 0x000fc40007810000 */
[-C--:B------:R-:W-:Y:S02]  /*9f90*/  ISETP.GE.AND P2, PT, R12, R208.reuse, PT ;  /* 0x000000d00c00720c */ /* 0x080fe40003f46270 */
[----:B------:R-:W-:Y:S02]  /*9fa0*/  FMNMX.FTZ R15, R168, R13, !PT ;  /* 0x0000000da80f7209 */ /* 0x000fe40007810000 */
[----:B------:R-:W-:Y:S02]  /*9fb0*/  ISETP.GE.AND P1, PT, R10, R208, PT ;  /* 0x000000d00a00720c */ /* 0x000fe40003f26270 */
[----:B------:R-:W-:Y:S02]  /*9fc0*/  FMNMX.FTZ R13, R141, R14, !PT ;  /* 0x0000000e8d0d7209 */ /* 0x000fe40007810000 */
[----:B------:R-:W-:Y:S02]  /*9fd0*/  ISETP.LT.OR P2, PT, R12, R209, P2 ;  /* 0x000000d10c00720c */ /* 0x000fe40001741670 */
[----:B------:R-:W-:-:S02]  /*9fe0*/  FSEL R154, R30, -INF , !P0 ;  /* 0xff8000001e9a7808 */ /* 0x000fc40004000000 */
[----:B------:R-:W-:Y:S02]  /*9ff0*/  FMNMX.FTZ R15, R166, R15, !PT ;  /* 0x0000000fa60f7209 */ /* 0x000fe40007810000 */
[----:B------:R-:W-:Y:S02]  /*a000*/  ISETP.LT.OR P1, PT, R10, R209, P1 ;  /* 0x000000d10a00720c */ /* 0x000fe40000f21670 */
[----:B------:R-:W-:Y:S01]  /*a010*/  ISETP.GE.AND P0, PT, R8, R208, PT ;  /* 0x000000d00800720c */ /* 0x000fe20003f06270 */
[----:B------:R-:W1:Y:S01]  /*a020*/  SHFL.BFLY PT, R10, R13, 0x2, 0x1f ;  /* 0x0c401f000d0a7f89 */ /* 0x000e6200000e0000 */
        /* <DEDUP_REMOVED lines=9> */
[----:B------:R-:W-:-:S05]  /*a0c0*/  FMNMX.FTZ R17, R152, R15, !PT ;  /* 0x0000000f98117209 */ /* 0x000fca0007810000 */
[----:B------:R-:W2:Y:S01]  /*a0d0*/  SHFL.BFLY PT, R8, R17, 0x2, 0x1f ;  /* 0x0c401f0011087f89 */ /* 0x000ea200000e0000 */
[----:B-1----:R-:W-:-:S05]  /*a0e0*/  FMNMX.FTZ R15, R13, R10, !PT ;  /* 0x0000000a0d0f7209 */ /* 0x002fca0007810000 */
[----:B------:R-:W1:Y:S01]  /*a0f0*/  SHFL.BFLY PT, R132, R15, 0x1, 0x1f ;  /* 0x0c201f000f847f89 */ /* 0x000e6200000e0000 */
[----:B--2---:R-:W-:-:S03]  /*a100*/  FMNMX.FTZ R13, R17, R8, !PT ;  /* 0x00000008110d7209 */ /* 0x004fc60007810000 */
[----:B------:R-:W-:Y:S04]  /*a110*/  LDSM.16.MT88.4 R16, [R188+0x12000] ;  /* 0x01200000bc10783b */ /* 0x000fe80000004200 */
[----:B------:R-:W2:Y:S01]  /*a120*/  SHFL.BFLY PT, R8, R13, 0x1, 0x1f ;  /* 0x0c201f000d087f89 */ /* 0x000ea200000e0000 */
[----:B-1----:R-:W-:-:S04]  /*a130*/  FMNMX.FTZ R132, R15, R132, !PT ;  /* 0x000000840f847209 */ /* 0x002fc80007810000 */
        /* <DEDUP_REMOVED lines=8> */
[----:B--2---:R-:W-:Y:S01]  /*a1c0*/  FMNMX.FTZ R3, R13, R8, !PT ;  /* 0x000000080d037209 */ /* 0x004fe20007810000 */
[--C-:B------:R-:W-:Y:S01]  /*a1d0*/  FFMA.FTZ R158, R159, c[0x0][0x23c], -R156.reuse ;  /* 0x00008f009f9e7a23 */ /* 0x100fe2000001089c */
[----:B------:R-:W1:Y:S01]  /*a1e0*/  LDSM.16.MT88.4 R12, [R186+0x12000] ;  /* 0x01200000ba0c783b */ /* 0x000e620000004200 */
[--C-:B------:R-:W-:Y:S01]  /*a1f0*/  FFMA.FTZ R157, R157, c[0x0][0x23c], -R156.reuse ;  /* 0x00008f009d9d7a23 */ /* 0x100fe2000001089c */
[C---:B------:R-:W-:Y:S01]  /*a200*/  FSETP.NEU.FTZ.AND P0, PT, R3.reuse, -INF , PT ;  /* 0xff8000000300780b */ /* 0x040fe20003f1d000 */
[C---:B------:R-:W-:Y:S01]  /*a210*/  FMUL.FTZ R151, R3.reuse, c[0x0][0x23c] ;  /* 0x00008f0003977a20 */ /* 0x040fe20000410000 */
[----:B------:R-:W2:Y:S01]  /*a220*/  LDSM.16.MT88.4 R8, [R185+0x12000] ;  /* 0x01200000b908783b */ /* 0x000ea20000004200 */
[----:B------:R-:W3:Y:S01]  /*a230*/  MUFU.EX2 R148, R148 ;  /* 0x0000009400947308 */ /* 0x000ee20000000800 */
[----:B------:R-:W-:Y:S01]  /*a240*/  FSEL R7, R3, RZ, P0 ;  /* 0x000000ff03077208 */ /* 0x000fe20000000000 */
[--C-:B------:R-:W-:Y:S01]  /*a250*/  FFMA.FTZ R159, R23, c[0x0][0x23c], -R156.reuse ;  /* 0x00008f00179f7a23 */ /* 0x100fe2000001089c */
[----:B------:R-:W-:Y:S01]  /*a260*/  FSEL R151, R151, RZ, P0 ;  /* 0x000000ff97977208 */ /* 0x000fe20000000000 */
[----:B------:R-:W-:-:S02]  /*a270*/  FFMA.FTZ R160, R21, c[0x0][0x23c], -R156 ;  /* 0x00008f0015a07a23 */ /* 0x000fc4000001089c */
[----:B------:R-:W-:Y:S02]  /*a280*/  FADD.FTZ R7, R0, -R7 ;  /* 0x8000000700077221 */ /* 0x000fe40000010000 */
[--C-:B------:R-:W-:Y:S01]  /*a290*/  FFMA.FTZ R145, R5, c[0x0][0x23c], -R151.reuse ;  /* 0x00008f0005917a23 */ /* 0x100fe20000010897 */
[----:B------:R-:W-:Y:S01]  /*a2a0*/  FSEL R5, R132, RZ, P1 ;  /* 0x000000ff84057208 */ /* 0x000fe20000800000 */
[--C-:B------:R-:W-:Y:S01]  /*a2b0*/  FFMA.FTZ R133, R150, c[0x0][0x23c], -R151.reuse ;  /* 0x00008f0096857a23 */ /* 0x100fe20000010897 */
[----:B------:R-:W-:Y:S01]  /*a2c0*/  MUFU.EX2 R147, R147 ;  /* 0x0000009300937308 */ /* 0x000fe20000000800 */
[----:B------:R-:W-:Y:S02]  /*a2d0*/  FFMA.FTZ R144, R6, c[0x0][0x23c], -R151 ;  /* 0x00008f0006907a23 */ /* 0x000fe40000010897 */
[----:B------:R-:W-:Y:S02]  /*a2e0*/  FADD.FTZ R5, R2, -R5 ;  /* 0x8000000502057221 */ /* 0x000fe40000010000 */
[----:B------:R-:W-:Y:S01]  /*a2f0*/  FFMA.FTZ R2, R4, c[0x0][0x23c], -R151 ;  /* 0x00008f0004027a23 */ /* 0x000fe20000010897 */
[----:B---3--:R-:W-:Y:S01]  /*a300*/  F2FP.BF16.PACK_AB R4, R148, R149 ;  /* 0x000000959404723e */ /* 0x008fe200000010ff */
[----:B------:R-:W-:Y:S01]  /*a310*/  FMUL.FTZ R150, R5, c[0x0][0x23c] ;  /* 0x00008f0005967a20 */ /* 0x000fe20000410000 */
[----:B------:R-:W3:Y:S01]  /*a320*/  MUFU.EX2 R146, R146 ;  /* 0x0000009200927308 */ /* 0x000ee20000000800 */
[----:B------:R-:W-:-:S02]  /*a330*/  FMUL.FTZ R0, R7, c[0x0][0x23c] ;  /* 0x00008f0007007a20 */ /* 0x000fc40000410000 */
[--C-:B------:R-:W-:Y:S02]  /*a340*/  FFMA.FTZ R161, R162, c[0x0][0x23c], -R151.reuse ;  /* 0x00008f00a2a17a23 */ /* 0x100fe40000010897 */
[--C-:B------:R-:W-:Y:S02]  /*a350*/  FFMA.FTZ R162, R164, c[0x0][0x23c], -R151.reuse ;  /* 0x00008f00a4a27a23 */ /* 0x100fe40000010897 */
[--C-:B------:R-:W-:Y:S01]  /*a360*/  FFMA.FTZ R163, R22, c[0x0][0x23c], -R151.reuse ;  /* 0x00008f0016a37a23 */ /* 0x100fe20000010897 */
[----:B------:R-:W-:Y:S01]  /*a370*/  MUFU.EX2 R145, R145 ;  /* 0x0000009100917308 */ /* 0x000fe20000000800 */
[----:B------:R-:W-:Y:S02]  /*a380*/  FFMA.FTZ R164, R20, c[0x0][0x23c], -R151 ;  /* 0x00008f0014a47a23 */ /* 0x000fe40000010897 */
[----:B------:R-:W-:Y:S01]  /*a390*/  LDSM.16.MT88.4 R20, [R186+0x14800] ;  /* 0x01480000ba14783b */ /* 0x000fe20000004200 */
[--C-:B------:R-:W-:Y:S02]  /*a3a0*/  FFMA.FTZ R220, R171, c[0x0][0x23c], -R156.reuse ;  /* 0x00008f00abdc7a23 */ /* 0x100fe4000001089c */
[----:B------:R-:W-:-:S02]  /*a3b0*/  FFMA.FTZ R222, R165, c[0x0][0x23c], -R156 ;  /* 0x00008f00a5de7a23 */ /* 0x000fc4000001089c */
[----:B------:R-:W4:Y:S01]  /*a3c0*/  MUFU.EX2 R144, R144 ;  /* 0x0000009000907308 */ /* 0x000f220000000800 */
[----:B---3--:R-:W-:Y:S01]  /*a3d0*/  F2FP.BF16.PACK_AB R6, R146, R147 ;  /* 0x000000939206723e */ /* 0x008fe200000010ff */
[--C-:B------:R-:W-:Y:S02]  /*a3e0*/  FFMA.FTZ R169, R169, c[0x0][0x23c], -R156.reuse ;  /* 0x00008f00a9a97a23 */ /* 0x100fe4000001089c */
[----:B------:R-:W-:Y:S02]  /*a3f0*/  FFMA.FTZ R167, R167, c[0x0][0x23c], -R156 ;  /* 0x00008f00a7a77a23 */ /* 0x000fe4000001089c */
[--C-:B------:R-:W-:Y:S02]  /*a400*/  FFMA.FTZ R165, R218, c[0x0][0x23c], -R151.reuse ;  /* 0x00008f00daa57a23 */ /* 0x100fe40000010897 */
[----:B------:R-:W-:Y:S01]  /*a410*/  MUFU.EX2 R133, R133 ;  /* 0x0000008500857308 */ /* 0x000fe20000000800 */
[--C-:B------:R-:W-:Y:S02]  /*a420*/  FFMA.FTZ R170, R170, c[0x0][0x23c], -R151.reuse ;  /* 0x00008f00aaaa7a23 */ /* 0x100fe40000010897 */
[----:B------:R-:W-:-:S02]  /*a430*/  FFMA.FTZ R168, R168, c[0x0][0x23c], -R151 ;  /* 0x00008f00a8a87a23 */ /* 0x000fc40000010897 */
[--C-:B------:R-:W-:Y:S02]  /*a440*/  FFMA.FTZ R171, R166, c[0x0][0x23c], -R151.reuse ;  /* 0x00008f00a6ab7a23 */ /* 0x100fe40000010897 */
[--C-:B------:R-:W-:Y:S01]  /*a450*/  FFMA.FTZ R166, R153, c[0x0][0x23c], -R156.reuse ;  /* 0x00008f0099a67a23 */ /* 0x100fe2000001089c */
[----:B------:R-:W3:Y:S01]  /*a460*/  MUFU.EX2 R2, R2 ;  /* 0x0000000200027308 */ /* 0x000ee20000000800 */
[----:B----4-:R-:W-:Y:S01]  /*a470*/  F2FP.BF16.PACK_AB R5, R144, R145 ;  /* 0x000000919005723e */ /* 0x010fe200000010ff */
[--C-:B------:R-:W-:Y:S02]  /*a480*/  FFMA.FTZ R155, R155, c[0x0][0x23c], -R156.reuse ;  /* 0x00008f009b9b7a23 */ /* 0x100fe4000001089c */
[----:B------:R-:W-:Y:S02]  /*a490*/  FFMA.FTZ R153, R143, c[0x0][0x23c], -R156 ;  /* 0x00008f008f997a23 */ /* 0x000fe4000001089c */
[--C-:B------:R-:W-:Y:S02]  /*a4a0*/  FFMA.FTZ R154, R154, c[0x0][0x23c], -R151.reuse ;  /* 0x00008f009a9a7a23 */ /* 0x100fe40000010897 */
[----:B------:R-:W4:Y:S01]  /*a4b0*/  MUFU.EX2 R150, R150 ;  /* 0x0000009600967308 */ /* 0x000f220000000800 */
[----:B------:R-:W-:-:S02]  /*a4c0*/  FFMA.FTZ R219, R140, c[0x0][0x23c], -R151 ;  /* 0x00008f008cdb7a23 */ /* 0x000fc40000010897 */
[--C-:B------:R-:W-:Y:S02]  /*a4d0*/  FFMA.FTZ R218, R142, c[0x0][0x23c], -R151.reuse ;  /* 0x00008f008eda7a23 */ /* 0x100fe40000010897 */
[----:B------:R-:W-:Y:S02]  /*a4e0*/  FFMA.FTZ R156, R141, c[0x0][0x23c], -R156 ;  /* 0x00008f008d9c7a23 */ /* 0x000fe4000001089c */
[----:B------:R-:W-:Y:S01]  /*a4f0*/  FFMA.FTZ R151, R152, c[0x0][0x23c], -R151 ;  /* 0x00008f0098977a23 */ /* 0x000fe20000010897 */
[----:B------:R-:W5:Y:S01]  /*a500*/  MUFU.EX2 R0, R0 ;  /* 0x0000000000007308 */ /* 0x000f620000000800 */
[----:B---3--:R-:W-:Y:S01]  /*a510*/  F2FP.BF16.PACK_AB R7, R2, R133 ;  /* 0x000000850207723e */ /* 0x008fe200000010ff */
[----:B------:R-:W-:Y:S01]  /*a520*/  LDSM.16.MT88.4 R140, [R186+0x13800] ;  /* 0x01380000ba8c783b */ /* 0x000fe20000004200 */
[----:B----4-:R-:W-:-:S05]  /*a530*/  FMUL.FTZ R120, R120, R150 ;  /* 0x0000009678787220 */ /* 0x010fca0000410000 */
        /* <DEDUP_REMOVED lines=10> */
[C---:B-1----:R-:W-:Y:S01]  /*a5e0*/  HMMA.16816.F32.BF16 R120, R4.reuse, R12, R120 ;  /* 0x0000000c0478723c */ /* 0x042fe20000041878 */
[----:B------:R-:W-:Y:S01]  /*a5f0*/  FMUL.FTZ R129, R129, R150 ;  /* 0x0000009681817220 */ /* 0x000fe20000410000 */
[----:B------:R-:W-:Y:S01]  /*a600*/  MUFU.EX2 R159, R159 ;  /* 0x0000009f009f7308 */ /* 0x000fe20000000800 */
[-C--:B------:R-:W-:Y:S02]  /*a610*/  FMUL.FTZ R130, R130, R0.reuse ;  /* 0x0000000082827220 */ /* 0x080fe40000410000 */
[----:B------:R-:W-:Y:S02]  /*a620*/  FMUL.FTZ R131, R131, R0 ;  /* 0x0000000083837220 */ /* 0x000fe40000410000 */
[-C--:B------:R-:W-:Y:S01]  /*a630*/  FMUL.FTZ R124, R124, R150.reuse ;  /* 0x000000967c7c7220 */ /* 0x080fe20000410000 */
[----:B------:R-:W-:Y:S01]  /*a640*/  HMMA.16816.F32.BF16 R116, R4, R14, R116 ;  /* 0x0000000e0474723c */ /* 0x000fe20000041874 */
[----:B------:R-:W1:Y:S01]  /*a650*/  LDSM.16.MT88.4 R12, [R188+0x14000] ;  /* 0x01400000bc0c783b */ /* 0x000e620000004200 */
        /* <DEDUP_REMOVED lines=15> */
[----:B------:R-:W1:Y:S01]  /*a750*/  MUFU.EX2 R162, R162 ;  /* 0x000000a200a27308 */ /* 0x000e620000000800 */
[----:B------:R-:W-:-:S02]  /*a760*/  FMUL.FTZ R111, R111, R0 ;  /* 0x000000006f6f7220 */ /* 0x000fc40000410000 */
[-C--:B------:R-:W-:Y:S01]  /*a770*/  FMUL.FTZ R36, R36, R150.reuse ;  /* 0x0000009624247220 */ /* 0x080fe20000410000 */
[C---:B--2---:R-:W-:Y:S01]  /*a780*/  HMMA.16816.F32.BF16 R112, R4.reuse, R8, R112 ;  /* 0x000000080470723c */ /* 0x044fe20000041870 */
[----:B------:R-:W-:Y:S02]  /*a790*/  FMUL.FTZ R37, R37, R150 ;  /* 0x0000009625257220 */ /* 0x000fe40000410000 */
[-C--:B------:R-:W-:Y:S01]  /*a7a0*/  FMUL.FTZ R38, R38, R0.reuse ;  /* 0x0000000026267220 */ /* 0x080fe20000410000 */
[----:B------:R-:W-:Y:S01]  /*a7b0*/  MUFU.EX2 R163, R163 ;  /* 0x000000a300a37308 */ /* 0x000fe20000000800 */
[----:B------:R-:W-:Y:S02]  /*a7c0*/  FMUL.FTZ R39, R39, R0 ;  /* 0x0000000027277220 */ /* 0x000fe40000410000 */
[-C--:B------:R-:W-:Y:S01]  /*a7d0*/  FMUL.FTZ R40, R40, R150.reuse ;  /* 0x0000009628287220 */ /* 0x080fe20000410000 */
[----:B------:R-:W-:Y:S01]  /*a7e0*/  HMMA.16816.F32.BF16 R108, R4, R10, R108 ;  /* 0x0000000a046c723c */ /* 0x000fe2000004186c */
[----:B------:R-:W2:Y:S01]  /*a7f0*/  LDSM.16.MT88.4 R8, [R186+0x14000] ;  /* 0x01400000ba08783b */ /* 0x000ea20000004200 */
[----:B------:R-:W-:-:S02]  /*a800*/  FMUL.FTZ R41, R41, R150 ;  /* 0x0000009629297220 */ /* 0x000fc40000410000 */
[-C--:B------:R-:W-:Y:S01]  /*a810*/  FMUL.FTZ R42, R42, R0.reuse ;  /* 0x000000002a2a7220 */ /* 0x080fe20000410000 */
[----:B------:R-:W2:Y:S01]  /*a820*/  MUFU.EX2 R164, R164 ;  /* 0x000000a400a47308 */ /* 0x000ea20000000800 */
[----:B------:R-:W-:Y:S02]  /*a830*/  FMUL.FTZ R43, R43, R0 ;  /* 0x000000002b2b7220 */ /* 0x000fe40000410000 */
[C---:B-1----:R-:W-:Y:S01]  /*a840*/  HMMA.16816.F32.BF16 R36, R4.reuse, R12, R36 ;  /* 0x0000000c0424723c */ /* 0x042fe20000041824 */
[-C--:B------:R-:W-:Y:S02]  /*a850*/  FMUL.FTZ R104, R104, R150.reuse ;  /* 0x0000009668687220 */ /* 0x080fe40000410000 */
[----:B------:R-:W-:Y:S02]  /*a860*/  FMUL.FTZ R105, R105, R150 ;  /* 0x0000009669697220 */ /* 0x000fe40000410000 */
[-C--:B------:R-:W-:Y:S01]  /*a870*/  FMUL.FTZ R106, R106, R0.reuse ;  /* 0x000000006a6a7220 */ /* 0x080fe20000410000 */
[----:B------:R-:W-:Y:S01]  /*a880*/  MUFU.EX2 R169, R169 ;  /* 0x000000a900a97308 */ /* 0x000fe20000000800 */
[----:B------:R-:W-:Y:S01]  /*a890*/  FMUL.FTZ R107, R107, R0 ;  /* 0x000000006b6b7220 */ /* 0x000fe20000410000 */
[----:B------:R-:W-:Y:S01]  /*a8a0*/  HMMA.16816.F32.BF16 R40, R4, R14, R40 ;  /* 0x0000000e0428723c */ /* 0x000fe20000041828 */
[----:B------:R-:W1:Y:S01]  /*a8b0*/  LDSM.16.MT88.4 R12, [R184+0x14000] ;  /* 0x01400000b80c783b */ /* 0x000e620000004200 */
        /* <DEDUP_REMOVED lines=16> */
[----:B------:R-:W1:Y:S01]  /*a9c0*/  MUFU.EX2 R222, R222 ;  /* 0x000000de00de7308 */ /* 0x000e620000000800 */
[----:B------:R-:W-:Y:S02]  /*a9d0*/  FMUL.FTZ R51, R51, R0 ;  /* 0x0000000033337220 */ /* 0x000fe40000410000 */
[-C--:B------:R-:W-:Y:S01]  /*a9e0*/  FMUL.FTZ R60, R60, R150.reuse ;  /* 0x000000963c3c7220 */ /* 0x080fe20000410000 */
[----:B--2---:R-:W-:Y:S01]  /*a9f0*/  HMMA.16816.F32.BF16 R44, R4, R8, R44 ;  /* 0x00000008042c723c */ /* 0x004fe2000004182c */
[----:B------:R-:W-:-:S02]  /*aa00*/  FMUL.FTZ R61, R61, R150 ;  /* 0x000000963d3d7220 */ /* 0x000fc40000410000 */
[-C--:B------:R-:W-:Y:S01]  /*aa10*/  FMUL.FTZ R62, R62, R0.reuse ;  /* 0x000000003e3e7220 */ /* 0x080fe20000410000 */
[----:B------:R-:W-:Y:S01]  /*aa20*/  MUFU.EX2 R165, R165 ;  /* 0x000000a500a57308 */ /* 0x000fe20000000800 */
[----:B------:R-:W-:Y:S02]  /*aa30*/  FMUL.FTZ R63, R63, R0 ;  /* 0x000000003f3f7220 */ /* 0x000fe40000410000 */
[-C--:B------:R-:W-:Y:S01]  /*aa40*/  FMUL.FTZ R64, R64, R150.reuse ;  /* 0x0000009640407220 */ /* 0x080fe20000410000 */
[----:B------:R-:W-:Y:S01]  /*aa50*/  HMMA.16816.F32.BF16 R48, R4, R10, R48 ;  /* 0x0000000a0430723c */ /* 0x000fe20000041830 */
[----:B------:R-:W2:Y:S01]  /*aa60*/  LDSM.16.MT88.4 R8, [R188+0x16000] ;  /* 0x01600000bc08783b */ /* 0x000ea20000004200 */
[----:B------:R-:W-:Y:S02]  /*aa70*/  FMUL.FTZ R65, R65, R150 ;  /* 0x0000009641417220 */ /* 0x000fe40000410000 */
[-C--:B------:R-:W-:Y:S01]  /*aa80*/  FMUL.FTZ R66, R66, R0.reuse ;  /* 0x0000000042427220 */ /* 0x080fe20000410000 */
[----:B------:R-:W2:Y:S01]  /*aa90*/  MUFU.EX2 R170, R170 ;  /* 0x000000aa00aa7308 */ /* 0x000ea20000000800 */
[----:B------:R-:W-:-:S02]  /*aaa0*/  FMUL.FTZ R67, R67, R0 ;  /* 0x0000000043437220 */ /* 0x000fc40000410000 */
        /* <DEDUP_REMOVED lines=65> */
[----:B------:R-:W-:Y:S01]  /*aec0*/  FFMA.FTZ R149, R221, R150, R149 ;  /* 0x00000096dd957223 */ /* 0x000fe20000010095 */
[----:B--2---:R-:W-:Y:S01]  /*aed0*/  HMMA.16816.F32.BF16 R92, R4, R8, R92 ;  /* 0x00000008045c723c */ /* 0x004fe2000004185c */
        /* <DEDUP_REMOVED lines=144> */
.L_x_326:
[----:B------:R-:W-:-:S13]  /*b7e0*/  ISETP.GT.AND P0, PT, R216, R198, PT ;  /* 0x000000c6d800720c */ /* 0x000fda0003f04270 */
[----:B------:R-:W-:Y:S05]  /*b7f0*/  @!P0 BRA `(.L_x_333) ;  /* 0x000031e000008947 */ /* 0x000fea0003800000 */
[----:B------:R-:W-:Y:S01]  /*b800*/  IMAD.MOV.U32 R0, RZ, RZ, R3 ;  /* 0x000000ffff007224 */ /* 0x000fe200078e0003 */
[----:B------:R-:W-:Y:S01]  /*b810*/  ISETP.GE.AND P4, PT, R212, c[0x0][0x220], PT ;  /* 0x00008800d4007a0c */ /* 0x000fe20003f86270 */
[----:B------:R-:W-:Y:S01]  /*b820*/  IMAD.MOV.U32 R2, RZ, RZ, R132 ;  /* 0x000000ffff027224 */ /* 0x000fe200078e0084 */
[----:B------:R-:W-:Y:S01]  /*b830*/  ISETP.GE.AND P3, PT, R197, c[0x0][0x220], PT ;  /* 0x00008800c5007a0c */ /* 0x000fe20003f66270 */
[----:B------:R-:W-:Y:S01]  /*b840*/  IMAD.MOV.U32 R219, RZ, RZ, R215 ;  /* 0x000000ffffdb7224 */ /* 0x000fe200078e00d7 */
[----:B------:R-:W-:Y:S02]  /*b850*/  ISETP.GE.AND P2, PT, R196, c[0x0][0x220], PT ;  /* 0x00008800c4007a0c */ /* 0x000fe40003f46270 */
[----:B------:R-:W-:Y:S01]  /*b860*/  MOV R218, R134 ;  /* 0x0000008600da7202 */ /* 0x000fe20000000f00 */
[----:B------:R-:W-:Y:S05]  /*b870*/  BRA `(.L_x_334) ;  /* 0x0000036000007947 */ /* 0x000fea0003800000 */
.L_x_336:
        /* <DEDUP_REMOVED lines=8> */
[C---:B------:R-:W-:Y:S01]  /*b900*/  @!P2 LEA R140, P5, R134.reuse, c[0x0][0x168], 0x1 ;  /* 0x00005a00868caa11 */ /* 0x040fe200078a08ff */
[----:B------:R-:W-:Y:S01]  /*b910*/  IMAD.IADD R133, R137, 0x1, R133 ;  /* 0x0000000189857824 */ /* 0x000fe200078e0285 */
[----:B------:R-:W-:Y:S04]  /*b920*/  IADD3 R132, P6, R134, UR11, RZ ;  /* 0x0000000b86847c10 */ /* 0x000fe8000ffde0ff */
[----:B------:R-:W-:Y:S02]  /*b930*/  LEA.HI.X R133, R136, R207, R133, 0x6, P0 ;  /* 0x000000cf88857211 */ /* 0x000fe400000f3485 */
[C---:B------:R-:W-:Y:S02]  /*b940*/  @!P3 LEA R142, P0, R134.reuse, c[0x0][0x168], 0x1 ;  /* 0x00005a00868eba11 */ /* 0x040fe400078008ff */
[C-C-:B------:R-:W-:Y:S02]  /*b950*/  @!P4 LEA.HI.X R147, R134.reuse, c[0x0][0x16c], R133.reuse, 0x1, P1 ;  /* 0x00005b008693ca11 */ /* 0x140fe400008f0c85 */
[C-C-:B------:R-:W-:Y:S02]  /*b960*/  @!P3 LEA.HI.X R143, R134.reuse, c[0x0][0x16c], R133.reuse, 0x1, P0 ;  /* 0x00005b00868fba11 */ /* 0x140fe400000f0c85 */
[----:B------:R-:W-:Y:S01]  /*b970*/  @!P2 LEA.HI.X R141, R134, c[0x0][0x16c], R133, 0x1, P5 ;  /* 0x00005b00868daa11 */ /* 0x000fe200028f0c85 */
[----:B------:R-:W-:Y:S01]  /*b980*/  @!PT LDS RZ, [RZ] ;  /* 0x00000000fffff984 */ /* 0x000fe20000000800 */
[----:B------:R-:W-:Y:S01]  /*b990*/  @!PT LDS RZ, [RZ] ;  /* 0x00000000fffff984 */ /* 0x000fe20000000800 */
[----:B------:R-:W-:Y:S01]  /*b9a0*/  @!PT LDS RZ, [RZ] ;  /* 0x00000000fffff984 */ /* 0x000fe20000000800 */
[----:B------:R1:W-:Y:S01]  /*b9b0*/  @!P4 LDGSTS.E.BYPASS.LTC128B.128 [R202+0xc000], [R146.64] ;  /* 0x0c00000092cacfae */ /* 0x0003e2000b901d4c */
[C---:B------:R-:W-:Y:S02]  /*b9c0*/  @!P3 LEA R138, P1, R132.reuse, c[0x0][0x168], 0x1 ;  /* 0x00005a00848aba11 */ /* 0x040fe400078208ff */
        /* <DEDUP_REMOVED lines=9> */
[C-C-:B------:R-:W-:Y:S01]  /*ba60*/  @!P4 LEA.HI.X R145, R132.reuse, c[0x0][0x16c], R3.reuse, 0x1, P6 ;  /* 0x00005b008491ca11 */ /* 0x140fe200030f0c03 */
[----:B------:R1:W-:Y:S01]  /*ba70*/  @P2 STS.128 [R202+0x10000], RZ ;  /* 0x010000ffca002388 */ /* 0x0003e20000000c00 */
[----:B------:R-:W-:Y:S03]  /*ba80*/  @!P2 LEA.HI.X R137, R132, c[0x0][0x16c], R3, 0x1, P0 ;  /* 0x00005b008489aa11 */ /* 0x000fe600000f0c03 */
        /* <DEDUP_REMOVED lines=21> */
.L_x_334:
[----:B------:R-:W-:Y:S04]  /*bbe0*/  DEPBAR.LE SB0, 0x0 ;  /* 0x000080000000791a */ /* 0x000fe80000000000 */
[----:B------:R-:W-:Y:S01]  /*bbf0*/  BAR.SYNC.DEFER_BLOCKING 0x0 ;  /* 0x0000000000007b1d */ /* 0x000fe20000010000 */
[----:B------:R-:W-:Y:S04]  /*bc00*/  IADD3 R215, R216, -0x1, RZ ;  /* 0xffffffffd8d77810 */ /* 0x000fe80007ffe0ff */
[----:B------:R-:W-:Y:S01]  /*bc10*/  SHF.R.S32.HI R214, RZ, 0x1f, R215 ;  /* 0x0000001fffd67819 */ /* 0x000fe200000114d7 */
[C---:B------:R-:W-:Y:S02]  /*bc20*/  IMAD R3, R215.reuse, UR8, RZ ;  /* 0x00000008d7037c24 */ /* 0x040fe4000f8e02ff */
[----:B------:R-:W-:Y:S04]  /*bc30*/  IMAD.WIDE.U32 R230, R215, UR14, R218 ;  /* 0x0000000ed7e67c25 */ /* 0x000fe8000f8e00da */
[----:B------:R-:W-:Y:S01]  /*bc40*/  IMAD R3, R214, UR14, R3 ;  /* 0x0000000ed6037c24 */ /* 0x000fe2000f8e0203 */
[C---:B------:R-:W-:Y:S02]  /*bc50*/  @!P4 LEA R234, P1, R230.reuse, c[0x0][0x170], 0x1 ;  /* 0x00005c00e6eaca11 */ /* 0x040fe400078208ff */
[C---:B------:R-:W-:Y:S01]  /*bc60*/  @!P3 LEA R228, P0, R230.reuse, c[0x0][0x170], 0x1 ;  /* 0x00005c00e6e4ba11 */ /* 0x040fe200078008ff */
[----:B------:R-:W-:Y:S01]  /*bc70*/  IMAD.IADD R220, R231, 0x1, R3 ;  /* 0x00000001e7dc7824 */ /* 0x000fe200078e0203 */
[C---:B------:R-:W-:Y:S02]  /*bc80*/  @!P2 LEA R226, P5, R230.reuse, c[0x0][0x170], 0x1 ;  /* 0x00005c00e6e2aa11 */ /* 0x040fe400078a08ff */
[C---:B------:R-:W-:Y:S02]  /*bc90*/  IADD3 R214, P6, R230.reuse, UR15, RZ ;  /* 0x0000000fe6d67c10 */ /* 0x040fe4000ffde0ff */
[C-C-:B------:R-:W-:Y:S02]  /*bca0*/  @!P4 LEA.HI.X R235, R230.reuse, c[0x0][0x174], R220.reuse, 0x1, P1 ;  /* 0x00005d00e6ebca11 */ /* 0x140fe400008f0cdc */
[C-C-:B------:R-:W-:Y:S01]  /*bcb0*/  @!P3 LEA.HI.X R229, R230.reuse, c[0x0][0x174], R220.reuse, 0x1, P0 ;  /* 0x00005d00e6e5ba11 */ /* 0x140fe200000f0cdc */
[----:B------:R-:W-:Y:S01]  /*bcc0*/  @P4 STS.128 [R202+0x12000], RZ ;  /* 0x012000ffca004388 */ /* 0x000fe20000000c00 */
[----:B------:R-:W-:Y:S02]  /*bcd0*/  @!P2 LEA.HI.X R227, R230, c[0x0][0x174], R220, 0x1, P5 ;  /* 0x00005d00e6e3aa11 */ /* 0x000fe400028f0cdc */
[----:B------:R-:W-:Y:S01]  /*bce0*/  IADD3.X R3, R220, UR5, RZ, P6, !PT ;  /* 0x00000005dc037c10 */ /* 0x000fe2000b7fe4ff */
[----:B------:R-:W-:Y:S01]  /*bcf0*/  @!PT LDS RZ, [RZ] ;  /* 0x00000000fffff984 */ /* 0x000fe20000000800 */
[----:B------:R-:W-:Y:S01]  /*bd00*/  @!PT LDS RZ, [RZ] ;  /* 0x00000000fffff984 */ /* 0x000fe20000000800 */
[----:B------:R-:W-:Y:S01]  /*bd10*/  @!PT LDS RZ, [RZ] ;  /* 0x00000000fffff984 */ /* 0x000fe20000000800 */
[----:B------:R1:W-:Y:S01]  /*bd20*/  @!P4 LDGSTS.E.BYPASS.LTC128B.128 [R202+0x12000], [R234.64] ;  /* 0x12000000eacacfae */ /* 0x0003e2000b901d4c */
[C---:B------:R-:W-:Y:S02]  /*bd30*/  @!P4 LEA R232, P6, R214.reuse, c[0x0][0x170], 0x1 ;  /* 0x00005c00d6e8ca11 */ /* 0x040fe400078c08ff */
[C---:B------:R-:W-:Y:S01]  /*bd40*/  @!P3 LEA R224, P1, R214.reuse, c[0x0][0x170], 0x1 ;  /* 0x00005c00d6e0ba11 */ /* 0x040fe200078208ff */
[----:B------:R-:W-:Y:S01]  /*bd50*/  @P3 STS.128 [R202+0x14000], RZ ;  /* 0x014000ffca003388 */ /* 0x000fe20000000c00 */
[C-C-:B------:R-:W-:Y:S02]  /*bd60*/  @!P4 LEA.HI.X R233, R214.reuse, c[0x0][0x174], R3.reuse, 0x1, P6 ;  /* 0x00005d00d6e9ca11 */ /* 0x140fe400030f0c03 */
[C-C-:B------:R-:W-:Y:S01]  /*bd70*/  @!P3 LEA.HI.X R225, R214.reuse, c[0x0][0x174], R3.reuse, 0x1, P1 ;  /* 0x00005d00d6e1ba11 */ /* 0x140fe200008f0c03 */
[----:B------:R-:W-:Y:S01]  /*bd80*/  @!PT LDS RZ, [RZ] ;  /* 0x00000000fffff984 */ /* 0x000fe20000000800 */
[----:B------:R-:W-:Y:S01]  /*bd90*/  @!PT LDS RZ, [RZ] ;  /* 0x00000000fffff984 */ /* 0x000fe20000000800 */
[----:B------:R-:W-:Y:S01]  /*bda0*/  @!PT LDS RZ, [RZ] ;  /* 0x00000000fffff984 */ /* 0x000fe20000000800 */
[----:B------:R1:W-:Y:S01]  /*bdb0*/  @!P3 LDGSTS.E.BYPASS.LTC128B.128 [R202+0x14000], [R228.64+0x80] ;  /* 0x14000080e4cabfae */ /* 0x0003e2000b901d4c */
[C---:B------:R-:W-:Y:S03]  /*bdc0*/  @!P2 LEA R222, P0, R214.reuse, c[0x0][0x170], 0x1 ;  /* 0x00005c00d6deaa11 */ /* 0x040fe600078008ff */
[----:B------:R-:W-:Y:S01]  /*bdd0*/  @P2 STS.128 [R202+0x16000], RZ ;  /* 0x016000ffca002388 */ /* 0x000fe20000000c00 */
[----:B------:R-:W-:Y:S02]  /*bde0*/  @!P2 LEA.HI.X R223, R214, c[0x0][0x174], R3, 0x1, P0 ;  /* 0x00005d00d6dfaa11 */ /* 0x000fe400000f0c03 */
        /* <DEDUP_REMOVED lines=180> */
.L_x_335:
[----:B------:R-:W-:Y:S05]  /*c930*/  IMAD R3, R215, 0x40, R201 ;  /* 0x00000040d7037824 */ /* 0x000fea00078e02c9 */
[C---:B------:R-:W-:Y:S02]  /*c940*/  IADD3 R132, R3.reuse, 0x1, RZ ;  /* 0x0000000103847810 */ /* 0x040fe40007ffe0ff */
[CC--:B------:R-:W-:Y:S02]  /*c950*/  ISETP.GE.AND P6, PT, R3.reuse, R211.reuse, PT ;  /* 0x000000d30300720c */ /* 0x0c0fe40003fc6270 */
[C---:B------:R-:W-:Y:S02]  /*c960*/  ISETP.GE.AND P5, PT, R132.reuse, R211, PT ;  /* 0x000000d38400720c */ /* 0x040fe40003fa6270 */
[CC--:B------:R-:W-:Y:S02]  /*c970*/  ISETP.GE.AND P0, PT, R132.reuse, R209.reuse, PT ;  /* 0x000000d18400720c */ /* 0x0c0fe40003f06270 */
[C---:B------:R-:W-:Y:S02]  /*c980*/  IADD3 R133, R3.reuse, 0x8, RZ ;  /* 0x0000000803857810 */ /* 0x040fe40007ffe0ff */
[C---:B------:R-:W-:Y:S02]  /*c990*/  ISETP.GE.OR P0, PT, R132.reuse, R208, !P0 ;  /* 0x000000d08400720c */ /* 0x040fe40004706670 */
[C---:B------:R-:W-:Y:S02]  /*c9a0*/  ISETP.GE.AND P1, PT, R3.reuse, R209, PT ;  /* 0x000000d10300720c */ /* 0x040fe40003f26270 */
[-C--:B------:R-:W-:Y:S02]  /*c9b0*/  ISETP.GE.OR P5, PT, R132, R210.reuse, !P5 ;  /* 0x000000d28400720c */ /* 0x080fe40006fa6670 */
[C---:B------:R-:W-:Y:S02]  /*c9c0*/  IADD3 R132, R3.reuse, 0x9, RZ ;  /* 0x0000000903847810 */ /* 0x040fe40007ffe0ff */
[----:B------:R-:W-:Y:S02]  /*c9d0*/  ISETP.GE.OR P6, PT, R3, R210, !P6 ;  /* 0x000000d20300720c */ /* 0x000fe400077c6670 */
[----:B------:R-:W-:Y:S02]  /*c9e0*/  FSEL R7, R7, -INF , !P0 ;  /* 0xff80000007077808 */ /* 0x000fe40004000000 */
[----:B------:R-:W-:Y:S02]  /*c9f0*/  FSEL R134, R4, -INF , !P6 ;  /* 0xff80000004867808 */ /* 0x000fe40007000000 */
[----:B-1----:R-:W-:Y:S02]  /*ca00*/  FSEL R144, R5, -INF , !P5 ;  /* 0xff80000005907808 */ /* 0x002fe40006800000 */
[-C--:B------:R-:W-:Y:S02]  /*ca10*/  ISETP.GE.AND P6, PT, R133, R211.reuse, PT ;  /* 0x000000d38500720c */ /* 0x080fe40003fc6270 */
[C---:B------:R-:W-:Y:S02]  /*ca20*/  ISETP.GE.AND P5, PT, R132.reuse, R211, PT ;  /* 0x000000d38400720c */ /* 0x040fe40003fa6270 */
[-C--:B------:R-:W-:Y:S02]  /*ca30*/  ISETP.GE.AND P0, PT, R132, R209.reuse, PT ;  /* 0x000000d18400720c */ /* 0x080fe40003f06270 */
[----:B------:R-:W-:Y:S02]  /*ca40*/  ISETP.GE.OR P1, PT, R3, R208, !P1 ;  /* 0x000000d00300720c */ /* 0x000fe40004f26670 */
[-C--:B------:R-:W-:Y:S02]  /*ca50*/  ISETP.GE.OR P6, PT, R133, R210.reuse, !P6 ;  /* 0x000000d28500720c */ /* 0x080fe400077c6670 */
[----:B------:R-:W-:Y:S02]  /*ca60*/  FSEL R135, R6, -INF , !P1 ;  /* 0xff80000006877808 */ /* 0x000fe40004800000 */
        /* <DEDUP_REMOVED lines=9> */
[----:B------:R-:W-:Y:S02]  /*cb00*/  ISETP.GE.AND P0, PT, R6, R209, PT ;  /* 0x000000d10600720c */ /* 0x000fe40003f06270 */
[----:B------:R-:W-:Y:S02]  /*cb10*/  ISETP.GE.AND P5, PT, R4, R211, PT ;  /* 0x000000d30400720c */ /* 0x000fe40003fa6270 */
[C---:B------:R-:W-:Y:S02]  /*cb20*/  ISETP.GE.OR P6, PT, R6.reuse, R210, !P6 ;  /* 0x000000d20600720c */ /* 0x040fe400077c6670 */
[----:B------:R-:W-:Y:S02]  /*cb30*/  ISETP.GE.OR P0, PT, R6, R208, !P0 ;  /* 0x000000d00600720c */ /* 0x000fe40004706670 */
[----:B------:R-:W-:Y:S02]  /*cb40*/  ISETP.GE.OR P5, PT, R4, R210, !P5 ;  /* 0x000000d20400720c */ /* 0x000fe40006fa6670 */
[----:B------:R-:W-:Y:S02]  /*cb50*/  ISETP.GE.OR P1, PT, R133, R208, !P1 ;  /* 0x000000d08500720c */ /* 0x000fe40004f26670 */
[----:B------:R-:W-:Y:S02]  /*cb60*/  IADD3 R6, R3, 0x18, RZ ;  /* 0x0000001803067810 */ /* 0x000fe40007ffe0ff */
[----:B------:R-:W-:Y:S02]  /*cb70*/  FSEL R162, R12, -INF , !P6 ;  /* 0xff8000000ca27808 */ /* 0x000fe40007000000 */
[----:B------:R-:W-:Y:S02]  /*cb80*/  FSEL R160, R13, -INF , !P5 ;  /* 0xff8000000da07808 */ /* 0x000fe40006800000 */
[----:B------:R-:W-:Y:S02]  /*cb90*/  FSEL R5, R10, -INF , !P1 ;  /* 0xff8000000a057808 */ /* 0x000fe40004800000 */
[----:B------:R-:W-:Y:S02]  /*cba0*/  ISETP.GE.AND P1, PT, R4, R209, PT ;  /* 0x000000d10400720c */ /* 0x000fe40003f26270 */
[C---:B------:R-:W-:Y:S02]  /*cbb0*/  ISETP.GE.AND P6, PT, R6.reuse, R211, PT ;  /* 0x000000d30600720c */ /* 0x040fe40003fc6270 */
[----:B------:R-:W-:Y:S02]  /*cbc0*/  ISETP.GE.AND P5, PT, R6, R209, PT ;  /* 0x000000d10600720c */ /* 0x000fe40003fa6270 */
[----:B------:R-:W-:Y:S02]  /*cbd0*/  FMNMX.FTZ R13, R134, R2, !PT ;  /* 0x00000002860d7209 */ /* 0x000fe40007810000 */
[----:B------:R-:W-:Y:S02]  /*cbe0*/  ISETP.GE.OR P1, PT, R4, R208, !P1 ;  /* 0x000000d00400720c */ /* 0x000fe40004f26670 */
[C---:B------:R-:W-:Y:S02]  /*cbf0*/  ISETP.GE.OR P6, PT, R6.reuse, R210, !P6 ;  /* 0x000000d20600720c */ /* 0x040fe400077c6670 */
[----:B------:R-:W-:Y:S02]  /*cc00*/  ISETP.GE.OR P5, PT, R6, R208, !P5 ;  /* 0x000000d00600720c */ /* 0x000fe40006fa6670 */
[C---:B------:R-:W-:Y:S02]  /*cc10*/  IADD3 R4, R3.reuse, 0x19, RZ ;  /* 0x0000001903047810 */ /* 0x040fe40007ffe0ff */
[----:B------:R-:W-:Y:S02]  /*cc20*/  IADD3 R6, R3, 0x20, RZ ;  /* 0x0000002003067810 */ /* 0x000fe40007ffe0ff */
[----:B------:R-:W-:Y:S02]  /*cc30*/  FMNMX.FTZ R13, R144, R13, !PT ;  /* 0x0000000d900d7209 */ /* 0x000fe40007810000 */
[----:B------:R-:W-:Y:S02]  /*cc40*/  FSEL R165, R14, -INF , !P0 ;  /* 0xff8000000ea57808 */ /* 0x000fe40004000000 */
[----:B------:R-:W-:Y:S02]  /*cc50*/  FSEL R163, R15, -INF , !P1 ;  /* 0xff8000000fa37808 */ /* 0x000fe40004800000 */
[----:B------:R-:W-:Y:S02]  /*cc60*/  FSEL R142, R16, -INF , !P6 ;  /* 0xff800000108e7808 */ /* 0x000fe40007000000 */
[----:B------:R-:W-:Y:S02]  /*cc70*/  FMNMX.FTZ R13, R138, R13, !PT ;  /* 0x0000000d8a0d7209 */ /* 0x000fe40007810000 */
[C---:B------:R-:W-:Y:S02]  /*cc80*/  ISETP.GE.AND P0, PT, R4.reuse, R211, PT ;  /* 0x000000d30400720c */ /* 0x040fe40003f06270 */
[----:B------:R-:W-:Y:S02]  /*cc90*/  ISETP.GE.AND P1, PT, R4, R209, PT ;  /* 0x000000d10400720c */ /* 0x000fe40003f26270 */
[----:B------:R-:W-:Y:S02]  /*cca0*/  ISETP.GE.AND P6, PT, R6, R211, PT ;  /* 0x000000d30600720c */ /* 0x000fe40003fc6270 */
[----:B------:R-:W-:Y:S02]  /*ccb0*/  FMNMX.FTZ R10, R135, R0, !PT ;  /* 0x00000000870a7209 */ /* 0x000fe40007810000 */
[C---:B------:R-:W-:Y:S02]  /*ccc0*/  ISETP.GE.OR P0, PT, R4.reuse, R210, !P0 ;  /* 0x000000d20400720c */ /* 0x040fe40004706670 */
[----:B------:R-:W-:Y:S02]  /*ccd0*/  ISETP.GE.OR P1, PT, R4, R208, !P1 ;  /* 0x000000d00400720c */ /* 0x000fe40004f26670 */
[----:B------:R-:W-:Y:S02]  /*cce0*/  ISETP.GE.OR P6, PT, R6, R210, !P6 ;  /* 0x000000d20600720c */ /* 0x000fe400077c6670 */
[----:B------:R-:W-:Y:S02]  /*ccf0*/  FMNMX.FTZ R13, R136, R13, !PT ;  /* 0x0000000d880d7209 */ /* 0x000fe40007810000 */
        /* <DEDUP_REMOVED lines=11> */
[----:B------:R-:W-:Y:S02]  /*cdb0*/  FMNMX.FTZ R13, R160, R13, !PT ;  /* 0x0000000da00d7209 */ /* 0x000fe40007810000 */
[C---:B------:R-:W-:Y:S02]  /*cdc0*/  ISETP.GE.OR P1, PT, R4.reuse, R210, !P1 ;  /* 0x000000d20400720c */ /* 0x040fe40004f26670 */
[----:B------:R-:W-:Y:S02]  /*cdd0*/  ISETP.GE.OR P5, PT, R4, R208, !P5 ;  /* 0x000000d00400720c */ /* 0x000fe40006fa6670 */
[C---:B------:R-:W-:Y:S02]  /*cde0*/  IADD3 R9, R3.reuse, 0x29, RZ ;  /* 0x0000002903097810 */ /* 0x040fe40007ffe0ff */
[----:B------:R-:W-:Y:S02]  /*cdf0*/  ISETP.GE.OR P6, PT, R8, R210, !P6 ;  /* 0x000000d20800720c */ /* 0x000fe400077c6670 */
[----:B------:R-:W-:Y:S02]  /*ce00*/  IADD3 R4, R3, 0x30, RZ ;  /* 0x0000003003047810 */ /* 0x000fe40007ffe0ff */
[----:B------:R-:W-:Y:S02]  /*ce10*/  FMNMX.FTZ R10, R11, R10, !PT ;  /* 0x0000000a0b0a7209 */ /* 0x000fe40007810000 */
[----:B------:R-:W-:Y:S02]  /*ce20*/  FSEL R140, R17, -INF , !P0 ;  /* 0xff800000118c7808 */ /* 0x000fe40004000000 */
[----:B------:R-:W-:Y:S02]  /*ce30*/  FSEL R156, R21, -INF , !P1 ;  /* 0xff800000159c7808 */ /* 0x000fe40004800000 */
[----:B------:R-:W-:Y:S02]  /*ce40*/  FSEL R154, R24, -INF , !P6 ;  /* 0xff800000189a7808 */ /* 0x000fe40007000000 */
[----:B------:R-:W-:Y:S02]  /*ce50*/  FMNMX.FTZ R13, R142, R13, !PT ;  /* 0x0000000d8e0d7209 */ /* 0x000fe40007810000 */
[----:B------:R-:W-:Y:S02]  /*ce60*/  ISETP.GE.AND P1, PT, R9, R211, PT ;  /* 0x000000d30900720c */ /* 0x000fe40003f26270 */
[----:B------:R-:W-:Y:S02]  /*ce70*/  ISETP.GE.AND P0, PT, R6, R209, PT ;  /* 0x000000d10600720c */ /* 0x000fe40003f06270 */
[----:B------:R-:W-:Y:S02]  /*ce80*/  ISETP.GE.AND P6, PT, R4, R211, PT ;  /* 0x000000d30400720c */ /* 0x000fe40003fc6270 */
[----:B------:R-:W-:Y:S02]  /*ce90*/  FMNMX.FTZ R10, R165, R10, !PT ;  /* 0x0000000aa50a7209 */ /* 0x000fe40007810000 */
[----:B------:R-:W-:Y:S02]  /*cea0*/  FMNMX.FTZ R13, R140, R13, !PT ;  /* 0x0000000d8c0d7209 */ /* 0x000fe40007810000 */
[----:B------:R-:W-:Y:S02]  /*ceb0*/  ISETP.GE.OR P0, PT, R6, R208, !P0 ;  /* 0x000000d00600720c */ /* 0x000fe40004706670 */
[-C--:B------:R-:W-:Y:S02]  /*cec0*/  ISETP.GE.OR P1, PT, R9, R210.reuse, !P1 ;  /* 0x000000d20900720c */ /* 0x080fe40004f26670 */
[----:B------:R-:W-:Y:S02]  /*ced0*/  ISETP.GE.OR P6, PT, R4, R210, !P6 ;  /* 0x000000d20400720c */ /* 0x000fe400077c6670 */
[----:B------:R-:W-:Y:S02]  /*cee0*/  IADD3 R6, R3, 0x31, RZ ;  /* 0x0000003103067810 */ /* 0x000fe40007ffe0ff */
[----:B------:R-:W-:Y:S02]  /*cef0*/  FMNMX.FTZ R10, R163, R10, !PT ;  /* 0x0000000aa30a7209 */ /* 0x000fe40007810000 */
[----:B------:R-:W-:Y:S02]  /*cf00*/  FSEL R152, R25, -INF , !P1 ;  /* 0xff80000019987808 */ /* 0x000fe40004800000 */
[----:B------:R-:W-:Y:S02]  /*cf10*/  FSEL R151, R28, -INF , !P6 ;  /* 0xff8000001c977808 */ /* 0x000fe40007000000 */
[----:B------:R-:W-:Y:S02]  /*cf20*/  FMNMX.FTZ R13, R158, R13, !PT ;  /* 0x0000000d9e0d7209 */ /* 0x000fe40007810000 */
[----:B------:R-:W-:Y:S02]  /*cf30*/  ISETP.GE.AND P1, PT, R8, R209, PT ;  /* 0x000000d10800720c */ /* 0x000fe40003f26270 */
[----:B------:R-:W-:Y:S02]  /*cf40*/  ISETP.GE.AND P6, PT, R6, R211, PT ;  /* 0x000000d30600720c */ /* 0x000fe40003fc6270 */
[----:B------:R-:W-:Y:S02]  /*cf50*/  FMNMX.FTZ R10, R143, R10, !PT ;  /* 0x0000000a8f0a7209 */ /* 0x000fe40007810000 */
[----:B------:R-:W-:Y:S02]  /*cf60*/  FMNMX.FTZ R13, R156, R13, !PT ;  /* 0x0000000d9c0d7209 */ /* 0x000fe40007810000 */
[----:B------:R-:W-:Y:S02]  /*cf70*/  ISETP.GE.OR P1, PT, R8, R208, !P1 ;  /* 0x000000d00800720c */ /* 0x000fe40004f26670 */
[----:B------:R-:W-:Y:S02]  /*cf80*/  ISETP.GE.OR P6, PT, R6, R210, !P6 ;  /* 0x000000d20600720c */ /* 0x000fe400077c6670 */
[----:B------:R-:W-:Y:S02]  /*cf90*/  IADD3 R8, R3, 0x38, RZ ;  /* 0x0000003803087810 */ /* 0x000fe40007ffe0ff */
[----:B------:R-:W-:Y:S02]  /*cfa0*/  FSEL R161, R22, -INF , !P0 ;  /* 0xff80000016a17808 */ /* 0x000fe40004000000 */
[----:B------:R-:W-:Y:S02]  /*cfb0*/  FMNMX.FTZ R10, R141, R10, !PT ;  /* 0x0000000a8d0a7209 */ /* 0x000fe40007810000 */
[----:B------:R-:W-:Y:S02]  /*cfc0*/  FSEL R150, R29, -INF , !P6 ;  /* 0xff8000001d967808 */ /* 0x000fe40007000000 */
[----:B------:R-:W-:Y:S02]  /*cfd0*/  FMNMX.FTZ R13, R154, R13, !PT ;  /* 0x0000000d9a0d7209 */ /* 0x000fe40007810000 */
[----:B------:R-:W-:Y:S02]  /*cfe0*/  ISETP.GE.AND P6, PT, R8, R211, PT ;  /* 0x000000d30800720c */ /* 0x000fe40003fc6270 */
[----:B------:R-:W-:Y:S02]  /*cff0*/  FSEL R159, R23, -INF , !P5 ;  /* 0xff800000179f7808 */ /* 0x000fe40006800000 */
[----:B------:R-:W-:Y:S01]  /*d000*/  FMNMX.FTZ R10, R161, R10, !PT ;  /* 0x0000000aa10a7209 */ /* 0x000fe20007810000 */
[----:B------:R-:W-:Y:S01]  /*d010*/  LDSM.16.MT88.4 R20, [R186+0x12000] ;  /* 0x01200000ba14783b */ /* 0x000fe20000004200 */
[----:B------:R-:W-:Y:S02]  /*d020*/  ISETP.GE.AND P0, PT, R9, R209, PT ;  /* 0x000000d10900720c */ /* 0x000fe40003f06270 */
[----:B------:R-:W-:Y:S02]  /*d030*/  FMNMX.FTZ R12, R152, R13, !PT ;  /* 0x0000000d980c7209 */ /* 0x000fe40007810000 */
[----:B------:R-:W-:Y:S02]  /*d040*/  ISETP.GE.OR P6, PT, R8, R210, !P6 ;  /* 0x000000d20800720c */ /* 0x000fe400077c6670 */
[----:B------:R-:W-:Y:S02]  /*d050*/  IADD3 R3, R3, 0x39, RZ ;  /* 0x0000003903037810 */ /* 0x000fe40007ffe0ff */
[----:B------:R-:W-:Y:S02]  /*d060*/  FSEL R157, R26, -INF , !P1 ;  /* 0xff8000001a9d7808 */ /* 0x000fe40004800000 */
[----:B------:R-:W-:Y:S02]  /*d070*/  FMNMX.FTZ R10, R159, R10, !PT ;  /* 0x0000000a9f0a7209 */ /* 0x000fe40007810000 */
[----:B------:R-:W-:Y:S02]  /*d080*/  ISETP.GE.OR P0, PT, R9, R208, !P0 ;  /* 0x000000d00900720c */ /* 0x000fe40004706670 */
[----:B------:R-:W-:Y:S02]  /*d090*/  ISETP.GE.AND P5, PT, R4, R209, PT ;  /* 0x000000d10400720c */ /* 0x000fe40003fa6270 */
[----:B------:R-:W-:Y:S02]  /*d0a0*/  FSEL R148, R32, -INF , !P6 ;  /* 0xff80000020947808 */ /* 0x000fe40007000000 */
        /* <DEDUP_REMOVED lines=10> */
[----:B------:R-:W-:Y:S02]  /*d150*/  ISETP.GE.AND P0, PT, R8, R209, PT ;  /* 0x000000d10800720c */ /* 0x000fe40003f06270 */
[----:B------:R-:W-:Y:S02]  /*d160*/  ISETP.GE.OR P5, PT, R6, R208, !P5 ;  /* 0x000000d00600720c */ /* 0x000fe40006fa6670 */
        /* <DEDUP_REMOVED lines=14> */
[----:B------:R-:W1:Y:S03]  /*d250*/  SHFL.BFLY PT, R4, R9, 0x2, 0x1f ;  /* 0x0c401f0009047f89 */ /* 0x000e6600000e0000 */
[----:B------:R-:W-:Y:S05]  /*d260*/  FMNMX.FTZ R6, R133, R8, !PT ;  /* 0x0000000885067209 */ /* 0x000fea0007810000 */
[----:B------:R-:W2:Y:S01]  /*d270*/  SHFL.BFLY PT, R3, R6, 0x2, 0x1f ;  /* 0x0c401f0006037f89 */ /* 0x000ea200000e0000 */
[----:B-1----:R-:W-:Y:S07]  /*d280*/  FMNMX.FTZ R9, R9, R4, !PT ;  /* 0x0000000409097209 */ /* 0x002fee0007810000 */
[----:B------:R-:W1:Y:S01]  /*d290*/  SHFL.BFLY PT, R132, R9, 0x1, 0x1f ;  /* 0x0c201f0009847f89 */ /* 0x000e6200000e0000 */
[----:B--2---:R-:W-:Y:S07]  /*d2a0*/  FMNMX.FTZ R4, R6, R3, !PT ;  /* 0x0000000306047209 */ /* 0x004fee0007810000 */
[----:B------:R-:W2:Y:S01]  /*d2b0*/  SHFL.BFLY PT, R3, R4, 0x1, 0x1f ;  /* 0x0c201f0004037f89 */ /* 0x000ea200000e0000 */
[----:B-1----:R-:W-:Y:S04]  /*d2c0*/  FMNMX.FTZ R132, R9, R132, !PT ;  /* 0x0000008409847209 */ /* 0x002fe80007810000 */
[C---:B------:R-:W-:Y:S01]  /*d2d0*/  FSETP.NEU.FTZ.AND P1, PT, R132.reuse, -INF , PT ;  /* 0xff8000008400780b */ /* 0x040fe20003f3d000 */
[----:B------:R-:W-:Y:S01]  /*d2e0*/  FMUL.FTZ R153, R132, c[0x0][0x23c] ;  /* 0x00008f0084997a20 */ /* 0x000fe20000410000 */
[----:B--2---:R-:W-:Y:S04]  /*d2f0*/  FMNMX.FTZ R3, R4, R3, !PT ;  /* 0x0000000304037209 */ /* 0x004fe80007810000 */
[----:B------:R-:W-:Y:S02]  /*d300*/  FSEL R153, R153, RZ, P1 ;  /* 0x000000ff99997208 */ /* 0x000fe40000800000 */
[C---:B------:R-:W-:Y:S03]  /*d310*/  FSETP.NEU.FTZ.AND P0, PT, R3.reuse, -INF , PT ;  /* 0xff8000000300780b */ /* 0x040fe60003f1d000 */
        /* <DEDUP_REMOVED lines=17> */
[----:B------:R-:W-:Y:S01]  /*d430*/  ISETP.GT.AND P0, PT, R215, R198, PT ;  /* 0x000000c6d700720c */ /* 0x000fe20003f04270 */
        /* <DEDUP_REMOVED lines=236> */
[C---:B------:R-:W-:Y:S04]  /*e300*/  HMMA.16816.F32.BF16 R28, R100.reuse, R120, R28 ;  /* 0x00000078641c723c */ /* 0x040fe8000004181c */
[----:B------:R-:W-:Y:S04]  /*e310*/  IMAD.MOV.U32 R2, RZ, RZ, R132 ;  /* 0x000000ffff027224 */ /* 0x000fe800078e0084 */
        /* <DEDUP_REMOVED lines=108> */
.L_x_333:
[----:B------:R-:W1:Y:S01]  /*e9e0*/  SHFL.BFLY PT, R0, R221, 0x2, 0x1f ;  /* 0x0c401f00dd007f89 */ /* 0x000e6200000e0000 */
[C---:B------:R-:W-:Y:S01]  /*e9f0*/  ISETP.NE.AND P1, PT, R199.reuse, -0x1, PT ;  /* 0xffffffffc700780c */ /* 0x040fe20003f25270 */
[----:B------:R-:W-:Y:S01]  /*ea00*/  BSSY B0, `(.L_x_337) ;  /* 0x000014c000007945 */ /* 0x000fe20003800000 */
[----:B------:R-:W-:Y:S01]  /*ea10*/  MOV R12, 0x3f800000 ;  /* 0x3f800000000c7802 */ /* 0x000fe20000000f00 */
[----:B------:R-:W2:Y:S04]  /*ea20*/  SHFL.BFLY PT, R2, R217, 0x2, 0x1f ;  /* 0x0c401f00d9027f89 */ /* 0x000ea800000e0000 */
[----:B------:R-:W3:Y:S04]  /*ea30*/  S2R R7, SR_TID.X ;  /* 0x0000000000077919 */ /* 0x000ee80000002100 */
[----:B------:R-:W4:Y:S02]  /*ea40*/  S2R R4, SR_CTAID.Y ;  /* 0x0000000000047919 */ /* 0x000f240000002600 */
[----:B------:R-:W-:-:S04]  /*ea50*/  @P1 IMAD.WIDE.U32 R14, R199, c[0x0][0x1e8], RZ ;  /* 0x00007a00c70e1a25 */ /* 0x000fc800078e00ff */
[----:B------:R-:W-:Y:S01]  /*ea60*/  @P1 IMAD R10, R199, c[0x0][0x1ec], R15 ;  /* 0x00007b00c70a1a24 */ /* 0x000fe200078e020f */
[----:B------:R-:W-:Y:S01]  /*ea70*/  @P1 MOV R11, R14 ;  /* 0x0000000e000b1202 */ /* 0x000fe20000000f00 */
[----:B-1----:R-:W-:Y:S02]  /*ea80*/  FADD.FTZ R0, R0, R221 ;  /* 0x000000dd00007221 */ /* 0x002fe40000010000 */
[----:B--2---:R-:W-:-:S03]  /*ea90*/  FADD.FTZ R5, R2, R217 ;  /* 0x000000d902057221 */ /* 0x004fc60000010000 */
[----:B------:R-:W1:Y:S01]  /*eaa0*/  SHFL.BFLY PT, R9, R0, 0x1, 0x1f ;  /* 0x0c201f0000097f89 */ /* 0x000e6200000e0000 */
[----:B---3--:R-:W-:-:S03]  /*eab0*/  SHF.R.S32.HI R6, RZ, 0x1f, R7 ;  /* 0x0000001fff067819 */ /* 0x008fc60000011407 */
[----:B------:R-:W2:Y:S01]  /*eac0*/  SHFL.BFLY PT, R8, R5, 0x1, 0x1f ;  /* 0x0c201f0005087f89 */ /* 0x000ea200000e0000 */
[----:B----4-:R-:W-:Y:S01]  /*ead0*/  @!P1 SHF.R.S32.HI R13, RZ, 0x1f, R4 ;  /* 0x0000001fff0d9819 */ /* 0x010fe20000011404 */
[----:B------:R-:W-:-:S04]  /*eae0*/  @!P1 IMAD.WIDE.U32 R14, R4, c[0x0][0x1e0], RZ ;  /* 0x00007800040e9a25 */ /* 0x000fc800078e00ff */
[----:B------:R-:W-:Y:S01]  /*eaf0*/  @!P1 IMAD R13, R13, c[0x0][0x1e0], RZ ;  /* 0x000078000d0d9a24 */ /* 0x000fe200078e02ff */
[----:B------:R-:W-:-:S03]  /*eb00*/  @!P1 MOV R11, R14 ;  /* 0x0000000e000b9202 */ /* 0x000fc60000000f00 */
[----:B------:R-:W-:Y:S01]  /*eb10*/  @!P1 IMAD R2, R4, c[0x0][0x1e4], R13 ;  /* 0x0000790004029a24 */ /* 0x000fe200078e020d */
[----:B------:R-:W-:-:S04]  /*eb20*/  MOV R13, 0x3f800000 ;  /* 0x3f800000000d7802 */ /* 0x000fc80000000f00 */
[----:B------:R-:W-:Y:S01]  /*eb30*/  @!P1 IADD3 R10, R15, R2, RZ ;  /* 0x000000020f0a9210 */ /* 0x000fe20007ffe0ff */
[----:B-1----:R-:W-:Y:S02]  /*eb40*/  FADD.FTZ R9, R0, R9 ;  /* 0x0000000900097221 */ /* 0x002fe40000010000 */
[----:B--2---:R-:W-:Y:S01]  /*eb50*/  FADD.FTZ R8, R5, R8 ;  /* 0x0000000805087221 */ /* 0x004fe20000010000 */
[----:B------:R-:W-:Y:S02]  /*eb60*/  LEA.HI R5, R6, R7, RZ, 0x5 ;  /* 0x0000000706057211 */ /* 0x000fe400078f28ff */
[----:B------:R-:W-:Y:S02]  /*eb70*/  FSETP.NE.FTZ.AND P3, PT, R9, RZ, PT ;  /* 0x000000ff0900720b */ /* 0x000fe40003f75000 */
[----:B------:R-:W-:Y:S02]  /*eb80*/  FSETP.NE.FTZ.AND P0, PT, R8, RZ, PT ;  /* 0x000000ff0800720b */ /* 0x000fe40003f15000 */
[----:B------:R-:W-:-:S04]  /*eb90*/  LOP3.LUT R0, R5, 0xffffffe0, RZ, 0xc0, !PT ;  /* 0xffffffe005007812 */ /* 0x000fc800078ec0ff */
[----:B------:R-:W-:-:S04]  /*eba0*/  IADD3 R0, -R0, R7, RZ ;  /* 0x0000000700007210 */ /* 0x000fc80007ffe1ff */
[----:B------:R-:W-:Y:S01]  /*ebb0*/  LOP3.LUT P4, RZ, R0, 0x3, RZ, 0xc0, !PT ;  /* 0x0000000300ff7812 */ /* 0x000fe2000788c0ff */
[----:B------:R-:W1:Y:S01]  /*ebc0*/  @P3 MUFU.RCP R12, R9 ;  /* 0x00000009000c3308 */ /* 0x000e620000001000 */
[----:B------:R-:W-:-:S04]  /*ebd0*/  LEA.HI R0, R6, R7, RZ, 0x2 ;  /* 0x0000000706007211 */ /* 0x000fc800078f10ff */
[--C-:B------:R-:W-:Y:S02]  /*ebe0*/  SHF.R.S32.HI R15, RZ, 0x2, R0.reuse ;  /* 0x00000002ff0f7819 */ /* 0x100fe40000011400 */
[----:B------:R-:W-:Y:S01]  /*ebf0*/  SHF.R.S32.HI R2, RZ, 0x1f, R0 ;  /* 0x0000001fff027819 */ /* 0x000fe20000011400 */
[----:B------:R-:W2:Y:S03]  /*ec00*/  @P0 MUFU.RCP R13, R8 ;  /* 0x00000008000d0308 */ /* 0x000ea60000001000 */
[----:B------:R-:W-:-:S04]  /*ec10*/  LEA.HI R2, R2, R15, RZ, 0x3 ;  /* 0x0000000f02027211 */ /* 0x000fc800078f18ff */
[----:B------:R-:W-:Y:S01]  /*ec20*/  LOP3.LUT R2, R2, 0xfffffff8, RZ, 0xc0, !PT ;  /* 0xfffffff802027812 */ /* 0x000fe200078ec0ff */
[C---:B-1----:R-:W-:Y:S01]  /*ec30*/  FMUL.FTZ R128, R12.reuse, R128 ;  /* 0x000000800c807220 */ /* 0x042fe20000410000 */
[----:B------:R-:W-:Y:S01]  /*ec40*/  @P0 MUFU.LG2 R8, R8 ;  /* 0x0000000800080308 */ /* 0x000fe20000000c00 */
[C---:B------:R-:W-:Y:S01]  /*ec50*/  FMUL.FTZ R129, R12.reuse, R129 ;  /* 0x000000810c817220 */ /* 0x040fe20000410000 */
[----:B------:R-:W-:Y:S01]  /*ec60*/  IADD3 R2, R15, -R2, RZ ;  /* 0x800000020f027210 */ /* 0x000fe20007ffe0ff */
        /* <DEDUP_REMOVED lines=46> */
[C---:B------:R-:W-:Y:S01]  /*ef50*/  FMUL.FTZ R68, R12.reuse, R68 ;  /* 0x000000440c447220 */ /* 0x040fe20000410000 */
[----:B------:R-:W3:Y:S01]  /*ef60*/  S2R R61, SR_CTAID.Z ;  /* 0x00000000003d7919 */ /* 0x000ee20000002700 */
        /* <DEDUP_REMOVED lines=22> */
[----:B------:R-:W-:Y:S01]  /*f0d0*/  LOP3.LUT R12, R0, 0x3ffffffc, RZ, 0xc0, !PT ;  /* 0x3ffffffc000c7812 */ /* 0x000fe200078ec0ff */
[C---:B--2---:R-:W-:Y:S01]  /*f0e0*/  FMUL.FTZ R131, R13.reuse, R131 ;  /* 0x000000830d837220 */ /* 0x044fe20000410000 */
[----:B------:R-:W-:Y:S01]  /*f0f0*/  SHF.R.S32.HI R0, RZ, 0x5, R5 ;  /* 0x00000005ff007819 */ /* 0x000fe20000011405 */
[C---:B------:R-:W-:Y:S01]  /*f100*/  FMUL.FTZ R130, R13.reuse, R130 ;  /* 0x000000820d827220 */ /* 0x040fe20000410000 */
[----:B------:R-:W-:Y:S01]  /*f110*/  IADD3 R5, -R12, R7, RZ ;  /* 0x000000070c057210 */ /* 0x000fe20007ffe1ff */
[C---:B------:R-:W-:Y:S01]  /*f120*/  FMUL.FTZ R127, R13.reuse, R127 ;  /* 0x0000007f0d7f7220 */ /* 0x040fe20000410000 */
[----:B------:R-:W-:Y:S01]  /*f130*/  LOP3.LUT R12, R2, 0x1, RZ, 0xc0, !PT ;  /* 0x00000001020c7812 */ /* 0x000fe200078ec0ff */
[C---:B------:R-:W-:Y:S01]  /*f140*/  FMUL.FTZ R126, R13.reuse, R126 ;  /* 0x0000007e0d7e7220 */ /* 0x040fe20000410000 */
[----:B------:R-:W-:Y:S01]  /*f150*/  LEA R5, R0, R5, 0x9 ;  /* 0x0000000500057211 */ /* 0x000fe200078e48ff */
[C---:B------:R-:W-:Y:S01]  /*f160*/  FMUL.FTZ R123, R13.reuse, R123 ;  /* 0x0000007b0d7b7220 */ /* 0x040fe20000410000 */
[----:B------:R-:W-:Y:S01]  /*f170*/  ISETP.NE.U32.AND P5, PT, R12, 0x1, PT ;  /* 0x000000010c00780c */ /* 0x000fe20003fa5070 */
[----:B------:R-:W-:Y:S01]  /*f180*/  FMUL.FTZ R122, R13, R122 ;  /* 0x0000007a0d7a7220 */ /* 0x000fe20000410000 */
[----:B------:R-:W-:Y:S01]  /*f190*/  F2FP.BF16.PACK_AB R130, R131, R130 ;  /* 0x000000828382723e */ /* 0x000fe200000010ff */
[C---:B------:R-:W-:Y:S01]  /*f1a0*/  FMUL.FTZ R119, R13.reuse, R119 ;  /* 0x000000770d777220 */ /* 0x040fe20000410000 */
[----:B------:R-:W-:Y:S01]  /*f1b0*/  R2P PR, R2, 0x6 ;  /* 0x0000000602007804 */ /* 0x000fe20000000000 */
        /* <DEDUP_REMOVED lines=15> */
[----:B------:R-:W-:Y:S01]  /*f2b0*/  SHF.R.S32.HI R69, RZ, 0x1f, R0 ;  /* 0x0000001fff457819 */ /* 0x000fe20000011400 */
[----:B------:R-:W-:Y:S01]  /*f2c0*/  FMUL.FTZ R102, R13, R102 ;  /* 0x000000660d667220 */ /* 0x000fe20000410000 */
[----:B------:R-:W-:Y:S01]  /*f2d0*/  F2FP.BF16.PACK_AB R106, R107, R106 ;  /* 0x0000006a6b6a723e */ /* 0x000fe200000010ff */
[----:B------:R-:W-:Y:S01]  /*f2e0*/  FMUL.FTZ R39, R13, R39 ;  /* 0x000000270d277220 */ /* 0x000fe20000410000 */
[----:B------:R-:W-:Y:S01]  /*f2f0*/  LEA.HI R69, R69, R0, RZ, 0x3 ;  /* 0x0000000045457211 */ /* 0x000fe200078f18ff */
[----:B------:R-:W-:Y:S01]  /*f300*/  FMUL.FTZ R38, R13, R38 ;  /* 0x000000260d267220 */ /* 0x000fe20000410000 */
[----:B------:R-:W-:Y:S01]  /*f310*/  F2FP.BF16.PACK_AB R102, R103, R102 ;  /* 0x000000666766723e */ /* 0x000fe200000010ff */
[----:B------:R-:W-:Y:S01]  /*f320*/  FMUL.FTZ R43, R13, R43 ;  /* 0x0000002b0d2b7220 */ /* 0x000fe20000410000 */
[----:B------:R-:W-:Y:S01]  /*f330*/  LOP3.LUT R69, R69, 0xffffff8, RZ, 0xc0, !PT ;  /* 0x0ffffff845457812 */ /* 0x000fe200078ec0ff */
[----:B------:R-:W-:Y:S01]  /*f340*/  FMUL.FTZ R42, R13, R42 ;  /* 0x0000002a0d2a7220 */ /* 0x000fe20000410000 */
[----:B------:R-:W-:Y:S01]  /*f350*/  F2FP.BF16.PACK_AB R38, R39, R38 ;  /* 0x000000262726723e */ /* 0x000fe200000010ff */
[C---:B------:R-:W-:Y:S01]  /*f360*/  FMUL.FTZ R47, R13.reuse, R47 ;  /* 0x0000002f0d2f7220 */ /* 0x040fe20000410000 */
[----:B------:R-:W-:Y:S01]  /*f370*/  IADD3 R69, R0, -R69, RZ ;  /* 0x8000004500457210 */ /* 0x000fe20007ffe0ff */
[----:B------:R-:W-:Y:S01]  /*f380*/  FMUL.FTZ R46, R13, R46 ;  /* 0x0000002e0d2e7220 */ /* 0x000fe20000410000 */
[----:B------:R-:W-:Y:S01]  /*f390*/  F2FP.BF16.PACK_AB R42, R43, R42 ;  /* 0x0000002a2b2a723e */ /* 0x000fe200000010ff */
[C---:B------:R-:W-:Y:S01]  /*f3a0*/  FMUL.FTZ R51, R13.reuse, R51 ;  /* 0x000000330d337220 */ /* 0x040fe20000410000 */
[----:B------:R-:W-:Y:S01]  /*f3b0*/  MOV R0, 0x7f800000 ;  /* 0x7f80000000007802 */ /* 0x000fe20000000f00 */
        /* <DEDUP_REMOVED lines=38> */
[----:B------:R-:W-:Y:S01]  /*f620*/  IMAD.SHL.U32 R13, R2, 0x40, RZ ;  /* 0x00000040020d7824 */ /* 0x000fe200078e00ff */
[----:B------:R-:W-:Y:S01]  /*f630*/  MOV R2, 0x20 ;  /* 0x0000002000027802 */ /* 0x000fe20000000f00 */
[----:B------:R-:W-:Y:S01]  /*f640*/  IMAD.MOV.U32 R12, RZ, RZ, 0x40 ;  /* 0x00000040ff0c7424 */ /* 0x000fe200078e00ff */
[----:B------:R-:W-:Y:S01]  /*f650*/  F2FP.BF16.PACK_AB R98, R99, R98 ;  /* 0x000000626362723e */ /* 0x000fe200000010ff */
[----:B-1----:R-:W-:Y:S01]  /*f660*/  @P3 FMUL.FTZ R9, R9, 0.69314718246459960938 ;  /* 0x3f31721809093820 */ /* 0x002fe20000410000 */
[----:B------:R-:W-:-:S02]  /*f670*/  LOP3.LUT R13, R13, 0x1c0, RZ, 0xc0, !PT ;  /* 0x000001c00d0d7812 */ /* 0x000fc400078ec0ff */
[----:B------:R-:W-:Y:S01]  /*f680*/  SEL R2, R2, 0xffffffe0, !P1 ;  /* 0xffffffe002027807 */ /* 0x000fe20004800000 */
[----:B------:R-:W-:Y:S01]  /*f690*/  @P3 FFMA.FTZ R0, R132, c[0x0][0x238], R9 ;  /* 0x00008e0084003a23 */ /* 0x000fe20000010009 */
[----:B------:R-:W-:Y:S02]  /*f6a0*/  LEA.HI R14, R13, R13, RZ, 0x1d ;  /* 0x0000000d0d0e7211 */ /* 0x000fe400078fe8ff */
[----:B------:R-:W-:Y:S02]  /*f6b0*/  SEL R12, R12, 0xffffffc0, !P2 ;  /* 0xffffffc00c0c7807 */ /* 0x000fe40005000000 */
[----:B------:R-:W-:Y:S02]  /*f6c0*/  LEA R5, R5, R14, 0x1 ;  /* 0x0000000e05057211 */ /* 0x000fe400078e08ff */
[----:B------:R-:W1:Y:S02]  /*f6d0*/  LDC.U8 R14, c[0x0][0x329] ;  /* 0x0000ca40ff0e7b82 */ /* 0x000e640000000000 */
[----:B------:R-:W-:-:S04]  /*f6e0*/  SHF.L.U32 R5, R5, 0x1, RZ ;  /* 0x0000000105057819 */ /* 0x000fc800000006ff */
[C---:B------:R-:W-:Y:S01]  /*f6f0*/  IADD3 R13, R5.reuse, -0x10, RZ ;  /* 0xfffffff0050d7810 */ /* 0x040fe20007ffe0ff */
[----:B------:R-:W-:Y:S01]  /*f700*/  STS [R5], R128 ;  /* 0x0000008005007388 */ /* 0x000fe20000000800 */
[C---:B------:R-:W-:Y:S02]  /*f710*/  @P5 IADD3 R13, R5.reuse, 0x10, RZ ;  /* 0x00000010050d5810 */ /* 0x040fe40007ffe0ff */
[C---:B------:R-:W-:Y:S01]  /*f720*/  IADD3 R15, R5.reuse, R2, RZ ;  /* 0x00000002050f7210 */ /* 0x040fe20007ffe0ff */
[----:B------:R-:W-:Y:S01]  /*f730*/  STS [R5+0x400], R130 ;  /* 0x0004008205007388 */ /* 0x000fe20000000800 */
[-C--:B------:R-:W-:Y:S02]  /*f740*/  IADD3 R17, R2, R13.reuse, RZ ;  /* 0x0000000d02117210 */ /* 0x080fe40007ffe0ff */
[-C--:B------:R-:W-:Y:S01]  /*f750*/  IADD3 R19, R5, R12.reuse, RZ ;  /* 0x0000000c05137210 */ /* 0x080fe20007ffe0ff */
[----:B------:R-:W-:Y:S01]  /*f760*/  STS [R13], R124 ;  /* 0x0000007c0d007388 */ /* 0x000fe20000000800 */
[----:B------:R-:W-:Y:S01]  /*f770*/  IADD3 R21, R12, R13, RZ ;  /* 0x0000000d0c157210 */ /* 0x000fe20007ffe0ff */
[----:B------:R-:W-:Y:S01]  /*f780*/  IMAD.IADD R23, R17, 0x1, R12 ;  /* 0x0000000111177824 */ /* 0x000fe200078e020c */
[----:B------:R-:W-:Y:S01]  /*f790*/  IADD3 R25, R15, R12, RZ ;  /* 0x0000000c0f197210 */ /* 0x000fe20007ffe0ff */
[----:B------:R-:W-:Y:S01]  /*f7a0*/  STS [R13+0x400], R126 ;  /* 0x0004007e0d007388 */ /* 0x000fe20000000800 */
[----:B------:R-:W2:Y:S03]  /*f7b0*/  LDC.U8 R12, c[0x0][0x328] ;  /* 0x0000ca00ff0c7b82 */ /* 0x000ea60000000000 */
[----:B------:R-:W-:Y:S01]  /*f7c0*/  STS [R15], R120 ;  /* 0x000000780f007388 */ /* 0x000fe20000000800 */
[----:B-1----:R-:W-:-:S03]  /*f7d0*/  ISETP.NE.AND P2, PT, R14, RZ, PT ;  /* 0x000000ff0e00720c */ /* 0x002fc60003f45270 */
[----:B------:R-:W-:Y:S04]  /*f7e0*/  STS [R15+0x400], R122 ;  /* 0x0004007a0f007388 */ /* 0x000fe80000000800 */
[----:B------:R-:W-:Y:S04]  /*f7f0*/  STS [R17], R116 ;  /* 0x0000007411007388 */ /* 0x000fe80000000800 */
[----:B------:R-:W-:Y:S02]  /*f800*/  STS [R17+0x400], R118 ;  /* 0x0004007611007388 */ /* 0x000fe40000000800 */
[----:B------:R-:W-:-:S02]  /*f810*/  @P2 MOV R63, 0x1 ;  /* 0x00000001003f2802 */ /* 0x000fc40000000f00 */
[----:B------:R-:W-:Y:S01]  /*f820*/  STS [R19], R112 ;  /* 0x0000007013007388 */ /* 0x000fe20000000800 */
[----:B------:R-:W-:Y:S01]  /*f830*/  @P2 MOV R65, c[0x0][0x210] ;  /* 0x0000840000412a02 */ /* 0x000fe20000000f00 */
[----:B------:R-:W-:Y:S02]  /*f840*/  @!P2 IMAD.MOV.U32 R65, RZ, RZ, 0x1 ;  /* 0x00000001ff41a424 */ /* 0x000fe400078e00ff */
[----:B------:R-:W-:Y:S01]  /*f850*/  STS [R19+0x400], R114 ;  /* 0x0004007213007388 */ /* 0x000fe20000000800 */
[----:B--2---:R-:W-:-:S03]  /*f860*/  ISETP.NE.AND P1, PT, R12, RZ, PT ;  /* 0x000000ff0c00720c */ /* 0x004fc60003f25270 */
[----:B------:R-:W-:Y:S01]  /*f870*/  STS [R21], R108 ;  /* 0x0000006c15007388 */ /* 0x000fe20000000800 */
[----:B------:R-:W-:-:S03]  /*f880*/  ISETP.NE.OR P5, PT, R14, RZ, !P1 ;  /* 0x000000ff0e00720c */ /* 0x000fc60004fa5670 */
        /* <DEDUP_REMOVED lines=21> */
[----:B------:R-:W-:Y:S04]  /*f9e0*/  STS [R5+0x8000], R68 ;  /* 0x0080004405007388 */ /* 0x000fe80000000800 */
[----:B------:R2:W-:Y:S04]  /*f9f0*/  STS [R5+0x8400], R70 ;  /* 0x0084004605007388 */ /* 0x0005e80000000800 */
[----:B------:R4:W-:Y:S04]  /*fa00*/  STS [R13+0x8000], R72 ;  /* 0x008000480d007388 */ /* 0x0009e80000000800 */
[----:B------:R4:W-:Y:S01]  /*fa10*/  STS [R13+0x8400], R74 ;  /* 0x0084004a0d007388 */ /* 0x0009e20000000800 */
[----:B-1----:R-:W-:-:S03]  /*fa20*/  @P2 MOV R62, c[0x0][0x210] ;  /* 0x00008400003e2a02 */ /* 0x002fc60000000f00 */
[----:B------:R4:W-:Y:S02]  /*fa30*/  STS [R15+0x8000], R76 ;  /* 0x0080004c0f007388 */ /* 0x0009e40000000800 */
[----:B------:R-:W-:Y:S02]  /*fa40*/  @P2 IMAD R62, R62, c[0x0][0x214], RZ ;  /* 0x000085003e3e2a24 */ /* 0x000fe400078e02ff */
[----:B------:R4:W-:Y:S04]  /*fa50*/  STS [R15+0x8400], R78 ;  /* 0x0084004e0f007388 */ /* 0x0009e80000000800 */
[----:B------:R4:W-:Y:S04]  /*fa60*/  STS [R17+0x8000], R80 ;  /* 0x0080005011007388 */ /* 0x0009e80000000800 */
[----:B------:R4:W-:Y:S01]  /*fa70*/  STS [R17+0x8400], R82 ;  /* 0x0084005211007388 */ /* 0x0009e20000000800 */
[----:B--2---:R-:W-:Y:S01]  /*fa80*/  @!P2 MOV R5, c[0x0][0x214] ;  /* 0x000085000005aa02 */ /* 0x004fe20000000f00 */
[----:B------:R-:W-:-:S02]  /*fa90*/  CS2R R70, SRZ ;  /* 0x0000000000467805 */ /* 0x000fc4000001ff00 */
[----:B------:R4:W-:Y:S01]  /*faa0*/  STS [R19+0x8000], R84 ;  /* 0x0080005413007388 */ /* 0x0009e20000000800 */
[----:B------:R-:W-:Y:S02]  /*fab0*/  @!P2 SEL R62, R5, c[0x0][0x234], !P1 ;  /* 0x00008d00053eaa07 */ /* 0x000fe40004800000 */
[----:B------:R-:W-:Y:S01]  /*fac0*/  ISETP.NE.OR P1, PT, R199, -0x1, P5 ;  /* 0xffffffffc700780c */ /* 0x000fe20002f25670 */
[----:B------:R4:W-:Y:S02]  /*fad0*/  STS [R19+0x8400], R86 ;  /* 0x0084005613007388 */ /* 0x0009e40000000800 */
[----:B------:R-:W-:Y:S02]  /*fae0*/  @!P2 IMAD R63, R62, c[0x0][0x1c0], RZ ;  /* 0x000070003e3faa24 */ /* 0x000fe400078e02ff */
[----:B------:R4:W-:Y:S02]  /*faf0*/  STS [R21+0x8000], R88 ;  /* 0x0080005815007388 */ /* 0x0009e40000000800 */
[----:B------:R-:W-:-:S02]  /*fb00*/  IMAD R63, R4, R63, RZ ;  /* 0x0000003f043f7224 */ /* 0x000fc400078e02ff */
[----:B------:R4:W-:Y:S03]  /*fb10*/  STS [R21+0x8400], R90 ;  /* 0x0084005a15007388 */ /* 0x0009e60000000800 */
[----:B------:R-:W-:Y:S01]  /*fb20*/  SEL R63, R63, RZ, P5 ;  /* 0x000000ff3f3f7207 */ /* 0x000fe20002800000 */
[----:B------:R4:W-:Y:S01]  /*fb30*/  STS [R25+0x8000], R92 ;  /* 0x0080005c19007388 */ /* 0x0009e20000000800 */
[----:B------:R-:W-:-:S03]  /*fb40*/  @!P1 IMAD R199, R4, c[0x0][0x214], RZ ;  /* 0x0000850004c79a24 */ /* 0x000fc600078e02ff */
[----:B------:R4:W-:Y:S01]  /*fb50*/  STS [R25+0x8400], R94 ;  /* 0x0084005e19007388 */ /* 0x0009e20000000800 */
[----:B---3--:R-:W-:Y:S01]  /*fb60*/  IMAD R63, R61, R62, R63 ;  /* 0x0000003e3d3f7224 */ /* 0x008fe200078e023f */
[----:B------:R-:W-:Y:S02]  /*fb70*/  @!P5 MOV R70, R199 ;  /* 0x000000c70046d202 */ /* 0x000fe40000000f00 */
[----:B------:R4:W-:Y:S01]  /*fb80*/  STS [R23+0x8000], R96 ;  /* 0x0080006017007388 */ /* 0x0009e20000000800 */
[----:B------:R-:W-:Y:S02]  /*fb90*/  @!P5 SHF.R.S32.HI R71, RZ, 0x1f, R199 ;  /* 0x0000001fff47d819 */ /* 0x000fe400000114c7 */
[----:B------:R-:W-:Y:S01]  /*fba0*/  MOV R62, 0x7f800000 ;  /* 0x7f800000003e7802 */ /* 0x000fe20000000f00 */
[----:B------:R4:W-:Y:S04]  /*fbb0*/  STS [R23+0x8400], R98 ;  /* 0x0084006217007388 */ /* 0x0009e80000000800 */
[----:B------:R-:W1:Y:S04]  /*fbc0*/  S2R R2, SR_TID.X ;  /* 0x0000000000027919 */ /* 0x000e680000002100 */
[----:B------:R-:W-:Y:S06]  /*fbd0*/  BAR.SYNC.DEFER_BLOCKING 0x0 ;  /* 0x0000000000007b1d */ /* 0x000fec0000010000 */
[----:B------:R-:W2:Y:S01]  /*fbe0*/  S2R R60, SR_CTAID.X ;  /* 0x00000000003c7919 */ /* 0x000ea20000002500 */
[----:B-1----:R-:W-:-:S03]  /*fbf0*/  SHF.R.S32.HI R5, RZ, 0x1f, R2 ;  /* 0x0000001fff057819 */ /* 0x002fc60000011402 */
[----:B------:R4:W1:Y:S01]  /*fc00*/  LDS.128 R52, [R202] ;  /* 0x00000000ca347984 */ /* 0x0008620000000c00 */
[----:B------:R-:W-:-:S03]  /*fc10*/  LEA.HI R64, R5, R2, RZ, 0x5 ;  /* 0x0000000205407211 */ /* 0x000fc600078f28ff */
[----:B------:R4:W3:Y:S01]  /*fc20*/  LDS.128 R48, [R202+0x1000] ;  /* 0x00100000ca307984 */ /* 0x0008e20000000c00 */
[----:B------:R-:W-:Y:S01]  /*fc30*/  LOP3.LUT R67, R64, 0xffffffe0, RZ, 0xc0, !PT ;  /* 0xffffffe040437812 */ /* 0x000fe200078ec0ff */
[----:B------:R-:W-:Y:S02]  /*fc40*/  @P0 FMUL.FTZ R64, R8, 0.69314718246459960938 ;  /* 0x3f31721808400820 */ /* 0x000fe40000410000 */
[----:B------:R4:W1:Y:S01]  /*fc50*/  LDS.128 R44, [R202+0x2000] ;  /* 0x00200000ca2c7984 */ /* 0x0008620000000c00 */
[----:B------:R-:W-:Y:S01]  /*fc60*/  IADD3 R4, -R67, R2, RZ ;  /* 0x0000000243047210 */ /* 0x000fe20007ffe1ff */
[----:B------:R-:W-:Y:S02]  /*fc70*/  @P0 FFMA.FTZ R62, R3, c[0x0][0x238], R64 ;  /* 0x00008e00033e0a23 */ /* 0x000fe40000010040 */
[----:B------:R4:W1:Y:S01]  /*fc80*/  LDS.128 R40, [R202+0x3000] ;  /* 0x00300000ca287984 */ /* 0x0008620000000c00 */
[----:B------:R-:W-:-:S03]  /*fc90*/  SHF.R.S32.HI R67, RZ, 0x1f, R4 ;  /* 0x0000001fff437819 */ /* 0x000fc60000011404 */
[----:B------:R4:W1:Y:S01]  /*fca0*/  LDS.128 R36, [R202+0x4000] ;  /* 0x00400000ca247984 */ /* 0x0008620000000c00 */
[----:B------:R-:W-:Y:S01]  /*fcb0*/  LEA.HI R67, R67, R4, RZ, 0x2 ;  /* 0x0000000443437211 */ /* 0x000fe200078f10ff */
[----:B--2---:R-:W-:Y:S02]  /*fcc0*/  IMAD R4, R60, R65, RZ ;  /* 0x000000413c047224 */ /* 0x004fe400078e02ff */
[----:B------:R4:W2:Y:S01]  /*fcd0*/  LDS.128 R32, [R202+0x5000] ;  /* 0x00500000ca207984 */ /* 0x0008a20000000c00 */
[----:B------:R-:W-:Y:S02]  /*fce0*/  SHF.R.S32.HI R66, RZ, 0x2, R67 ;  /* 0x00000002ff427819 */ /* 0x000fe40000011443 */
[----:B------:R-:W-:Y:S01]  /*fcf0*/  SHF.L.U32 R4, R4, 0x7, RZ ;  /* 0x0000000704047819 */ /* 0x000fe200000006ff */
[----:B------:R4:W1:Y:S01]  /*fd00*/  LDS.128 R28, [R202+0x6000] ;  /* 0x00600000ca1c7984 */ /* 0x0008620000000c00 */
[----:B------:R-:W-:Y:S02]  /*fd10*/  LEA R66, R69, R66, 0x4 ;  /* 0x0000004245427211 */ /* 0x000fe400078e20ff */
[----:B------:R-:W-:Y:S01]  /*fd20*/  SHF.R.S32.HI R8, RZ, 0x1f, R4 ;  /* 0x0000001fff087819 */ /* 0x000fe20000011404 */
[----:B------:R4:W1:Y:S01]  /*fd30*/  LDS.128 R24, [R202+0x7000] ;  /* 0x00700000ca187984 */ /* 0x0008620000000c00 */
[----:B------:R-:W-:-:S02]  /*fd40*/  IADD3 R4, P2, P1, R4, R70, R63 ;  /* 0x0000004604047210 */ /* 0x000fc4000795e03f */
[----:B------:R-:W-:Y:S01]  /*fd50*/  SHF.R.S32.HI R63, RZ, 0x1f, R63 ;  /* 0x0000001fff3f7819 */ /* 0x000fe2000001143f */
[----:B------:R4:W1:Y:S03]  /*fd60*/  LDS.128 R20, [R202+0x8000] ;  /* 0x00800000ca147984 */ /* 0x0008660000000c00 */
[----:B------:R-:W-:Y:S01]  /*fd70*/  IADD3.X R8, R8, R71, R63, P2, P1 ;  /* 0x0000004708087210 */ /* 0x000fe200017e243f */
[----:B------:R4:W1:Y:S04]  /*fd80*/  LDS.128 R16, [R202+0x9000] ;  /* 0x00900000ca107984 */ /* 0x0008680000000c00 */
[----:B------:R4:W1:Y:S04]  /*fd90*/  LDS.128 R12, [R202+0xa000] ;  /* 0x00a00000ca0c7984 */ /* 0x0008680000000c00 */
[----:B------:R4:W1:Y:S01]  /*fda0*/  LDS.128 R56, [R202+0xb000] ;  /* 0x00b00000ca387984 */ /* 0x0008620000000c00 */
[----:B------:R-:W-:Y:S05]  /*fdb0*/  @P4 BRA `(.L_x_338) ;  /* 0x0000010000004947 */ /* 0x000fea0003800000 */
[----:B---3--:R-:W-:Y:S01]  /*fdc0*/  IMAD R3, R60, -0x80, R203 ;  /* 0xffffff803c037824 */ /* 0x008fe200078e02cb */
        /* <DEDUP_REMOVED lines=15> */
.L_x_338:
[----:B---3--:R-:W-:Y:S05]  /*fec0*/  BSYNC B0 ;  /* 0x0000000000007941 */ /* 0x008fea0003800000 */
.L_x_337:
[----:B------:R-:W-:Y:S01]  /*fed0*/  IADD3 R4, P0, R212, R11, RZ ;  /* 0x0000000bd4047210 */ /* 0x000fe20007f1e0ff */
[----:B------:R-:W-:Y:S01]  /*fee0*/  IMAD R60, R60, -0x80, R203 ;  /* 0xffffff803c3c7824 */ /* 0x000fe200078e02cb */
[----:B------:R-:W-:Y:S01]  /*fef0*/  SHF.R.S32.HI R3, RZ, 0x1f, R212 ;  /* 0x0000001fff037819 */ /* 0x000fe200000114d4 */
[----:B------:R-:W-:Y:S01]  /*ff00*/  BSSY B0, `(.L_x_339) ;  /* 0x000001c000007945 */ /* 0x000fe20003800000 */
[----:B------:R-:W-:Y:S02]  /*ff10*/  LEA.HI R6, R6, R7, RZ, 0x3 ;  /* 0x0000000706067211 */ /* 0x000fe400078f18ff */
[----:B------:R-:W-:Y:S01]  /*ff20*/  LEA.HI R2, R5, R2, RZ, 0x3 ;  /* 0x0000000205027211 */ /* 0x000fe200078f18ff */
[----:B------:R-:W-:Y:S01]  /*ff30*/  IMAD.X R5, R3, 0x1, R10, P0 ;  /* 0x0000000103057824 */ /* 0x000fe200000e060a */
[----:B------:R-:W-:-:S02]  /*ff40*/  SHF.R.S32.HI R3, RZ, 0x3, R6 ;  /* 0x00000003ff037819 */ /* 0x000fc40000011406 */
[----:B------:R-:W-:Y:S01]  /*ff50*/  SHF.R.S32.HI R0, RZ, 0x1f, R61 ;  /* 0x0000001fff007819 */ /* 0x000fe2000001143d */
[----:B------:R-:W-:Y:S01]  /*ff60*/  IMAD.WIDE.U32 R4, R61, c[0x0][0x1f0], R4 ;  /* 0x00007c003d047a25 */ /* 0x000fe200078e0004 */
[----:B------:R-:W-:Y:S02]  /*ff70*/  ISETP.GE.AND P0, PT, R3, R60, PT ;  /* 0x0000003c0300720c */ /* 0x000fe40003f06270 */
[----:B------:R-:W-:Y:S01]  /*ff80*/  SHF.R.S32.HI R6, RZ, 0x3, R2 ;  /* 0x00000003ff067819 */ /* 0x000fe20000011402 */
[----:B------:R-:W-:-:S03]  /*ff90*/  IMAD R0, R0, c[0x0][0x1f0], RZ ;  /* 0x00007c0000007a24 */ /* 0x000fc600078e02ff */
[----:B------:R-:W-:Y:S01]  /*ffa0*/  SHF.R.S32.HI R7, RZ, 0x1f, R6 ;  /* 0x0000001fff077819 */ /* 0x000fe20000011406 */
[----:B------:R-:W-:-:S04]  /*ffb0*/  IMAD R0, R61, c[0x0][0x1f4], R0 ;  /* 0x00007d003d007a24 */ /* 0x000fc800078e0200 */
[----:B------:R-:W-:-:S04]  /*ffc0*/  IMAD.WIDE R200, R200, 0x80, R6 ;  /* 0x00000080c8c87825 */ /* 0x000fc800078e0206 */
[----:B------:R-:W-:Y:S01]  /*ffd0*/  IMAD.IADD R9, R0, 0x1, R5 ;  /* 0x0000000100097824 */ /* 0x000fe200078e0205 */
        /* <DEDUP_REMOVED lines=11> */
[----:B-1----:R1:W-:Y:S04]  /*10090*/  @!P2 STG.E.128 [R10.64], R52 ;  /* 0x000000340a00a986 */ /* 0x0023e8000c101d0c */
[----:B------:R1:W-:Y:S04]  /*100a0*/  @!P1 STG.E.128 [R10.64+0x80], R36 ;  /* 0x000080240a009986 */ /* 0x0003e8000c101d0c */
[----:B------:R1:W-:Y:S02]  /*100b0*/  @!P0 STG.E.128 [R10.64+0x100], R20 ;  /* 0x000100140a008986 */ /* 0x0003e4000c101d0c */
.L_x_340:
[----:B------:R-:W-:Y:S05]  /*100c0*/  BSYNC B0 ;  /* 0x0000000000007941 */ /* 0x000fea0003800000 */
.L_x_339:
        /* <DEDUP_REMOVED lines=18> */
[----:B--2---:R1:W-:Y:S04]  /*101f0*/  @!P1 STG.E.128 [R2.64+0x80], R32 ;  /* 0x0000802002009986 */ /* 0x0043e8000c101d0c */
[----:B------:R1:W-:Y:S02]  /*10200*/  @!P0 STG.E.128 [R2.64+0x100], R16 ;  /* 0x0001001002008986 */ /* 0x0003e4000c101d0c */
.L_x_342:
[----:B------:R-:W-:Y:S05]  /*10210*/  BSYNC B0 ;  /* 0x0000000000007941 */ /* 0x000fea0003800000 */
.L_x_341:
        /* <DEDUP_REMOVED lines=20> */
.L_x_344:
[----:B------:R-:W-:Y:S05]  /*10360*/  BSYNC B0 ;  /* 0x0000000000007941 */ /* 0x000fea0003800000 */
.L_x_343:
        /* <DEDUP_REMOVED lines=20> */
.L_x_345:
        /* <DEDUP_REMOVED lines=13> */
.L_x_1282:


//--------------------- .text._ZN5flash16flash_fwd_kernelI23Flash_fwd_kernel_traitsILi192ELi128ELi64ELi8ELb0ELb0EN7cutlass10bfloat16_tE19Flash_kernel_traitsILi192ELi128ELi64ELi8ES3_EELb0ELb0ELb1ELb0ELb0ELb0ELb1ELb0EEEvNS_16Flash_fwd_paramsE --------------------------
	.section	.text._ZN5flash16flash_fwd_kernelI23Flash_fwd_kernel_traitsILi192ELi128ELi64ELi8ELb0ELb0EN7cutlass10bfloat16_tE19Flash_kernel_traitsILi192ELi128ELi64ELi8ES3_EELb0ELb0ELb1ELb0ELb0ELb0ELb1ELb0EEEvNS_16Flash_fwd_paramsE,"ax",@progbits
	.sectioninfo	@"SHI_REGISTERS=255"
	.align	128
        .global         _ZN5flash16flash_fwd_kernelI23Flash_fwd_kernel_traitsILi192ELi128ELi64ELi8ELb0ELb0EN7cutlass10bfloat16_tE19Flash_kernel_traitsILi192ELi128ELi64ELi8ES3_EELb0ELb0ELb1ELb0ELb0ELb0ELb1ELb0EEEvNS_16Flash_fwd_paramsE
        .type           _ZN5flash16flash_fwd_kernelI23Flash_fwd_kernel_traitsILi192ELi128ELi64ELi8ELb0ELb0EN7cutlass10bfloat16_tE19Flash_kernel_traitsILi192ELi128ELi64ELi8ES3_EELb0ELb0ELb1ELb0ELb0ELb0ELb1ELb0EEEvNS_16Flash_fwd_paramsE,@function
        .size           _ZN5flash16flash_fwd_kernelI23Flash_fwd_kernel_traitsILi192ELi128ELi64ELi8ELb0ELb0EN7cutlass10bfloat16_tE19Flash_kernel_traitsILi192ELi128ELi64ELi8ES3_EELb0ELb0ELb1ELb0ELb0ELb0ELb1ELb0EEEvNS_16Flash_fwd_paramsE,(.L_x_1283 - _ZN5flash16flash_fwd_kernelI23Flash_fwd_kernel_traitsILi192ELi128ELi64ELi8ELb0ELb0EN7cutlass10bfloat16_tE19Flash_kernel_traitsILi192ELi128ELi64ELi8ES3_EELb0ELb0ELb1ELb0ELb0ELb0ELb1ELb0EEEvNS_16Flash_fwd_paramsE)
        .other          _ZN5flash16flash_fwd_kernelI23Flash_fwd_kernel_traitsILi192ELi128ELi64ELi8ELb0ELb0EN7cutlass10bfloat16_tE19Flash_kernel_traitsILi192ELi128ELi64ELi8ES3_EELb0ELb0ELb1ELb0ELb0ELb0ELb1ELb0EEEvNS_16Flash_fwd_paramsE,@"STO_CUDA_ENTRY STV_DEFAULT"
_ZN5flash16flash_fwd_kernelI23Flash_fwd_kernel_traitsILi192ELi128ELi64ELi8ELb0ELb0EN7cutlass10bfloat16_tE19Flash_kernel_traitsILi192ELi128ELi64ELi8ES3_EELb0ELb0ELb1ELb0ELb0ELb0ELb1ELb0EEEvNS_16Flash_fwd_paramsE:
.text._ZN5flash16flash_fwd_kernelI23Flash_fwd_kernel_traitsILi192ELi128ELi64ELi8ELb0ELb0EN7cutlass10bfloat16_tE19Flash_kernel_traitsILi192ELi128ELi64ELi8ES3_EELb0ELb0ELb1ELb0ELb0ELb0ELb1ELb0EEEvNS_16Flash_fwd_paramsE:
        /* <DEDUP_REMOVED lines=33> */
.L_x_346:
[----:B-1-34-:R-:W-:Y:S02]  /*0210*/  MOV R5, c[0x0][0x218] ;  /* 0x0000860000057a02 */ /* 0x01afe40000000f00 */
.L_x_347:
        /* <DEDUP_REMOVED lines=100> */
.L_x_350:
[----:B------:R-:W-:Y:S05]  /*0860*/  BSYNC B0 ;  /* 0x0000000000007941 */ /* 0x000fea0003800000 */
.L_x_349:
        /* <DEDUP_REMOVED lines=20> */
.L_x_352:
[----:B------:R-:W-:Y:S05]  /*09b0*/  BSYNC B0 ;  /* 0x0000000000007941 */ /* 0x000fea0003800000 */
.L_x_351:
        /* <DEDUP_REMOVED lines=20> */
.L_x_354:
[----:B------:R-:W-:Y:S05]  /*0b00*/  BSYNC B0 ;  /* 0x0000000000007941 */ /* 0x000fea0003800000 */
.L_x_353:
        /* <DEDUP_REMOVED lines=19> */
.L_x_356:
[----:B------:R-:W-:Y:S05]  /*0c40*/  BSYNC B0 ;  /* 0x0000000000007941 */ /* 0x000fea0003800000 */
.L_x_355:
        /* <DEDUP_REMOVED lines=35> */
.L_x_348:
        /* <DEDUP_REMOVED lines=24> */
.L_x_357:
        /* <DEDUP_REMOVED lines=41> */
.L_x_358:
        /* <DEDUP_REMOVED lines=108> */
.L_x_360:
[----:B------:R-:W-:Y:S05]  /*1950*/  BSYNC B0 ;  /* 0x0000000000007941 */ /* 0x000fea0003800000 */
.L_x_359:
        /* <DEDUP_REMOVED lines=37> */
.L_x_362:
[----:B------:R-:W-:Y:S05]  /*1bb0*/  BSYNC B0 ;  /* 0x0000000000007941 */ /* 0x000fea0003800000 */
.L_x_361:
        /* <DEDUP_REMOVED lines=37> */
.L_x_364:
[----:B------:R-:W-:Y:S05]  /*1e10*/  BSYNC B0 ;  /* 0x0000000000007941 */ /* 0x000fea0003800000 */
.L_x_363:
        /* <DEDUP_REMOVED lines=40> */
.L_x_366:
[----:B------:R-:W-:Y:S05]  /*20a0*/  BSYNC B0 ;  /* 0x0000000000007941 */ /* 0x000fea0003800000 */
.L_x_365:
        /* <DEDUP_REMOVED lines=36> */
.L_x_368:
[----:B------:R-:W-:Y:S05]  /*22f0*/  BSYNC B0 ;  /* 0x0000000000007941 */ /* 0x000fea0003800000 */
.L_x_367:
        /* <DEDUP_REMOVED lines=37> */
.L_x_370:
[----:B------:R-:W-:Y:S05]  /*2550*/  BSYNC B0 ;  /* 0x0000000000007941 */ /* 0x000fea0003800000 */
.L_x_369:
        /* <DEDUP_REMOVED lines=44> */
.L_x_372:
[----:B------:R-:W-:Y:S05]  /*2820*/  BSYNC B0 ;  /* 0x0000000000007941 */ /* 0x000fea0003800000 */
.L_x_371:
        /* <DEDUP_REMOVED lines=36> */
.L_x_374:
[----:B------:R-:W-:Y:S05]  /*2a70*/  BSYNC B0 ;  /* 0x0000000000007941 */ /* 0x000fea0003800000 */
.L_x_373:
        /* <DEDUP_REMOVED lines=17> */
[----:B------:R-:W-:-:S02]  /*2b90*/  IADD3 R6, R4, 0x1, -R211 ;  /* 0x0000000104067810 */ /* 0x000fc40007ffe8d3 */
[----:B------:R-:W-:Y:S01]  /*2ba0*/  IMAD R201, R201, 0x200, R8 ;  /* 0x00000200c9c97824 */ /* 0x000fe200078e0208 */
[----:B------:R-:W-:Y:S01]  /*2bb0*/  LDSM.16.M88.4 R60, [R198] ;  /* 0x00000000c63c783b */ /* 0x000fe20000000200 */
[----:B------:R-:W-:Y:S02]  /*2bc0*/  IADD3 R6, R6, c[0x0][0x2e8], RZ ;  /* 0x0000ba0006067a10 */ /* 0x000fe40007ffe0ff */
[----:B------:R-:W-:Y:S01]  /*2bd0*/  IMAD.SHL.U32 R201, R201, 0x2, RZ ;  /* 0x00000002c9c97824 */ /* 0x000fe200078e00ff */
[----:B------:R-:W-:Y:S04]  /*2be0*/  LDSM.16.M88.4 R84, [R197+0x4000] ;  /* 0x00400000c554783b */ /* 0x000fe80000000200 */
[----:B-1----:R-:W1:Y:S01]  /*2bf0*/  LDSM.16.M88.4 R12, [R201+0xc000] ;  /* 0x00c00000c90c783b */ /* 0x002e620000000200 */
[----:B------:R-:W-:-:S02]  /*2c00*/  IADD3 R2, R201, 0xc000, RZ ;  /* 0x0000c000c9027810 */ /* 0x000fc40007ffe0ff */
        /* <DEDUP_REMOVED lines=14> */
[----:B---3--:R-:W3:Y:S01]  /*2cf0*/  LDSM.16.M88.4 R16, [R199+0x800] ;  /* 0x00080000c710783b */ /* 0x008ee20000000200 */
[C---:B------:R-:W-:Y:S02]  /*2d00*/  IADD3 R186, R199.reuse, 0x2800, RZ ;  /* 0x00002800c7ba7810 */ /* 0x040fe40007ffe0ff */
[C---:B------:R-:W-:Y:S01]  /*2d10*/  IADD3 R185, R199.reuse, 0x3000, RZ ;  /* 0x00003000c7b97810 */ /* 0x040fe20007ffe0ff */
[----:B------:R-:W2:Y:S01]  /*2d20*/  LDSM.16.M88.4 R8, [R199+0x1000] ;  /* 0x00100000c708783b */ /* 0x000ea20000000200 */
[----:B------:R-:W-:-:S02]  /*2d30*/  IADD3 R184, R199, 0x3800, RZ ;  /* 0x00003800c7b87810 */ /* 0x000fc40007ffe0ff */
[C---:B------:R-:W-:Y:S01]  /*2d40*/  IADD3 R183, R199.reuse, 0x4000, RZ ;  /* 0x00004000c7b77810 */ /* 0x040fe20007ffe0ff */
[----:B------:R-:W2:Y:S01]  /*2d50*/  LDSM.16.M88.4 R80, [R199+0x1800] ;  /* 0x00180000c750783b */ /* 0x000ea20000000200 */
[C---:B------:R-:W-:Y:S02]  /*2d60*/  IADD3 R182, R199.reuse, 0x4800, RZ ;  /* 0x00004800c7b67810 */ /* 0x040fe40007ffe0ff */
[C---:B------:R-:W-:Y:S01]  /*2d70*/  IADD3 R181, R199.reuse, 0x5000, RZ ;  /* 0x00005000c7b57810 */ /* 0x040fe20007ffe0ff */
[----:B------:R-:W2:Y:S01]  /*2d80*/  LDSM.16.M88.4 R56, [R195+0xc000] ;  /* 0x00c00000c338783b */ /* 0x000ea20000000200 */
[----:B------:R-:W-:-:S03]  /*2d90*/  IADD3 R180, R199, 0x5800, RZ ;  /* 0x00005800c7b47810 */ /* 0x000fc60007ffe0ff */
[----:B------:R-:W3:Y:S01]  /*2da0*/  LDSM.16.M88.4 R36, [R195+0xc800] ;  /* 0x00c80000c324783b */ /* 0x000ee20000000200 */
[C---:B-1----:R-:W-:Y:S03]  /*2db0*/  HMMA.16816.F32.BF16 R20, R48.reuse, R12, RZ ;  /* 0x0000000c3014723c */ /* 0x042fe600000418ff */
[----:B------:R-:W1:Y:S04]  /*2dc0*/  LDSM.16.M88.4 R24, [R195+0xd000] ;  /* 0x00d00000c318783b */ /* 0x000e680000000200 */
[----:B------:R-:W1:Y:S01]  /*2dd0*/  LDSM.16.M88.4 R52, [R195+0xd800] ;  /* 0x00d80000c334783b */ /* 0x000e620000000200 */
[C---:B-----5:R-:W-:Y:S03]  /*2de0*/  HMMA.16816.F32.BF16 R32, R48.reuse, R44, RZ ;  /* 0x0000002c3020723c */ /* 0x060fe600000418ff */
[----:B------:R-:W-:Y:S04]  /*2df0*/  LDSM.16.M88.4 R92, [R201+0x10800] ;  /* 0x01080000c95c783b */ /* 0x000fe80000000200 */
[----:B------:R-:W-:Y:S01]  /*2e00*/  LDSM.16.M88.4 R88, [R195+0x10000] ;  /* 0x01000000c358783b */ /* 0x000fe20000000200 */
[C---:B------:R-:W-:Y:S08]  /*2e10*/  HMMA.16816.F32.BF16 R12, R48.reuse, R14, RZ ;  /* 0x0000000e300c723c */ /* 0x040ff000000418ff */
        /* <DEDUP_REMOVED lines=8> */
[----:B------:R-:W-:Y:S07]  /*2ea0*/  LDSM.16.M88.4 R28, [R188+0x800] ;  /* 0x00080000bc1c783b */ /* 0x000fee0000000200 */
[C---:B---3--:R-:W-:Y:S08]  /*2eb0*/  HMMA.16816.F32.BF16 R32, R76.reuse, R16, R32 ;  /* 0x000000104c20723c */ /* 0x048ff00000041820 */
[C---:B------:R-:W-:Y:S01]  /*2ec0*/  HMMA.16816.F32.BF16 R44, R76.reuse, R18, R44 ;  /* 0x000000124c2c723c */ /* 0x040fe2000004182c */
[----:B------:R-:W2:Y:S07]  /*2ed0*/  LDSM.16.M88.4 R16, [R197] ;  /* 0x00000000c510783b */ /* 0x000eae0000000200 */
[C---:B------:R-:W-:Y:S08]  /*2ee0*/  HMMA.16816.F32.BF16 R72, R76.reuse, R8, R72 ;  /* 0x000000084c48723c */ /* 0x040ff00000041848 */
[C---:B------:R-:W-:Y:S01]  /*2ef0*/  HMMA.16816.F32.BF16 R68, R76.reuse, R10, R68 ;  /* 0x0000000a4c44723c */ /* 0x040fe20000041844 */
[----:B------:R-:W3:Y:S07]  /*2f00*/  LDSM.16.M88.4 R8, [R188+0x1000] ;  /* 0x00100000bc08783b */ /* 0x000eee0000000200 */
[C---:B------:R-:W-:Y:S08]  /*2f10*/  HMMA.16816.F32.BF16 R64, R76.reuse, R80, R64 ;  /* 0x000000504c40723c */ /* 0x040ff00000041840 */
[----:B------:R-:W-:Y:S01]  /*2f20*/  HMMA.16816.F32.BF16 R48, R76, R82, R48 ;  /* 0x000000524c30723c */ /* 0x000fe20000041830 */
[----:B------:R-:W-:Y:S04]  /*2f30*/  LDSM.16.M88.4 R80, [R188+0x3000] ;  /* 0x00300000bc50783b */ /* 0x000fe80000000200 */
[----:B------:R-:W-:Y:S03]  /*2f40*/  LDSM.16.M88.4 R76, [R188+0x3800] ;  /* 0x00380000bc4c783b */ /* 0x000fe60000000200 */
[C---:B------:R-:W-:Y:S08]  /*2f50*/  HMMA.16816.F32.BF16 R20, R60.reuse, R56, R20 ;  /* 0x000000383c14723c */ /* 0x040ff00000041814 */
[C---:B------:R-:W-:Y:S01]  /*2f60*/  HMMA.16816.F32.BF16 R12, R60.reuse, R58, R12 ;  /* 0x0000003a3c0c723c */ /* 0x040fe2000004180c */
[----:B------:R-:W-:Y:S07]  /*2f70*/  LDSM.16.M88.4 R56, [R201+0xe000] ;  /* 0x00e00000c938783b */ /* 0x000fee0000000200 */
[C---:B------:R-:W-:Y:S08]  /*2f80*/  HMMA.16816.F32.BF16 R32, R60.reuse, R36, R32 ;  /* 0x000000243c20723c */ /* 0x040ff00000041820 */
[C---:B------:R-:W-:Y:S01]  /*2f90*/  HMMA.16816.F32.BF16 R44, R60.reuse, R38, R44 ;  /* 0x000000263c2c723c */ /* 0x040fe2000004182c */
[----:B------:R-:W4:Y:S07]  /*2fa0*/  LDSM.16.M88.4 R36, [R188+0x1800] ;  /* 0x00180000bc24783b */ /* 0x000f2e0000000200 */
[C---:B-1----:R-:W-:Y:S08]  /*2fb0*/  HMMA.16816.F32.BF16 R72, R60.reuse, R24, R72 ;  /* 0x000000183c48723c */ /* 0x042ff00000041848 */
[C---:B------:R-:W-:Y:S01]  /*2fc0*/  HMMA.16816.F32.BF16 R68, R60.reuse, R26, R68 ;  /* 0x0000001a3c44723c */ /* 0x040fe20000041844 */
[----:B------:R-:W1:Y:S07]  /*2fd0*/  LDSM.16.M88.4 R24, [R202+0x4000] ;  /* 0x00400000ca18783b */ /* 0x000e6e0000000200 */
[C---:B------:R-:W-:Y:S08]  /*2fe0*/  HMMA.16816.F32.BF16 R64, R60.reuse, R52, R64 ;  /* 0x000000343c40723c */ /* 0x040ff00000041840 */
[----:B------:R-:W-:Y:S01]  /*2ff0*/  HMMA.16816.F32.BF16 R60, R60, R54, R48 ;  /* 0x000000363c3c723c */ /* 0x000fe20000041830 */
[----:B------:R-:W5:Y:S04]  /*3000*/  LDSM.16.M88.4 R52, [R201+0xe800] ;  /* 0x00e80000c934783b */ /* 0x000f680000000200 */
[----:B------:R-:W-:Y:S03]  /*3010*/  LDSM.16.M88.4 R48, [R200+0x4000] ;  /* 0x00400000c830783b */ /* 0x000fe60000000200 */
[C---:B--2---:R-:W-:Y:S08]  /*3020*/  HMMA.16816.F32.BF16 R20, R16.reuse, R40, R20 ;  /* 0x000000281014723c */ /* 0x044ff00000041814 */
[C---:B------:R-:W-:Y:S01]  /*3030*/  HMMA.16816.F32.BF16 R12, R16.reuse, R42, R12 ;  /* 0x0000002a100c723c */ /* 0x040fe2000004180c */
[----:B------:R-:W2:Y:S07]  /*3040*/  LDSM.16.M88.4 R40, [R201+0xf000] ;  /* 0x00f00000c928783b */ /* 0x000eae0000000200 */
[C---:B------:R-:W-:Y:S08]  /*3050*/  HMMA.16816.F32.BF16 R32, R16.reuse, R28, R32 ;  /* 0x0000001c1020723c */ /* 0x040ff00000041820 */
[C---:B------:R-:W-:Y:S01]  /*3060*/  HMMA.16816.F32.BF16 R44, R16.reuse, R30, R44 ;  /* 0x0000001e102c723c */ /* 0x040fe2000004182c */
[----:B------:R-:W2:Y:S07]  /*3070*/  LDSM.16.M88.4 R28, [R201+0xf800] ;  /* 0x00f80000c91c783b */ /* 0x000eae0000000200 */
[C---:B---3--:R-:W-:Y:S08]  /*3080*/  HMMA.16816.F32.BF16 R72, R16.reuse, R8, R72 ;  /* 0x000000081048723c */ /* 0x048ff00000041848 */
[C---:B------:R-:W-:Y:S01]  /*3090*/  HMMA.16816.F32.BF16 R68, R16.reuse, R10, R68 ;  /* 0x0000000a1044723c */ /* 0x040fe20000041844 */
[----:B------:R-:W3:Y:S07]  /*30a0*/  LDSM.16.M88.4 R8, [R199+0x2000] ;  /* 0x00200000c708783b */ /* 0x000eee0000000200 */
[C---:B----4-:R-:W-:Y:S08]  /*30b0*/  HMMA.16816.F32.BF16 R64, R16.reuse, R36, R64 ;  /* 0x000000241040723c */ /* 0x050ff00000041840 */
[----:B------:R-:W-:Y:S01]  /*30c0*/  HMMA.16816.F32.BF16 R60, R16, R38, R60 ;  /* 0x00000026103c723c */ /* 0x000fe2000004183c */
[----:B------:R-:W4:Y:S04]  /*30d0*/  LDSM.16.M88.4 R36, [R199+0x2800] ;  /* 0x00280000c724783b */ /* 0x000f280000000200 */
[----:B------:R-:W3:Y:S03]  /*30e0*/  LDSM.16.M88.4 R16, [R199+0x3000] ;  /* 0x00300000c710783b */ /* 0x000ee60000000200 */
[C---:B-1----:R-:W-:Y:S08]  /*30f0*/  HMMA.16816.F32.BF16 R20, R24.reuse, R56, R20 ;  /* 0x000000381814723c */ /* 0x042ff00000041814 */
[C---:B------:R-:W-:Y:S01]  /*3100*/  HMMA.16816.F32.BF16 R12, R24.reuse, R58, R12 ;  /* 0x0000003a180c723c */ /* 0x040fe2000004180c */
[----:B------:R-:W-:Y:S07]  /*3110*/  LDSM.16.M88.4 R56, [R202+0x8000] ;  /* 0x00800000ca38783b */ /* 0x000fee0000000200 */
[C---:B-----5:R-:W-:Y:S08]  /*3120*/  HMMA.16816.F32.BF16 R32, R24.reuse, R52, R32 ;  /* 0x000000341820723c */ /* 0x060ff00000041820 */
[C---:B------:R-:W-:Y:S01]  /*3130*/  HMMA.16816.F32.BF16 R44, R24.reuse, R54, R44 ;  /* 0x00000036182c723c */ /* 0x040fe2000004182c */
[----:B------:R-:W-:Y:S07]  /*3140*/  LDSM.16.M88.4 R52, [R199+0x3800] ;  /* 0x00380000c734783b */ /* 0x000fee0000000200 */
[C---:B--2---:R-:W-:Y:S08]  /*3150*/  HMMA.16816.F32.BF16 R72, R24.reuse, R40, R72 ;  /* 0x000000281848723c */ /* 0x044ff00000041848 */
[C---:B------:R-:W-:Y:S01]  /*3160*/  HMMA.16816.F32.BF16 R68, R24.reuse, R42, R68 ;  /* 0x0000002a1844723c */ /* 0x040fe20000041844 */
[----:B------:R-:W-:Y:S07]  /*3170*/  LDSM.16.M88.4 R40, [R195+0xe000] ;  /* 0x00e00000c328783b */ /* 0x000fee0000000200 */
[C---:B------:R-:W-:Y:S08]  /*3180*/  HMMA.16816.F32.BF16 R64, R24.reuse, R28, R64 ;  /* 0x0000001c1840723c */ /* 0x040ff00000041840 */
[----:B------:R-:W-:Y:S01]  /*3190*/  HMMA.16816.F32.BF16 R60, R24, R30, R60 ;  /* 0x0000001e183c723c */ /* 0x000fe2000004183c */
[----:B------:R-:W1:Y:S04]  /*31a0*/  LDSM.16.M88.4 R28, [R198+0x4000] ;  /* 0x00400000c61c783b */ /* 0x000e680000000200 */
[----:B------:R-:W2:Y:S03]  /*31b0*/  LDSM.16.M88.4 R24, [R195+0xe800] ;  /* 0x00e80000c318783b */ /* 0x000ea60000000200 */
[C---:B---3--:R-:W-:Y:S08]  /*31c0*/  HMMA.16816.F32.BF16 R20, R48.reuse, R8, R20 ;  /* 0x000000083014723c */ /* 0x048ff00000041814 */
[C---:B------:R-:W-:Y:S01]  /*31d0*/  HMMA.16816.F32.BF16 R12, R48.reuse, R10, R12 ;  /* 0x0000000a300c723c */ /* 0x040fe2000004180c */
[----:B------:R-:W3:Y:S07]  /*31e0*/  LDSM.16.M88.4 R8, [R195+0xf000] ;  /* 0x00f00000c308783b */ /* 0x000eee0000000200 */
[C---:B----4-:R-:W-:Y:S08]  /*31f0*/  HMMA.16816.F32.BF16 R32, R48.reuse, R36, R32 ;  /* 0x000000243020723c */ /* 0x050ff00000041820 */
[C---:B------:R-:W-:Y:S01]  /*3200*/  HMMA.16816.F32.BF16 R44, R48.reuse, R38, R44 ;  /* 0x00000026302c723c */ /* 0x040fe2000004182c */
[----:B------:R-:W-:Y:S07]  /*3210*/  LDSM.16.M88.4 R36, [R195+0xf800] ;  /* 0x00f80000c324783b */ /* 0x000fee0000000200 */
[C---:B------:R-:W-:Y:S08]  /*3220*/  HMMA.16816.F32.BF16 R72, R48.reuse, R16, R72 ;  /* 0x000000103048723c */ /* 0x040ff00000041848 */
[----:B------:R-:W-:Y:S01]  /*3230*/  HMMA.16816.F32.BF16 R68, R48, R18, R68 ;  /* 0x000000123044723c */ /* 0x000fe20000041844 */
[----:B------:R-:W4:Y:S07]  /*3240*/  LDSM.16.M88.4 R16, [R188+0x2000] ;  /* 0x00200000bc10783b */ /* 0x000f2e0000000200 */
[C---:B-1----:R-:W-:Y:S08]  /*3250*/  HMMA.16816.F32.BF16 R20, R28.reuse, R40, R20 ;  /* 0x000000281c14723c */ /* 0x042ff00000041814 */
[----:B------:R-:W-:Y:S01]  /*3260*/  HMMA.16816.F32.BF16 R12, R28, R42, R12 ;  /* 0x0000002a1c0c723c */ /* 0x000fe2000004180c */
[----:B------:R-:W-:Y:S07]  /*3270*/  LDSM.16.M88.4 R40, [R200+0x8000] ;  /* 0x00800000c828783b */ /* 0x000fee0000000200 */
[C---:B------:R-:W-:Y:S08]  /*3280*/  HMMA.16816.F32.BF16 R64, R48.reuse, R52, R64 ;  /* 0x000000343040723c */ /* 0x040ff00000041840 */
[----:B------:R-:W-:Y:S01]  /*3290*/  HMMA.16816.F32.BF16 R60, R48, R54, R60 ;  /* 0x00000036303c723c */ /* 0x000fe2000004183c */
[----:B------:R-:W-:Y:S07]  /*32a0*/  LDSM.16.M88.4 R52, [R201+0x11000] ;  /* 0x01100000c934783b */ /* 0x000fee0000000200 */
[C---:B--2---:R-:W-:Y:S08]  /*32b0*/  HMMA.16816.F32.BF16 R32, R28.reuse, R24, R32 ;  /* 0x000000181c20723c */ /* 0x044ff00000041820 */
[C---:B------:R-:W-:Y:S01]  /*32c0*/  HMMA.16816.F32.BF16 R44, R28.reuse, R26, R44 ;  /* 0x0000001a1c2c723c */ /* 0x040fe2000004182c */
[----:B------:R-:W1:Y:S07]  /*32d0*/  LDSM.16.M88.4 R24, [R201+0x10000] ;  /* 0x01000000c918783b */ /* 0x000e6e0000000200 */
[C---:B---3--:R-:W-:Y:S08]  /*32e0*/  HMMA.16816.F32.BF16 R72, R28.reuse, R8, R72 ;  /* 0x000000081c48723c */ /* 0x048ff00000041848 */
[----:B------:R-:W-:Y:S01]  /*32f0*/  HMMA.16816.F32.BF16 R68, R28, R10, R68 ;  /* 0x0000000a1c44723c */ /* 0x000fe20000041844 */
[----:B------:R-:W2:Y:S07]  /*3300*/  LDSM.16.M88.4 R8, [R188+0x2800] ;  /* 0x00280000bc08783b */ /* 0x000eae0000000200 */
[C---:B----4-:R-:W-:Y:S08]  /*3310*/  HMMA.16816.F32.BF16 R48, R84.reuse, R16, R20 ;  /* 0x000000105430723c */ /* 0x050ff00000041814 */
[----:B------:R-:W-:Y:S01]  /*3320*/  HMMA.16816.F32.BF16 R20, R84, R18, R12 ;  /* 0x000000125414723c */ /* 0x000fe2000004180c */
[----:B------:R-:W-:Y:S07]  /*3330*/  LDSM.16.M88.4 R12, [R198+0x8000] ;  /* 0x00800000c60c783b */ /* 0x000fee0000000200 */
[C---:B------:R-:W-:Y:S08]  /*3340*/  HMMA.16816.F32.BF16 R64, R28.reuse, R36, R64 ;  /* 0x000000241c40723c */ /* 0x040ff00000041840 */
[----:B------:R-:W-:Y:S01]  /*3350*/  HMMA.16816.F32.BF16 R60, R28, R38, R60 ;  /* 0x000000261c3c723c */ /* 0x000fe2000004183c */
[----:B------:R-:W3:Y:S04]  /*3360*/  LDSM.16.M88.4 R28, [R199+0x4000] ;  /* 0x00400000c71c783b */ /* 0x000ee80000000200 */
[----:B------:R-:W4:Y:S03]  /*3370*/  LDSM.16.M88.4 R36, [R199+0x4800] ;  /* 0x00480000c724783b */ /* 0x000f260000000200 */
[C---:B-1----:R-:W-:Y:S01]  /*3380*/  HMMA.16816.F32.BF16 R16, R56.reuse, R24, R48 ;  /* 0x000000183810723c */ /* 0x042fe20000041830 */
[----:B------:R-:W-:Y:S07]  /*3390*/  LDSM.16.M88.4 R48, [R201+0x11800] ;  /* 0x01180000c930783b */ /* 0x000fee0000000200 */
[----:B------:R-:W-:Y:S01]  /*33a0*/  HMMA.16816.F32.BF16 R24, R56, R26, R20 ;  /* 0x0000001a3818723c */ /* 0x000fe20000041814 */
[----:B------:R-:W-:Y:S07]  /*33b0*/  LDSM.16.M88.4 R20, [R188+0x4000] ;  /* 0x00400000bc14783b */ /* 0x000fee0000000200 */
[C---:B--2---:R-:W-:Y:S08]  /*33c0*/  HMMA.16816.F32.BF16 R32, R84.reuse, R8, R32 ;  /* 0x000000085420723c */ /* 0x044ff00000041820 */
[C---:B------:R-:W-:Y:S01]  /*33d0*/  HMMA.16816.F32.BF16 R44, R84.reuse, R10, R44 ;  /* 0x0000000a542c723c */ /* 0x040fe2000004182c */
[----:B------:R-:W1:Y:S07]  /*33e0*/  LDSM.16.M88.4 R8, [R197+0x8000] ;  /* 0x00800000c508783b */ /* 0x000e6e0000000200 */
[----:B------:R-:W-:Y:S08]  /*33f0*/  HMMA.16816.F32.BF16 R72, R84, R80, R72 ;  /* 0x000000505448723c */ /* 0x000ff00000041848 */
[C---:B---3--:R-:W-:Y:S08]  /*3400*/  HMMA.16816.F32.BF16 R16, R40.reuse, R28, R16 ;  /* 0x0000001c2810723c */ /* 0x048ff00000041810 */
[----:B------:R-:W-:Y:S01]  /*3410*/  HMMA.16816.F32.BF16 R24, R40, R30, R24 ;  /* 0x0000001e2818723c */ /* 0x000fe20000041818 */
[----:B------:R-:W2:Y:S07]  /*3420*/  LDSM.16.M88.4 R28, [R195+0x10800] ;  /* 0x01080000c31c783b */ /* 0x000eae0000000200 */
[----:B------:R-:W-:Y:S08]  /*3430*/  HMMA.16816.F32.BF16 R32, R56, R92, R32 ;  /* 0x0000005c3820723c */ /* 0x000ff00000041820 */
[----:B------:R-:W-:Y:S08]  /*3440*/  HMMA.16816.F32.BF16 R16, R12, R88, R16 ;  /* 0x000000580c10723c */ /* 0x000ff00000041810 */
[----:B------:R-:W-:Y:S08]  /*3450*/  HMMA.16816.F32.BF16 R44, R56, R94, R44 ;  /* 0x0000005e382c723c */ /* 0x000ff0000004182c */
[C---:B------:R-:W-:Y:S08]  /*3460*/  HMMA.16816.F32.BF16 R64, R84.reuse, R76, R64 ;  /* 0x0000004c5440723c */ /* 0x040ff00000041840 */
[----:B------:R-:W-:Y:S01]  /*3470*/  HMMA.16816.F32.BF16 R60, R84, R78, R60 ;  /* 0x0000004e543c723c */ /* 0x000fe2000004183c */
[----:B------:R-:W3:Y:S07]  /*3480*/  LDSM.16.M88.4 R76, [R199+0x5000] ;  /* 0x00500000c74c783b */ /* 0x000eee0000000200 */
[----:B------:R-:W-:Y:S08]  /*3490*/  HMMA.16816.F32.BF16 R24, R12, R90, R24 ;  /* 0x0000005a0c18723c */ /* 0x000ff00000041818 */
[----:B----4-:R-:W-:Y:S08]  /*34a0*/  HMMA.16816.F32.BF16 R32, R40, R36, R32 ;  /* 0x000000242820723c */ /* 0x010ff00000041820 */
[----:B------:R-:W-:Y:S08]  /*34b0*/  HMMA.16816.F32.BF16 R68, R84, R82, R68 ;  /* 0x000000525444723c */ /* 0x000ff00000041844 */
[----:B------:R-:W-:Y:S01]  /*34c0*/  HMMA.16816.F32.BF16 R80, R56, R52, R72 ;  /* 0x000000343850723c */ /* 0x000fe20000041848 */
[----:B------:R-:W4:Y:S07]  /*34d0*/  LDSM.16.M88.4 R72, [R188+0x4800] ;  /* 0x00480000bc48783b */ /* 0x000f2e0000000200 */
[----:B-1----:R-:W-:Y:S08]  /*34e0*/  HMMA.16816.F32.BF16 R16, R8, R20, R16 ;  /* 0x000000140810723c */ /* 0x002ff00000041810 */
[----:B------:R-:W-:Y:S01]  /*34f0*/  HMMA.16816.F32.BF16 R44, R40, R38, R44 ;  /* 0x00000026282c723c */ /* 0x000fe2000004182c */
[----:B------:R-:W-:Y:S07]  /*3500*/  LDSM.16.M88.4 R36, [R199+0x5800] ;  /* 0x00580000c724783b */ /* 0x000fee0000000200 */
[----:B------:R-:W-:Y:S01]  /*3510*/  HMMA.16816.F32.BF16 R24, R8, R22, R24 ;  /* 0x000000160818723c */ /* 0x000fe20000041818 */
[----:B------:R-:W1:Y:S07]  /*3520*/  LDSM.16.M88.4 R20, [R195+0x11000] ;  /* 0x01100000c314783b */ /* 0x000e6e0000000200 */
[----:B--2---:R-:W-:Y:S01]  /*3530*/  HMMA.16816.F32.BF16 R32, R12, R28, R32 ;  /* 0x0000001c0c20723c */ /* 0x004fe20000041820 */
[----:B------:R-:W-:-:S02]  /*3540*/  FMUL.FTZ R17, R17, c[0x0][0x2ec] ;  /* 0x0000bb0011117a20 */ /* 0x000fc40000410000 */
[----:B------:R-:W-:Y:S02]  /*3550*/  FMUL.FTZ R18, R18, c[0x0][0x2ec] ;  /* 0x0000bb0012127a20 */ /* 0x000fe40000410000 */
[----:B------:R-:W-:Y:S01]  /*3560*/  FMUL.FTZ R2, R16, c[0x0][0x2ec] ;  /* 0x0000bb0010027a20 */ /* 0x000fe20000410000 */
[----:B------:R-:W-:Y:S02]  /*3570*/  MUFU.TANH R28, R17 ;  /* 0x00000011001c7308 */ /* 0x000fe40000002400 */
[----:B------:R-:W-:Y:S06]  /*3580*/  HMMA.16816.F32.BF16 R68, R56, R54, R68 ;  /* 0x000000363844723c */ /* 0x000fec0000041844 */
[----:B------:R2:W-:Y:S02]  /*3590*/  MUFU.TANH R29, R18 ;  /* 0x00000012001d7308 */ /* 0x0005e40000002400 */
[----:B---3--:R-:W-:Y:S01]  /*35a0*/  HMMA.16816.F32.BF16 R80, R40, R76, R80 ;  /* 0x0000004c2850723c */ /* 0x008fe20000041850 */
[----:B------:R-:W-:-:S02]  /*35b0*/  FMUL.FTZ R24, R24, c[0x0][0x2ec] ;  /* 0x0000bb0018187a20 */ /* 0x000fc40000410000 */
[----:B------:R-:W-:Y:S02]  /*35c0*/  FMUL.FTZ R25, R25, c[0x0][0x2ec] ;  /* 0x0000bb0019197a20 */ /* 0x000fe40000410000 */
[----:B------:R-:W-:Y:S01]  /*35d0*/  FMUL.FTZ R26, R26, c[0x0][0x2ec] ;  /* 0x0000bb001a1a7a20 */ /* 0x000fe20000410000 */
[----:B------:R-:W3:Y:S02]  /*35e0*/  MUFU.TANH R2, R2 ;  /* 0x0000000200027308 */ /* 0x000ee40000002400 */
[----:B------:R-:W-:Y:S06]  /*35f0*/  HMMA.16816.F32.BF16 R44, R12, R30, R44 ;  /* 0x0000001e0c2c723c */ /* 0x000fec000004182c */
[----:B------:R-:W-:Y:S01]  /*3600*/  MUFU.TANH R31, R24 ;  /* 0x00000018001f7308 */ /* 0x000fe20000002400 */
[----:B------:R-:W-:Y:S01]  /*3610*/  FMUL.FTZ R30, R19, c[0x0][0x2ec] ;  /* 0x0000bb00131e7a20 */ /* 0x000fe20000410000 */
[----:B----4-:R-:W-:Y:S01]  /*3620*/  HMMA.16816.F32.BF16 R32, R8, R72, R32 ;  /* 0x000000480820723c */ /* 0x010fe20000041820 */
[----:B--2---:R-:W2:Y:S05]  /*3630*/  LDSM.16.M88.4 R16, [R188+0x5000] ;  /* 0x00500000bc10783b */ /* 0x004eaa0000000200 */
[----:B------:R-:W4:Y:S02]  /*3640*/  MUFU.TANH R30, R30 ;  /* 0x0000001e001e7308 */ /* 0x000f240000002400 */
[----:B------:R-:W-:Y:S08]  /*3650*/  HMMA.16816.F32.BF16 R68, R40, R78, R68 ;  /* 0x0000004e2844723c */ /* 0x000ff00000041844 */
[----:B------:R-:W-:Y:S01]  /*3660*/  HMMA.16816.F32.BF16 R64, R56, R48, R64 ;  /* 0x000000303840723c */ /* 0x000fe20000041840 */
[----:B------:R-:W-:Y:S07]  /*3670*/  MUFU.TANH R48, R25 ;  /* 0x0000001900307308 */ /* 0x000fee0000002400 */
[----:B-1----:R-:W-:Y:S01]  /*3680*/  HMMA.16816.F32.BF16 R80, R12, R20, R80 ;  /* 0x000000140c50723c */ /* 0x002fe20000041850 */
[----:B------:R-:W-:-:S02]  /*3690*/  FMUL.FTZ R34, R34, c[0x0][0x2ec] ;  /* 0x0000bb0022227a20 */ /* 0x000fc40000410000 */
[----:B------:R-:W-:-:S04]  /*36a0*/  FMUL.FTZ R35, R35, c[0x0][0x2ec] ;  /* 0x0000bb0023237a20 */ /* 0x000fc80000410000 */
[----:B------:R-:W-:Y:S01]  /*36b0*/  FMUL.FTZ R21, R32, c[0x0][0x2ec] ;  /* 0x0000bb0020157a20 */ /* 0x000fe20000410000 */
[----:B------:R-:W-:Y:S01]  /*36c0*/  HMMA.16816.F32.BF16 R68, R12, R22, R68 ;  /* 0x000000160c44723c */ /* 0x000fe20000041844 */
[----:B------:R-:W-:Y:S01]  /*36d0*/  FMUL.FTZ R32, R33, c[0x0][0x2ec] ;  /* 0x0000bb0021207a20 */ /* 0x000fe20000410000 */
[----:B------:R-:W-:Y:S01]  /*36e0*/  IADD3 R33, R3, 0x8, RZ ;  /* 0x0000000803217810 */ /* 0x000fe20007ffe0ff */
[----:B------:R-:W-:Y:S01]  /*36f0*/  FMUL.FTZ R20, R27, c[0x0][0x2ec] ;  /* 0x0000bb001b147a20 */ /* 0x000fe20000410000 */
[----:B------:R-:W-:Y:S03]  /*3700*/  MUFU.TANH R23, R34 ;  /* 0x0000002200177308 */ /* 0x000fe60000002400 */
[----:B------:R-:W-:Y:S01]  /*3710*/  IADD3 R22, R4, -c[0x0][0x2e4], -R211 ;  /* 0x8000b90004167a10 */ /* 0x000fe20007ffe8d3 */
[----:B------:R-:W-:Y:S04]  /*3720*/  HMMA.16816.F32.BF16 R64, R40, R36, R64 ;  /* 0x000000242840723c */ /* 0x000fe80000041840 */
[----:B------:R1:W5:Y:S01]  /*3730*/  MUFU.TANH R36, R26 ;  /* 0x0000001a00247308 */ /* 0x0003620000002400 */
[----:B------:R-:W-:-:S02]  /*3740*/  IMAD.IADD R219, R3, 0x1, R22 ;  /* 0x0000000103db7824 */ /* 0x000fc400078e0216 */
[--C-:B------:R-:W-:Y:S01]  /*3750*/  IMAD.IADD R217, R22, 0x1, R33.reuse ;  /* 0x0000000116d97824 */ /* 0x100fe200078e0221 */
[----:B--2---:R-:W-:Y:S01]  /*3760*/  HMMA.16816.F32.BF16 R80, R8, R16, R80 ;  /* 0x000000100850723c */ /* 0x004fe20000041850 */
[----:B------:R-:W-:Y:S01]  /*3770*/  IMAD.IADD R3, R3, 0x1, R6 ;  /* 0x0000000103037824 */ /* 0x000fe200078e0206 */
[----:B------:R-:W-:Y:S01]  /*3780*/  IMNMX R219, RZ, R219, !PT ;  /* 0x000000dbffdb7217 */ /* 0x000fe20007800200 */
[----:B------:R-:W-:Y:S01]  /*3790*/  IMAD.IADD R33, R6, 0x1, R33 ;  /* 0x0000000106217824 */ /* 0x000fe200078e0221 */
[----:B------:R-:W-:Y:S01]  /*37a0*/  IMNMX R217, RZ, R217, !PT ;  /* 0x000000d9ffd97217 */ /* 0x000fe20007800200 */
[----:B------:R-:W-:Y:S01]  /*37b0*/  IMAD R6, R231, 0x40, R209 ;  /* 0x00000040e7067824 */ /* 0x000fe200078e02d1 */
[-C--:B------:R-:W-:Y:S01]  /*37c0*/  IMNMX R218, R3, R4.reuse, PT ;  /* 0x0000000403da7217 */ /* 0x080fe20003800200 */
[----:B------:R-:W2:Y:S01]  /*37d0*/  MUFU.TANH R21, R21 ;  /* 0x0000001500157308 */ /* 0x000ea20000002400 */
[----:B------:R-:W-:Y:S01]  /*37e0*/  IMNMX R216, R33, R4, PT ;  /* 0x0000000421d87217 */ /* 0x000fe20003800200 */
[----:B------:R-:W-:Y:S01]  /*37f0*/  HMMA.16816.F32.BF16 R60, R56, R50, R60 ;  /* 0x00000032383c723c */ /* 0x000fe2000004183c */
[C---:B------:R-:W-:Y:S01]  /*3800*/  IADD3 R16, R6.reuse, 0x1, RZ ;  /* 0x0000000106107810 */ /* 0x040fe20007ffe0ff */
[----:B-1----:R-:W1:Y:S01]  /*3810*/  LDSM.16.M88.4 R24, [R195+0x11800] ;  /* 0x01180000c318783b */ /* 0x002e620000000200 */
[----:B------:R-:W-:-:S02]  /*3820*/  IADD3 R3, R6, 0x8, RZ ;  /* 0x0000000806037810 */ /* 0x000fc40007ffe0ff */
[C---:B------:R-:W-:Y:S01]  /*3830*/  ISETP.GE.AND P6, PT, R16.reuse, R218, PT ;  /* 0x000000da1000720c */ /* 0x040fe20003fc6270 */
[----:B------:R-:W1:Y:S01]  /*3840*/  MUFU.TANH R20, R20 ;  /* 0x0000001400147308 */ /* 0x000e620000002400 */
[C---:B------:R-:W-:Y:S01]  /*3850*/  ISETP.GE.AND P1, PT, R16.reuse, R216, PT ;  /* 0x000000d81000720c */ /* 0x040fe20003f26270 */
[C---:B------:R-:W-:Y:S01]  /*3860*/  HMMA.16816.F32.BF16 R68, R8.reuse, R18, R68 ;  /* 0x000000120844723c */ /* 0x040fe20000041844 */
[C---:B------:R-:W-:Y:S02]  /*3870*/  ISETP.LT.OR P6, PT, R16.reuse, R219, P6 ;  /* 0x000000db1000720c */ /* 0x040fe400037c1670 */
[----:B------:R-:W-:Y:S02]  /*3880*/  ISETP.LT.OR P1, PT, R16, R217, P1 ;  /* 0x000000d91000720c */ /* 0x000fe40000f21670 */
[C---:B------:R-:W-:Y:S02]  /*3890*/  IADD3 R16, R6.reuse, 0x9, RZ ;  /* 0x0000000906107810 */ /* 0x040fe40007ffe0ff */
[----:B------:R-:W-:Y:S01]  /*38a0*/  FMUL.FTZ R83, R83, c[0x0][0x2ec] ;  /* 0x0000bb0053537a20 */ /* 0x000fe20000410000 */
[-C--:B------:R-:W-:Y:S01]  /*38b0*/  ISETP.GE.AND P4, PT, R6, R218.reuse, PT ;  /* 0x000000da0600720c */ /* 0x080fe20003f86270 */
[----:B------:R-:W-:Y:S01]  /*38c0*/  HMMA.16816.F32.BF16 R44, R8, R74, R44 ;  /* 0x0000004a082c723c */ /* 0x000fe2000004182c */
[C---:B------:R-:W-:Y:S01]  /*38d0*/  ISETP.GE.AND P3, PT, R16.reuse, R218, PT ;  /* 0x000000da1000720c */ /* 0x040fe20003f66270 */
[----:B------:R-:W-:Y:S01]  /*38e0*/  MUFU.TANH R22, R35 ;  /* 0x0000002300167308 */ /* 0x000fe20000002400 */
[----:B------:R-:W-:Y:S01]  /*38f0*/  ISETP.GE.AND P2, PT, R16, R216, PT ;  /* 0x000000d81000720c */ /* 0x000fe20003f46270 */
[----:B------:R-:W-:Y:S01]  /*3900*/  FMUL.FTZ R80, R80, c[0x0][0x2ec] ;  /* 0x0000bb0050507a20 */ /* 0x000fe20000410000 */
[----:B------:R-:W-:Y:S01]  /*3910*/  ISETP.LT.OR P3, PT, R16, R219, P3 ;  /* 0x000000db1000720c */ /* 0x000fe20001f61670 */
[----:B------:R-:W-:Y:S01]  /*3920*/  FMUL.FTZ R82, R82, c[0x0][0x2ec] ;  /* 0x0000bb0052527a20 */ /* 0x000fe20000410000 */
[----:B------:R-:W-:Y:S01]  /*3930*/  ISETP.LT.OR P2, PT, R16, R217, P2 ;  /* 0x000000d91000720c */ /* 0x000fe20001741670 */
[----:B------:R-:W-:Y:S01]  /*3940*/  HMMA.16816.F32.BF16 R60, R40, R38, R60 ;  /* 0x00000026283c723c */ /* 0x000fe2000004183c */
[----:B------:R-:W2:Y:S01]  /*3950*/  LDSM.16.M88.4 R16, [R188+0x5800] ;  /* 0x00580000bc10783b */ /* 0x000ea20000000200 */
[C---:B------:R-:W-:Y:S01]  /*3960*/  ISETP.GE.AND P0, PT, R3.reuse, R218, PT ;  /* 0x000000da0300720c */ /* 0x040fe20003f06270 */
[----:B------:R-:W-:Y:S01]  /*3970*/  MUFU.TANH R170, R83 ;  /* 0x0000005300aa7308 */ /* 0x000fe20000002400 */
[----:B------:R-:W-:Y:S01]  /*3980*/  ISETP.GE.AND P5, PT, R3, R216, PT ;  /* 0x000000d80300720c */ /* 0x000fe20003fa6270 */
[----:B------:R-:W-:Y:S01]  /*3990*/  FMUL.FTZ R81, R81, c[0x0][0x2ec] ;  /* 0x0000bb0051517a20 */ /* 0x000fe20000410000 */
[----:B------:R-:W-:Y:S01]  /*39a0*/  ISETP.LT.OR P4, PT, R6, R219, P4 ;  /* 0x000000db0600720c */ /* 0x000fe20002781670 */
[----:B------:R-:W-:-:S04]  /*39b0*/  DEPBAR.LE SB0, 0x0 ;  /* 0x000080000000791a */ /* 0x000fc80000000000 */
[C---:B------:R-:W-:Y:S01]  /*39c0*/  ISETP.LT.OR P0, PT, R3.reuse, R219, P0 ;  /* 0x000000db0300720c */ /* 0x040fe20000701670 */
[----:B------:R-:W-:Y:S01]  /*39d0*/  MUFU.TANH R165, R80 ;  /* 0x0000005000a57308 */ /* 0x000fe20000002400 */
[-C--:B------:R-:W-:Y:S01]  /*39e0*/  ISETP.LT.OR P5, PT, R3, R217.reuse, P5 ;  /* 0x000000d90300720c */ /* 0x080fe20002fa1670 */
[----:B------:R-:W-:Y:S01]  /*39f0*/  FMUL.FTZ R68, R68, c[0x0][0x2ec] ;  /* 0x0000bb0044447a20 */ /* 0x000fe20000410000 */
[----:B---3--:R-:W-:Y:S01]  /*3a00*/  FSEL R3, R2, -INF , !P4 ;  /* 0xff80000002037808 */ /* 0x008fe20006000000 */
[----:B------:R-:W-:Y:S01]  /*3a10*/  FMUL.FTZ R34, R44, c[0x0][0x2ec] ;  /* 0x0000bb002c227a20 */ /* 0x000fe20000410000 */
[----:B------:R-:W-:Y:S01]  /*3a20*/  ISETP.GE.AND P4, PT, R6, R216, PT ;  /* 0x000000d80600720c */ /* 0x000fe20003f86270 */
[C---:B-1----:R-:W-:Y:S01]  /*3a30*/  HMMA.16816.F32.BF16 R64, R12.reuse, R24, R64 ;  /* 0x000000180c40723c */ /* 0x042fe20000041840 */
[----:B------:R-:W-:Y:S01]  /*3a40*/  FMUL.FTZ R4, R45, c[0x0][0x2ec] ;  /* 0x0000bb002d047a20 */ /* 0x000fe20000410000 */
[----:B----4-:R-:W-:Y:S01]  /*3a50*/  FSEL R30, R30, -INF , !P1 ;  /* 0xff8000001e1e7808 */ /* 0x010fe20004800000 */
[----:B------:R-:W-:Y:S01]  /*3a60*/  FMUL.FTZ R33, R46, c[0x0][0x2ec] ;  /* 0x0000bb002e217a20 */ /* 0x000fe20000410000 */
[----:B------:R-:W-:Y:S01]  /*3a70*/  ISETP.LT.OR P4, PT, R6, R217, P4 ;  /* 0x000000d90600720c */ /* 0x000fe20002781670 */
[----:B------:R-:W1:Y:S01]  /*3a80*/  MUFU.TANH R34, R34 ;  /* 0x0000002200227308 */ /* 0x000e620000002400 */
[----:B-----5:R-:W-:Y:S01]  /*3a90*/  FSEL R36, R36, -INF , !P5 ;  /* 0xff80000024247808 */ /* 0x020fe20006800000 */
[----:B------:R-:W-:Y:S01]  /*3aa0*/  FMUL.FTZ R47, R47, c[0x0][0x2ec] ;  /* 0x0000bb002f2f7a20 */ /* 0x000fe20000410000 */
[----:B------:R-:W-:Y:S01]  /*3ab0*/  HMMA.16816.F32.BF16 R60, R12, R26, R60 ;  /* 0x0000001a0c3c723c */ /* 0x000fe2000004183c */
[----:B------:R-:W-:Y:S01]  /*3ac0*/  IADD3 R25, R6, 0x10, RZ ;  /* 0x0000001006197810 */ /* 0x000fe20007ffe0ff */
[----:B------:R-:W-:Y:S01]  /*3ad0*/  FMUL.FTZ R69, R69, c[0x0][0x2ec] ;  /* 0x0000bb0045457a20 */ /* 0x000fe20000410000 */
[----:B------:R-:W-:Y:S01]  /*3ae0*/  FSEL R29, R29, -INF , !P4 ;  /* 0xff8000001d1d7808 */ /* 0x000fe20006000000 */
[----:B------:R-:W-:Y:S01]  /*3af0*/  FMUL.FTZ R70, R70, c[0x0][0x2ec] ;  /* 0x0000bb0046467a20 */ /* 0x000fe20000410000 */
[----:B------:R-:W-:Y:S01]  /*3b00*/  ISETP.GE.AND P4, PT, R25, R218, PT ;  /* 0x000000da1900720c */ /* 0x000fe20003f86270 */
[----:B------:R-:W3:Y:S01]  /*3b10*/  MUFU.TANH R4, R4 ;  /* 0x0000000400047308 */ /* 0x000ee20000002400 */
[----:B------:R-:W-:Y:S01]  /*3b20*/  IADD3 R12, R6, 0x18, RZ ;  /* 0x00000018060c7810 */ /* 0x000fe20007ffe0ff */
[----:B------:R-:W-:Y:S01]  /*3b30*/  FMUL.FTZ R71, R71, c[0x0][0x2ec] ;  /* 0x0000bb0047477a20 */ /* 0x000fe20000410000 */
[----:B------:R-:W-:-:S02]  /*3b40*/  ISETP.GE.AND P1, PT, R25, R216, PT ;  /* 0x000000d81900720c */ /* 0x000fc40003f26270 */
[C---:B------:R-:W-:Y:S02]  /*3b50*/  ISETP.LT.OR P4, PT, R25.reuse, R219, P4 ;  /* 0x000000db1900720c */ /* 0x040fe40002781670 */
[----:B------:R-:W-:Y:S01]  /*3b60*/  IADD3 R13, R6, 0x19, RZ ;  /* 0x00000019060d7810 */ /* 0x000fe20007ffe0ff */
[----:B------:R-:W4:Y:S01]  /*3b70*/  MUFU.TANH R160, R82 ;  /* 0x0000005200a07308 */ /* 0x000f220000002400 */
[-C--:B------:R-:W-:Y:S01]  /*3b80*/  ISETP.GE.AND P5, PT, R12, R218.reuse, PT ;  /* 0x000000da0c00720c */ /* 0x080fe20003fa6270 */
[C---:B--2---:R-:W-:Y:S01]  /*3b90*/  HMMA.16816.F32.BF16 R64, R8.reuse, R16, R64 ;  /* 0x000000100840723c */ /* 0x044fe20000041840 */
[----:B------:R-:W-:Y:S02]  /*3ba0*/  ISETP.LT.OR P1, PT, R25, R217, P1 ;  /* 0x000000d91900720c */ /* 0x000fe40000f21670 */
[----:B------:R-:W-:Y:S02]  /*3bb0*/  IADD3 R24, R6, 0x11, RZ ;  /* 0x0000001106187810 */ /* 0x000fe40007ffe0ff */
[----:B------:R-:W-:Y:S01]  /*3bc0*/  FSEL R25, R48, -INF , !P3 ;  /* 0xff80000030197808 */ /* 0x000fe20005800000 */
[----:B------:R-:W2:Y:S01]  /*3bd0*/  MUFU.TANH R32, R32 ;  /* 0x0000002000207308 */ /* 0x000ea20000002400 */
[----:B------:R-:W-:Y:S01]  /*3be0*/  FSEL R15, R21, -INF , !P4 ;  /* 0xff800000150f7808 */ /* 0x000fe20006000000 */
[----:B------:R-:W-:Y:S01]  /*3bf0*/  HMMA.16816.F32.BF16 R60, R8, R18, R60 ;  /* 0x00000012083c723c */ /* 0x000fe2000004183c */
[----:B------:R-:W-:-:S02]  /*3c00*/  ISETP.GE.AND P3, PT, R13, R218, PT ;  /* 0x000000da0d00720c */ /* 0x000fc40003f66270 */
[-C--:B------:R-:W-:Y:S02]  /*3c10*/  ISETP.GE.AND P4, PT, R13, R216.reuse, PT ;  /* 0x000000d80d00720c */ /* 0x080fe40003f86270 */
[-C--:B------:R-:W-:Y:S01]  /*3c20*/  ISETP.LT.OR P5, PT, R12, R219.reuse, P5 ;  /* 0x000000db0c00720c */ /* 0x080fe20002fa1670 */
[----:B------:R-:W5:Y:S01]  /*3c30*/  MUFU.TANH R33, R33 ;  /* 0x0000002100217308 */ /* 0x000f620000002400 */
[----:B------:R-:W-:Y:S02]  /*3c40*/  FSEL R31, R31, -INF , !P0 ;  /* 0xff8000001f1f7808 */ /* 0x000fe40004000000 */
[----:B------:R-:W-:Y:S02]  /*3c50*/  IADD3 R16, R6, 0x21, RZ ;  /* 0x0000002106107810 */ /* 0x000fe40007ffe0ff */
[-C--:B------:R-:W-:Y:S02]  /*3c60*/  ISETP.GE.AND P0, PT, R24, R216.reuse, PT ;  /* 0x000000d81800720c */ /* 0x080fe40003f06270 */
[C---:B------:R-:W-:Y:S01]  /*3c70*/  ISETP.LT.OR P3, PT, R13.reuse, R219, P3 ;  /* 0x000000db0d00720c */ /* 0x040fe20001f61670 */
[----:B------:R-:W2:Y:S01]  /*3c80*/  MUFU.TANH R2, R47 ;  /* 0x0000002f00027308 */ /* 0x000ea20000002400 */
[-C--:B------:R-:W-:Y:S01]  /*3c90*/  ISETP.LT.OR P4, PT, R13, R217.reuse, P4 ;  /* 0x000000d90d00720c */ /* 0x080fe20002781670 */
[----:B------:R-:W-:Y:S01]  /*3ca0*/  FMUL.FTZ R66, R66, c[0x0][0x2ec] ;  /* 0x0000bb0042427a20 */ /* 0x000fe20000410000 */
[----:B------:R-:W-:Y:S01]  /*3cb0*/  FSEL R20, R20, -INF , !P2 ;  /* 0xff80000014147808 */ /* 0x000fe20005000000 */
[----:B------:R-:W-:Y:S01]  /*3cc0*/  FMUL.FTZ R64, R64, c[0x0][0x2ec] ;  /* 0x0000bb0040407a20 */ /* 0x000fe20000410000 */
[----:B-1----:R-:W-:Y:S01]  /*3cd0*/  FSEL R13, R34, -INF , !P5 ;  /* 0xff800000220d7808 */ /* 0x002fe20006800000 */
[----:B------:R-:W-:Y:S01]  /*3ce0*/  FMUL.FTZ R65, R65, c[0x0][0x2ec] ;  /* 0x0000bb0041417a20 */ /* 0x000fe20000410000 */
[-C--:B------:R-:W-:Y:S01]  /*3cf0*/  ISETP.GE.AND P2, PT, R12, R216.reuse, PT ;  /* 0x000000d80c00720c */ /* 0x080fe20003f46270 */
[----:B------:R-:W1:Y:S01]  /*3d00*/  MUFU.TANH R162, R66 ;  /* 0x0000004200a27308 */ /* 0x000e620000002400 */
[----:B------:R-:W-:Y:S01]  /*3d10*/  ISETP.GE.AND P5, PT, R16, R216, PT ;  /* 0x000000d81000720c */ /* 0x000fe20003fa6270 */
[----:B------:R-:W-:Y:S01]  /*3d20*/  FMUL.FTZ R67, R67, c[0x0][0x2ec] ;  /* 0x0000bb0043437a20 */ /* 0x000fe20000410000 */
[-C--:B------:R-:W-:Y:S01]  /*3d30*/  ISETP.LT.OR P0, PT, R24, R217.reuse, P0 ;  /* 0x000000d91800720c */ /* 0x080fe20000701670 */
[----:B------:R-:W-:Y:S01]  /*3d40*/  FMUL.FTZ R60, R60, c[0x0][0x2ec] ;  /* 0x0000bb003c3c7a20 */ /* 0x000fe20000410000 */
[----:B------:R-:W-:Y:S01]  /*3d50*/  IADD3 R21, R6, 0x20, RZ ;  /* 0x0000002006157810 */ /* 0x000fe20007ffe0ff */
[----:B------:R-:W-:Y:S01]  /*3d60*/  FMUL.FTZ R61, R61, c[0x0][0x2ec] ;  /* 0x0000bb003d3d7a20 */ /* 0x000fe20000410000 */
[-C--:B------:R-:W-:Y:S01]  /*3d70*/  ISETP.LT.OR P2, PT, R12, R217.reuse, P2 ;  /* 0x000000d90c00720c */ /* 0x080fe20001741670 */
[----:B------:R-:W1:Y:S01]  /*3d80*/  MUFU.TANH R157, R81 ;  /* 0x00000051009d7308 */ /* 0x000e620000002400 */
[----:B------:R-:W-:Y:S01]  /*3d90*/  ISETP.LT.OR P5, PT, R16, R217, P5 ;  /* 0x000000d91000720c */ /* 0x000fe20002fa1670 */
[----:B------:R-:W-:Y:S01]  /*3da0*/  FMUL.FTZ R62, R62, c[0x0][0x2ec] ;  /* 0x0000bb003e3e7a20 */ /* 0x000fe20000410000 */
[----:B---3--:R-:W-:Y:S01]  /*3db0*/  FSEL R9, R4, -INF , !P3 ;  /* 0xff80000004097808 */ /* 0x008fe20005800000 */
[----:B------:R-:W-:Y:S01]  /*3dc0*/  FMUL.FTZ R63, R63, c[0x0][0x2ec] ;  /* 0x0000bb003f3f7a20 */ /* 0x000fe20000410000 */
[----:B------:R-:W-:-:S02]  /*3dd0*/  FSEL R14, R23, -INF , !P1 ;  /* 0xff800000170e7808 */ /* 0x000fc40004800000 */
[----:B------:R-:W-:Y:S01]  /*3de0*/  FSEL R12, R22, -INF , !P0 ;  /* 0xff800000160c7808 */ /* 0x000fe20004000000 */
[----:B------:R-:W3:Y:S01]  /*3df0*/  MUFU.TANH R163, R68 ;  /* 0x0000004400a37308 */ /* 0x000ee20000002400 */
[----:B------:R-:W-:Y:S02]  /*3e00*/  IADD3 R4, R6, 0x30, RZ ;  /* 0x0000003006047810 */ /* 0x000fe40007ffe0ff */
[----:B------:R-:W-:Y:S02]  /*3e10*/  FSEL R28, R28, -INF , !P6 ;  /* 0xff8000001c1c7808 */ /* 0x000fe40007000000 */
[C---:B------:R-:W-:Y:S02]  /*3e20*/  ISETP.GE.AND P1, PT, R21.reuse, R218, PT ;  /* 0x000000da1500720c */ /* 0x040fe40003f26270 */
[----:B------:R-:W-:Y:S01]  /*3e30*/  ISETP.GE.AND P0, PT, R21, R216, PT ;  /* 0x000000d81500720c */ /* 0x000fe20003f06270 */
[----:B------:R-:W-:Y:S01]  /*3e40*/  MUFU.TANH R159, R69 ;  /* 0x00000045009f7308 */ /* 0x000fe20000002400 */
[----:B------:R-:W-:-:S02]  /*3e50*/  ISETP.GE.AND P6, PT, R24, R218, PT ;  /* 0x000000da1800720c */ /* 0x000fc40003fc6270 */
[----:B------:R-:W-:Y:S02]  /*3e60*/  FSEL R170, R170, -INF , !P5 ;  /* 0xff800000aaaa7808 */ /* 0x000fe40006800000 */
[----:B------:R-:W-:Y:S02]  /*3e70*/  ISETP.GE.AND P5, PT, R4, R216, PT ;  /* 0x000000d80400720c */ /* 0x000fe40003fa6270 */
[C---:B------:R-:W-:Y:S01]  /*3e80*/  ISETP.LT.OR P1, PT, R21.reuse, R219, P1 ;  /* 0x000000db1500720c */ /* 0x040fe20000f21670 */
[----:B------:R-:W1:Y:S01]  /*3e90*/  MUFU.TANH R168, R70 ;  /* 0x0000004600a87308 */ /* 0x000e620000002400 */
[----:B------:R-:W-:Y:S02]  /*3ea0*/  ISETP.LT.OR P0, PT, R21, R217, P0 ;  /* 0x000000d91500720c */ /* 0x000fe40000701670 */
[----:B------:R-:W-:Y:S02]  /*3eb0*/  ISETP.LT.OR P6, PT, R24, R219, P6 ;  /* 0x000000db1800720c */ /* 0x000fe400037c1670 */
[----:B------:R-:W-:-:S02]  /*3ec0*/  IADD3 R10, R6, 0x29, RZ ;  /* 0x00000029060a7810 */ /* 0x000fc40007ffe0ff */
[----:B------:R-:W-:Y:S01]  /*3ed0*/  IADD3 R11, R6, 0x28, RZ ;  /* 0x00000028060b7810 */ /* 0x000fe20007ffe0ff */
[----:B------:R-:W1:Y:S01]  /*3ee0*/  MUFU.TANH R166, R71 ;  /* 0x0000004700a67308 */ /* 0x000e620000002400 */
[----:B------:R-:W-:Y:S02]  /*3ef0*/  ISETP.LT.OR P5, PT, R4, R217, P5 ;  /* 0x000000d90400720c */ /* 0x000fe40002fa1670 */
[----:B------:R-:W-:Y:S02]  /*3f00*/  FSEL R165, R165, -INF , !P1 ;  /* 0xff800000a5a57808 */ /* 0x000fe40004800000 */
[----:B----4-:R-:W-:Y:S02]  /*3f10*/  FSEL R160, R160, -INF , !P0 ;  /* 0xff800000a0a07808 */ /* 0x010fe40004000000 */
[----:B--2---:R-:W-:Y:S01]  /*3f20*/  FSEL R17, R32, -INF , !P6 ;  /* 0xff80000020117808 */ /* 0x004fe20007000000 */
[----:B------:R-:W2:Y:S01]  /*3f30*/  MUFU.TANH R169, R64 ;  /* 0x0000004000a97308 */ /* 0x000ea20000002400 */
[----:B-----5:R-:W-:-:S02]  /*3f40*/  FSEL R8, R33, -INF , !P2 ;  /* 0xff80000021087808 */ /* 0x020fc40005000000 */
[----:B------:R-:W-:Y:S02]  /*3f50*/  ISETP.GE.AND P3, PT, R10, R218, PT ;  /* 0x000000da0a00720c */ /* 0x000fe40003f66270 */
[----:B------:R-:W-:Y:S02]  /*3f60*/  FSEL R2, R2, -INF , !P4 ;  /* 0xff80000002027808 */ /* 0x000fe40006000000 */
[----:B------:R-:W-:Y:S01]  /*3f70*/  ISETP.GE.AND P1, PT, R10, R216, PT ;  /* 0x000000d80a00720c */ /* 0x000fe20003f26270 */
[----:B------:R-:W4:Y:S01]  /*3f80*/  MUFU.TANH R167, R65 ;  /* 0x0000004100a77308 */ /* 0x000f220000002400 */
[-C--:B------:R-:W-:Y:S02]  /*3f90*/  ISETP.GE.AND P0, PT, R4, R218.reuse, PT ;  /* 0x000000da0400720c */ /* 0x080fe40003f06270 */
[-C--:B------:R-:W-:Y:S02]  /*3fa0*/  ISETP.GE.AND P6, PT, R16, R218.reuse, PT ;  /* 0x000000da1000720c */ /* 0x080fe40003fc6270 */
[----:B------:R-:W-:-:S02]  /*3fb0*/  ISETP.GE.AND P2, PT, R11, R218, PT ;  /* 0x000000da0b00720c */ /* 0x000fc40003f46270 */
[----:B------:R-:W-:Y:S01]  /*3fc0*/  ISETP.GE.AND P4, PT, R11, R216, PT ;  /* 0x000000d80b00720c */ /* 0x000fe20003f86270 */
[----:B------:R-:W5:Y:S01]  /*3fd0*/  MUFU.TANH R142, R67 ;  /* 0x00000043008e7308 */ /* 0x000f620000002400 */
[----:B-1----:R-:W-:Y:S02]  /*3fe0*/  FSEL R162, R162, -INF , !P5 ;  /* 0xff800000a2a27808 */ /* 0x002fe40006800000 */
[----:B------:R-:W-:Y:S02]  /*3ff0*/  ISETP.GT.AND P5, PT, R231, R206, PT ;  /* 0x000000cee700720c */ /* 0x000fe40003fa4270 */
[C---:B------:R-:W-:Y:S02]  /*4000*/  ISETP.LT.OR P3, PT, R10.reuse, R219, P3 ;  /* 0x000000db0a00720c */ /* 0x040fe40001f61670 */
[----:B------:R-:W-:Y:S01]  /*4010*/  ISETP.LT.OR P1, PT, R10, R217, P1 ;  /* 0x000000d90a00720c */ /* 0x000fe20000f21670 */
[----:B------:R-:W1:Y:S01]  /*4020*/  MUFU.TANH R143, R60 ;  /* 0x0000003c008f7308 */ /* 0x000e620000002400 */
[----:B------:R-:W-:-:S02]  /*4030*/  ISETP.LT.OR P0, PT, R4, R219, P0 ;  /* 0x000000db0400720c */ /* 0x000fc40000701670 */
[-C--:B------:R-:W-:Y:S02]  /*4040*/  ISETP.LT.OR P6, PT, R16, R219.reuse, P6 ;  /* 0x000000db1000720c */ /* 0x080fe400037c1670 */
[C---:B------:R-:W-:Y:S02]  /*4050*/  ISETP.LT.OR P2, PT, R11.reuse, R219, P2 ;  /* 0x000000db0b00720c */ /* 0x040fe40001741670 */
[----:B------:R-:W-:Y:S01]  /*4060*/  ISETP.LT.OR P4, PT, R11, R217, P4 ;  /* 0x000000d90b00720c */ /* 0x000fe20002781670 */
[----:B------:R-:W-:Y:S01]  /*4070*/  MUFU.TANH R141, R61 ;  /* 0x0000003d008d7308 */ /* 0x000fe20000002400 */
[C---:B------:R-:W-:Y:S02]  /*4080*/  IADD3 R10, R6.reuse, 0x31, RZ ;  /* 0x00000031060a7810 */ /* 0x040fe40007ffe0ff */
[C---:B------:R-:W-:Y:S02]  /*4090*/  IADD3 R4, R6.reuse, 0x38, RZ ;  /* 0x0000003806047810 */ /* 0x040fe40007ffe0ff */
[----:B------:R-:W-:-:S02]  /*40a0*/  IADD3 R6, R6, 0x39, RZ ;  /* 0x0000003906067810 */ /* 0x000fc40007ffe0ff */
[----:B------:R-:W-:Y:S01]  /*40b0*/  FSEL R157, R157, -INF , !P6 ;  /* 0xff8000009d9d7808 */ /* 0x000fe20007000000 */
[----:B------:R-:W1:Y:S01]  /*40c0*/  MUFU.TANH R140, R62 ;  /* 0x0000003e008c7308 */ /* 0x000e620000002400 */
[----:B---3--:R-:W-:Y:S02]  /*40d0*/  FSEL R163, R163, -INF , !P2 ;  /* 0xff800000a3a37808 */ /* 0x008fe40005000000 */
[----:B------:R-:W-:Y:S02]  /*40e0*/  FSEL R168, R168, -INF , !P4 ;  /* 0xff800000a8a87808 */ /* 0x000fe40006000000 */
[----:B------:R-:W-:Y:S02]  /*40f0*/  FSEL R159, R159, -INF , !P3 ;  /* 0xff8000009f9f7808 */ /* 0x000fe40005800000 */
[----:B------:R-:W-:Y:S01]  /*4100*/  FSEL R166, R166, -INF , !P1 ;  /* 0xff800000a6a67808 */ /* 0x000fe20004800000 */
[----:B------:R-:W3:Y:S01]  /*4110*/  MUFU.TANH R158, R63 ;  /* 0x0000003f009e7308 */ /* 0x000ee20000002400 */
[----:B--2---:R-:W-:Y:S01]  /*4120*/  FSEL R169, R169, -INF , !P0 ;  /* 0xff800000a9a97808 */ /* 0x004fe20004000000 */
[----:B------:R-:W-:Y:S01]  /*4130*/  BAR.SYNC.DEFER_BLOCKING 0x0 ;  /* 0x0000000000007b1d */ /* 0x000fe20000010000 */
[----:B------:R-:W-:-:S02]  /*4140*/  ISETP.GE.AND P6, PT, R10, R218, PT ;  /* 0x000000da0a00720c */ /* 0x000fc40003fc6270 */
[----:B------:R-:W-:Y:S02]  /*4150*/  ISETP.GE.AND P2, PT, R10, R216, PT ;  /* 0x000000d80a00720c */ /* 0x000fe40003f46270 */
[-C--:B------:R-:W-:Y:S02]  /*4160*/  ISETP.GE.AND P4, PT, R4, R218.reuse, PT ;  /* 0x000000da0400720c */ /* 0x080fe40003f86270 */
[----:B------:R-:W-:Y:S02]  /*4170*/  ISETP.GE.AND P3, PT, R6, R218, PT ;  /* 0x000000da0600720c */ /* 0x000fe40003f66270 */
[-C--:B------:R-:W-:Y:S02]  /*4180*/  ISETP.GE.AND P1, PT, R4, R216.reuse, PT ;  /* 0x000000d80400720c */ /* 0x080fe40003f26270 */
        /* <DEDUP_REMOVED lines=8> */
[----:B-----5:R-:W-:Y:S02]  /*4210*/  FSEL R142, R142, -INF , !P2 ;  /* 0xff8000008e8e7808 */ /* 0x020fe40005000000 */
[----:B-1----:R-:W-:Y:S02]  /*4220*/  FSEL R143, R143, -INF , !P4 ;  /* 0xff8000008f8f7808 */ /* 0x002fe40006000000 */
[----:B------:R-:W-:Y:S02]  /*4230*/  FSEL R140, R140, -INF , !P1 ;  /* 0xff8000008c8c7808 */ /* 0x000fe40004800000 */
[----:B------:R-:W-:Y:S02]  /*4240*/  FSEL R141, R141, -INF , !P3 ;  /* 0xff8000008d8d7808 */ /* 0x000fe40005800000 */
[----:B---3--:R-:W-:Y:S01]  /*4250*/  FSEL R158, R158, -INF , !P0 ;  /* 0xff8000009e9e7808 */ /* 0x008fe20004000000 */
[----:B------:R-:W-:Y:S05]  /*4260*/  @!P5 BRA `(.L_x_375) ;  /* 0x000003900000d947 */ /* 0x000fea0003800000 */
[----:B------:R-:W-:Y:S01]  /*4270*/  IADD3 R19, R223, -0x2, RZ ;  /* 0xfffffffedf137810 */ /* 0x000fe20007ffe0ff */
        /* <DEDUP_REMOVED lines=54> */
.L_x_377:
[----:B------:R-:W-:Y:S05]  /*45e0*/  BSYNC B0 ;  /* 0x0000000000007941 */ /* 0x000fea0003800000 */
.L_x_376:
[----:B------:R-:W0:Y:S02]  /*45f0*/  LDGDEPBAR ;  /* 0x00000000000079af */ /* 0x000e240000000000 */
.L_x_375:
        /* <DEDUP_REMOVED lines=76> */
[----:B------:R-:W-:Y:S01]  /*4ac0*/  LDSM.16.MT88.4 R28, [R192+0x12800] ;  /* 0x01280000c01c783b */ /* 0x000fe20000004200 */
[--C-:B------:R-:W-:Y:S01]  /*4ad0*/  FFMA.FTZ R147, R20, c[0x0][0x23c], -R161.reuse ;  /* 0x00008f0014937a23 */ /* 0x100fe200000108a1 */
[----:B------:R-:W-:Y:S01]  /*4ae0*/  MUFU.EX2 R151, R151 ;  /* 0x0000009700977308 */ /* 0x000fe20000000800 */
[--C-:B------:R-:W-:Y:S01]  /*4af0*/  FFMA.FTZ R145, R8, c[0x0][0x23c], -R161.reuse ;  /* 0x00008f0008917a23 */ /* 0x100fe200000108a1 */
[----:B------:R-:W-:Y:S01]  /*4b00*/  LDSM.16.MT88.4 R20, [R196+0x12800] ;  /* 0x01280000c414783b */ /* 0x000fe20000004200 */
[--C-:B------:R-:W-:Y:S02]  /*4b10*/  FFMA.FTZ R135, R13, c[0x0][0x23c], -R164.reuse ;  /* 0x00008f000d877a23 */ /* 0x100fe400000108a4 */
[--C-:B------:R-:W-:Y:S01]  /*4b20*/  FFMA.FTZ R146, R14, c[0x0][0x23c], -R161.reuse ;  /* 0x00008f000e927a23 */ /* 0x100fe200000108a1 */
[----:B------:R-:W2:Y:S01]  /*4b30*/  LDSM.16.MT88.4 R8, [R196+0x14800] ;  /* 0x01480000c408783b */ /* 0x000ea20000004200 */
[--C-:B------:R-:W-:Y:S01]  /*4b40*/  FFMA.FTZ R133, R12, c[0x0][0x23c], -R161.reuse ;  /* 0x00008f000c857a23 */ /* 0x100fe200000108a1 */
[----:B------:R-:W3:Y:S01]  /*4b50*/  MUFU.EX2 R144, R144 ;  /* 0x0000009000907308 */ /* 0x000ee20000000800 */
[----:B-1----:R-:W-:Y:S01]  /*4b60*/  F2FP.BF16.PACK_AB R96, R148, R153 ;  /* 0x000000999460723e */ /* 0x002fe200000010ff */
[----:B------:R-:W-:Y:S01]  /*4b70*/  FFMA.FTZ R2, R2, c[0x0][0x23c], -R161 ;  /* 0x00008f0002027a23 */ /* 0x000fe200000108a1 */
[----:B------:R-:W1:Y:S01]  /*4b80*/  LDSM.16.MT88.4 R12, [R192+0x14800] ;  /* 0x01480000c00c783b */ /* 0x000e620000004200 */
[----:B------:R-:W-:-:S02]  /*4b90*/  FFMA.FTZ R154, R165, c[0x0][0x23c], -R164 ;  /* 0x00008f00a59a7a23 */ /* 0x000fc400000108a4 */
[--C-:B------:R-:W-:Y:S02]  /*4ba0*/  FFMA.FTZ R156, R163, c[0x0][0x23c], -R164.reuse ;  /* 0x00008f00a39c7a23 */ /* 0x100fe400000108a4 */
        /* <DEDUP_REMOVED lines=15> */
[----:B------:R-:W3:Y:S01]  /*4ca0*/  MUFU.EX2 R147, R147 ;  /* 0x0000009300937308 */ /* 0x000ee20000000800 */
[----:B----4-:R-:W-:Y:S01]  /*4cb0*/  F2FP.BF16.PACK_AB R97, R155, R150 ;  /* 0x000000969b61723e */ /* 0x010fe200000010ff */
        /* <DEDUP_REMOVED lines=57> */
[C---:B--2---:R-:W-:Y:S07]  /*5050*/  HMMA.16816.F32.BF16 R92, R96.reuse, R4, RZ ;  /* 0x00000004605c723c */ /* 0x044fee00000418ff */
        /* <DEDUP_REMOVED lines=194> */
[----:B------:R-:W4:Y:S04]  /*5c80*/  LDSM.16.M88.4 R144, [R201+0xc800] ;  /* 0x00c80000c990783b */ /* 0x000f280000000200 */
[----:B------:R-:W5:Y:S04]  /*5c90*/  LDSM.16.M88.4 R136, [R201+0xd000] ;  /* 0x00d00000c988783b */ /* 0x000f680000000200 */
[----:B------:R-:W4:Y:S04]  /*5ca0*/  LDSM.16.M88.4 R152, [R201+0xd800] ;  /* 0x00d80000c998783b */ /* 0x000f280000000200 */
[----:B------:R-:W-:Y:S04]  /*5cb0*/  LDSM.16.M88.4 R4, [R200] ;  /* 0x00000000c804783b */ /* 0x000fe80000000200 */
[----:B------:R-:W5:Y:S04]  /*5cc0*/  LDSM.16.M88.4 R28, [R199] ;  /* 0x00000000c71c783b */ /* 0x000f680000000200 */
[----:B------:R-:W5:Y:S04]  /*5cd0*/  LDSM.16.M88.4 R20, [R191] ;  /* 0x00000000bf14783b */ /* 0x000f680000000200 */
[----:B------:R-:W5:Y:S04]  /*5ce0*/  LDSM.16.M88.4 R172, [R190] ;  /* 0x00000000beac783b */ /* 0x000f680000000200 */
[----:B---3--:R-:W3:Y:S04]  /*5cf0*/  LDSM.16.M88.4 R16, [R189] ;  /* 0x00000000bd10783b */ /* 0x008ee80000000200 */
[----:B-1----:R-:W-:Y:S01]  /*5d00*/  LDSM.16.M88.4 R8, [R198] ;  /* 0x00000000c608783b */ /* 0x002fe20000000200 */
[C---:B--2---:R-:W-:Y:S03]  /*5d10*/  HMMA.16816.F32.BF16 R12, R164.reuse, R24, RZ ;  /* 0x00000018a40c723c */ /* 0x044fe600000418ff */
[----:B------:R-:W1:Y:S04]  /*5d20*/  LDSM.16.M88.4 R168, [R195+0xc000] ;  /* 0x00c00000c3a8783b */ /* 0x000e680000000200 */
[----:B------:R-:W2:Y:S01]  /*5d30*/  LDSM.16.M88.4 R160, [R195+0xc800] ;  /* 0x00c80000c3a0783b */ /* 0x000ea20000000200 */
[C---:B------:R-:W-:Y:S03]  /*5d40*/  HMMA.16816.F32.BF16 R24, R164.reuse, R26, RZ ;  /* 0x0000001aa418723c */ /* 0x040fe600000418ff */
[----:B------:R-:W1:Y:S04]  /*5d50*/  LDSM.16.M88.4 R156, [R195+0xd000] ;  /* 0x00d00000c39c783b */ /* 0x000e680000000200 */
[----:B------:R-:W-:Y:S01]  /*5d60*/  LDSM.16.M88.4 R232, [R183] ;  /* 0x00000000b7e8783b */ /* 0x000fe20000000200 */
[C---:B----4-:R-:W-:Y:S03]  /*5d70*/  HMMA.16816.F32.BF16 R148, R164.reuse, R144, RZ ;  /* 0x00000090a494723c */ /* 0x050fe600000418ff */
[----:B------:R-:W0:Y:S05]  /*5d80*/  LDGDEPBAR ;  /* 0x00000000000079af */ /* 0x000e2a0000000000 */
[C---:B-----5:R-:W-:Y:S08]  /*5d90*/  HMMA.16816.F32.BF16 R140, R164.reuse, R136, RZ ;  /* 0x00000088a48c723c */ /* 0x060ff000000418ff */
[C---:B------:R-:W-:Y:S08]  /*5da0*/  HMMA.16816.F32.BF16 R144, R164.reuse, R146, RZ ;  /* 0x00000092a490723c */ /* 0x040ff000000418ff */
[C---:B------:R-:W-:Y:S08]  /*5db0*/  HMMA.16816.F32.BF16 R136, R164.reuse, R138, RZ ;  /* 0x0000008aa488723c */ /* 0x040ff000000418ff */
[C---:B------:R-:W-:Y:S08]  /*5dc0*/  HMMA.16816.F32.BF16 R32, R164.reuse, R152, RZ ;  /* 0x00000098a420723c */ /* 0x040ff000000418ff */
[----:B------:R-:W-:Y:S01]  /*5dd0*/  HMMA.16816.F32.BF16 R164, R164, R154, RZ ;  /* 0x0000009aa4a4723c */ /* 0x000fe200000418ff */
[----:B------:R-:W4:Y:S07]  /*5de0*/  LDSM.16.M88.4 R152, [R195+0xd800] ;  /* 0x00d80000c398783b */ /* 0x000f2e0000000200 */
[C---:B------:R-:W-:Y:S08]  /*5df0*/  HMMA.16816.F32.BF16 R12, R4.reuse, R28, R12 ;  /* 0x0000001c040c723c */ /* 0x040ff0000004180c */
[C---:B------:R-:W-:Y:S01]  /*5e00*/  HMMA.16816.F32.BF16 R24, R4.reuse, R30, R24 ;  /* 0x0000001e0418723c */ /* 0x040fe20000041818 */
[----:B------:R-:W-:Y:S07]  /*5e10*/  LDSM.16.M88.4 R28, [R188] ;  /* 0x00000000bc1c783b */ /* 0x000fee0000000200 */
[C---:B------:R-:W-:Y:S08]  /*5e20*/  HMMA.16816.F32.BF16 R148, R4.reuse, R20, R148 ;  /* 0x000000140494723c */ /* 0x040ff00000041894 */
[C---:B------:R-:W-:Y:S01]  /*5e30*/  HMMA.16816.F32.BF16 R144, R4.reuse, R22, R144 ;  /* 0x000000160490723c */ /* 0x040fe20000041890 */
[----:B------:R-:W5:Y:S07]  /*5e40*/  LDSM.16.M88.4 R20, [R197] ;  /* 0x00000000c514783b */ /* 0x000f6e0000000200 */
[C---:B------:R-:W-:Y:S08]  /*5e50*/  HMMA.16816.F32.BF16 R140, R4.reuse, R172, R140 ;  /* 0x000000ac048c723c */ /* 0x040ff0000004188c */
[C---:B------:R-:W-:Y:S01]  /*5e60*/  HMMA.16816.F32.BF16 R136, R4.reuse, R174, R136 ;  /* 0x000000ae0488723c */ /* 0x040fe20000041888 */
[----:B------:R-:W-:Y:S07]  /*5e70*/  LDSM.16.M88.4 R172, [R185] ;  /* 0x00000000b9ac783b */ /* 0x000fee0000000200 */
[C---:B---3--:R-:W-:Y:S08]  /*5e80*/  HMMA.16816.F32.BF16 R32, R4.reuse, R16, R32 ;  /* 0x000000100420723c */ /* 0x048ff00000041820 */
[----:B------:R-:W-:Y:S01]  /*5e90*/  HMMA.16816.F32.BF16 R164, R4, R18, R164 ;  /* 0x0000001204a4723c */ /* 0x000fe200000418a4 */
[----:B------:R-:W3:Y:S04]  /*5ea0*/  LDSM.16.M88.4 R16, [R188+0x800] ;  /* 0x00080000bc10783b */ /* 0x000ee80000000200 */
[----:B------:R-:W3:Y:S03]  /*5eb0*/  LDSM.16.M88.4 R4, [R188+0x1000] ;  /* 0x00100000bc04783b */ /* 0x000ee60000000200 */
[C---:B-1----:R-:W-:Y:S08]  /*5ec0*/  HMMA.16816.F32.BF16 R12, R8.reuse, R168, R12 ;  /* 0x000000a8080c723c */ /* 0x042ff0000004180c */
[C---:B------:R-:W-:Y:S01]  /*5ed0*/  HMMA.16816.F32.BF16 R24, R8.reuse, R170, R24 ;  /* 0x000000aa0818723c */ /* 0x040fe20000041818 */
[----:B------:R-:W1:Y:S07]  /*5ee0*/  LDSM.16.M88.4 R168, [R188+0x1800] ;  /* 0x00180000bca8783b */ /* 0x000e6e0000000200 */
[C---:B--2---:R-:W-:Y:S08]  /*5ef0*/  HMMA.16816.F32.BF16 R148, R8.reuse, R160, R148 ;  /* 0x000000a00894723c */ /* 0x044ff00000041894 */
        /* <DEDUP_REMOVED lines=9> */
[C---:B-----5:R-:W-:Y:S08]  /*5f90*/  HMMA.16816.F32.BF16 R12, R20.reuse, R28, R12 ;  /* 0x0000001c140c723c */ /* 0x060ff0000004180c */
[C---:B------:R-:W-:Y:S01]  /*5fa0*/  HMMA.16816.F32.BF16 R24, R20.reuse, R30, R24 ;  /* 0x0000001e1418723c */ /* 0x040fe20000041818 */
[----:B------:R-:W5:Y:S07]  /*5fb0*/  LDSM.16.M88.4 R28, [R201+0xf800] ;  /* 0x00f80000c91c783b */ /* 0x000f6e0000000200 */
[C---:B---3--:R-:W-:Y:S08]  /*5fc0*/  HMMA.16816.F32.BF16 R148, R20.reuse, R16, R148 ;  /* 0x000000101494723c */ /* 0x048ff00000041894 */
[C---:B------:R-:W-:Y:S01]  /*5fd0*/  HMMA.16816.F32.BF16 R144, R20.reuse, R18, R144 ;  /* 0x000000121490723c */ /* 0x040fe20000041890 */
[----:B------:R-:W-:Y:S07]  /*5fe0*/  LDSM.16.M88.4 R16, [R200+0x4000] ;  /* 0x00400000c810783b */ /* 0x000fee0000000200 */
[C---:B------:R-:W-:Y:S08]  /*5ff0*/  HMMA.16816.F32.BF16 R140, R20.reuse, R4, R140 ;  /* 0x00000004148c723c */ /* 0x040ff0000004188c */
[C---:B------:R-:W-:Y:S01]  /*6000*/  HMMA.16816.F32.BF16 R136, R20.reuse, R6, R136 ;  /* 0x000000061488723c */ /* 0x040fe20000041888 */
[----:B------:R-:W3:Y:S07]  /*6010*/  LDSM.16.M88.4 R4, [R187] ;  /* 0x00000000bb04783b */ /* 0x000eee0000000200 */
[C---:B-1----:R-:W-:Y:S08]  /*6020*/  HMMA.16816.F32.BF16 R32, R20.reuse, R168, R32 ;  /* 0x000000a81420723c */ /* 0x042ff00000041820 */
[----:B------:R-:W-:Y:S01]  /*6030*/  HMMA.16816.F32.BF16 R164, R20, R170, R164 ;  /* 0x000000aa14a4723c */ /* 0x000fe200000418a4 */
[----:B------:R-:W1:Y:S04]  /*6040*/  LDSM.16.M88.4 R20, [R186] ;  /* 0x00000000ba14783b */ /* 0x000e680000000200 */
[----:B------:R-:W-:Y:S03]  /*6050*/  LDSM.16.M88.4 R168, [R197+0x4000] ;  /* 0x00400000c5a8783b */ /* 0x000fe60000000200 */
[C---:B--2---:R-:W-:Y:S08]  /*6060*/  HMMA.16816.F32.BF16 R12, R8.reuse, R160, R12 ;  /* 0x000000a0080c723c */ /* 0x044ff0000004180c */
[C---:B------:R-:W-:Y:S01]  /*6070*/  HMMA.16816.F32.BF16 R24, R8.reuse, R162, R24 ;  /* 0x000000a20818723c */ /* 0x040fe20000041818 */
[----:B------:R-:W-:Y:S07]  /*6080*/  LDSM.16.M88.4 R160, [R184] ;  /* 0x00000000b8a0783b */ /* 0x000fee0000000200 */
[C---:B------:R-:W-:Y:S08]  /*6090*/  HMMA.16816.F32.BF16 R148, R8.reuse, R156, R148 ;  /* 0x0000009c0894723c */ /* 0x040ff00000041894 */
        /* <DEDUP_REMOVED lines=8> */
[----:B------:R-:W2:Y:S03]  /*6120*/  LDSM.16.M88.4 R8, [R195+0xe000] ;  /* 0x00e00000c308783b */ /* 0x000ea60000000200 */
[C---:B---3--:R-:W-:Y:S08]  /*6130*/  HMMA.16816.F32.BF16 R12, R16.reuse, R4, R12 ;  /* 0x00000004100c723c */ /* 0x048ff0000004180c */
[C---:B------:R-:W-:Y:S01]  /*6140*/  HMMA.16816.F32.BF16 R24, R16.reuse, R6, R24 ;  /* 0x000000061018723c */ /* 0x040fe20000041818 */
[----:B------:R-:W3:Y:S07]  /*6150*/  LDSM.16.M88.4 R4, [R195+0xe800] ;  /* 0x00e80000c304783b */ /* 0x000eee0000000200 */
[C---:B-1----:R-:W-:Y:S08]  /*6160*/  HMMA.16816.F32.BF16 R148, R16.reuse, R20, R148 ;  /* 0x000000141094723c */ /* 0x042ff00000041894 */
[C---:B------:R-:W-:Y:S01]  /*6170*/  HMMA.16816.F32.BF16 R144, R16.reuse, R22, R144 ;  /* 0x000000161090723c */ /* 0x040fe20000041890 */
[----:B------:R-:W1:Y:S07]  /*6180*/  LDSM.16.M88.4 R20, [R188+0x2000] ;  /* 0x00200000bc14783b */ /* 0x000e6e0000000200 */
[----:B------:R-:W-:Y:S08]  /*6190*/  HMMA.16816.F32.BF16 R140, R16, R172, R140 ;  /* 0x000000ac108c723c */ /* 0x000ff0000004188c */
[----:B--2---:R-:W-:Y:S08]  /*61a0*/  HMMA.16816.F32.BF16 R12, R28, R8, R12 ;  /* 0x000000081c0c723c */ /* 0x004ff0000004180c */
[C---:B------:R-:W-:Y:S01]  /*61b0*/  HMMA.16816.F32.BF16 R136, R16.reuse, R174, R136 ;  /* 0x000000ae1088723c */ /* 0x040fe20000041888 */
[----:B------:R-:W-:Y:S07]  /*61c0*/  LDSM.16.M88.4 R172, [R188+0x3800] ;  /* 0x00380000bcac783b */ /* 0x000fee0000000200 */
[C---:B------:R-:W-:Y:S08]  /*61d0*/  HMMA.16816.F32.BF16 R32, R16.reuse, R160, R32 ;  /* 0x000000a01020723c */ /* 0x040ff00000041820 */
[----:B------:R-:W-:Y:S01]  /*61e0*/  HMMA.16816.F32.BF16 R164, R16, R162, R164 ;  /* 0x000000a210a4723c */ /* 0x000fe200000418a4 */
[----:B------:R-:W-:Y:S04]  /*61f0*/  LDSM.16.M88.4 R160, [R202+0x8000] ;  /* 0x00800000caa0783b */ /* 0x000fe80000000200 */
[----:B------:R-:W-:Y:S03]  /*6200*/  LDSM.16.M88.4 R16, [R188+0x2800] ;  /* 0x00280000bc10783b */ /* 0x000fe60000000200 */
[C---:B---3--:R-:W-:Y:S08]  /*6210*/  HMMA.16816.F32.BF16 R148, R28.reuse, R4, R148 ;  /* 0x000000041c94723c */ /* 0x048ff00000041894 */
[C---:B------:R-:W-:Y:S01]  /*6220*/  HMMA.16816.F32.BF16 R144, R28.reuse, R6, R144 ;  /* 0x000000061c90723c */ /* 0x040fe20000041890 */
[----:B------:R-:W2:Y:S07]  /*6230*/  LDSM.16.M88.4 R4, [R201+0x10000] ;  /* 0x01000000c904783b */ /* 0x000eae0000000200 */
[----:B------:R-:W-:Y:S01]  /*6240*/  HMMA.16816.F32.BF16 R24, R28, R10, R24 ;  /* 0x0000000a1c18723c */ /* 0x000fe20000041818 */
[----:B------:R-:W-:Y:S07]  /*6250*/  LDSM.16.M88.4 R8, [R188+0x3000] ;  /* 0x00300000bc08783b */ /* 0x000fee0000000200 */
[----:B-1----:R-:W-:Y:S08]  /*6260*/  HMMA.16816.F32.BF16 R12, R168, R20, R12 ;  /* 0x00000014a80c723c */ /* 0x002ff0000004180c */
[C---:B------:R-:W-:Y:S08]  /*6270*/  HMMA.16816.F32.BF16 R140, R28.reuse, R156, R140 ;  /* 0x0000009c1c8c723c */ /* 0x040ff0000004188c */
[C---:B------:R-:W-:Y:S01]  /*6280*/  HMMA.16816.F32.BF16 R136, R28.reuse, R158, R136 ;  /* 0x0000009e1c88723c */ /* 0x040fe20000041888 */
[----:B------:R-:W-:Y:S07]  /*6290*/  LDSM.16.M88.4 R156, [R201+0x10800] ;  /* 0x01080000c99c783b */ /* 0x000fee0000000200 */
[C---:B------:R-:W-:Y:S08]  /*62a0*/  HMMA.16816.F32.BF16 R32, R28.reuse, R152, R32 ;  /* 0x000000981c20723c */ /* 0x040ff00000041820 */
[----:B------:R-:W-:Y:S01]  /*62b0*/  HMMA.16816.F32.BF16 R164, R28, R154, R164 ;  /* 0x0000009a1ca4723c */ /* 0x000fe200000418a4 */
[----:B------:R-:W1:Y:S04]  /*62c0*/  LDSM.16.M88.4 R28, [R200+0x8000] ;  /* 0x00800000c81c783b */ /* 0x000e680000000200 */
[----:B------:R-:W-:Y:S03]  /*62d0*/  LDSM.16.M88.4 R152, [R201+0x11000] ;  /* 0x01100000c998783b */ /* 0x000fe60000000200 */
[----:B------:R-:W-:Y:S01]  /*62e0*/  HMMA.16816.F32.BF16 R24, R168, R22, R24 ;  /* 0x00000016a818723c */ /* 0x000fe20000041818 */
[----:B------:R-:W-:Y:S07]  /*62f0*/  LDSM.16.M88.4 R20, [R198+0x8000] ;  /* 0x00800000c614783b */ /* 0x000fee0000000200 */
[----:B--2---:R-:W-:Y:S08]  /*6300*/  HMMA.16816.F32.BF16 R12, R160, R4, R12 ;  /* 0x00000004a00c723c */ /* 0x004ff0000004180c */
[C---:B------:R-:W-:Y:S08]  /*6310*/  HMMA.16816.F32.BF16 R148, R168.reuse, R16, R148 ;  /* 0x00000010a894723c */ /* 0x040ff00000041894 */
[----:B------:R-:W-:Y:S01]  /*6320*/  HMMA.16816.F32.BF16 R144, R168, R18, R144 ;  /* 0x00000012a890723c */ /* 0x000fe20000041890 */
[----:B------:R-:W2:Y:S07]  /*6330*/  LDSM.16.M88.4 R16, [R195+0x10000] ;  /* 0x01000000c310783b */ /* 0x000eae0000000200 */
[----:B------:R-:W-:Y:S01]  /*6340*/  HMMA.16816.F32.BF16 R24, R160, R6, R24 ;  /* 0x00000006a018723c */ /* 0x000fe20000041818 */
[----:B------:R-:W-:Y:S07]  /*6350*/  LDSM.16.M88.4 R4, [R188+0x4000] ;  /* 0x00400000bc04783b */ /* 0x000fee0000000200 */
[----:B-1----:R-:W-:Y:S08]  /*6360*/  HMMA.16816.F32.BF16 R12, R28, R232, R12 ;  /* 0x000000e81c0c723c */ /* 0x002ff0000004180c */
[C---:B------:R-:W-:Y:S08]  /*6370*/  HMMA.16816.F32.BF16 R140, R168.reuse, R8, R140 ;  /* 0x00000008a88c723c */ /* 0x040ff0000004188c */
[C---:B------:R-:W-:Y:S01]  /*6380*/  HMMA.16816.F32.BF16 R136, R168.reuse, R10, R136 ;  /* 0x0000000aa888723c */ /* 0x040fe20000041888 */
[----:B------:R-:W1:Y:S07]  /*6390*/  LDSM.16.M88.4 R8, [R197+0x8000] ;  /* 0x00800000c508783b */ /* 0x000e6e0000000200 */
[C---:B------:R-:W-:Y:S08]  /*63a0*/  HMMA.16816.F32.BF16 R32, R168.reuse, R172, R32 ;  /* 0x000000aca820723c */ /* 0x040ff00000041820 */
[----:B------:R-:W-:Y:S01]  /*63b0*/  HMMA.16816.F32.BF16 R168, R168, R174, R164 ;  /* 0x000000aea8a8723c */ /* 0x000fe200000418a4 */
[----:B------:R-:W3:Y:S04]  /*63c0*/  LDSM.16.M88.4 R164, [R182] ;  /* 0x00000000b6a4783b */ /* 0x000ee80000000200 */
[----:B------:R-:W-:Y:S03]  /*63d0*/  LDSM.16.M88.4 R172, [R181] ;  /* 0x00000000b5ac783b */ /* 0x000fe60000000200 */
[----:B------:R-:W-:Y:S08]  /*63e0*/  HMMA.16816.F32.BF16 R24, R28, R234, R24 ;  /* 0x000000ea1c18723c */ /* 0x000ff00000041818 */
[----:B--2---:R-:W-:Y:S08]  /*63f0*/  HMMA.16816.F32.BF16 R12, R20, R16, R12 ;  /* 0x00000010140c723c */ /* 0x004ff0000004180c */
[C---:B------:R-:W-:Y:S08]  /*6400*/  HMMA.16816.F32.BF16 R148, R160.reuse, R156, R148 ;  /* 0x0000009ca094723c */ /* 0x040ff00000041894 */
[C---:B------:R-:W-:Y:S08]  /*6410*/  HMMA.16816.F32.BF16 R144, R160.reuse, R158, R144 ;  /* 0x0000009ea090723c */ /* 0x040ff00000041890 */
[----:B------:R-:W-:Y:S01]  /*6420*/  HMMA.16816.F32.BF16 R156, R160, R152, R140 ;  /* 0x00000098a09c723c */ /* 0x000fe2000004188c */
[----:B------:R-:W2:Y:S07]  /*6430*/  LDSM.16.M88.4 R140, [R195+0x10800] ;  /* 0x01080000c38c783b */ /* 0x000eae0000000200 */
[----:B------:R-:W-:Y:S01]  /*6440*/  HMMA.16816.F32.BF16 R24, R20, R18, R24 ;  /* 0x000000121418723c */ /* 0x000fe20000041818 */
[----:B------:R-:W4:Y:S07]  /*6450*/  LDSM.16.M88.4 R16, [R201+0x11800] ;  /* 0x01180000c910783b */ /* 0x000f2e0000000200 */
[----:B-1----:R-:W-:Y:S08]  /*6460*/  HMMA.16816.F32.BF16 R12, R8, R4, R12 ;  /* 0x00000004080c723c */ /* 0x002ff0000004180c */
[----:B---3--:R-:W-:Y:S08]  /*6470*/  HMMA.16816.F32.BF16 R148, R28, R164, R148 ;  /* 0x000000a41c94723c */ /* 0x008ff00000041894 */
[----:B------:R-:W-:Y:S01]  /*6480*/  HMMA.16816.F32.BF16 R152, R160, R154, R136 ;  /* 0x0000009aa098723c */ /* 0x000fe20000041888 */
[----:B------:R-:W1:Y:S07]  /*6490*/  LDSM.16.M88.4 R136, [R188+0x4800] ;  /* 0x00480000bc88783b */ /* 0x000e6e0000000200 */
[----:B------:R-:W-:Y:S01]  /*64a0*/  FMUL.FTZ R0, R12, c[0x0][0x2ec] ;  /* 0x0000bb000c007a20 */ /* 0x000fe20000410000 */
[----:B------:R-:W-:Y:S01]  /*64b0*/  HMMA.16816.F32.BF16 R24, R8, R6, R24 ;  /* 0x000000060818723c */ /* 0x000fe20000041818 */
[----:B------:R-:W-:Y:S01]  /*64c0*/  FMUL.FTZ R2, R13, c[0x0][0x2ec] ;  /* 0x0000bb000d027a20 */ /* 0x000fe20000410000 */
[----:B------:R-:W-:Y:S01]  /*64d0*/  LDSM.16.M88.4 R4, [R195+0x11000] ;  /* 0x01100000c304783b */ /* 0x000fe20000000200 */
[----:B------:R-:W-:-:S02]  /*64e0*/  FMUL.FTZ R134, R14, c[0x0][0x2ec] ;  /* 0x0000bb000e867a20 */ /* 0x000fc40000410000 */
[----:B------:R-:W-:Y:S01]  /*64f0*/  FMUL.FTZ R135, R15, c[0x0][0x2ec] ;  /* 0x0000bb000f877a20 */ /* 0x000fe20000410000 */
[----:B------:R-:W-:Y:S01]  /*6500*/  MUFU.TANH R0, R0 ;  /* 0x0000000000007308 */ /* 0x000fe20000002400 */
[----:B------:R-:W3:Y:S01]  /*6510*/  LDSM.16.M88.4 R12, [R180] ;  /* 0x00000000b40c783b */ /* 0x000ee20000000200 */
[----:B--2---:R-:W-:Y:S06]  /*6520*/  HMMA.16816.F32.BF16 R148, R20, R140, R148 ;  /* 0x0000008c1494723c */ /* 0x004fec0000041894 */
[----:B------:R-:W-:Y:S02]  /*6530*/  MUFU.TANH R2, R2 ;  /* 0x0000000200027308 */ /* 0x000fe40000002400 */
[----:B----4-:R-:W-:Y:S06]  /*6540*/  HMMA.16816.F32.BF16 R32, R160, R16, R32 ;  /* 0x00000010a020723c */ /* 0x010fec0000041820 */
[----:B------:R-:W2:Y:S02]  /*6550*/  MUFU.TANH R134, R134 ;  /* 0x0000008600867308 */ /* 0x000ea40000002400 */
[----:B------:R-:W-:Y:S01]  /*6560*/  HMMA.16816.F32.BF16 R144, R28, R166, R144 ;  /* 0x000000a61c90723c */ /* 0x000fe20000041890 */
[----:B------:R-:W-:-:S02]  /*6570*/  FMUL.FTZ R24, R24, c[0x0][0x2ec] ;  /* 0x0000bb0018187a20 */ /* 0x000fc40000410000 */
[----:B------:R-:W-:-:S03]  /*6580*/  FMUL.FTZ R141, R27, c[0x0][0x2ec] ;  /* 0x0000bb001b8d7a20 */ /* 0x000fc60000410000 */
[----:B------:R4:W-:Y:S02]  /*6590*/  MUFU.TANH R140, R24 ;  /* 0x00000018008c7308 */ /* 0x0009e40000002400 */
[----:B------:R-:W-:Y:S06]  /*65a0*/  HMMA.16816.F32.BF16 R156, R28, R172, R156 ;  /* 0x000000ac1c9c723c */ /* 0x000fec000004189c */
[----:B------:R-:W5:Y:S02]  /*65b0*/  MUFU.TANH R135, R135 ;  /* 0x0000008700877308 */ /* 0x000f640000002400 */
[----:B-1----:R-:W-:Y:S06]  /*65c0*/  HMMA.16816.F32.BF16 R148, R8, R136, R148 ;  /* 0x000000880894723c */ /* 0x002fec0000041894 */
[----:B------:R-:W-:Y:S01]  /*65d0*/  MUFU.TANH R141, R141 ;  /* 0x0000008d008d7308 */ /* 0x000fe20000002400 */
[----:B------:R-:W-:Y:S01]  /*65e0*/  FMUL.FTZ R136, R25, c[0x0][0x2ec] ;  /* 0x0000bb0019887a20 */ /* 0x000fe20000410000 */
[----:B------:R-:W-:Y:S01]  /*65f0*/  HMMA.16816.F32.BF16 R168, R160, R18, R168 ;  /* 0x00000012a0a8723c */ /* 0x000fe200000418a8 */
[----:B------:R-:W-:Y:S01]  /*6600*/  FMUL.FTZ R137, R26, c[0x0][0x2ec] ;  /* 0x0000bb001a897a20 */ /* 0x000fe20000410000 */
[----:B------:R-:W-:Y:S04]  /*6610*/  LDSM.16.M88.4 R16, [R188+0x5000] ;  /* 0x00500000bc10783b */ /* 0x000fe80000000200 */
[----:B----4-:R-:W1:Y:S01]  /*6620*/  LDSM.16.M88.4 R24, [R195+0x11800] ;  /* 0x01180000c318783b */ /* 0x010e620000000200 */
[----:B------:R-:W-:Y:S01]  /*6630*/  MUFU.TANH R136, R136 ;  /* 0x0000008800887308 */ /* 0x000fe20000002400 */
[C---:B------:R-:W-:Y:S07]  /*6640*/  HMMA.16816.F32.BF16 R152, R28.reuse, R174, R152 ;  /* 0x000000ae1c98723c */ /* 0x040fee0000041898 */
[----:B------:R-:W4:Y:S01]  /*6650*/  MUFU.TANH R137, R137 ;  /* 0x0000008900897308 */ /* 0x000f220000002400 */
[----:B---3--:R-:W-:Y:S07]  /*6660*/  HMMA.16816.F32.BF16 R32, R28, R12, R32 ;  /* 0x0000000c1c20723c */ /* 0x008fee0000041820 */
[----:B------:R-:W-:Y:S01]  /*6670*/  IMAD R13, R133, 0x40, R209 ;  /* 0x00000040850d7824 */ /* 0x000fe200078e02d1 */
[----:B------:R-:W-:Y:S01]  /*6680*/  HMMA.16816.F32.BF16 R144, R20, R142, R144 ;  /* 0x0000008e1490723c */ /* 0x000fe20000041890 */
[----:B------:R-:W-:-:S03]  /*6690*/  FMUL.FTZ R12, R150, c[0x0][0x2ec] ;  /* 0x0000bb00960c7a20 */ /* 0x000fc60000410000 */
[C---:B------:R-:W-:Y:S02]  /*66a0*/  ISETP.GE.AND P1, PT, R13.reuse, R218, PT ;  /* 0x000000da0d00720c */ /* 0x040fe40003f26270 */
[C---:B------:R-:W-:Y:S01]  /*66b0*/  ISETP.GE.AND P5, PT, R13.reuse, R216, PT ;  /* 0x000000d80d00720c */ /* 0x040fe20003fa6270 */
[----:B------:R-:W-:Y:S01]  /*66c0*/  MUFU.TANH R12, R12 ;  /* 0x0000000c000c7308 */ /* 0x000fe20000002400 */
[----:B------:R-:W-:Y:S01]  /*66d0*/  HMMA.16816.F32.BF16 R156, R20, R4, R156 ;  /* 0x00000004149c723c */ /* 0x000fe2000004189c */
[C---:B------:R-:W-:Y:S02]  /*66e0*/  ISETP.LT.OR P1, PT, R13.reuse, R219, P1 ;  /* 0x000000db0d00720c */ /* 0x040fe40000f21670 */
[----:B------:R-:W-:-:S04]  /*66f0*/  ISETP.LT.OR P5, PT, R13, R217, P5 ;  /* 0x000000d90d00720c */ /* 0x000fc80002fa1670 */
[----:B------:R-:W-:Y:S01]  /*6700*/  IADD3 R4, R13, 0x1, RZ ;  /* 0x000000010d047810 */ /* 0x000fe20007ffe0ff */
[----:B------:R-:W-:Y:S01]  /*6710*/  HMMA.16816.F32.BF16 R168, R28, R14, R168 ;  /* 0x0000000e1ca8723c */ /* 0x000fe200000418a8 */
[----:B--2---:R-:W-:Y:S02]  /*6720*/  FSEL R134, R134, -INF , !P5 ;  /* 0xff80000086867808 */ /* 0x004fe40006800000 */
[C---:B------:R-:W-:Y:S02]  /*6730*/  ISETP.GE.AND P6, PT, R4.reuse, R218, PT ;  /* 0x000000da0400720c */ /* 0x040fe40003fc6270 */
[C---:B------:R-:W-:Y:S02]  /*6740*/  ISETP.GE.AND P0, PT, R4.reuse, R216, PT ;  /* 0x000000d80400720c */ /* 0x040fe40003f06270 */
[C---:B------:R-:W-:Y:S01]  /*6750*/  ISETP.LT.OR P6, PT, R4.reuse, R219, P6 ;  /* 0x000000db0400720c */ /* 0x040fe200037c1670 */
[----:B------:R-:W-:Y:S01]  /*6760*/  HMMA.16816.F32.BF16 R152, R20, R6, R152 ;  /* 0x000000061498723c */ /* 0x000fe20000041898 */
[----:B------:R-:W-:Y:S01]  /*6770*/  ISETP.LT.OR P0, PT, R4, R217, P0 ;  /* 0x000000d90400720c */ /* 0x000fe20000701670 */
[----:B------:R-:W-:Y:S01]  /*6780*/  FMUL.FTZ R14, R151, c[0x0][0x2ec] ;  /* 0x0000bb00970e7a20 */ /* 0x000fe20000410000 */
[----:B------:R-:W2:Y:S01]  /*6790*/  LDSM.16.M88.4 R4, [R188+0x5800] ;  /* 0x00580000bc04783b */ /* 0x000ea20000000200 */
[----:B------:R-:W-:Y:S01]  /*67a0*/  FSEL R15, R2, -INF , !P6 ;  /* 0xff800000020f7808 */ /* 0x000fe20007000000 */
[----:B------:R-:W-:-:S04]  /*67b0*/  DEPBAR.LE SB0, 0x0 ;  /* 0x000080000000791a */ /* 0x000fc80000000000 */
[----:B------:R-:W-:Y:S01]  /*67c0*/  HMMA.16816.F32.BF16 R144, R8, R138, R144 ;  /* 0x0000008a0890723c */ /* 0x000fe20000041890 */
[----:B------:R-:W-:Y:S01]  /*67d0*/  MUFU.TANH R14, R14 ;  /* 0x0000000e000e7308 */ /* 0x000fe20000002400 */
[----:B------:R-:W-:-:S05]  /*67e0*/  IADD3 R2, R13, 0x10, RZ ;  /* 0x000000100d027810 */ /* 0x000fca0007ffe0ff */
[----:B------:R-:W-:Y:S01]  /*67f0*/  FMUL.FTZ R138, R148, c[0x0][0x2ec] ;  /* 0x0000bb00948a7a20 */ /* 0x000fe20000410000 */
[----:B-1----:R-:W-:Y:S01]  /*6800*/  HMMA.16816.F32.BF16 R32, R20, R24, R32 ;  /* 0x000000181420723c */ /* 0x002fe20000041820 */
[----:B------:R-:W-:-:S04]  /*6810*/  FMUL.FTZ R139, R149, c[0x0][0x2ec] ;  /* 0x0000bb00958b7a20 */ /* 0x000fc80000410000 */
[----:B------:R-:W1:Y:S03]  /*6820*/  MUFU.TANH R138, R138 ;  /* 0x0000008a008a7308 */ /* 0x000e660000002400 */
[----:B------:R-:W-:Y:S05]  /*6830*/  HMMA.16816.F32.BF16 R156, R8, R16, R156 ;  /* 0x00000010089c723c */ /* 0x000fea000004189c */
[----:B------:R-:W3:Y:S02]  /*6840*/  MUFU.TANH R139, R139 ;  /* 0x0000008b008b7308 */ /* 0x000ee40000002400 */
[----:B------:R-:W-:Y:S01]  /*6850*/  FSEL R17, R0, -INF , !P1 ;  /* 0xff80000000117808 */ /* 0x000fe20004800000 */
[----:B------:R-:W-:Y:S01]  /*6860*/  HMMA.16816.F32.BF16 R168, R20, R26, R168 ;  /* 0x0000001a14a8723c */ /* 0x000fe200000418a8 */
[----:B-----5:R-:W-:Y:S01]  /*6870*/  FSEL R0, R135, -INF , !P0 ;  /* 0xff80000087007808 */ /* 0x020fe20004000000 */
[----:B------:R-:W-:-:S02]  /*6880*/  FMUL.FTZ R28, R144, c[0x0][0x2ec] ;  /* 0x0000bb00901c7a20 */ /* 0x000fc40000410000 */
[----:B------:R-:W-:Y:S02]  /*6890*/  FMUL.FTZ R16, R145, c[0x0][0x2ec] ;  /* 0x0000bb0091107a20 */ /* 0x000fe40000410000 */
[----:B------:R-:W-:Y:S01]  /*68a0*/  FMUL.FTZ R31, R146, c[0x0][0x2ec] ;  /* 0x0000bb00921f7a20 */ /* 0x000fe20000410000 */
[----:B------:R-:W-:Y:S01]  /*68b0*/  IADD3 R20, R13, 0x11, RZ ;  /* 0x000000110d147810 */ /* 0x000fe20007ffe0ff */
[C---:B------:R-:W-:Y:S01]  /*68c0*/  HMMA.16816.F32.BF16 R152, R8.reuse, R18, R152 ;  /* 0x000000120898723c */ /* 0x040fe20000041898 */
[----:B------:R-:W-:Y:S01]  /*68d0*/  FMUL.FTZ R142, R147, c[0x0][0x2ec] ;  /* 0x0000bb00938e7a20 */ /* 0x000fe20000410000 */
[----:B------:R-:W5:Y:S05]  /*68e0*/  MUFU.TANH R28, R28 ;  /* 0x0000001c001c7308 */ /* 0x000f6a0000002400 */
[C---:B------:R-:W-:Y:S01]  /*68f0*/  IADD3 R19, R13.reuse, 0x8, RZ ;  /* 0x000000080d137810 */ /* 0x040fe20007ffe0ff */
[C---:B--2---:R-:W-:Y:S01]  /*6900*/  HMMA.16816.F32.BF16 R32, R8.reuse, R4, R32 ;  /* 0x000000040820723c */ /* 0x044fe20000041820 */
[----:B------:R-:W-:Y:S01]  /*6910*/  IADD3 R18, R13, 0x9, RZ ;  /* 0x000000090d127810 */ /* 0x000fe20007ffe0ff */
[----:B------:R-:W-:Y:S01]  /*6920*/  MUFU.TANH R16, R16 ;  /* 0x0000001000107308 */ /* 0x000fe20000002400 */
[C---:B------:R-:W-:Y:S01]  /*6930*/  ISETP.GE.AND P1, PT, R19.reuse, R218, PT ;  /* 0x000000da1300720c */ /* 0x040fe20003f26270 */
[----:B------:R-:W-:Y:S01]  /*6940*/  FMUL.FTZ R156, R156, c[0x0][0x2ec] ;  /* 0x0000bb009c9c7a20 */ /* 0x000fe20000410000 */
[----:B------:R-:W-:Y:S01]  /*6950*/  ISETP.GE.AND P5, PT, R19, R216, PT ;  /* 0x000000d81300720c */ /* 0x000fe20003fa6270 */
[----:B------:R-:W-:Y:S01]  /*6960*/  FMUL.FTZ R157, R157, c[0x0][0x2ec] ;  /* 0x0000bb009d9d7a20 */ /* 0x000fe20000410000 */
[----:B------:R-:W-:Y:S01]  /*6970*/  ISETP.GE.AND P6, PT, R18, R218, PT ;  /* 0x000000da1200720c */ /* 0x000fe20003fc6270 */
[----:B------:R-:W-:Y:S01]  /*6980*/  FMUL.FTZ R158, R158, c[0x0][0x2ec] ;  /* 0x0000bb009e9e7a20 */ /* 0x000fe20000410000 */
[C---:B------:R-:W-:Y:S01]  /*6990*/  ISETP.GE.AND P0, PT, R18.reuse, R216, PT ;  /* 0x000000d81200720c */ /* 0x040fe20003f06270 */
[----:B------:R-:W2:Y:S01]  /*69a0*/  MUFU.TANH R31, R31 ;  /* 0x0000001f001f7308 */ /* 0x000ea20000002400 */
[----:B------:R-:W-:Y:S01]  /*69b0*/  ISETP.LT.OR P1, PT, R19, R219, P1 ;  /* 0x000000db1300720c */ /* 0x000fe20000f21670 */
[----:B------:R-:W-:Y:S01]  /*69c0*/  FMUL.FTZ R159, R159, c[0x0][0x2ec] ;  /* 0x0000bb009f9f7a20 */ /* 0x000fe20000410000 */
[----:B------:R-:W-:Y:S01]  /*69d0*/  ISETP.LT.OR P5, PT, R19, R217, P5 ;  /* 0x000000d91300720c */ /* 0x000fe20002fa1670 */
[----:B------:R-:W-:Y:S01]  /*69e0*/  HMMA.16816.F32.BF16 R168, R8, R6, R168 ;  /* 0x0000000608a8723c */ /* 0x000fe200000418a8 */
[C---:B------:R-:W-:Y:S01]  /*69f0*/  ISETP.LT.OR P6, PT, R18.reuse, R219, P6 ;  /* 0x000000db1200720c */ /* 0x040fe200037c1670 */
[----:B------:R-:W-:Y:S01]  /*6a00*/  FMUL.FTZ R164, R155, c[0x0][0x2ec] ;  /* 0x0000bb009ba47a20 */ /* 0x000fe20000410000 */
[----:B------:R-:W-:Y:S01]  /*6a10*/  ISETP.LT.OR P0, PT, R18, R217, P0 ;  /* 0x000000d91200720c */ /* 0x000fe20000701670 */
[----:B------:R-:W1:Y:S01]  /*6a20*/  MUFU.TANH R142, R142 ;  /* 0x0000008e008e7308 */ /* 0x000e620000002400 */
[----:B------:R-:W-:Y:S01]  /*6a30*/  FSEL R29, R140, -INF , !P1 ;  /* 0xff8000008c1d7808 */ /* 0x000fe20004800000 */
[----:B------:R-:W-:Y:S01]  /*6a40*/  FMUL.FTZ R152, R152, c[0x0][0x2ec] ;  /* 0x0000bb0098987a20 */ /* 0x000fe20000410000 */
[----:B----4-:R-:W-:Y:S01]  /*6a50*/  FSEL R18, R137, -INF , !P5 ;  /* 0xff80000089127808 */ /* 0x010fe20006800000 */
[----:B------:R-:W-:Y:S01]  /*6a60*/  FMUL.FTZ R153, R153, c[0x0][0x2ec] ;  /* 0x0000bb0099997a20 */ /* 0x000fe20000410000 */
[----:B------:R-:W-:Y:S01]  /*6a70*/  FSEL R19, R136, -INF , !P6 ;  /* 0xff80000088137808 */ /* 0x000fe20007000000 */
[----:B------:R-:W-:Y:S01]  /*6a80*/  FMUL.FTZ R32, R32, c[0x0][0x2ec] ;  /* 0x0000bb0020207a20 */ /* 0x000fe20000410000 */
[----:B------:R-:W-:Y:S01]  /*6a90*/  FSEL R30, R141, -INF , !P0 ;  /* 0xff8000008d1e7808 */ /* 0x000fe20004000000 */
[----:B------:R-:W4:Y:S01]  /*6aa0*/  MUFU.TANH R167, R156 ;  /* 0x0000009c00a77308 */ /* 0x000f220000002400 */
[----:B------:R-:W-:Y:S01]  /*6ab0*/  ISETP.GE.AND P1, PT, R2, R218, PT ;  /* 0x000000da0200720c */ /* 0x000fe20003f26270 */
[----:B------:R-:W-:Y:S01]  /*6ac0*/  FMUL.FTZ R154, R154, c[0x0][0x2ec] ;  /* 0x0000bb009a9a7a20 */ /* 0x000fe20000410000 */
[----:B------:R-:W-:Y:S01]  /*6ad0*/  ISETP.GE.AND P5, PT, R2, R216, PT ;  /* 0x000000d80200720c */ /* 0x000fe20003fa6270 */
[----:B------:R-:W-:Y:S01]  /*6ae0*/  FMUL.FTZ R33, R33, c[0x0][0x2ec] ;  /* 0x0000bb0021217a20 */ /* 0x000fe20000410000 */
[----:B------:R-:W-:Y:S01]  /*6af0*/  ISETP.GE.AND P6, PT, R20, R218, PT ;  /* 0x000000da1400720c */ /* 0x000fe20003fc6270 */
[----:B------:R-:W-:Y:S01]  /*6b00*/  FMUL.FTZ R34, R34, c[0x0][0x2ec] ;  /* 0x0000bb0022227a20 */ /* 0x000fe20000410000 */
[----:B------:R-:W-:Y:S01]  /*6b10*/  ISETP.GE.AND P0, PT, R20, R216, PT ;  /* 0x000000d81400720c */ /* 0x000fe20003f06270 */
[----:B------:R-:W-:Y:S01]  /*6b20*/  MUFU.TANH R173, R157 ;  /* 0x0000009d00ad7308 */ /* 0x000fe20000002400 */
[C---:B------:R-:W-:Y:S01]  /*6b30*/  ISETP.LT.OR P1, PT, R2.reuse, R219, P1 ;  /* 0x000000db0200720c */ /* 0x040fe20000f21670 */
[----:B------:R-:W-:Y:S01]  /*6b40*/  FMUL.FTZ R35, R35, c[0x0][0x2ec] ;  /* 0x0000bb0023237a20 */ /* 0x000fe20000410000 */
[----:B------:R-:W-:Y:S01]  /*6b50*/  ISETP.LT.OR P5, PT, R2, R217, P5 ;  /* 0x000000d90200720c */ /* 0x000fe20002fa1670 */
[----:B------:R-:W-:Y:S01]  /*6b60*/  FMUL.FTZ R143, R168, c[0x0][0x2ec] ;  /* 0x0000bb00a88f7a20 */ /* 0x000fe20000410000 */
[C---:B------:R-:W-:Y:S01]  /*6b70*/  ISETP.LT.OR P6, PT, R20.reuse, R219, P6 ;  /* 0x000000db1400720c */ /* 0x040fe200037c1670 */
[----:B------:R-:W-:Y:S01]  /*6b80*/  FMUL.FTZ R141, R169, c[0x0][0x2ec] ;  /* 0x0000bb00a98d7a20 */ /* 0x000fe20000410000 */
[----:B------:R-:W-:Y:S01]  /*6b90*/  ISETP.LT.OR P0, PT, R20, R217, P0 ;  /* 0x000000d91400720c */ /* 0x000fe20000701670 */
[----:B------:R-:W2:Y:S01]  /*6ba0*/  MUFU.TANH R174, R158 ;  /* 0x0000009e00ae7308 */ /* 0x000ea20000002400 */
[C---:B------:R-:W-:Y:S01]  /*6bb0*/  IADD3 R4, R13.reuse, 0x18, RZ ;  /* 0x000000180d047810 */ /* 0x040fe20007ffe0ff */
[----:B------:R-:W-:Y:S01]  /*6bc0*/  FMUL.FTZ R140, R170, c[0x0][0x2ec] ;  /* 0x0000bb00aa8c7a20 */ /* 0x000fe20000410000 */
[----:B------:R-:W-:Y:S01]  /*6bd0*/  IADD3 R2, R13, 0x19, RZ ;  /* 0x000000190d027810 */ /* 0x000fe20007ffe0ff */
[----:B------:R-:W-:Y:S01]  /*6be0*/  FMUL.FTZ R150, R171, c[0x0][0x2ec] ;  /* 0x0000bb00ab967a20 */ /* 0x000fe20000410000 */
[----:B-1----:R-:W-:-:S02]  /*6bf0*/  FSEL R27, R138, -INF , !P1 ;  /* 0xff8000008a1b7808 */ /* 0x002fc40004800000 */
[----:B------:R-:W-:Y:S01]  /*6c00*/  FSEL R26, R12, -INF , !P5 ;  /* 0xff8000000c1a7808 */ /* 0x000fe20006800000 */
[----:B------:R-:W1:Y:S01]  /*6c10*/  MUFU.TANH R172, R159 ;  /* 0x0000009f00ac7308 */ /* 0x000e620000002400 */
[----:B---3--:R-:W-:Y:S02]  /*6c20*/  FSEL R25, R139, -INF , !P6 ;  /* 0xff8000008b197808 */ /* 0x008fe40007000000 */
[----:B------:R-:W-:Y:S02]  /*6c30*/  FSEL R24, R14, -INF , !P0 ;  /* 0xff8000000e187808 */ /* 0x000fe40004000000 */
[C---:B------:R-:W-:Y:S02]  /*6c40*/  ISETP.GE.AND P1, PT, R4.reuse, R218, PT ;  /* 0x000000da0400720c */ /* 0x040fe40003f26270 */
[----:B------:R-:W-:Y:S01]  /*6c50*/  ISETP.GE.AND P5, PT, R4, R216, PT ;  /* 0x000000d80400720c */ /* 0x000fe20003fa6270 */
[----:B------:R-:W3:Y:S01]  /*6c60*/  MUFU.TANH R165, R152 ;  /* 0x0000009800a57308 */ /* 0x000ee20000002400 */
[----:B------:R-:W-:-:S02]  /*6c70*/  ISETP.GE.AND P6, PT, R2, R218, PT ;  /* 0x000000da0200720c */ /* 0x000fc40003fc6270 */
[----:B------:R-:W-:Y:S02]  /*6c80*/  ISETP.GE.AND P0, PT, R2, R216, PT ;  /* 0x000000d80200720c */ /* 0x000fe40003f06270 */
[C---:B------:R-:W-:Y:S02]  /*6c90*/  ISETP.LT.OR P1, PT, R4.reuse, R219, P1 ;  /* 0x000000db0400720c */ /* 0x040fe40000f21670 */
[----:B------:R-:W-:Y:S01]  /*6ca0*/  ISETP.LT.OR P5, PT, R4, R217, P5 ;  /* 0x000000d90400720c */ /* 0x000fe20002fa1670 */
[----:B------:R-:W1:Y:S01]  /*6cb0*/  MUFU.TANH R163, R153 ;  /* 0x0000009900a37308 */ /* 0x000e620000002400 */
[C---:B------:R-:W-:Y:S02]  /*6cc0*/  ISETP.LT.OR P6, PT, R2.reuse, R219, P6 ;  /* 0x000000db0200720c */ /* 0x040fe400037c1670 */
[----:B------:R-:W-:Y:S02]  /*6cd0*/  ISETP.LT.OR P0, PT, R2, R217, P0 ;  /* 0x000000d90200720c */ /* 0x000fe40000701670 */
[----:B------:R-:W-:-:S02]  /*6ce0*/  IADD3 R2, R13, 0x20, RZ ;  /* 0x000000200d027810 */ /* 0x000fc40007ffe0ff */
[----:B------:R-:W-:Y:S01]  /*6cf0*/  IADD3 R4, R13, 0x21, RZ ;  /* 0x000000210d047810 */ /* 0x000fe20007ffe0ff */
[----:B------:R-:W1:Y:S01]  /*6d00*/  MUFU.TANH R164, R164 ;  /* 0x000000a400a47308 */ /* 0x000e620000002400 */
[----:B-----5:R-:W-:Y:S02]  /*6d10*/  FSEL R23, R28, -INF , !P1 ;  /* 0xff8000001c177808 */ /* 0x020fe40004800000 */
[----:B--2---:R-:W-:Y:S02]  /*6d20*/  FSEL R22, R31, -INF , !P5 ;  /* 0xff8000001f167808 */ /* 0x004fe40006800000 */
[----:B------:R-:W-:Y:S02]  /*6d30*/  FSEL R21, R16, -INF , !P6 ;  /* 0xff80000010157808 */ /* 0x000fe40007000000 */
[----:B------:R-:W-:Y:S01]  /*6d40*/  FSEL R20, R142, -INF , !P0 ;  /* 0xff8000008e147808 */ /* 0x000fe20004000000 */
[----:B------:R-:W2:Y:S01]  /*6d50*/  MUFU.TANH R155, R32 ;  /* 0x00000020009b7308 */ /* 0x000ea20000002400 */
[----:B------:R-:W-:-:S02]  /*6d60*/  ISETP.GE.AND P1, PT, R2, R218, PT ;  /* 0x000000da0200720c */ /* 0x000fc40003f26270 */
[----:B------:R-:W-:Y:S02]  /*6d70*/  ISETP.GE.AND P5, PT, R2, R216, PT ;  /* 0x000000d80200720c */ /* 0x000fe40003fa6270 */
[C---:B------:R-:W-:Y:S02]  /*6d80*/  ISETP.GE.AND P6, PT, R4.reuse, R218, PT ;  /* 0x000000da0400720c */ /* 0x040fe40003fc6270 */
[----:B------:R-:W-:Y:S01]  /*6d90*/  ISETP.GE.AND P0, PT, R4, R216, PT ;  /* 0x000000d80400720c */ /* 0x000fe20003f06270 */
[----:B------:R-:W5:Y:S01]  /*6da0*/  MUFU.TANH R166, R154 ;  /* 0x0000009a00a67308 */ /* 0x000f620000002400 */
[C---:B------:R-:W-:Y:S02]  /*6db0*/  ISETP.LT.OR P1, PT, R2.reuse, R219, P1 ;  /* 0x000000db0200720c */ /* 0x040fe40000f21670 */
[----:B------:R-:W-:Y:S02]  /*6dc0*/  ISETP.LT.OR P5, PT, R2, R217, P5 ;  /* 0x000000d90200720c */ /* 0x000fe40002fa1670 */
[----:B------:R-:W-:-:S02]  /*6dd0*/  ISETP.LT.OR P6, PT, R4, R219, P6 ;  /* 0x000000db0400720c */ /* 0x000fc400037c1670 */
[----:B------:R-:W-:Y:S01]  /*6de0*/  ISETP.LT.OR P0, PT, R4, R217, P0 ;  /* 0x000000d90400720c */ /* 0x000fe20000701670 */
[----:B------:R-:W2:Y:S01]  /*6df0*/  MUFU.TANH R143, R143 ;  /* 0x0000008f008f7308 */ /* 0x000ea20000002400 */
[C---:B------:R-:W-:Y:S02]  /*6e00*/  IADD3 R4, R13.reuse, 0x28, RZ ;  /* 0x000000280d047810 */ /* 0x040fe40007ffe0ff */
[----:B------:R-:W-:Y:S02]  /*6e10*/  IADD3 R2, R13, 0x29, RZ ;  /* 0x000000290d027810 */ /* 0x000fe40007ffe0ff */
[----:B----4-:R-:W-:Y:S02]  /*6e20*/  FSEL R167, R167, -INF , !P1 ;  /* 0xff800000a7a77808 */ /* 0x010fe40004800000 */
[----:B------:R-:W-:Y:S01]  /*6e30*/  FSEL R174, R174, -INF , !P5 ;  /* 0xff800000aeae7808 */ /* 0x000fe20006800000 */
[----:B------:R-:W-:Y:S01]  /*6e40*/  MUFU.TANH R153, R33 ;  /* 0x0000002100997308 */ /* 0x000fe20000002400 */
[----:B------:R-:W-:-:S02]  /*6e50*/  FSEL R173, R173, -INF , !P6 ;  /* 0xff800000adad7808 */ /* 0x000fc40007000000 */
[----:B-1----:R-:W-:Y:S02]  /*6e60*/  FSEL R172, R172, -INF , !P0 ;  /* 0xff800000acac7808 */ /* 0x002fe40004000000 */
[C---:B------:R-:W-:Y:S02]  /*6e70*/  ISETP.GE.AND P1, PT, R4.reuse, R218, PT ;  /* 0x000000da0400720c */ /* 0x040fe40003f26270 */
[----:B------:R-:W-:Y:S01]  /*6e80*/  ISETP.GE.AND P5, PT, R4, R216, PT ;  /* 0x000000d80400720c */ /* 0x000fe20003fa6270 */
[----:B------:R-:W1:Y:S01]  /*6e90*/  MUFU.TANH R152, R34 ;  /* 0x0000002200987308 */ /* 0x000e620000002400 */
[C---:B------:R-:W-:Y:S02]  /*6ea0*/  ISETP.GE.AND P6, PT, R2.reuse, R218, PT ;  /* 0x000000da0200720c */ /* 0x040fe40003fc6270 */
[----:B------:R-:W-:Y:S02]  /*6eb0*/  ISETP.GE.AND P0, PT, R2, R216, PT ;  /* 0x000000d80200720c */ /* 0x000fe40003f06270 */
[----:B------:R-:W-:-:S02]  /*6ec0*/  ISETP.LT.OR P1, PT, R4, R219, P1 ;  /* 0x000000db0400720c */ /* 0x000fc40000f21670 */
[----:B------:R-:W-:Y:S01]  /*6ed0*/  ISETP.LT.OR P5, PT, R4, R217, P5 ;  /* 0x000000d90400720c */ /* 0x000fe20002fa1670 */
[----:B------:R-:W4:Y:S01]  /*6ee0*/  MUFU.TANH R142, R35 ;  /* 0x00000023008e7308 */ /* 0x000f220000002400 */
[C---:B------:R-:W-:Y:S02]  /*6ef0*/  ISETP.LT.OR P6, PT, R2.reuse, R219, P6 ;  /* 0x000000db0200720c */ /* 0x040fe400037c1670 */
[----:B------:R-:W-:Y:S02]  /*6f00*/  ISETP.LT.OR P0, PT, R2, R217, P0 ;  /* 0x000000d90200720c */ /* 0x000fe40000701670 */
[C---:B------:R-:W-:Y:S02]  /*6f10*/  IADD3 R4, R13.reuse, 0x30, RZ ;  /* 0x000000300d047810 */ /* 0x040fe40007ffe0ff */
[----:B------:R-:W-:Y:S01]  /*6f20*/  IADD3 R2, R13, 0x31, RZ ;  /* 0x000000310d027810 */ /* 0x000fe20007ffe0ff */
[----:B------:R-:W-:Y:S01]  /*6f30*/  MUFU.TANH R141, R141 ;  /* 0x0000008d008d7308 */ /* 0x000fe20000002400 */
[----:B---3--:R-:W-:-:S02]  /*6f40*/  FSEL R165, R165, -INF , !P1 ;  /* 0xff800000a5a57808 */ /* 0x008fc40004800000 */
[----:B------:R-:W-:Y:S02]  /*6f50*/  FSEL R163, R163, -INF , !P6 ;  /* 0xff800000a3a37808 */ /* 0x000fe40007000000 */
[----:B------:R-:W-:Y:S01]  /*6f60*/  FSEL R164, R164, -INF , !P0 ;  /* 0xff800000a4a47808 */ /* 0x000fe20004000000 */
[----:B------:R-:W-:Y:S01]  /*6f70*/  BAR.SYNC.DEFER_BLOCKING 0x0 ;  /* 0x0000000000007b1d */ /* 0x000fe20000010000 */
[-C--:B------:R-:W-:Y:S02]  /*6f80*/  ISETP.GE.AND P1, PT, R4, R218.reuse, PT ;  /* 0x000000da0400720c */ /* 0x080fe40003f26270 */
[C---:B------:R-:W-:Y:S02]  /*6f90*/  ISETP.GE.AND P6, PT, R2.reuse, R218, PT ;  /* 0x000000da0200720c */ /* 0x040fe40003fc6270 */
[----:B------:R-:W-:Y:S01]  /*6fa0*/  ISETP.GE.AND P0, PT, R2, R216, PT ;  /* 0x000000d80200720c */ /* 0x000fe20003f06270 */
[----:B------:R-:W3:Y:S01]  /*6fb0*/  MUFU.TANH R140, R140 ;  /* 0x0000008c008c7308 */ /* 0x000ee20000002400 */
[----:B------:R-:W-:-:S02]  /*6fc0*/  ISETP.LT.OR P1, PT, R4, R219, P1 ;  /* 0x000000db0400720c */ /* 0x000fc40000f21670 */
[C---:B------:R-:W-:Y:S02]  /*6fd0*/  ISETP.LT.OR P6, PT, R2.reuse, R219, P6 ;  /* 0x000000db0200720c */ /* 0x040fe400037c1670 */
[----:B------:R-:W-:Y:S02]  /*6fe0*/  ISETP.LT.OR P0, PT, R2, R217, P0 ;  /* 0x000000d90200720c */ /* 0x000fe40000701670 */
[----:B------:R-:W-:Y:S01]  /*6ff0*/  IADD3 R2, R13, 0x38, RZ ;  /* 0x000000380d027810 */ /* 0x000fe20007ffe0ff */
[----:B------:R-:W1:Y:S01]  /*7000*/  MUFU.TANH R150, R150 ;  /* 0x0000009600967308 */ /* 0x000e620000002400 */
[----:B--2---:R-:W-:Y:S02]  /*7010*/  FSEL R155, R155, -INF , !P1 ;  /* 0xff8000009b9b7808 */ /* 0x004fe40004800000 */
[----:B------:R-:W-:Y:S02]  /*7020*/  ISETP.GE.AND P1, PT, R2, R218, PT ;  /* 0x000000da0200720c */ /* 0x000fe40003f26270 */
[----:B-----5:R-:W-:-:S02]  /*7030*/  FSEL R166, R166, -INF , !P5 ;  /* 0xff800000a6a67808 */ /* 0x020fc40006800000 */
[----:B------:R-:W-:Y:S02]  /*7040*/  ISETP.LT.OR P1, PT, R2, R219, P1 ;  /* 0x000000db0200720c */ /* 0x000fe40000f21670 */
[C---:B------:R-:W-:Y:S02]  /*7050*/  ISETP.GE.AND P5, PT, R4.reuse, R216, PT ;  /* 0x000000d80400720c */ /* 0x040fe40003fa6270 */
[----:B------:R-:W-:Y:S02]  /*7060*/  FSEL R143, R143, -INF , !P1 ;  /* 0xff8000008f8f7808 */ /* 0x000fe40004800000 */
[----:B------:R-:W-:Y:S02]  /*7070*/  ISETP.GT.AND P1, PT, R133, R206, PT ;  /* 0x000000ce8500720c */ /* 0x000fe40003f24270 */
[----:B------:R-:W-:Y:S02]  /*7080*/  ISETP.LT.OR P5, PT, R4, R217, P5 ;  /* 0x000000d90400720c */ /* 0x000fe40002fa1670 */
[----:B------:R-:W-:-:S02]  /*7090*/  IADD3 R13, R13, 0x39, RZ ;  /* 0x000000390d0d7810 */ /* 0x000fc40007ffe0ff */
[----:B-1----:R-:W-:Y:S02]  /*70a0*/  FSEL R152, R152, -INF , !P5 ;  /* 0xff80000098987808 */ /* 0x002fe40006800000 */
[----:B------:R-:W-:Y:S02]  /*70b0*/  FSEL R153, R153, -INF , !P6 ;  /* 0xff80000099997808 */ /* 0x000fe40007000000 */
[----:B----4-:R-:W-:Y:S02]  /*70c0*/  FSEL R142, R142, -INF , !P0 ;  /* 0xff8000008e8e7808 */ /* 0x010fe40004000000 */
[----:B------:R-:W-:Y:S02]  /*70d0*/  ISETP.GE.AND P5, PT, R2, R216, PT ;  /* 0x000000d80200720c */ /* 0x000fe40003fa6270 */
[C---:B------:R-:W-:Y:S02]  /*70e0*/  ISETP.GE.AND P6, PT, R13.reuse, R218, PT ;  /* 0x000000da0d00720c */ /* 0x040fe40003fc6270 */
[----:B------:R-:W-:-:S02]  /*70f0*/  ISETP.GE.AND P0, PT, R13, R216, PT ;  /* 0x000000d80d00720c */ /* 0x000fc40003f06270 */
[----:B------:R-:W-:Y:S02]  /*7100*/  ISETP.LT.OR P5, PT, R2, R217, P5 ;  /* 0x000000d90200720c */ /* 0x000fe40002fa1670 */
[C---:B------:R-:W-:Y:S02]  /*7110*/  ISETP.LT.OR P6, PT, R13.reuse, R219, P6 ;  /* 0x000000db0d00720c */ /* 0x040fe400037c1670 */
[----:B------:R-:W-:Y:S02]  /*7120*/  ISETP.LT.OR P0, PT, R13, R217, P0 ;  /* 0x000000d90d00720c */ /* 0x000fe40000701670 */
[----:B---3--:R-:W-:Y:S02]  /*7130*/  FSEL R140, R140, -INF , !P5 ;  /* 0xff8000008c8c7808 */ /* 0x008fe40006800000 */
        /* <DEDUP_REMOVED lines=57> */
.L_x_381:
[----:B------:R-:W-:Y:S05]  /*74d0*/  BSYNC B0 ;  /* 0x0000000000007941 */ /* 0x000fea0003800000 */
.L_x_380:
[----:B------:R-:W0:Y:S02]  /*74e0*/  LDGDEPBAR ;  /* 0x00000000000079af */ /* 0x000e240000000000 */
.L_x_379:
        /* <DEDUP_REMOVED lines=35> */
[----:B------:R-:W-:Y:S01]  /*7720*/  MOV R231, R133 ;  /* 0x0000008500e77202 */ /* 0x000fe20000000f00 */
[----:B------:R-:W1:Y:S04]  /*7730*/  SHFL.BFLY PT, R7, R6, 0x2, 0x1f ;  /* 0x0c401f0006077f89 */ /* 0x000e6800000e0000 */
[----:B------:R-:W2:Y:S01]  /*7740*/  SHFL.BFLY PT, R5, R4, 0x2, 0x1f ;  /* 0x0c401f0004057f89 */ /* 0x000ea200000e0000 */
[----:B-1----:R-:W-:-:S02]  /*7750*/  FMNMX.FTZ R7, R6, R7, !PT ;  /* 0x0000000706077209 */ /* 0x002fc40007810000 */
[----:B--2---:R-:W-:-:S03]  /*7760*/  FMNMX.FTZ R5, R4, R5, !PT ;  /* 0x0000000504057209 */ /* 0x004fc60007810000 */
[----:B------:R-:W1:Y:S04]  /*7770*/  SHFL.BFLY PT, R222, R7, 0x1, 0x1f ;  /* 0x0c201f0007de7f89 */ /* 0x000e6800000e0000 */
[----:B------:R-:W2:Y:S01]  /*7780*/  SHFL.BFLY PT, R2, R5, 0x1, 0x1f ;  /* 0x0c201f0005027f89 */ /* 0x000ea200000e0000 */
[----:B-1----:R-:W-:-:S04]  /*7790*/  FMNMX.FTZ R222, R7, R222, !PT ;  /* 0x000000de07de7209 */ /* 0x002fc80007810000 */
[C---:B------:R-:W-:Y:S01]  /*77a0*/  FSETP.NEU.FTZ.AND P5, PT, R222.reuse, -INF , PT ;  /* 0xff800000de00780b */ /* 0x040fe20003fbd000 */
[C---:B------:R-:W-:Y:S01]  /*77b0*/  FMUL.FTZ R154, R222.reuse, c[0x0][0x23c] ;  /* 0x00008f00de9a7a20 */ /* 0x040fe20000410000 */
[----:B--2---:R-:W-:Y:S02]  /*77c0*/  FMNMX.FTZ R2, R5, R2, !PT ;  /* 0x0000000205027209 */ /* 0x004fe40007810000 */
[----:B------:R-:W-:Y:S02]  /*77d0*/  FSEL R5, R222, RZ, P5 ;  /* 0x000000ffde057208 */ /* 0x000fe40002800000 */
[----:B------:R-:W-:Y:S01]  /*77e0*/  FSEL R154, R154, RZ, P5 ;  /* 0x000000ff9a9a7208 */ /* 0x000fe20002800000 */
[C---:B------:R-:W-:Y:S01]  /*77f0*/  FMUL.FTZ R151, R2.reuse, c[0x0][0x23c] ;  /* 0x00008f0002977a20 */ /* 0x040fe20000410000 */
[----:B------:R-:W-:Y:S01]  /*7800*/  FSETP.NEU.FTZ.AND P0, PT, R2, -INF , PT ;  /* 0xff8000000200780b */ /* 0x000fe20003f1d000 */
[----:B------:R-:W-:Y:S02]  /*7810*/  FADD.FTZ R4, R132, -R5 ;  /* 0x8000000584047221 */ /* 0x000fe40000010000 */
[--C-:B------:R-:W-:Y:S01]  /*7820*/  FFMA.FTZ R146, R15, c[0x0][0x23c], -R154.reuse ;  /* 0x00008f000f927a23 */ /* 0x100fe2000001089a */
[----:B------:R-:W-:Y:S01]  /*7830*/  FSEL R6, R2, RZ, P0 ;  /* 0x000000ff02067208 */ /* 0x000fe20000000000 */
[----:B------:R-:W1:Y:S01]  /*7840*/  LDSM.16.MT88.4 R12, [R194+0x12000] ;  /* 0x01200000c20c783b */ /* 0x000e620000004200 */
[----:B------:R-:W-:Y:S01]  /*7850*/  FSEL R151, R151, RZ, P0 ;  /* 0x000000ff97977208 */ /* 0x000fe20000000000 */
[----:B------:R-:W-:-:S02]  /*7860*/  FFMA.FTZ R147, R17, c[0x0][0x23c], -R154 ;  /* 0x00008f0011937a23 */ /* 0x000fc4000001089a */
[----:B------:R-:W-:Y:S01]  /*7870*/  FADD.FTZ R6, R3, -R6 ;  /* 0x8000000603067221 */ /* 0x000fe20000010000 */
[----:B------:R-:W-:Y:S01]  /*7880*/  MUFU.EX2 R146, R146 ;  /* 0x0000009200927308 */ /* 0x000fe20000000800 */
[--C-:B------:R-:W-:Y:S02]  /*7890*/  FFMA.FTZ R135, R134, c[0x0][0x23c], -R151.reuse ;  /* 0x00008f0086877a23 */ /* 0x100fe40000010897 */
[--C-:B------:R-:W-:Y:S02]  /*78a0*/  FFMA.FTZ R134, R0, c[0x0][0x23c], -R151.reuse ;  /* 0x00008f0000867a23 */ /* 0x100fe40000010897 */
[--C-:B------:R-:W-:Y:S02]  /*78b0*/  FFMA.FTZ R145, R29, c[0x0][0x23c], -R154.reuse ;  /* 0x00008f001d917a23 */ /* 0x100fe4000001089a */
[----:B------:R-:W-:Y:S01]  /*78c0*/  FFMA.FTZ R144, R19, c[0x0][0x23c], -R154 ;  /* 0x00008f0013907a23 */ /* 0x000fe2000001089a */
[----:B------:R-:W2:Y:S01]  /*78d0*/  MUFU.EX2 R147, R147 ;  /* 0x0000009300937308 */ /* 0x000ea20000000800 */
[----:B------:R-:W-:-:S02]  /*78e0*/  FFMA.FTZ R0, R18, c[0x0][0x23c], -R151 ;  /* 0x00008f0012007a23 */ /* 0x000fc40000010897 */
[----:B------:R-:W-:Y:S01]  /*78f0*/  FFMA.FTZ R149, R30, c[0x0][0x23c], -R151 ;  /* 0x00008f001e957a23 */ /* 0x000fe20000010897 */
[----:B------:R-:W3:Y:S01]  /*7900*/  LDSM.16.MT88.4 R16, [R196+0x12000] ;  /* 0x01200000c410783b */ /* 0x000ee20000004200 */
[----:B------:R-:W-:Y:S02]  /*7910*/  FMUL.FTZ R148, R4, c[0x0][0x23c] ;  /* 0x00008f0004947a20 */ /* 0x000fe40000410000 */
[----:B------:R-:W-:Y:S01]  /*7920*/  FMUL.FTZ R132, R6, c[0x0][0x23c] ;  /* 0x00008f0006847a20 */ /* 0x000fe20000410000 */
[----:B------:R-:W-:Y:S01]  /*7930*/  MUFU.EX2 R145, R145 ;  /* 0x0000009100917308 */ /* 0x000fe20000000800 */
[--C-:B------:R-:W-:Y:S01]  /*7940*/  FFMA.FTZ R3, R27, c[0x0][0x23c], -R154.reuse ;  /* 0x00008f001b037a23 */ /* 0x100fe2000001089a */
[----:B------:R-:W-:Y:S01]  /*7950*/  LDSM.16.MT88.4 R28, [R192+0x12800] ;  /* 0x01280000c01c783b */ /* 0x000fe20000004200 */
[--C-:B------:R-:W-:Y:S02]  /*7960*/  FFMA.FTZ R156, R25, c[0x0][0x23c], -R154.reuse ;  /* 0x00008f00199c7a23 */ /* 0x100fe4000001089a */
[----:B------:R-:W-:-:S02]  /*7970*/  FFMA.FTZ R157, R23, c[0x0][0x23c], -R154 ;  /* 0x00008f00179d7a23 */ /* 0x000fc4000001089a */
[----:B------:R-:W-:Y:S01]  /*7980*/  FFMA.FTZ R158, R21, c[0x0][0x23c], -R154 ;  /* 0x00008f00159e7a23 */ /* 0x000fe2000001089a */
[----:B------:R-:W4:Y:S01]  /*7990*/  MUFU.EX2 R144, R144 ;  /* 0x0000009000907308 */ /* 0x000f220000000800 */
[----:B--2---:R-:W-:Y:S01]  /*79a0*/  F2FP.BF16.PACK_AB R4, R146, R147 ;  /* 0x000000939204723e */ /* 0x004fe200000010ff */
[--C-:B------:R-:W-:Y:S02]  /*79b0*/  FFMA.FTZ R159, R26, c[0x0][0x23c], -R151.reuse ;  /* 0x00008f001a9f7a23 */ /* 0x100fe40000010897 */
[--C-:B------:R-:W-:Y:S02]  /*79c0*/  FFMA.FTZ R162, R24, c[0x0][0x23c], -R151.reuse ;  /* 0x00008f0018a27a23 */ /* 0x100fe40000010897 */
[--C-:B------:R-:W-:Y:S01]  /*79d0*/  FFMA.FTZ R160, R22, c[0x0][0x23c], -R151.reuse ;  /* 0x00008f0016a07a23 */ /* 0x100fe20000010897 */
[----:B------:R-:W-:Y:S01]  /*79e0*/  LDSM.16.MT88.4 R24, [R196+0x14800] ;  /* 0x01480000c418783b */ /* 0x000fe20000004200 */
[----:B------:R-:W-:Y:S01]  /*79f0*/  MUFU.EX2 R135, R135 ;  /* 0x0000008700877308 */ /* 0x000fe20000000800 */
[----:B------:R-:W-:-:S02]  /*7a00*/  FFMA.FTZ R161, R20, c[0x0][0x23c], -R151 ;  /* 0x00008f0014a17a23 */ /* 0x000fc40000010897 */
[----:B------:R-:W-:Y:S01]  /*7a10*/  LDSM.16.MT88.4 R20, [R194+0x14800] ;  /* 0x01480000c214783b */ /* 0x000fe20000004200 */
[--C-:B------:R-:W-:Y:S02]  /*7a20*/  FFMA.FTZ R170, R163, c[0x0][0x23c], -R154.reuse ;  /* 0x00008f00a3aa7a23 */ /* 0x100fe4000001089a */
[--C-:B------:R-:W-:Y:S02]  /*7a30*/  FFMA.FTZ R167, R167, c[0x0][0x23c], -R154.reuse ;  /* 0x00008f00a7a77a23 */ /* 0x100fe4000001089a */
[----:B------:R-:W2:Y:S01]  /*7a40*/  MUFU.EX2 R134, R134 ;  /* 0x0000008600867308 */ /* 0x000ea20000000800 */
[----:B----4-:R-:W-:Y:S01]  /*7a50*/  F2FP.BF16.PACK_AB R6, R144, R145 ;  /* 0x000000919006723e */ /* 0x010fe200000010ff */
[--C-:B------:R-:W-:Y:S02]  /*7a60*/  FFMA.FTZ R168, R173, c[0x0][0x23c], -R154.reuse ;  /* 0x00008f00ada87a23 */ /* 0x100fe4000001089a */
[----:B------:R-:W-:Y:S02]  /*7a70*/  FFMA.FTZ R165, R165, c[0x0][0x23c], -R154 ;  /* 0x00008f00a5a57a23 */ /* 0x000fe4000001089a */
[----:B------:R-:W-:-:S02]  /*7a80*/  FFMA.FTZ R163, R174, c[0x0][0x23c], -R151 ;  /* 0x00008f00aea37a23 */ /* 0x000fc40000010897 */
[----:B------:R-:W-:Y:S01]  /*7a90*/  MUFU.EX2 R0, R0 ;  /* 0x0000000000007308 */ /* 0x000fe20000000800 */
[--C-:B------:R-:W-:Y:S02]  /*7aa0*/  FFMA.FTZ R172, R172, c[0x0][0x23c], -R151.reuse ;  /* 0x00008f00acac7a23 */ /* 0x100fe40000010897 */
[--C-:B------:R-:W-:Y:S02]  /*7ab0*/  FFMA.FTZ R166, R166, c[0x0][0x23c], -R151.reuse ;  /* 0x00008f00a6a67a23 */ /* 0x100fe40000010897 */
[----:B------:R-:W-:Y:S02]  /*7ac0*/  FFMA.FTZ R169, R164, c[0x0][0x23c], -R151 ;  /* 0x00008f00a4a97a23 */ /* 0x000fe40000010897 */
[--C-:B------:R-:W-:Y:S01]  /*7ad0*/  FFMA.FTZ R164, R153, c[0x0][0x23c], -R154.reuse ;  /* 0x00008f0099a47a23 */ /* 0x100fe2000001089a */
[----:B------:R-:W4:Y:S01]  /*7ae0*/  MUFU.EX2 R149, R149 ;  /* 0x0000009500957308 */ /* 0x000f220000000800 */
[----:B--2---:R-:W-:Y:S01]  /*7af0*/  F2FP.BF16.PACK_AB R5, R134, R135 ;  /* 0x000000878605723e */ /* 0x004fe200000010ff */
[----:B------:R-:W-:-:S02]  /*7b00*/  FFMA.FTZ R155, R155, c[0x0][0x23c], -R154 ;  /* 0x00008f009b9b7a23 */ /* 0x000fc4000001089a */
[--C-:B------:R-:W-:Y:S02]  /*7b10*/  FFMA.FTZ R153, R143, c[0x0][0x23c], -R154.reuse ;  /* 0x00008f008f997a23 */ /* 0x100fe4000001089a */
[----:B------:R-:W-:Y:S02]  /*7b20*/  FFMA.FTZ R154, R141, c[0x0][0x23c], -R154 ;  /* 0x00008f008d9a7a23 */ /* 0x000fe4000001089a */
[----:B------:R-:W2:Y:S01]  /*7b30*/  MUFU.EX2 R148, R148 ;  /* 0x0000009400947308 */ /* 0x000ea20000000800 */
[--C-:B------:R-:W-:Y:S02]  /*7b40*/  FFMA.FTZ R152, R152, c[0x0][0x23c], -R151.reuse ;  /* 0x00008f0098987a23 */ /* 0x100fe40000010897 */
[--C-:B------:R-:W-:Y:S02]  /*7b50*/  FFMA.FTZ R171, R142, c[0x0][0x23c], -R151.reuse ;  /* 0x00008f008eab7a23 */ /* 0x100fe40000010897 */
[--C-:B------:R-:W-:Y:S02]  /*7b60*/  FFMA.FTZ R173, R140, c[0x0][0x23c], -R151.reuse ;  /* 0x00008f008cad7a23 */ /* 0x100fe40000010897 */
[----:B------:R-:W-:Y:S01]  /*7b70*/  FFMA.FTZ R150, R150, c[0x0][0x23c], -R151 ;  /* 0x00008f0096967a23 */ /* 0x000fe20000010897 */
[----:B------:R-:W5:Y:S01]  /*7b80*/  MUFU.EX2 R132, R132 ;  /* 0x0000008400847308 */ /* 0x000f620000000800 */
[----:B----4-:R-:W-:Y:S01]  /*7b90*/  F2FP.BF16.PACK_AB R7, R149, R0 ;  /* 0x000000009507723e */ /* 0x010fe200000010ff */
[----:B------:R-:W-:Y:S01]  /*7ba0*/  LDSM.16.MT88.4 R140, [R194+0x13800] ;  /* 0x01380000c28c783b */ /* 0x000fe20000004200 */
[----:B--2---:R-:W-:-:S05]  /*7bb0*/  FMUL.FTZ R120, R120, R148 ;  /* 0x0000009478787220 */ /* 0x004fca0000410000 */
[----:B------:R-:W-:Y:S01]  /*7bc0*/  MUFU.EX2 R3, R3 ;  /* 0x0000000300037308 */ /* 0x000fe20000000800 */
[-C--:B------:R-:W-:Y:S02]  /*7bd0*/  FMUL.FTZ R121, R121, R148.reuse ;  /* 0x0000009479797220 */ /* 0x080fe40000410000 */
[-C--:B------:R-:W-:Y:S02]  /*7be0*/  FMUL.FTZ R116, R116, R148.reuse ;  /* 0x0000009474747220 */ /* 0x080fe40000410000 */
[----:B------:R-:W-:Y:S02]  /*7bf0*/  FMUL.FTZ R117, R117, R148 ;  /* 0x0000009475757220 */ /* 0x000fe40000410000 */
[-C--:B-----5:R-:W-:Y:S01]  /*7c00*/  FMUL.FTZ R122, R122, R132.reuse ;  /* 0x000000847a7a7220 */ /* 0x0a0fe20000410000 */
[----:B------:R-:W2:Y:S01]  /*7c10*/  MUFU.EX2 R156, R156 ;  /* 0x0000009c009c7308 */ /* 0x000ea20000000800 */
        /* <DEDUP_REMOVED lines=13> */
[----:B------:R-:W-:Y:S01]  /*7cf0*/  MUFU.EX2 R158, R158 ;  /* 0x0000009e009e7308 */ /* 0x000fe20000000800 */
[----:B------:R-:W-:-:S02]  /*7d00*/  FMUL.FTZ R126, R126, R132 ;  /* 0x000000847e7e7220 */ /* 0x000fc40000410000 */
[----:B------:R-:W-:Y:S02]  /*7d10*/  FMUL.FTZ R127, R127, R132 ;  /* 0x000000847f7f7220 */ /* 0x000fe40000410000 */
[C---:B---3--:R-:W-:Y:S01]  /*7d20*/  HMMA.16816.F32.BF16 R128, R4.reuse, R16, R128 ;  /* 0x000000100480723c */ /* 0x048fe20000041880 */
[-C--:B------:R-:W-:Y:S02]  /*7d30*/  FMUL.FTZ R112, R112, R148.reuse ;  /* 0x0000009470707220 */ /* 0x080fe40000410000 */
[----:B------:R-:W-:Y:S01]  /*7d40*/  FMUL.FTZ R113, R113, R148 ;  /* 0x0000009471717220 */ /* 0x000fe20000410000 */
[----:B------:R-:W-:Y:S01]  /*7d50*/  MUFU.EX2 R159, R159 ;  /* 0x0000009f009f7308 */ /* 0x000fe20000000800 */
[-C--:B------:R-:W-:Y:S02]  /*7d60*/  FMUL.FTZ R114, R114, R132.reuse ;  /* 0x0000008472727220 */ /* 0x080fe40000410000 */
[----:B------:R-:W-:Y:S01]  /*7d70*/  FMUL.FTZ R115, R115, R132 ;  /* 0x0000008473737220 */ /* 0x000fe20000410000 */
[----:B------:R-:W-:Y:S01]  /*7d80*/  HMMA.16816.F32.BF16 R124, R4, R18, R124 ;  /* 0x00000012047c723c */ /* 0x000fe2000004187c */
[----:B------:R-:W3:Y:S01]  /*7d90*/  LDSM.16.MT88.4 R16, [R192+0x12000] ;  /* 0x01200000c010783b */ /* 0x000ee20000004200 */
[----:B------:R-:W-:-:S02]  /*7da0*/  FMUL.FTZ R108, R108, R148 ;  /* 0x000000946c6c7220 */ /* 0x000fc40000410000 */
[----:B------:R-:W-:Y:S01]  /*7db0*/  FMUL.FTZ R109, R109, R148 ;  /* 0x000000946d6d7220 */ /* 0x000fe20000410000 */
[----:B------:R-:W4:Y:S01]  /*7dc0*/  MUFU.EX2 R162, R162 ;  /* 0x000000a200a27308 */ /* 0x000f220000000800 */
[-C--:B------:R-:W-:Y:S02]  /*7dd0*/  FMUL.FTZ R110, R110, R132.reuse ;  /* 0x000000846e6e7220 */ /* 0x080fe40000410000 */
[----:B------:R-:W-:Y:S01]  /*7de0*/  FMUL.FTZ R111, R111, R132 ;  /* 0x000000846f6f7220 */ /* 0x000fe20000410000 */
[----:B------:R-:W-:Y:S01]  /*7df0*/  HMMA.16816.F32.BF16 R112, R4, R8, R112 ;  /* 0x000000080470723c */ /* 0x000fe20000041870 */
[-C--:B------:R-:W-:Y:S02]  /*7e00*/  FMUL.FTZ R36, R36, R148.reuse ;  /* 0x0000009424247220 */ /* 0x080fe40000410000 */
[----:B------:R-:W-:Y:S01]  /*7e10*/  FMUL.FTZ R37, R37, R148 ;  /* 0x0000009425257220 */ /* 0x000fe20000410000 */
[----:B------:R-:W-:Y:S01]  /*7e20*/  MUFU.EX2 R160, R160 ;  /* 0x000000a000a07308 */ /* 0x000fe20000000800 */
[----:B------:R-:W-:-:S02]  /*7e30*/  FMUL.FTZ R38, R38, R132 ;  /* 0x0000008426267220 */ /* 0x000fc40000410000 */
[----:B------:R-:W-:Y:S01]  /*7e40*/  FMUL.FTZ R39, R39, R132 ;  /* 0x0000008427277220 */ /* 0x000fe20000410000 */
[C---:B------:R-:W-:Y:S01]  /*7e50*/  HMMA.16816.F32.BF16 R108, R4.reuse, R10, R108 ;  /* 0x0000000a046c723c */ /* 0x040fe2000004186c */
[----:B------:R-:W5:Y:S01]  /*7e60*/  LDSM.16.MT88.4 R8, [R194+0x14000] ;  /* 0x01400000c208783b */ /* 0x000f620000004200 */
[-C--:B------:R-:W-:Y:S02]  /*7e70*/  FMUL.FTZ R40, R40, R148.reuse ;  /* 0x0000009428287220 */ /* 0x080fe40000410000 */
[----:B------:R-:W-:Y:S01]  /*7e80*/  FMUL.FTZ R41, R41, R148 ;  /* 0x0000009429297220 */ /* 0x000fe20000410000 */
[----:B------:R-:W2:Y:S01]  /*7e90*/  MUFU.EX2 R161, R161 ;  /* 0x000000a100a17308 */ /* 0x000ea20000000800 */
[-C--:B------:R-:W-:Y:S02]  /*7ea0*/  FMUL.FTZ R42, R42, R132.reuse ;  /* 0x000000842a2a7220 */ /* 0x080fe40000410000 */
[----:B------:R-:W-:Y:S01]  /*7eb0*/  FMUL.FTZ R43, R43, R132 ;  /* 0x000000842b2b7220 */ /* 0x000fe20000410000 */
[----:B-1----:R-:W-:Y:S01]  /*7ec0*/  HMMA.16816.F32.BF16 R36, R4, R12, R36 ;  /* 0x0000000c0424723c */ /* 0x002fe20000041824 */
[----:B------:R-:W-:-:S02]  /*7ed0*/  FMUL.FTZ R104, R104, R148 ;  /* 0x0000009468687220 */ /* 0x000fc40000410000 */
[----:B------:R-:W-:Y:S01]  /*7ee0*/  FMUL.FTZ R105, R105, R148 ;  /* 0x0000009469697220 */ /* 0x000fe20000410000 */
[----:B------:R-:W-:Y:S01]  /*7ef0*/  MUFU.EX2 R167, R167 ;  /* 0x000000a700a77308 */ /* 0x000fe20000000800 */
[-C--:B------:R-:W-:Y:S02]  /*7f00*/  FMUL.FTZ R106, R106, R132.reuse ;  /* 0x000000846a6a7220 */ /* 0x080fe40000410000 */
[----:B------:R-:W-:Y:S01]  /*7f10*/  FMUL.FTZ R107, R107, R132 ;  /* 0x000000846b6b7220 */ /* 0x000fe20000410000 */
[----:B------:R-:W-:Y:S01]  /*7f20*/  HMMA.16816.F32.BF16 R40, R4, R14, R40 ;  /* 0x0000000e0428723c */ /* 0x000fe20000041828 */
[----:B------:R-:W1:Y:S01]  /*7f30*/  LDSM.16.MT88.4 R12, [R192+0x14000] ;  /* 0x01400000c00c783b */ /* 0x000e620000004200 */
[-C--:B------:R-:W-:Y:S02]  /*7f40*/  FMUL.FTZ R100, R100, R148.reuse ;  /* 0x0000009464647220 */ /* 0x080fe40000410000 */
[----:B------:R-:W-:Y:S01]  /*7f50*/  FMUL.FTZ R101, R101, R148 ;  /* 0x0000009465657220 */ /* 0x000fe20000410000 */
[----:B------:R-:W1:Y:S01]  /*7f60*/  MUFU.EX2 R168, R168 ;  /* 0x000000a800a87308 */ /* 0x000e620000000800 */
[----:B------:R-:W-:-:S02]  /*7f70*/  FMUL.FTZ R102, R102, R132 ;  /* 0x0000008466667220 */ /* 0x000fc40000410000 */
[----:B------:R-:W-:Y:S01]  /*7f80*/  FMUL.FTZ R103, R103, R132 ;  /* 0x0000008467677220 */ /* 0x000fe20000410000 */
        /* <DEDUP_REMOVED lines=10> */
[----:B------:R-:W-:Y:S01]  /*8030*/  MUFU.EX2 R170, R170 ;  /* 0x000000aa00aa7308 */ /* 0x000fe20000000800 */
[-C--:B------:R-:W-:Y:S02]  /*8040*/  FMUL.FTZ R50, R50, R132.reuse ;  /* 0x0000008432327220 */ /* 0x080fe40000410000 */
[----:B------:R-:W-:Y:S01]  /*8050*/  FMUL.FTZ R51, R51, R132 ;  /* 0x0000008433337220 */ /* 0x000fe20000410000 */
[----:B-----5:R-:W-:Y:S01]  /*8060*/  HMMA.16816.F32.BF16 R44, R4, R8, R44 ;  /* 0x00000008042c723c */ /* 0x020fe2000004182c */
        /* <DEDUP_REMOVED lines=35> */
[----:B------:R-:W1:Y:S01]  /*82a0*/  MUFU.EX2 R164, R164 ;  /* 0x000000a400a47308 */ /* 0x000e620000000800 */
        /* <DEDUP_REMOVED lines=12> */
[----:B------:R-:W-:Y:S01]  /*8370*/  MUFU.EX2 R154, R154 ;  /* 0x0000009a009a7308 */ /* 0x000fe20000000800 */
        /* <DEDUP_REMOVED lines=29> */
[----:B------:R-:W-:-:S04]  /*8550*/  FFMA.FTZ R147, R229, R148, R147 ;  /* 0x00000094e5937223 */ /* 0x000fc80000010093 */
[----:B------:R-:W-:-:S03]  /*8560*/  FADD.FTZ R146, R146, R147 ;  /* 0x0000009392927221 */ /* 0x000fc60000010000 */
[----:B------:R-:W-:Y:S01]  /*8570*/  HMMA.16816.F32.BF16 R96, R4, R10, R96 ;  /* 0x0000000a0460723c */ /* 0x000fe20000041860 */
[----:B------:R-:W-:Y:S01]  /*8580*/  LDSM.16.MT88.4 R8, [R192+0x14800] ;  /* 0x01480000c008783b */ /* 0x000fe20000004200 */
[----:B------:R-:W-:-:S04]  /*8590*/  FADD.FTZ R145, R145, R146 ;  /* 0x0000009291917221 */ /* 0x000fc80000010000 */
[----:B------:R-:W-:Y:S01]  /*85a0*/  FADD.FTZ R144, R144, R145 ;  /* 0x0000009190907221 */ /* 0x000fe20000010000 */
[----:B--2---:R-:W-:Y:S02]  /*85b0*/  F2FP.BF16.PACK_AB R4, R156, R3 ;  /* 0x000000039c04723e */ /* 0x004fe400000010ff */
[----:B----4-:R-:W-:Y:S01]  /*85c0*/  F2FP.BF16.PACK_AB R5, R162, R159 ;  /* 0x0000009fa205723e */ /* 0x010fe200000010ff */
[----:B------:R-:W-:Y:S01]  /*85d0*/  FADD.FTZ R3, R3, R144 ;  /* 0x0000009003037221 */ /* 0x000fe20000010000 */
[----:B------:R-:W-:Y:S02]  /*85e0*/  F2FP.BF16.PACK_AB R6, R158, R157 ;  /* 0x0000009d9e06723e */ /* 0x000fe400000010ff */
[----:B------:R-:W-:Y:S01]  /*85f0*/  F2FP.BF16.PACK_AB R7, R161, R160 ;  /* 0x000000a0a107723e */ /* 0x000fe200000010ff */
[----:B------:R-:W-:-:S04]  /*8600*/  FADD.FTZ R156, R156, R3 ;  /* 0x000000039c9c7221 */ /* 0x000fc80000010000 */
[----:B------:R-:W-:Y:S02]  /*8610*/  FADD.FTZ R157, R157, R156 ;  /* 0x0000009c9d9d7221 */ /* 0x000fe40000010000 */
[----:B-1----:R-:W-:Y:S02]  /*8620*/  HMMA.16816.F32.BF16 R128, R4, R12, R128 ;  /* 0x0000000c0480723c */ /* 0x002fe40000041880 */
[----:B------:R-:W-:-:S06]  /*8630*/  FADD.FTZ R158, R158, R157 ;  /* 0x0000009d9e9e7221 */ /* 0x000fcc0000010000 */
[C---:B------:R-:W-:Y:S01]  /*8640*/  HMMA.16816.F32.BF16 R124, R4.reuse, R14, R124 ;  /* 0x0000000e047c723c */ /* 0x040fe2000004187c */
[----:B------:R-:W1:Y:S07]  /*8650*/  LDSM.16.MT88.4 R12, [R196+0x16800] ;  /* 0x01680000c40c783b */ /* 0x000e6e0000004200 */
[C---:B---3--:R-:W-:Y:S08]  /*8660*/  HMMA.16816.F32.BF16 R52, R4.reuse, R16, R52 ;  /* 0x000000100434723c */ /* 0x048ff00000041834 */
        /* <DEDUP_REMOVED lines=26> */
[C---:B---3--:R-:W-:Y:S08]  /*8810*/  HMMA.16816.F32.BF16 R76, R4.reuse, R24, R76 ;  /* 0x00000018044c723c */ /* 0x048ff0000004184c */
[C---:B------:R-:W-:Y:S01]  /*8820*/  HMMA.16816.F32.BF16 R80, R4.reuse, R26, R80 ;  /* 0x0000001a0450723c */ /* 0x040fe20000041850 */
[----:B------:R-:W3:Y:S07]  /*8830*/  LDSM.16.MT88.4 R24, [R196+0x15000] ;  /* 0x01500000c418783b */ /* 0x000eee0000004200 */
[C---:B----4-:R-:W-:Y:S08]  /*8840*/  HMMA.16816.F32.BF16 R84, R4.reuse, R20, R84 ;  /* 0x000000140454723c */ /* 0x050ff00000041854 */
[----:B------:R-:W-:Y:S01]  /*8850*/  HMMA.16816.F32.BF16 R88, R4, R22, R88 ;  /* 0x000000160458723c */ /* 0x000fe20000041858 */
[----:B------:R-:W-:Y:S06]  /*8860*/  LDSM.16.MT88.4 R20, [R194+0x15000] ;  /* 0x01500000c214783b */ /* 0x000fec0000004200 */
[----:B------:R-:W-:Y:S01]  /*8870*/  F2FP.BF16.PACK_AB R4, R168, R167 ;  /* 0x000000a7a804723e */ /* 0x000fe200000010ff */
[----:B------:R-:W-:Y:S01]  /*8880*/  FADD.FTZ R167, R167, R158 ;  /* 0x0000009ea7a77221 */ /* 0x000fe20000010000 */
[----:B------:R-:W-:-:S02]  /*8890*/  F2FP.BF16.PACK_AB R5, R172, R163 ;  /* 0x000000a3ac05723e */ /* 0x000fc400000010ff */
        /* <DEDUP_REMOVED lines=8> */
[C---:B--2---:R-:W-:Y:S08]  /*8920*/  HMMA.16816.F32.BF16 R52, R4.reuse, R16, R52 ;  /* 0x000000100434723c */ /* 0x044ff00000041834 */
[C---:B------:R-:W-:Y:S01]  /*8930*/  HMMA.16816.F32.BF16 R56, R4.reuse, R18, R56 ;  /* 0x000000120438723c */ /* 0x040fe20000041838 */
[----:B------:R-:W2:Y:S07]  /*8940*/  LDSM.16.MT88.4 R16, [R193+0x17000] ;  /* 0x01700000c110783b */ /* 0x000eae0000004200 */
[C---:B-----5:R-:W-:Y:S08]  /*8950*/  HMMA.16816.F32.BF16 R120, R4.reuse, R8, R120 ;  /* 0x000000080478723c */ /* 0x060ff00000041878 */
        /* <DEDUP_REMOVED lines=27> */
[----:B------:R-:W-:Y:S01]  /*8b10*/  HMMA.16816.F32.BF16 R48, R4, R22, R48 ;  /* 0x000000160430723c */ /* 0x000fe20000041830 */
[----:B------:R-:W1:Y:S06]  /*8b20*/  LDSM.16.MT88.4 R20, [R193+0x15800] ;  /* 0x01580000c114783b */ /* 0x000e6c0000004200 */
[----:B------:R-:W-:Y:S01]  /*8b30*/  F2FP.BF16.PACK_AB R4, R164, R155 ;  /* 0x0000009ba404723e */ /* 0x000fe200000010ff */
[----:B------:R-:W-:Y:S01]  /*8b40*/  FADD.FTZ R155, R155, R170 ;  /* 0x000000aa9b9b7221 */ /* 0x000fe20000010000 */
[----:B------:R-:W-:-:S02]  /*8b50*/  F2FP.BF16.PACK_AB R5, R171, R152 ;  /* 0x00000098ab05723e */ /* 0x000fc400000010ff */
[----:B------:R-:W-:Y:S01]  /*8b60*/  F2FP.BF16.PACK_AB R6, R154, R153 ;  /* 0x000000999a06723e */ /* 0x000fe200000010ff */
[----:B------:R-:W-:Y:S01]  /*8b70*/  FADD.FTZ R164, R164, R155 ;  /* 0x0000009ba4a47221 */ /* 0x000fe20000010000 */
[----:B------:R-:W-:-:S03]  /*8b80*/  F2FP.BF16.PACK_AB R7, R150, R173 ;  /* 0x000000ad9607723e */ /* 0x000fc600000010ff */
[----:B------:R-:W-:-:S04]  /*8b90*/  FADD.FTZ R153, R153, R164 ;  /* 0x000000a499997221 */ /* 0x000fc80000010000 */
[----:B--2---:R-:W-:Y:S01]  /*8ba0*/  HMMA.16816.F32.BF16 R60, R4, R16, R60 ;  /* 0x00000010043c723c */ /* 0x004fe2000004183c */
[----:B------:R-:W-:-:S06]  /*8bb0*/  FADD.FTZ R229, R154, R153 ;  /* 0x000000999ae57221 */ /* 0x000fcc0000010000 */
[----:B------:R-:W-:Y:S01]  /*8bc0*/  FFMA.FTZ R17, R225, R132, R135 ;  /* 0x00000084e1117223 */ /* 0x000fe20000010087 */
[----:B----4-:R-:W-:Y:S01]  /*8bd0*/  HMMA.16816.F32.BF16 R128, R4, R8, R128 ;  /* 0x000000080480723c */ /* 0x010fe20000041880 */
[----:B------:R-:W-:Y:S02]  /*8be0*/  MOV R132, R222 ;  /* 0x000000de00847202 */ /* 0x000fe40000000f00 */
[----:B------:R-:W-:-:S04]  /*8bf0*/  FADD.FTZ R17, R134, R17 ;  /* 0x0000001186117221 */ /* 0x000fc80000010000 */
[----:B------:R-:W-:Y:S01]  /*8c00*/  FADD.FTZ R0, R0, R17 ;  /* 0x0000001100007221 */ /* 0x000fe20000010000 */
[----:B------:R-:W-:Y:S01]  /*8c10*/  HMMA.16816.F32.BF16 R124, R4, R10, R124 ;  /* 0x0000000a047c723c */ /* 0x000fe2000004187c */
[----:B------:R-:W2:Y:S02]  /*8c20*/  LDSM.16.MT88.4 R8, [R194+0x17800] ;  /* 0x01780000c208783b */ /* 0x000ea40000004200 */
[----:B------:R-:W-:-:S04]  /*8c30*/  FADD.FTZ R0, R149, R0 ;  /* 0x0000000095007221 */ /* 0x000fc80000010000 */
[----:B------:R-:W-:Y:S01]  /*8c40*/  FADD.FTZ R159, R159, R0 ;  /* 0x000000009f9f7221 */ /* 0x000fe20000010000 */
[----:B---3--:R-:W-:Y:S03]  /*8c50*/  HMMA.16816.F32.BF16 R36, R4, R24, R36 ;  /* 0x000000180424723c */ /* 0x008fe60000041824 */
[----:B------:R-:W-:-:S04]  /*8c60*/  FADD.FTZ R3, R162, R159 ;  /* 0x0000009fa2037221 */ /* 0x000fc80000010000 */
[----:B------:R-:W-:Y:S01]  /*8c70*/  FADD.FTZ R0, R160, R3 ;  /* 0x00000003a0007221 */ /* 0x000fe20000010000 */
[----:B------:R-:W-:Y:S01]  /*8c80*/  HMMA.16816.F32.BF16 R40, R4, R26, R40 ;  /* 0x0000001a0428723c */ /* 0x000fe20000041828 */
[----:B------:R-:W3:Y:S02]  /*8c90*/  LDSM.16.MT88.4 R24, [R193+0x17800] ;  /* 0x01780000c118783b */ /* 0x000ee40000004200 */
[----:B------:R-:W-:-:S04]  /*8ca0*/  FADD.FTZ R0, R161, R0 ;  /* 0x00000000a1007221 */ /* 0x000fc80000010000 */
[----:B------:R-:W-:Y:S01]  /*8cb0*/  FADD.FTZ R3, R163, R0 ;  /* 0x00000000a3037221 */ /* 0x000fe20000010000 */
[----:B-1----:R-:W-:Y:S03]  /*8cc0*/  HMMA.16816.F32.BF16 R68, R4, R12, R68 ;  /* 0x0000000c0444723c */ /* 0x002fe60000041844 */
[----:B------:R-:W-:-:S04]  /*8cd0*/  FADD.FTZ R3, R172, R3 ;  /* 0x00000003ac037221 */ /* 0x000fc80000010000 */
[----:B------:R-:W-:Y:S01]  /*8ce0*/  FADD.FTZ R166, R166, R3 ;  /* 0x00000003a6a67221 */ /* 0x000fe20000010000 */
[----:B------:R-:W-:Y:S01]  /*8cf0*/  HMMA.16816.F32.BF16 R72, R4, R14, R72 ;  /* 0x0000000e0448723c */ /* 0x000fe20000041848 */
[----:B------:R-:W1:Y:S01]  /*8d00*/  LDSM.16.MT88.4 R12, [R192+0x17800] ;  /* 0x01780000c00c783b */ /* 0x000e620000004200 */
[----:B------:R-:W-:Y:S01]  /*8d10*/  MOV R3, R2 ;  /* 0x0000000200037202 */ /* 0x000fe20000000f00 */
[----:B------:R-:W-:-:S04]  /*8d20*/  FADD.FTZ R169, R169, R166 ;  /* 0x000000a6a9a97221 */ /* 0x000fc80000010000 */
        /* <DEDUP_REMOVED lines=31> */
[----:B------:R-:W-:Y:S02]  /*8f20*/  @!P3 LEA R10, P1, R5, c[0x0][0x170], 0x1 ;  /* 0x00005c00050aba11 */ /* 0x000fe400078208ff */
[----:B------:R-:W-:-:S04]  /*8f30*/  IADD3 R3, R9, R3, RZ ;  /* 0x0000000309037210 */ /* 0x000fc80007ffe0ff */
        /* <DEDUP_REMOVED lines=45> */
[----:B-1----:R-:W2:Y:S04]  /*9210*/  LDSM.16.M88.4 R4, [R201+0xc000] ;  /* 0x00c00000c904783b */ /* 0x002ea80000000200 */
[----:B------:R-:W1:Y:S04]  /*9220*/  LDSM.16.M88.4 R32, [R201+0xc800] ;  /* 0x00c80000c920783b */ /* 0x000e680000000200 */
[----:B------:R-:W-:Y:S04]  /*9230*/  LDSM.16.M88.4 R160, [R200] ;  /* 0x00000000c8a0783b */ /* 0x000fe80000000200 */
[----:B------:R-:W5:Y:S04]  /*9240*/  LDSM.16.M88.4 R132, [R199] ;  /* 0x00000000c784783b */ /* 0x000f680000000200 */
[----:B------:R-:W1:Y:S04]  /*9250*/  LDSM.16.M88.4 R144, [R201+0xd000] ;  /* 0x00d00000c990783b */ /* 0x000e680000000200 */
[----:B------:R-:W5:Y:S04]  /*9260*/  LDSM.16.M88.4 R136, [R201+0xd800] ;  /* 0x00d80000c988783b */ /* 0x000f680000000200 */
[----:B------:R-:W5:Y:S04]  /*9270*/  LDSM.16.M88.4 R28, [R191] ;  /* 0x00000000bf1c783b */ /* 0x000f680000000200 */
[----:B------:R-:W-:Y:S04]  /*9280*/  LDSM.16.M88.4 R156, [R198] ;  /* 0x00000000c69c783b */ /* 0x000fe80000000200 */
[----:B----4-:R-:W4:Y:S04]  /*9290*/  LDSM.16.M88.4 R16, [R195+0xc000] ;  /* 0x00c00000c310783b */ /* 0x010f280000000200 */
[----:B------:R-:W4:Y:S01]  /*92a0*/  LDSM.16.M88.4 R24, [R190] ;  /* 0x00000000be18783b */ /* 0x000f220000000200 */
[C---:B--2---:R-:W-:Y:S03]  /*92b0*/  HMMA.16816.F32.BF16 R8, R164.reuse, R4, RZ ;  /* 0x00000004a408723c */ /* 0x044fe600000418ff */
[----:B------:R-:W2:Y:S04]  /*92c0*/  LDSM.16.M88.4 R168, [R189] ;  /* 0x00000000bda8783b */ /* 0x000ea80000000200 */
[----:B---3--:R-:W3:Y:S01]  /*92d0*/  LDSM.16.M88.4 R12, [R195+0xc800] ;  /* 0x00c80000c30c783b */ /* 0x008ee20000000200 */
[C---:B------:R-:W-:Y:S03]  /*92e0*/  HMMA.16816.F32.BF16 R4, R164.reuse, R6, RZ ;  /* 0x00000006a404723c */ /* 0x040fe600000418ff */
[----:B------:R-:W-:Y:S04]  /*92f0*/  LDSM.16.M88.4 R152, [R195+0xd000] ;  /* 0x00d00000c398783b */ /* 0x000fe80000000200 */
[----:B------:R-:W-:Y:S01]  /*9300*/  LDSM.16.M88.4 R172, [R195+0xd800] ;  /* 0x00d80000c3ac783b */ /* 0x000fe20000000200 */
[C---:B-1----:R-:W-:Y:S03]  /*9310*/  HMMA.16816.F32.BF16 R20, R164.reuse, R32, RZ ;  /* 0x00000020a414723c */ /* 0x042fe600000418ff */
[----:B------:R-:W-:Y:S04]  /*9320*/  LDSM.16.M88.4 R232, [R188+0x3800] ;  /* 0x00380000bce8783b */ /* 0x000fe80000000200 */
[----:B------:R-:W0:Y:S01]  /*9330*/  LDGDEPBAR ;  /* 0x00000000000079af */ /* 0x000e220000000000 */
[----:B------:R-:W-:Y:S08]  /*9340*/  HMMA.16816.F32.BF16 R32, R164, R34, RZ ;  /* 0x00000022a420723c */ /* 0x000ff000000418ff */
[----:B-----5:R-:W-:Y:S08]  /*9350*/  HMMA.16816.F32.BF16 R8, R160, R132, R8 ;  /* 0x00000084a008723c */ /* 0x020ff00000041808 */
[C---:B------:R-:W-:Y:S08]  /*9360*/  HMMA.16816.F32.BF16 R148, R164.reuse, R144, RZ ;  /* 0x00000090a494723c */ /* 0x040ff000000418ff */
[C---:B------:R-:W-:Y:S08]  /*9370*/  HMMA.16816.F32.BF16 R144, R164.reuse, R146, RZ ;  /* 0x00000092a490723c */ /* 0x040ff000000418ff */
[----:B------:R-:W-:Y:S08]  /*9380*/  HMMA.16816.F32.BF16 R140, R164, R136, RZ ;  /* 0x00000088a48c723c */ /* 0x000ff000000418ff */
[----:B------:R-:W-:Y:S01]  /*9390*/  HMMA.16816.F32.BF16 R4, R160, R134, R4 ;  /* 0x00000086a004723c */ /* 0x000fe20000041804 */
[----:B------:R-:W-:Y:S07]  /*93a0*/  LDSM.16.M88.4 R132, [R197] ;  /* 0x00000000c584783b */ /* 0x000fee0000000200 */
[----:B------:R-:W-:Y:S01]  /*93b0*/  HMMA.16816.F32.BF16 R164, R164, R138, RZ ;  /* 0x0000008aa4a4723c */ /* 0x000fe200000418ff */
[----:B------:R-:W1:Y:S07]  /*93c0*/  LDSM.16.M88.4 R136, [R188] ;  /* 0x00000000bc88783b */ /* 0x000e6e0000000200 */
[C---:B------:R-:W-:Y:S08]  /*93d0*/  HMMA.16816.F32.BF16 R20, R160.reuse, R28, R20 ;  /* 0x0000001ca014723c */ /* 0x040ff00000041814 */
[----:B------:R-:W-:Y:S01]  /*93e0*/  HMMA.16816.F32.BF16 R32, R160, R30, R32 ;  /* 0x0000001ea020723c */ /* 0x000fe20000041820 */
[----:B------:R-:W5:Y:S07]  /*93f0*/  LDSM.16.M88.4 R28, [R188+0x800] ;  /* 0x00080000bc1c783b */ /* 0x000f6e0000000200 */
[C---:B----4-:R-:W-:Y:S08]  /*9400*/  HMMA.16816.F32.BF16 R8, R156.reuse, R16, R8 ;  /* 0x000000109c08723c */ /* 0x050ff00000041808 */
[----:B------:R-:W-:Y:S01]  /*9410*/  HMMA.16816.F32.BF16 R4, R156, R18, R4 ;  /* 0x000000129c04723c */ /* 0x000fe20000041804 */
[----:B------:R-:W-:Y:S07]  /*9420*/  LDSM.16.M88.4 R16, [R201+0xe000] ;  /* 0x00e00000c910783b */ /* 0x000fee0000000200 */
[C---:B------:R-:W-:Y:S08]  /*9430*/  HMMA.16816.F32.BF16 R148, R160.reuse, R24, R148 ;  /* 0x00000018a094723c */ /* 0x040ff00000041894 */
[C---:B------:R-:W-:Y:S01]  /*9440*/  HMMA.16816.F32.BF16 R144, R160.reuse, R26, R144 ;  /* 0x0000001aa090723c */ /* 0x040fe20000041890 */
[----:B------:R-:W-:Y:S07]  /*9450*/  LDSM.16.M88.4 R24, [R188+0x1000] ;  /* 0x00100000bc18783b */ /* 0x000fee0000000200 */
[C---:B--2---:R-:W-:Y:S08]  /*9460*/  HMMA.16816.F32.BF16 R140, R160.reuse, R168, R140 ;  /* 0x000000a8a08c723c */ /* 0x044ff0000004188c */
[----:B------:R-:W-:Y:S01]  /*9470*/  HMMA.16816.F32.BF16 R164, R160, R170, R164 ;  /* 0x000000aaa0a4723c */ /* 0x000fe200000418a4 */
[----:B------:R-:W2:Y:S04]  /*9480*/  LDSM.16.M88.4 R168, [R202+0x4000] ;  /* 0x00400000caa8783b */ /* 0x000ea80000000200 */
[----:B------:R-:W4:Y:S03]  /*9490*/  LDSM.16.M88.4 R160, [R188+0x1800] ;  /* 0x00180000bca0783b */ /* 0x000f260000000200 */
[C---:B---3--:R-:W-:Y:S08]  /*94a0*/  HMMA.16816.F32.BF16 R20, R156.reuse, R12, R20 ;  /* 0x0000000c9c14723c */ /* 0x048ff00000041814 */
[----:B------:R-:W-:Y:S01]  /*94b0*/  HMMA.16816.F32.BF16 R32, R156, R14, R32 ;  /* 0x0000000e9c20723c */ /* 0x000fe20000041820 */
[----:B------:R-:W3:Y:S07]  /*94c0*/  LDSM.16.M88.4 R12, [R201+0xe800] ;  /* 0x00e80000c90c783b */ /* 0x000eee0000000200 */
[C---:B-1----:R-:W-:Y:S08]  /*94d0*/  HMMA.16816.F32.BF16 R8, R132.reuse, R136, R8 ;  /* 0x000000888408723c */ /* 0x042ff00000041808 */
[----:B------:R-:W-:Y:S01]  /*94e0*/  HMMA.16816.F32.BF16 R4, R132, R138, R4 ;  /* 0x0000008a8404723c */ /* 0x000fe20000041804 */
[----:B------:R-:W-:Y:S07]  /*94f0*/  LDSM.16.M88.4 R136, [R187] ;  /* 0x00000000bb88783b */ /* 0x000fee0000000200 */
[C---:B------:R-:W-:Y:S08]  /*9500*/  HMMA.16816.F32.BF16 R148, R156.reuse, R152, R148 ;  /* 0x000000989c94723c */ /* 0x040ff00000041894 */
[C---:B------:R-:W-:Y:S01]  /*9510*/  HMMA.16816.F32.BF16 R144, R156.reuse, R154, R144 ;  /* 0x0000009a9c90723c */ /* 0x040fe20000041890 */
[----:B------:R-:W-:Y:S07]  /*9520*/  LDSM.16.M88.4 R152, [R201+0xf000] ;  /* 0x00f00000c998783b */ /* 0x000fee0000000200 */
[C---:B------:R-:W-:Y:S08]  /*9530*/  HMMA.16816.F32.BF16 R140, R156.reuse, R172, R140 ;  /* 0x000000ac9c8c723c */ /* 0x040ff0000004188c */
[----:B------:R-:W-:Y:S01]  /*9540*/  HMMA.16816.F32.BF16 R164, R156, R174, R164 ;  /* 0x000000ae9ca4723c */ /* 0x000fe200000418a4 */
[----:B------:R-:W1:Y:S04]  /*9550*/  LDSM.16.M88.4 R156, [R200+0x4000] ;  /* 0x00400000c89c783b */ /* 0x000e680000000200 */
[----:B------:R-:W1:Y:S03]  /*9560*/  LDSM.16.M88.4 R172, [R201+0xf800] ;  /* 0x00f80000c9ac783b */ /* 0x000e660000000200 */
[C---:B-----5:R-:W-:Y:S08]  /*9570*/  HMMA.16816.F32.BF16 R20, R132.reuse, R28, R20 ;  /* 0x0000001c8414723c */ /* 0x060ff00000041814 */
[----:B------:R-:W-:Y:S01]  /*9580*/  HMMA.16816.F32.BF16 R32, R132, R30, R32 ;  /* 0x0000001e8420723c */ /* 0x000fe20000041820 */
[----:B------:R-:W5:Y:S07]  /*9590*/  LDSM.16.M88.4 R28, [R186] ;  /* 0x00000000ba1c783b */ /* 0x000f6e0000000200 */
[C---:B--2---:R-:W-:Y:S08]  /*95a0*/  HMMA.16816.F32.BF16 R8, R168.reuse, R16, R8 ;  /* 0x00000010a808723c */ /* 0x044ff00000041808 */
[----:B------:R-:W-:Y:S01]  /*95b0*/  HMMA.16816.F32.BF16 R4, R168, R18, R4 ;  /* 0x00000012a804723c */ /* 0x000fe20000041804 */
[----:B------:R-:W-:Y:S07]  /*95c0*/  LDSM.16.M88.4 R16, [R195+0xe000] ;  /* 0x00e00000c310783b */ /* 0x000fee0000000200 */
[C---:B------:R-:W-:Y:S08]  /*95d0*/  HMMA.16816.F32.BF16 R148, R132.reuse, R24, R148 ;  /* 0x000000188494723c */ /* 0x040ff00000041894 */
[C---:B------:R-:W-:Y:S01]  /*95e0*/  HMMA.16816.F32.BF16 R144, R132.reuse, R26, R144 ;  /* 0x0000001a8490723c */ /* 0x040fe20000041890 */
[----:B------:R-:W-:Y:S07]  /*95f0*/  LDSM.16.M88.4 R24, [R185] ;  /* 0x00000000b918783b */ /* 0x000fee0000000200 */
[C---:B----4-:R-:W-:Y:S08]  /*9600*/  HMMA.16816.F32.BF16 R140, R132.reuse, R160, R140 ;  /* 0x000000a0848c723c */ /* 0x050ff0000004188c */
[----:B------:R-:W-:Y:S01]  /*9610*/  HMMA.16816.F32.BF16 R164, R132, R162, R164 ;  /* 0x000000a284a4723c */ /* 0x000fe200000418a4 */
[----:B------:R-:W2:Y:S04]  /*9620*/  LDSM.16.M88.4 R132, [R198+0x4000] ;  /* 0x00400000c684783b */ /* 0x000ea80000000200 */
[----:B------:R-:W4:Y:S03]  /*9630*/  LDSM.16.M88.4 R160, [R184] ;  /* 0x00000000b8a0783b */ /* 0x000f260000000200 */
[C---:B---3--:R-:W-:Y:S08]  /*9640*/  HMMA.16816.F32.BF16 R20, R168.reuse, R12, R20 ;  /* 0x0000000ca814723c */ /* 0x048ff00000041814 */
        /* <DEDUP_REMOVED lines=12> */
[C---:B-----5:R-:W-:Y:S08]  /*9710*/  HMMA.16816.F32.BF16 R20, R156.reuse, R28, R20 ;  /* 0x0000001c9c14723c */ /* 0x060ff00000041814 */
[----:B------:R-:W-:Y:S01]  /*9720*/  HMMA.16816.F32.BF16 R32, R156, R30, R32 ;  /* 0x0000001e9c20723c */ /* 0x000fe20000041820 */
[----:B------:R-:W1:Y:S07]  /*9730*/  LDSM.16.M88.4 R28, [R188+0x2000] ;  /* 0x00200000bc1c783b */ /* 0x000e6e0000000200 */
[C---:B--2---:R-:W-:Y:S08]  /*9740*/  HMMA.16816.F32.BF16 R8, R132.reuse, R16, R8 ;  /* 0x000000108408723c */ /* 0x044ff00000041808 */
[----:B------:R-:W-:Y:S01]  /*9750*/  HMMA.16816.F32.BF16 R4, R132, R18, R4 ;  /* 0x000000128404723c */ /* 0x000fe20000041804 */
[----:B------:R-:W-:Y:S07]  /*9760*/  LDSM.16.M88.4 R16, [R188+0x3000] ;  /* 0x00300000bc10783b */ /* 0x000fee0000000200 */
[C---:B------:R-:W-:Y:S08]  /*9770*/  HMMA.16816.F32.BF16 R148, R156.reuse, R24, R148 ;  /* 0x000000189c94723c */ /* 0x040ff00000041894 */
[C---:B------:R-:W-:Y:S01]  /*9780*/  HMMA.16816.F32.BF16 R144, R156.reuse, R26, R144 ;  /* 0x0000001a9c90723c */ /* 0x040fe20000041890 */
[----:B------:R-:W-:Y:S07]  /*9790*/  LDSM.16.M88.4 R24, [R188+0x2800] ;  /* 0x00280000bc18783b */ /* 0x000fee0000000200 */
[C---:B----4-:R-:W-:Y:S08]  /*97a0*/  HMMA.16816.F32.BF16 R140, R156.reuse, R160, R140 ;  /* 0x000000a09c8c723c */ /* 0x050ff0000004188c */
[----:B------:R-:W-:Y:S01]  /*97b0*/  HMMA.16816.F32.BF16 R164, R156, R162, R164 ;  /* 0x000000a29ca4723c */ /* 0x000fe200000418a4 */
[----:B------:R-:W-:Y:S04]  /*97c0*/  LDSM.16.M88.4 R160, [R202+0x8000] ;  /* 0x00800000caa0783b */ /* 0x000fe80000000200 */
[----:B------:R-:W-:Y:S03]  /*97d0*/  LDSM.16.M88.4 R156, [R201+0x11000] ;  /* 0x01100000c99c783b */ /* 0x000fe60000000200 */
[C---:B---3--:R-:W-:Y:S08]  /*97e0*/  HMMA.16816.F32.BF16 R20, R132.reuse, R12, R20 ;  /* 0x0000000c8414723c */ /* 0x048ff00000041814 */
[----:B------:R-:W-:Y:S01]  /*97f0*/  HMMA.16816.F32.BF16 R32, R132, R14, R32 ;  /* 0x0000000e8420723c */ /* 0x000fe20000041820 */
[----:B------:R-:W2:Y:S07]  /*9800*/  LDSM.16.M88.4 R12, [R201+0x10000] ;  /* 0x01000000c90c783b */ /* 0x000eae0000000200 */
[C---:B-1----:R-:W-:Y:S08]  /*9810*/  HMMA.16816.F32.BF16 R8, R168.reuse, R28, R8 ;  /* 0x0000001ca808723c */ /* 0x042ff00000041808 */
[----:B------:R-:W-:Y:S01]  /*9820*/  HMMA.16816.F32.BF16 R4, R168, R30, R4 ;  /* 0x0000001ea804723c */ /* 0x000fe20000041804 */
[----:B------:R-:W-:Y:S07]  /*9830*/  LDSM.16.M88.4 R28, [R198+0x8000] ;  /* 0x00800000c61c783b */ /* 0x000fee0000000200 */
[C---:B------:R-:W-:Y:S08]  /*9840*/  HMMA.16816.F32.BF16 R148, R132.reuse, R152, R148 ;  /* 0x000000988494723c */ /* 0x040ff00000041894 */
[C---:B------:R-:W-:Y:S01]  /*9850*/  HMMA.16816.F32.BF16 R144, R132.reuse, R154, R144 ;  /* 0x0000009a8490723c */ /* 0x040fe20000041890 */
[----:B------:R-:W-:Y:S07]  /*9860*/  LDSM.16.M88.4 R152, [R183] ;  /* 0x00000000b798783b */ /* 0x000fee0000000200 */
[C---:B------:R-:W-:Y:S08]  /*9870*/  HMMA.16816.F32.BF16 R140, R132.reuse, R136, R140 ;  /* 0x00000088848c723c */ /* 0x040ff0000004188c */
[----:B------:R-:W-:Y:S01]  /*9880*/  HMMA.16816.F32.BF16 R164, R132, R138, R164 ;  /* 0x0000008a84a4723c */ /* 0x000fe200000418a4 */
[----:B------:R-:W1:Y:S04]  /*9890*/  LDSM.16.M88.4 R136, [R200+0x8000] ;  /* 0x00800000c888783b */ /* 0x000e680000000200 */
[----:B------:R-:W-:Y:S03]  /*98a0*/  LDSM.16.M88.4 R132, [R195+0x10000] ;  /* 0x01000000c384783b */ /* 0x000fe60000000200 */
[----:B--2---:R-:W-:Y:S08]  /*98b0*/  HMMA.16816.F32.BF16 R8, R160, R12, R8 ;  /* 0x0000000ca008723c */ /* 0x004ff00000041808 */
[C---:B------:R-:W-:Y:S08]  /*98c0*/  HMMA.16816.F32.BF16 R20, R168.reuse, R24, R20 ;  /* 0x00000018a814723c */ /* 0x040ff00000041814 */
[----:B------:R-:W-:Y:S01]  /*98d0*/  HMMA.16816.F32.BF16 R32, R168, R26, R32 ;  /* 0x0000001aa820723c */ /* 0x000fe20000041820 */
[----:B------:R-:W2:Y:S07]  /*98e0*/  LDSM.16.M88.4 R24, [R201+0x10800] ;  /* 0x01080000c918783b */ /* 0x000eae0000000200 */
[----:B------:R-:W-:Y:S01]  /*98f0*/  HMMA.16816.F32.BF16 R4, R160, R14, R4 ;  /* 0x0000000ea004723c */ /* 0x000fe20000041804 */
[----:B------:R-:W-:Y:S07]  /*9900*/  LDSM.16.M88.4 R12, [R188+0x4000] ;  /* 0x00400000bc0c783b */ /* 0x000fee0000000200 */
[----:B------:R-:W-:Y:S08]  /*9910*/  HMMA.16816.F32.BF16 R148, R168, R16, R148 ;  /* 0x00000010a894723c */ /* 0x000ff00000041894 */
[C---:B-1----:R-:W-:Y:S08]  /*9920*/  HMMA.16816.F32.BF16 R8, R136.reuse, R152, R8 ;  /* 0x000000988808723c */ /* 0x042ff00000041808 */
[----:B------:R-:W-:Y:S01]  /*9930*/  HMMA.16816.F32.BF16 R4, R136, R154, R4 ;  /* 0x0000009a8804723c */ /* 0x000fe20000041804 */
[----:B------:R-:W-:Y:S07]  /*9940*/  LDSM.16.M88.4 R152, [R201+0x11800] ;  /* 0x01180000c998783b */ /* 0x000fee0000000200 */
[----:B------:R-:W-:Y:S01]  /*9950*/  HMMA.16816.F32.BF16 R144, R168, R18, R144 ;  /* 0x00000012a890723c */ /* 0x000fe20000041890 */
[----:B------:R-:W1:Y:S07]  /*9960*/  LDSM.16.M88.4 R16, [R197+0x8000] ;  /* 0x00800000c510783b */ /* 0x000e6e0000000200 */
[----:B--2---:R-:W-:Y:S08]  /*9970*/  HMMA.16816.F32.BF16 R20, R160, R24, R20 ;  /* 0x00000018a014723c */ /* 0x004ff00000041814 */
[----:B------:R-:W-:Y:S08]  /*9980*/  HMMA.16816.F32.BF16 R8, R28, R132, R8 ;  /* 0x000000841c08723c */ /* 0x000ff00000041808 */
[----:B------:R-:W-:Y:S01]  /*9990*/  HMMA.16816.F32.BF16 R32, R160, R26, R32 ;  /* 0x0000001aa020723c */ /* 0x000fe20000041820 */
[----:B------:R-:W2:Y:S07]  /*99a0*/  LDSM.16.M88.4 R24, [R195+0x10800] ;  /* 0x01080000c318783b */ /* 0x000eae0000000200 */
[----:B------:R-:W-:Y:S01]  /*99b0*/  HMMA.16816.F32.BF16 R4, R28, R134, R4 ;  /* 0x000000861c04723c */ /* 0x000fe20000041804 */
[----:B------:R-:W3:Y:S07]  /*99c0*/  LDSM.16.M88.4 R132, [R181] ;  /* 0x00000000b584783b */ /* 0x000eee0000000200 */
[----:B------:R-:W-:Y:S08]  /*99d0*/  HMMA.16816.F32.BF16 R140, R168, R232, R140 ;  /* 0x000000e8a88c723c */ /* 0x000ff0000004188c */
[----:B------:R-:W-:Y:S08]  /*99e0*/  HMMA.16816.F32.BF16 R20, R136, R172, R20 ;  /* 0x000000ac8814723c */ /* 0x000ff00000041814 */
[----:B------:R-:W-:Y:S08]  /*99f0*/  HMMA.16816.F32.BF16 R148, R160, R156, R148 ;  /* 0x0000009ca094723c */ /* 0x000ff00000041894 */
[----:B-1----:R-:W-:Y:S08]  /*9a00*/  HMMA.16816.F32.BF16 R8, R16, R12, R8 ;  /* 0x0000000c1008723c */ /* 0x002ff00000041808 */
[----:B------:R-:W-:Y:S01]  /*9a10*/  HMMA.16816.F32.BF16 R156, R160, R158, R144 ;  /* 0x0000009ea09c723c */ /* 0x000fe20000041890 */
[----:B------:R-:W1:Y:S07]  /*9a20*/  LDSM.16.M88.4 R144, [R188+0x4800] ;  /* 0x00480000bc90783b */ /* 0x000e6e0000000200 */
[----:B------:R-:W-:Y:S01]  /*9a30*/  HMMA.16816.F32.BF16 R4, R16, R14, R4 ;  /* 0x0000000e1004723c */ /* 0x000fe20000041804 */
[----:B------:R-:W4:Y:S07]  /*9a40*/  LDSM.16.M88.4 R12, [R195+0x11000] ;  /* 0x01100000c30c783b */ /* 0x000f2e0000000200 */
[----:B------:R-:W-:Y:S01]  /*9a50*/  HMMA.16816.F32.BF16 R164, R168, R234, R164 ;  /* 0x000000eaa8a4723c */ /* 0x000fe200000418a4 */
[----:B------:R-:W-:-:S06]  /*9a60*/  FMUL.FTZ R3, R8, c[0x0][0x2ec] ;  /* 0x0000bb0008037a20 */ /* 0x000fcc0000410000 */
[----:B------:R-:W1:Y:S01]  /*9a70*/  MUFU.TANH R3, R3 ;  /* 0x0000000300037308 */ /* 0x000e620000002400 */
[----:B--2---:R-:W-:Y:S08]  /*9a80*/  HMMA.16816.F32.BF16 R20, R28, R24, R20 ;  /* 0x000000181c14723c */ /* 0x004ff00000041814 */
[----:B------:R-:W-:Y:S01]  /*9a90*/  HMMA.16816.F32.BF16 R140, R160, R152, R140 ;  /* 0x00000098a08c723c */ /* 0x000fe2000004188c */
[----:B------:R-:W-:-:S06]  /*9aa0*/  FMUL.FTZ R4, R4, c[0x0][0x2ec] ;  /* 0x0000bb0004047a20 */ /* 0x000fcc0000410000 */
[----:B------:R-:W-:Y:S01]  /*9ab0*/  FMUL.FTZ R152, R9, c[0x0][0x2ec] ;  /* 0x0000bb0009987a20 */ /* 0x000fe20000410000 */
[----:B---3--:R-:W-:Y:S01]  /*9ac0*/  HMMA.16816.F32.BF16 R148, R136, R132, R148 ;  /* 0x000000848894723c */ /* 0x008fe20000041894 */
[----:B------:R-:W-:-:S04]  /*9ad0*/  FMUL.FTZ R153, R5, c[0x0][0x2ec] ;  /* 0x0000bb0005997a20 */ /* 0x000fc80000410000 */
[----:B------:R-:W2:Y:S02]  /*9ae0*/  MUFU.TANH R152, R152 ;  /* 0x0000009800987308 */ /* 0x000ea40000002400 */
[----:B------:R-:W-:Y:S01]  /*9af0*/  FMUL.FTZ R132, R10, c[0x0][0x2ec] ;  /* 0x0000bb000a847a20 */ /* 0x000fe20000410000 */
[----:B------:R-:W-:Y:S01]  /*9b00*/  HMMA.16816.F32.BF16 R164, R160, R154, R164 ;  /* 0x0000009aa0a4723c */ /* 0x000fe200000418a4 */
[----:B------:R-:W-:Y:S02]  /*9b10*/  FMUL.FTZ R133, R11, c[0x0][0x2ec] ;  /* 0x0000bb000b857a20 */ /* 0x000fe40000410000 */
[----:B------:R-:W3:Y:S02]  /*9b20*/  LDSM.16.M88.4 R8, [R180] ;  /* 0x00000000b408783b */ /* 0x000ee40000000200 */
[----:B------:R-:W2:Y:S03]  /*9b30*/  MUFU.TANH R132, R132 ;  /* 0x0000008400847308 */ /* 0x000ea60000002400 */
[----:B-1----:R-:W-:Y:S05]  /*9b40*/  HMMA.16816.F32.BF16 R20, R16, R144, R20 ;  /* 0x000000901014723c */ /* 0x002fea0000041814 */
[----:B------:R1:W1:Y:S02]  /*9b50*/  MUFU.TANH R144, R4 ;  /* 0x0000000400907308 */ /* 0x0002640000002400 */
[----:B------:R-:W-:Y:S01]  /*9b60*/  FMUL.FTZ R145, R7, c[0x0][0x2ec] ;  /* 0x0000bb0007917a20 */ /* 0x000fe20000410000 */
[C---:B------:R-:W-:Y:S05]  /*9b70*/  HMMA.16816.F32.BF16 R156, R136.reuse, R134, R156 ;  /* 0x00000086889c723c */ /* 0x040fea000004189c */
[----:B------:R-:W2:Y:S02]  /*9b80*/  MUFU.TANH R133, R133 ;  /* 0x0000008500857308 */ /* 0x000ea40000002400 */
[----:B------:R-:W-:Y:S01]  /*9b90*/  FMUL.FTZ R135, R6, c[0x0][0x2ec] ;  /* 0x0000bb0006877a20 */ /* 0x000fe20000410000 */
[----:B------:R-:W-:Y:S01]  /*9ba0*/  HMMA.16816.F32.BF16 R32, R136, R174, R32 ;  /* 0x000000ae8820723c */ /* 0x000fe20000041820 */
[----:B-1----:R-:W1:Y:S04]  /*9bb0*/  LDSM.16.M88.4 R4, [R195+0x11800] ;  /* 0x01180000c304783b */ /* 0x002e680000000200 */
[----:B------:R-:W1:Y:S03]  /*9bc0*/  MUFU.TANH R134, R153 ;  /* 0x0000009900867308 */ /* 0x000e660000002400 */
[----:B----4-:R-:W-:Y:S01]  /*9bd0*/  HMMA.16816.F32.BF16 R148, R28, R12, R148 ;  /* 0x0000000c1c94723c */ /* 0x010fe20000041894 */
[----:B------:R-:W-:-:S02]  /*9be0*/  FMUL.FTZ R20, R20, c[0x0][0x2ec] ;  /* 0x0000bb0014147a20 */ /* 0x000fc40000410000 */
[----:B------:R-:W-:Y:S02]  /*9bf0*/  FMUL.FTZ R21, R21, c[0x0][0x2ec] ;  /* 0x0000bb0015157a20 */ /* 0x000fe40000410000 */
[----:B------:R-:W4:Y:S03]  /*9c00*/  MUFU.TANH R135, R135 ;  /* 0x0000008700877308 */ /* 0x000f260000002400 */
[----:B------:R-:W-:Y:S01]  /*9c10*/  HMMA.16816.F32.BF16 R156, R28, R14, R156 ;  /* 0x0000000e1c9c723c */ /* 0x000fe2000004189c */
[----:B------:R-:W5:Y:S04]  /*9c20*/  LDSM.16.M88.4 R12, [R188+0x5800] ;  /* 0x00580000bc0c783b */ /* 0x000f680000000200 */
[----:B------:R-:W1:Y:S03]  /*9c30*/  MUFU.TANH R145, R145 ;  /* 0x0000009100917308 */ /* 0x000e660000002400 */
[C---:B---3--:R-:W-:Y:S05]  /*9c40*/  HMMA.16816.F32.BF16 R140, R136.reuse, R8, R140 ;  /* 0x00000008888c723c */ /* 0x048fea000004188c */
[----:B------:R-:W3:Y:S02]  /*9c50*/  MUFU.TANH R20, R20 ;  /* 0x0000001400147308 */ /* 0x000ee40000002400 */
[----:B------:R-:W-:Y:S01]  /*9c60*/  FMUL.FTZ R8, R22, c[0x0][0x2ec] ;  /* 0x0000bb0016087a20 */ /* 0x000fe20000410000 */
[----:B------:R-:W-:Y:S01]  /*9c70*/  HMMA.16816.F32.BF16 R164, R136, R10, R164 ;  /* 0x0000000a88a4723c */ /* 0x000fe200000418a4 */
[----:B------:R-:W-:-:S04]  /*9c80*/  FMUL.FTZ R9, R23, c[0x0][0x2ec] ;  /* 0x0000bb0017097a20 */ /* 0x000fc80000410000 */
[----:B------:R-:W2:Y:S03]  /*9c90*/  MUFU.TANH R21, R21 ;  /* 0x0000001500157308 */ /* 0x000ea60000002400 */
[----:B------:R-:W-:Y:S01]  /*9ca0*/  HMMA.16816.F32.BF16 R32, R28, R26, R32 ;  /* 0x0000001a1c20723c */ /* 0x000fe20000041820 */
[----:B------:R-:W2:Y:S01]  /*9cb0*/  LDSM.16.M88.4 R24, [R188+0x5000] ;  /* 0x00500000bc18783b */ /* 0x000ea20000000200 */
[----:B------:R-:W-:-:S04]  /*9cc0*/  DEPBAR.LE SB0, 0x0 ;  /* 0x000080000000791a */ /* 0x000fc80000000000 */
[----:B------:R-:W2:Y:S02]  /*9cd0*/  MUFU.TANH R8, R8 ;  /* 0x0000000800087308 */ /* 0x000ea40000002400 */
[C---:B-1----:R-:W-:Y:S06]  /*9ce0*/  HMMA.16816.F32.BF16 R140, R28.reuse, R4, R140 ;  /* 0x000000041c8c723c */ /* 0x042fec000004188c */
[----:B------:R-:W1:Y:S02]  /*9cf0*/  MUFU.TANH R9, R9 ;  /* 0x0000000900097308 */ /* 0x000e640000002400 */
[----:B------:R-:W-:Y:S08]  /*9d00*/  HMMA.16816.F32.BF16 R164, R28, R6, R164 ;  /* 0x000000061ca4723c */ /* 0x000ff000000418a4 */
[C---:B------:R-:W-:Y:S08]  /*9d10*/  HMMA.16816.F32.BF16 R32, R16.reuse, R146, R32 ;  /* 0x000000921020723c */ /* 0x040ff00000041820 */
[C---:B-----5:R-:W-:Y:S08]  /*9d20*/  HMMA.16816.F32.BF16 R140, R16.reuse, R12, R140 ;  /* 0x0000000c108c723c */ /* 0x060ff0000004188c */
[C---:B------:R-:W-:Y:S08]  /*9d30*/  HMMA.16816.F32.BF16 R164, R16.reuse, R14, R164 ;  /* 0x0000000e10a4723c */ /* 0x040ff000000418a4 */
[----:B--2---:R-:W-:Y:S01]  /*9d40*/  HMMA.16816.F32.BF16 R156, R16, R26, R156 ;  /* 0x0000001a109c723c */ /* 0x004fe2000004189c */
[----:B------:R-:W-:-:S02]  /*9d50*/  FMUL.FTZ R22, R32, c[0x0][0x2ec] ;  /* 0x0000bb0020167a20 */ /* 0x000fc40000410000 */
[----:B------:R-:W-:Y:S02]  /*9d60*/  FMUL.FTZ R23, R33, c[0x0][0x2ec] ;  /* 0x0000bb0021177a20 */ /* 0x000fe40000410000 */
[----:B------:R-:W-:Y:S02]  /*9d70*/  FMUL.FTZ R10, R34, c[0x0][0x2ec] ;  /* 0x0000bb00220a7a20 */ /* 0x000fe40000410000 */
[----:B------:R-:W-:Y:S01]  /*9d80*/  FMUL.FTZ R4, R35, c[0x0][0x2ec] ;  /* 0x0000bb0023047a20 */ /* 0x000fe20000410000 */
[----:B------:R-:W-:Y:S01]  /*9d90*/  HMMA.16816.F32.BF16 R148, R16, R24, R148 ;  /* 0x000000181094723c */ /* 0x000fe20000041894 */
[----:B------:R-:W-:Y:S01]  /*9da0*/  FMUL.FTZ R140, R140, c[0x0][0x2ec] ;  /* 0x0000bb008c8c7a20 */ /* 0x000fe20000410000 */
[----:B------:R-:W2:Y:S01]  /*9db0*/  MUFU.TANH R22, R22 ;  /* 0x0000001600167308 */ /* 0x000ea20000002400 */
[----:B------:R-:W-:Y:S02]  /*9dc0*/  FMUL.FTZ R154, R142, c[0x0][0x2ec] ;  /* 0x0000bb008e9a7a20 */ /* 0x000fe40000410000 */
[----:B------:R-:W-:-:S02]  /*9dd0*/  FMUL.FTZ R142, R143, c[0x0][0x2ec] ;  /* 0x0000bb008f8e7a20 */ /* 0x000fc40000410000 */
[----:B------:R-:W-:Y:S02]  /*9de0*/  FMUL.FTZ R141, R141, c[0x0][0x2ec] ;  /* 0x0000bb008d8d7a20 */ /* 0x000fe40000410000 */
[----:B------:R-:W-:Y:S01]  /*9df0*/  FMUL.FTZ R7, R167, c[0x0][0x2ec] ;  /* 0x0000bb00a7077a20 */ /* 0x000fe20000410000 */
[----:B------:R5:W1:Y:S06]  /*9e00*/  MUFU.TANH R162, R140 ;  /* 0x0000008c00a27308 */ /* 0x000a6c0000002400 */
[----:B------:R-:W-:Y:S02]  /*9e10*/  FMUL.FTZ R156, R156, c[0x0][0x2ec] ;  /* 0x0000bb009c9c7a20 */ /* 0x000fe40000410000 */
[----:B------:R-:W-:Y:S01]  /*9e20*/  FMUL.FTZ R158, R158, c[0x0][0x2ec] ;  /* 0x0000bb009e9e7a20 */ /* 0x000fe20000410000 */
[----:B------:R-:W1:Y:S01]  /*9e30*/  MUFU.TANH R23, R23 ;  /* 0x0000001700177308 */ /* 0x000e620000002400 */
[----:B------:R-:W-:-:S02]  /*9e40*/  FMUL.FTZ R157, R157, c[0x0][0x2ec] ;  /* 0x0000bb009d9d7a20 */ /* 0x000fc40000410000 */
[----:B------:R-:W-:Y:S02]  /*9e50*/  FMUL.FTZ R159, R159, c[0x0][0x2ec] ;  /* 0x0000bb009f9f7a20 */ /* 0x000fe40000410000 */
[----:B------:R-:W-:Y:S02]  /*9e60*/  FMUL.FTZ R148, R148, c[0x0][0x2ec] ;  /* 0x0000bb0094947a20 */ /* 0x000fe40000410000 */
[----:B-----5:R-:W-:Y:S01]  /*9e70*/  FMUL.FTZ R140, R166, c[0x0][0x2ec] ;  /* 0x0000bb00a68c7a20 */ /* 0x020fe20000410000 */
[----:B------:R5:W1:Y:S01]  /*9e80*/  MUFU.TANH R230, R156 ;  /* 0x0000009c00e67308 */ /* 0x000a620000002400 */
[----:B------:R-:W-:Y:S02]  /*9e90*/  FMUL.FTZ R149, R149, c[0x0][0x2ec] ;  /* 0x0000bb0095957a20 */ /* 0x000fe40000410000 */
[----:B------:R-:W-:Y:S02]  /*9ea0*/  FMUL.FTZ R150, R150, c[0x0][0x2ec] ;  /* 0x0000bb0096967a20 */ /* 0x000fe40000410000 */
[----:B------:R-:W-:-:S03]  /*9eb0*/  FMUL.FTZ R151, R151, c[0x0][0x2ec] ;  /* 0x0000bb0097977a20 */ /* 0x000fc60000410000 */
[----:B------:R1:W1:Y:S01]  /*9ec0*/  MUFU.TANH R174, R158 ;  /* 0x0000009e00ae7308 */ /* 0x0002620000002400 */
[----:B-----5:R-:W-:-:S07]  /*9ed0*/  FMUL.FTZ R156, R165, c[0x0][0x2ec] ;  /* 0x0000bb00a59c7a20 */ /* 0x020fce0000410000 */
[----:B------:R-:W2:Y:S01]  /*9ee0*/  MUFU.TANH R10, R10 ;  /* 0x0000000a000a7308 */ /* 0x000ea20000002400 */
[----:B-1----:R-:W-:-:S07]  /*9ef0*/  FMUL.FTZ R158, R164, c[0x0][0x2ec] ;  /* 0x0000bb00a49e7a20 */ /* 0x002fce0000410000 */
[----:B------:R-:W1:Y:S08]  /*9f00*/  MUFU.TANH R4, R4 ;  /* 0x0000000400047308 */ /* 0x000e700000002400 */
[----:B------:R1:W1:Y:S08]  /*9f10*/  MUFU.TANH R234, R148 ;  /* 0x0000009400ea7308 */ /* 0x0002700000002400 */
[----:B------:R1:W1:Y:S08]  /*9f20*/  MUFU.TANH R232, R149 ;  /* 0x0000009500e87308 */ /* 0x0002700000002400 */
[----:B------:R1:W1:Y:S08]  /*9f30*/  MUFU.TANH R226, R150 ;  /* 0x0000009600e27308 */ /* 0x0002700000002400 */
        /* <DEDUP_REMOVED lines=8> */
[----:B------:R-:W1:Y:S08]  /*9fc0*/  MUFU.TANH R140, R140 ;  /* 0x0000008c008c7308 */ /* 0x000e700000002400 */
[----:B------:R-:W1:Y:S01]  /*9fd0*/  MUFU.TANH R7, R7 ;  /* 0x0000000700077308 */ /* 0x000e620000002400 */
[----:B------:R-:W-:Y:S06]  /*9fe0*/  BAR.SYNC.DEFER_BLOCKING 0x0 ;  /* 0x0000000000007b1d */ /* 0x000fec0000010000 */
[----:B------:R-:W-:Y:S05]  /*9ff0*/  @!P0 BRA `(.L_x_382) ;  /* 0x0000038000008947 */ /* 0x000fea0003800000 */
[----:B--234-:R-:W-:Y:S01]  /*a000*/  IADD3 R6, R223, -0x4, RZ ;  /* 0xfffffffcdf067810 */ /* 0x01cfe20007ffe0ff */
        /* <DEDUP_REMOVED lines=53> */
.L_x_384:
[----:B------:R-:W-:Y:S05]  /*a360*/  BSYNC B0 ;  /* 0x0000000000007941 */ /* 0x000fea0003800000 */
.L_x_383:
[----:B------:R-:W0:Y:S02]  /*a370*/  LDGDEPBAR ;  /* 0x00000000000079af */ /* 0x000e240000000000 */
.L_x_382:
[----:B--234-:R-:W-:Y:S01]  /*a380*/  IMAD R11, R0, 0x40, R209 ;  /* 0x00000040000b7824 */ /* 0x01cfe200078e02d1 */
[----:B------:R-:W-:Y:S01]  /*a390*/  LDSM.16.MT88.4 R136, [R194+0x12800] ;  /* 0x01280000c288783b */ /* 0x000fe20000004200 */
[----:B------:R-:W-:-:S03]  /*a3a0*/  IMAD.MOV.U32 R231, RZ, RZ, R0 ;  /* 0x000000ffffe77224 */ /* 0x000fc600078e0000 */
[C---:B------:R-:W-:Y:S02]  /*a3b0*/  IADD3 R6, R11.reuse, 0x1, RZ ;  /* 0x000000010b067810 */ /* 0x040fe40007ffe0ff */
[C---:B------:R-:W-:Y:S02]  /*a3c0*/  IADD3 R5, R11.reuse, 0x8, RZ ;  /* 0x000000080b057810 */ /* 0x040fe40007ffe0ff */
[C---:B------:R-:W-:Y:S02]  /*a3d0*/  ISETP.GE.AND P2, PT, R6.reuse, R218, PT ;  /* 0x000000da0600720c */ /* 0x040fe40003f46270 */
[----:B------:R-:W-:Y:S02]  /*a3e0*/  ISETP.GE.AND P5, PT, R6, R216, PT ;  /* 0x000000d80600720c */ /* 0x000fe40003fa6270 */
        /* <DEDUP_REMOVED lines=20> */
[C---:B------:R-:W-:Y:S02]  /*a530*/  ISETP.LT.OR P0, PT, R12.reuse, R219, P0 ;  /* 0x000000db0c00720c */ /* 0x040fe40000701670 */
[----:B------:R-:W-:Y:S02]  /*a540*/  ISETP.LT.OR P3, PT, R12, R217, P3 ;  /* 0x000000d90c00720c */ /* 0x000fe40001f61670 */
        /* <DEDUP_REMOVED lines=13> */
[----:B------:R-:W-:Y:S02]  /*a620*/  IADD3 R13, R11, 0x19, RZ ;  /* 0x000000190b0d7810 */ /* 0x000fe40007ffe0ff */
[C---:B------:R-:W-:Y:S02]  /*a630*/  ISETP.LT.OR P4, PT, R6.reuse, R219, P4 ;  /* 0x000000db0600720c */ /* 0x040fe40002781670 */
[----:B------:R-:W-:-:S02]  /*a640*/  ISETP.LT.OR P0, PT, R6, R217, P0 ;  /* 0x000000d90600720c */ /* 0x000fc40000701670 */
[----:B------:R-:W-:Y:S02]  /*a650*/  FSEL R6, R145, -INF , !P3 ;  /* 0xff80000091067808 */ /* 0x000fe40005800000 */
[----:B------:R-:W-:Y:S02]  /*a660*/  FSEL R34, R20, -INF , !P6 ;  /* 0xff80000014227808 */ /* 0x000fe40007000000 */
[C---:B------:R-:W-:Y:S02]  /*a670*/  ISETP.GE.AND P3, PT, R13.reuse, R218, PT ;  /* 0x000000da0d00720c */ /* 0x040fe40003f66270 */
[C---:B------:R-:W-:Y:S02]  /*a680*/  ISETP.GE.AND P6, PT, R13.reuse, R216, PT ;  /* 0x000000d80d00720c */ /* 0x040fe40003fc6270 */
[C---:B------:R-:W-:Y:S02]  /*a690*/  ISETP.LT.OR P3, PT, R13.reuse, R219, P3 ;  /* 0x000000db0d00720c */ /* 0x040fe40001f61670 */
[----:B------:R-:W-:-:S02]  /*a6a0*/  ISETP.LT.OR P6, PT, R13, R217, P6 ;  /* 0x000000d90d00720c */ /* 0x000fc400037c1670 */
[----:B------:R-:W-:Y:S02]  /*a6b0*/  IADD3 R13, R11, 0x21, RZ ;  /* 0x000000210b0d7810 */ /* 0x000fe40007ffe0ff */
[----:B------:R-:W-:Y:S02]  /*a6c0*/  FSEL R24, R9, -INF , !P1 ;  /* 0xff80000009187808 */ /* 0x000fe40004800000 */
[----:B------:R-:W-:Y:S02]  /*a6d0*/  FSEL R30, R22, -INF , !P4 ;  /* 0xff800000161e7808 */ /* 0x000fe40006000000 */
[C---:B------:R-:W-:Y:S02]  /*a6e0*/  ISETP.GE.AND P1, PT, R13.reuse, R218, PT ;  /* 0x000000da0d00720c */ /* 0x040fe40003f26270 */
[----:B------:R-:W-:Y:S02]  /*a6f0*/  ISETP.GE.AND P4, PT, R13, R216, PT ;  /* 0x000000d80d00720c */ /* 0x000fe40003f86270 */
[----:B------:R-:W-:-:S02]  /*a700*/  IADD3 R15, R11, 0x20, RZ ;  /* 0x000000200b0f7810 */ /* 0x000fc40007ffe0ff */
[C---:B------:R-:W-:Y:S02]  /*a710*/  ISETP.LT.OR P1, PT, R13.reuse, R219, P1 ;  /* 0x000000db0d00720c */ /* 0x040fe40000f21670 */
[----:B------:R-:W-:Y:S02]  /*a720*/  ISETP.LT.OR P4, PT, R13, R217, P4 ;  /* 0x000000d90d00720c */ /* 0x000fe40002781670 */
[----:B------:R-:W-:Y:S02]  /*a730*/  FMNMX.FTZ R13, R222, R3, !PT ;  /* 0x00000003de0d7209 */ /* 0x000fe40007810000 */
[----:B------:R-:W-:Y:S02]  /*a740*/  FSEL R26, R8, -INF , !P2 ;  /* 0xff800000081a7808 */ /* 0x000fe40005000000 */
[----:B------:R-:W-:Y:S02]  /*a750*/  ISETP.GE.AND P2, PT, R15, R218, PT ;  /* 0x000000da0f00720c */ /* 0x000fe40003f46270 */
[----:B------:R-:W-:-:S02]  /*a760*/  FMNMX.FTZ R13, R16, R13, !PT ;  /* 0x0000000d100d7209 */ /* 0x000fc40007810000 */
[----:B------:R-:W-:Y:S02]  /*a770*/  ISETP.LT.OR P2, PT, R15, R219, P2 ;  /* 0x000000db0f00720c */ /* 0x000fe40001741670 */
[----:B------:R-:W-:Y:S02]  /*a780*/  IADD3 R9, R11, 0x29, RZ ;  /* 0x000000290b097810 */ /* 0x000fe40007ffe0ff */
[----:B------:R-:W-:Y:S02]  /*a790*/  FMNMX.FTZ R13, R144, R13, !PT ;  /* 0x0000000d900d7209 */ /* 0x000fe40007810000 */
[----:B-1----:R-:W-:Y:S02]  /*a7a0*/  FSEL R20, R4, -INF , !P6 ;  /* 0xff80000004147808 */ /* 0x002fe40007000000 */
[----:B------:R-:W-:Y:S02]  /*a7b0*/  FSEL R234, R234, -INF , !P2 ;  /* 0xff800000eaea7808 */ /* 0x000fe40005000000 */
[----:B------:R-:W-:-:S02]  /*a7c0*/  ISETP.GE.AND P6, PT, R9, R218, PT ;  /* 0x000000da0900720c */ /* 0x000fc40003fc6270 */
[----:B------:R-:W-:Y:S02]  /*a7d0*/  ISETP.GE.AND P2, PT, R9, R216, PT ;  /* 0x000000d80900720c */ /* 0x000fe40003f46270 */
[----:B------:R-:W-:Y:S02]  /*a7e0*/  FMNMX.FTZ R13, R134, R13, !PT ;  /* 0x0000000d860d7209 */ /* 0x000fe40007810000 */
[----:B------:R-:W-:Y:S02]  /*a7f0*/  FSEL R32, R21, -INF , !P5 ;  /* 0xff80000015207808 */ /* 0x000fe40006800000 */
[C---:B------:R-:W-:Y:S02]  /*a800*/  ISETP.LT.OR P6, PT, R9.reuse, R219, P6 ;  /* 0x000000db0900720c */ /* 0x040fe400037c1670 */
[----:B------:R-:W-:Y:S02]  /*a810*/  ISETP.LT.OR P2, PT, R9, R217, P2 ;  /* 0x000000d90900720c */ /* 0x000fe40001741670 */
[----:B------:R-:W-:-:S02]  /*a820*/  FMNMX.FTZ R13, R34, R13, !PT ;  /* 0x0000000d220d7209 */ /* 0x000fc40007810000 */
[----:B------:R-:W-:Y:S02]  /*a830*/  FMNMX.FTZ R9, R2, R5, !PT ;  /* 0x0000000502097209 */ /* 0x000fe40007810000 */
[----:B------:R-:W-:Y:S02]  /*a840*/  IADD3 R8, R11, 0x28, RZ ;  /* 0x000000280b087810 */ /* 0x000fe40007ffe0ff */
[----:B------:R-:W-:Y:S02]  /*a850*/  FMNMX.FTZ R13, R32, R13, !PT ;  /* 0x0000000d200d7209 */ /* 0x000fe40007810000 */
[----:B------:R-:W-:Y:S02]  /*a860*/  FSEL R22, R10, -INF , !P0 ;  /* 0xff8000000a167808 */ /* 0x000fe40004000000 */
[----:B------:R-:W-:Y:S02]  /*a870*/  FSEL R28, R23, -INF , !P3 ;  /* 0xff800000171c7808 */ /* 0x000fe40005800000 */
[----:B------:R-:W-:-:S02]  /*a880*/  FMNMX.FTZ R9, R12, R9, !PT ;  /* 0x000000090c097209 */ /* 0x000fc40007810000 */
[C---:B------:R-:W-:Y:S02]  /*a890*/  ISETP.GE.AND P5, PT, R15.reuse, R216, PT ;  /* 0x000000d80f00720c */ /* 0x040fe40003fa6270 */
[C---:B------:R-:W-:Y:S02]  /*a8a0*/  ISETP.GE.AND P0, PT, R8.reuse, R218, PT ;  /* 0x000000da0800720c */ /* 0x040fe40003f06270 */
[----:B------:R-:W-:Y:S02]  /*a8b0*/  ISETP.GE.AND P3, PT, R8, R216, PT ;  /* 0x000000d80800720c */ /* 0x000fe40003f66270 */
[----:B------:R-:W-:Y:S02]  /*a8c0*/  FMNMX.FTZ R13, R30, R13, !PT ;  /* 0x0000000d1e0d7209 */ /* 0x000fe40007810000 */
[----:B------:R-:W-:Y:S02]  /*a8d0*/  FMNMX.FTZ R9, R14, R9, !PT ;  /* 0x000000090e097209 */ /* 0x000fe40007810000 */
[----:B------:R-:W-:-:S02]  /*a8e0*/  ISETP.LT.OR P5, PT, R15, R217, P5 ;  /* 0x000000d90f00720c */ /* 0x000fc40002fa1670 */
[C---:B------:R-:W-:Y:S02]  /*a8f0*/  ISETP.LT.OR P0, PT, R8.reuse, R219, P0 ;  /* 0x000000db0800720c */ /* 0x040fe40000701670 */
[----:B------:R-:W-:Y:S02]  /*a900*/  ISETP.LT.OR P3, PT, R8, R217, P3 ;  /* 0x000000d90800720c */ /* 0x000fe40001f61670 */
[----:B------:R-:W-:Y:S02]  /*a910*/  IADD3 R8, R11, 0x30, RZ ;  /* 0x000000300b087810 */ /* 0x000fe40007ffe0ff */
[----:B------:R-:W-:Y:S02]  /*a920*/  FMNMX.FTZ R13, R28, R13, !PT ;  /* 0x0000000d1c0d7209 */ /* 0x000fe40007810000 */
[----:B------:R-:W-:Y:S02]  /*a930*/  FMNMX.FTZ R9, R6, R9, !PT ;  /* 0x0000000906097209 */ /* 0x000fe40007810000 */
[----:B------:R-:W-:-:S02]  /*a940*/  FSEL R226, R226, -INF , !P5 ;  /* 0xff800000e2e27808 */ /* 0x000fc40006800000 */
[----:B------:R-:W-:Y:S02]  /*a950*/  FSEL R232, R232, -INF , !P1 ;  /* 0xff800000e8e87808 */ /* 0x000fe40004800000 */
[C---:B------:R-:W-:Y:S02]  /*a960*/  ISETP.GE.AND P5, PT, R8.reuse, R218, PT ;  /* 0x000000da0800720c */ /* 0x040fe40003fa6270 */
[----:B------:R-:W-:Y:S02]  /*a970*/  ISETP.GE.AND P1, PT, R8, R216, PT ;  /* 0x000000d80800720c */ /* 0x000fe40003f26270 */
[----:B------:R-:W-:Y:S02]  /*a980*/  FMNMX.FTZ R13, R234, R13, !PT ;  /* 0x0000000dea0d7209 */ /* 0x000fe40007810000 */
[----:B------:R-:W-:Y:S02]  /*a990*/  FMNMX.FTZ R9, R26, R9, !PT ;  /* 0x000000091a097209 */ /* 0x000fe40007810000 */
[----:B------:R-:W-:-:S02]  /*a9a0*/  ISETP.LT.OR P5, PT, R8, R219, P5 ;  /* 0x000000db0800720c */ /* 0x000fc40002fa1670 */
[----:B------:R-:W-:Y:S02]  /*a9b0*/  ISETP.LT.OR P1, PT, R8, R217, P1 ;  /* 0x000000d90800720c */ /* 0x000fe40000f21670 */
[----:B------:R-:W-:Y:S02]  /*a9c0*/  IADD3 R8, R11, 0x31, RZ ;  /* 0x000000310b087810 */ /* 0x000fe40007ffe0ff */
[----:B------:R-:W-:Y:S02]  /*a9d0*/  FSEL R230, R230, -INF , !P0 ;  /* 0xff800000e6e67808 */ /* 0x000fe40004000000 */
[----:B------:R-:W-:Y:S02]  /*a9e0*/  FMNMX.FTZ R13, R232, R13, !PT ;  /* 0x0000000de80d7209 */ /* 0x000fe40007810000 */
[----:B------:R-:W-:Y:S02]  /*a9f0*/  FMNMX.FTZ R9, R24, R9, !PT ;  /* 0x0000000918097209 */ /* 0x000fe40007810000 */
[----:B------:R-:W-:-:S02]  /*aa00*/  FSEL R224, R224, -INF , !P4 ;  /* 0xff800000e0e07808 */ /* 0x000fc40006000000 */
[----:B------:R-:W-:Y:S02]  /*aa10*/  IADD3 R4, R11, 0x38, RZ ;  /* 0x000000380b047810 */ /* 0x000fe40007ffe0ff */
[-C--:B------:R-:W-:Y:S02]  /*aa20*/  ISETP.GE.AND P4, PT, R8, R218.reuse, PT ;  /* 0x000000da0800720c */ /* 0x080fe40003f86270 */
[----:B------:R-:W-:Y:S02]  /*aa30*/  FSEL R228, R228, -INF , !P6 ;  /* 0xff800000e4e47808 */ /* 0x000fe40007000000 */
[----:B------:R-:W-:Y:S02]  /*aa40*/  FMNMX.FTZ R13, R230, R13, !PT ;  /* 0x0000000de60d7209 */ /* 0x000fe40007810000 */
[----:B------:R-:W-:Y:S02]  /*aa50*/  FMNMX.FTZ R9, R22, R9, !PT ;  /* 0x0000000916097209 */ /* 0x000fe40007810000 */
[----:B------:R-:W-:-:S02]  /*aa60*/  ISETP.GE.AND P6, PT, R4, R218, PT ;  /* 0x000000da0400720c */ /* 0x000fc40003fc6270 */
[----:B------:R-:W-:Y:S02]  /*aa70*/  FSEL R162, R162, -INF , !P5 ;  /* 0xff800000a2a27808 */ /* 0x000fe40006800000 */
[----:B------:R-:W-:Y:S02]  /*aa80*/  ISETP.LT.OR P4, PT, R8, R219, P4 ;  /* 0x000000db0800720c */ /* 0x000fe40002781670 */
[----:B------:R-:W-:Y:S02]  /*aa90*/  FMNMX.FTZ R13, R228, R13, !PT ;  /* 0x0000000de40d7209 */ /* 0x000fe40007810000 */
[----:B------:R-:W-:Y:S02]  /*aaa0*/  IADD3 R11, R11, 0x39, RZ ;  /* 0x000000390b0b7810 */ /* 0x000fe40007ffe0ff */
[----:B------:R-:W-:Y:S02]  /*aab0*/  FMNMX.FTZ R9, R20, R9, !PT ;  /* 0x0000000914097209 */ /* 0x000fe40007810000 */
[----:B------:R-:W-:-:S02]  /*aac0*/  ISETP.LT.OR P6, PT, R4, R219, P6 ;  /* 0x000000db0400720c */ /* 0x000fc400037c1670 */
[----:B------:R-:W-:Y:S02]  /*aad0*/  FSEL R160, R160, -INF , !P4 ;  /* 0xff800000a0a07808 */ /* 0x000fe40006000000 */
[----:B------:R-:W-:Y:S02]  /*aae0*/  FMNMX.FTZ R13, R162, R13, !PT ;  /* 0x0000000da20d7209 */ /* 0x000fe40007810000 */
[----:B------:R-:W-:Y:S02]  /*aaf0*/  ISETP.GE.AND P5, PT, R11, R218, PT ;  /* 0x000000da0b00720c */ /* 0x000fe40003fa6270 */
[----:B------:R-:W-:Y:S02]  /*ab00*/  FMNMX.FTZ R9, R226, R9, !PT ;  /* 0x00000009e2097209 */ /* 0x000fe40007810000 */
[----:B------:R-:W-:Y:S02]  /*ab10*/  FSEL R158, R158, -INF , !P6 ;  /* 0xff8000009e9e7808 */ /* 0x000fe40007000000 */
[----:B------:R-:W-:-:S02]  /*ab20*/  FMNMX.FTZ R13, R160, R13, !PT ;  /* 0x0000000da00d7209 */ /* 0x000fc40007810000 */
[----:B------:R-:W-:Y:S02]  /*ab30*/  ISETP.LT.OR P5, PT, R11, R219, P5 ;  /* 0x000000db0b00720c */ /* 0x000fe40002fa1670 */
[----:B------:R-:W-:Y:S02]  /*ab40*/  FSEL R174, R174, -INF , !P3 ;  /* 0xff800000aeae7808 */ /* 0x000fe40005800000 */
[----:B------:R-:W-:Y:S02]  /*ab50*/  FMNMX.FTZ R9, R224, R9, !PT ;  /* 0x00000009e0097209 */ /* 0x000fe40007810000 */
[----:B------:R-:W-:Y:S02]  /*ab60*/  FMNMX.FTZ R15, R158, R13, !PT ;  /* 0x0000000d9e0f7209 */ /* 0x000fe40007810000 */
[----:B------:R-:W-:Y:S02]  /*ab70*/  ISETP.GE.AND P0, PT, R8, R216, PT ;  /* 0x000000d80800720c */ /* 0x000fe40003f06270 */
[----:B------:R-:W-:-:S02]  /*ab80*/  FSEL R156, R156, -INF , !P5 ;  /* 0xff8000009c9c7808 */ /* 0x000fc40006800000 */
[----:B------:R-:W-:Y:S02]  /*ab90*/  FSEL R172, R172, -INF , !P2 ;  /* 0xff800000acac7808 */ /* 0x000fe40005000000 */
[----:B------:R-:W-:Y:S02]  /*aba0*/  FMNMX.FTZ R13, R174, R9, !PT ;  /* 0x00000009ae0d7209 */ /* 0x000fe40007810000 */
[----:B------:R-:W-:Y:S02]  /*abb0*/  ISETP.GE.AND P3, PT, R4, R216, PT ;  /* 0x000000d80400720c */ /* 0x000fe40003f66270 */
[----:B------:R-:W-:Y:S02]  /*abc0*/  FMNMX.FTZ R9, R156, R15, !PT ;  /* 0x0000000f9c097209 */ /* 0x000fe40007810000 */
[----:B------:R-:W-:Y:S02]  /*abd0*/  ISETP.LT.OR P0, PT, R8, R217, P0 ;  /* 0x000000d90800720c */ /* 0x000fe40000701670 */
[----:B------:R-:W-:-:S02]  /*abe0*/  FSEL R154, R154, -INF , !P1 ;  /* 0xff8000009a9a7808 */ /* 0x000fc40004800000 */
[----:B------:R-:W-:Y:S02]  /*abf0*/  FMNMX.FTZ R13, R172, R13, !PT ;  /* 0x0000000dac0d7209 */ /* 0x000fe40007810000 */
[----:B------:R-:W-:Y:S02]  /*ac00*/  ISETP.LT.OR P3, PT, R4, R217, P3 ;  /* 0x000000d90400720c */ /* 0x000fe40001f61670 */
[C---:B------:R-:W-:Y:S01]  /*ac10*/  ISETP.GE.AND P1, PT, R11.reuse, R216, PT ;  /* 0x000000d80b00720c */ /* 0x040fe20003f26270 */
[----:B------:R-:W1:Y:S01]  /*ac20*/  SHFL.BFLY PT, R4, R9, 0x2, 0x1f ;  /* 0x0c401f0009047f89 */ /* 0x000e6200000e0000 */
[----:B------:R-:W-:Y:S02]  /*ac30*/  FSEL R142, R142, -INF , !P0 ;  /* 0xff8000008e8e7808 */ /* 0x000fe40004000000 */
[----:B------:R-:W-:Y:S02]  /*ac40*/  FMNMX.FTZ R13, R154, R13, !PT ;  /* 0x0000000d9a0d7209 */ /* 0x000fe40007810000 */
[----:B------:R-:W-:-:S02]  /*ac50*/  ISETP.LT.OR P1, PT, R11, R217, P1 ;  /* 0x000000d90b00720c */ /* 0x000fc40000f21670 */
[----:B------:R-:W-:Y:S02]  /*ac60*/  FSEL R140, R140, -INF , !P3 ;  /* 0xff8000008c8c7808 */ /* 0x000fe40005800000 */
[----:B------:R-:W-:Y:S02]  /*ac70*/  FMNMX.FTZ R13, R142, R13, !PT ;  /* 0x0000000d8e0d7209 */ /* 0x000fe40007810000 */
[----:B------:R-:W-:Y:S02]  /*ac80*/  FSEL R152, R7, -INF , !P1 ;  /* 0xff80000007987808 */ /* 0x000fe40004800000 */
[----:B------:R-:W-:-:S04]  /*ac90*/  FMNMX.FTZ R13, R140, R13, !PT ;  /* 0x0000000d8c0d7209 */ /* 0x000fc80007810000 */
[----:B------:R-:W-:-:S05]  /*aca0*/  FMNMX.FTZ R8, R152, R13, !PT ;  /* 0x0000000d98087209 */ /* 0x000fca0007810000 */
[----:B------:R-:W2:Y:S01]  /*acb0*/  SHFL.BFLY PT, R7, R8, 0x2, 0x1f ;  /* 0x0c401f0008077f89 */ /* 0x000ea200000e0000 */
[----:B-1----:R-:W-:-:S05]  /*acc0*/  FMNMX.FTZ R9, R9, R4, !PT ;  /* 0x0000000409097209 */ /* 0x002fca0007810000 */
[----:B------:R-:W1:Y:S01]  /*acd0*/  SHFL.BFLY PT, R132, R9, 0x1, 0x1f ;  /* 0x0c201f0009847f89 */ /* 0x000e6200000e0000 */
[----:B--2---:R-:W-:-:S05]  /*ace0*/  FMNMX.FTZ R7, R8, R7, !PT ;  /* 0x0000000708077209 */ /* 0x004fca0007810000 */
[----:B------:R-:W2:Y:S01]  /*acf0*/  SHFL.BFLY PT, R4, R7, 0x1, 0x1f ;  /* 0x0c201f0007047f89 */ /* 0x000ea200000e0000 */
[----:B-1----:R-:W-:-:S03]  /*ad00*/  FMNMX.FTZ R132, R9, R132, !PT ;  /* 0x0000008409847209 */ /* 0x002fc60007810000 */
[----:B------:R-:W-:Y:S01]  /*ad10*/  LDSM.16.MT88.4 R8, [R193+0x12000] ;  /* 0x01200000c108783b */ /* 0x000fe20000004200 */
[C---:B------:R-:W-:Y:S01]  /*ad20*/  FSETP.NEU.FTZ.AND P1, PT, R132.reuse, -INF , PT ;  /* 0xff8000008400780b */ /* 0x040fe20003f3d000 */
[----:B------:R-:W-:-:S05]  /*ad30*/  FMUL.FTZ R141, R132, c[0x0][0x23c] ;  /* 0x00008f00848d7a20 */ /* 0x000fca0000410000 */
[----:B------:R-:W-:-:S05]  /*ad40*/  FSEL R141, R141, RZ, P1 ;  /* 0x000000ff8d8d7208 */ /* 0x000fca0000800000 */
[--C-:B------:R-:W-:Y:S02]  /*ad50*/  FFMA.FTZ R147, R3, c[0x0][0x23c], -R141.reuse ;  /* 0x00008f0003937a23 */ /* 0x100fe4000001088d */
[--C-:B------:R-:W-:Y:S02]  /*ad60*/  FFMA.FTZ R145, R144, c[0x0][0x23c], -R141.reuse ;  /* 0x00008f0090917a23 */ /* 0x100fe4000001088d */
[--C-:B------:R-:W-:Y:S02]  /*ad70*/  FFMA.FTZ R144, R134, c[0x0][0x23c], -R141.reuse ;  /* 0x00008f0086907a23 */ /* 0x100fe4000001088d */
[--C-:B------:R-:W-:Y:S01]  /*ad80*/  FFMA.FTZ R146, R16, c[0x0][0x23c], -R141.reuse ;  /* 0x00008f0010927a23 */ /* 0x100fe2000001088d */
[----:B--2---:R-:W-:Y:S01]  /*ad90*/  FMNMX.FTZ R3, R7, R4, !PT ;  /* 0x0000000407037209 */ /* 0x004fe20007810000 */
[----:B------:R-:W-:Y:S01]  /*ada0*/  MUFU.EX2 R147, R147 ;  /* 0x0000009300937308 */ /* 0x000fe20000000800 */
[----:B------:R-:W-:Y:S01]  /*adb0*/  LDSM.16.MT88.4 R16, [R196+0x12000] ;  /* 0x01200000c410783b */ /* 0x000fe20000004200 */
[----:B------:R-:W-:Y:S01]  /*adc0*/  FFMA.FTZ R151, R34, c[0x0][0x23c], -R141 ;  /* 0x00008f0022977a23 */ /* 0x000fe2000001088d */
[C---:B------:R-:W-:Y:S01]  /*add0*/  FSETP.NEU.FTZ.AND P0, PT, R3.reuse, -INF , PT ;  /* 0xff8000000300780b */ /* 0x040fe20003f1d000 */
[----:B------:R-:W-:-:S02]  /*ade0*/  FMUL.FTZ R149, R3, c[0x0][0x23c] ;  /* 0x00008f0003957a20 */ /* 0x000fc40000410000 */
[--C-:B------:R-:W-:Y:S02]  /*adf0*/  FFMA.FTZ R164, R32, c[0x0][0x23c], -R141.reuse ;  /* 0x00008f0020a47a23 */ /* 0x100fe4000001088d */
[----:B------:R-:W1:Y:S01]  /*ae00*/  MUFU.EX2 R146, R146 ;  /* 0x0000009200927308 */ /* 0x000e620000000800 */
[----:B------:R-:W-:Y:S01]  /*ae10*/  FSEL R149, R149, RZ, P0 ;  /* 0x000000ff95957208 */ /* 0x000fe20000000000 */
[--C-:B------:R-:W-:Y:S01]  /*ae20*/  FFMA.FTZ R153, R30, c[0x0][0x23c], -R141.reuse ;  /* 0x00008f001e997a23 */ /* 0x100fe2000001088d */
[----:B------:R-:W-:Y:S01]  /*ae30*/  LDSM.16.MT88.4 R32, [R193+0x12800] ;  /* 0x01280000c120783b */ /* 0x000fe20000004200 */
[----:B------:R-:W-:Y:S02]  /*ae40*/  FFMA.FTZ R166, R28, c[0x0][0x23c], -R141 ;  /* 0x00008f001ca67a23 */ /* 0x000fe4000001088d */
[--C-:B------:R-:W-:Y:S01]  /*ae50*/  FFMA.FTZ R135, R5, c[0x0][0x23c], -R149.reuse ;  /* 0x00008f0005877a23 */ /* 0x100fe20000010895 */
[----:B------:R-:W-:Y:S01]  /*ae60*/  FSEL R5, R132, RZ, P1 ;  /* 0x000000ff84057208 */ /* 0x000fe20000800000 */
[--C-:B------:R-:W-:Y:S01]  /*ae70*/  FFMA.FTZ R134, R12, c[0x0][0x23c], -R149.reuse ;  /* 0x00008f000c867a23 */ /* 0x100fe20000010895 */
[----:B------:R-:W-:Y:S01]  /*ae80*/  MUFU.EX2 R145, R145 ;  /* 0x0000009100917308 */ /* 0x000fe20000000800 */
[----:B------:R-:W-:Y:S01]  /*ae90*/  FFMA.FTZ R133, R14, c[0x0][0x23c], -R149 ;  /* 0x00008f000e857a23 */ /* 0x000fe20000010895 */
[----:B------:R-:W-:Y:S01]  /*aea0*/  LDSM.16.MT88.4 R28, [R192+0x12800] ;  /* 0x01280000c01c783b */ /* 0x000fe20000004200 */
[----:B------:R-:W-:Y:S01]  /*aeb0*/  FADD.FTZ R4, R222, -R5 ;  /* 0x80000005de047221 */ /* 0x000fe20000010000 */
[----:B------:R-:W-:Y:S01]  /*aec0*/  FSEL R5, R3, RZ, P0 ;  /* 0x000000ff03057208 */ /* 0x000fe20000000000 */
[----:B------:R-:W-:Y:S01]  /*aed0*/  FFMA.FTZ R148, R6, c[0x0][0x23c], -R149 ;  /* 0x00008f0006947a23 */ /* 0x000fe20000010895 */
[----:B------:R-:W2:Y:S01]  /*aee0*/  LDSM.16.MT88.4 R12, [R194+0x12000] ;  /* 0x01200000c20c783b */ /* 0x000ea20000004200 */
[----:B------:R-:W-:Y:S01]  /*aef0*/  FMUL.FTZ R150, R4, c[0x0][0x23c] ;  /* 0x00008f0004967a20 */ /* 0x000fe20000410000 */
[----:B------:R-:W3:Y:S01]  /*af00*/  MUFU.EX2 R144, R144 ;  /* 0x0000009000907308 */ /* 0x000ee20000000800 */
[----:B------:R-:W-:Y:S01]  /*af10*/  FADD.FTZ R5, R2, -R5 ;  /* 0x8000000502057221 */ /* 0x000fe20000010000 */
[----:B-1----:R-:W-:Y:S01]  /*af20*/  F2FP.BF16.PACK_AB R4, R146, R147 ;  /* 0x000000939204723e */ /* 0x002fe200000010ff */
[----:B------:R-:W-:-:S02]  /*af30*/  FFMA.FTZ R155, R26, c[0x0][0x23c], -R149 ;  /* 0x00008f001a9b7a23 */ /* 0x000fc40000010895 */
[----:B------:R-:W-:Y:S02]  /*af40*/  FMUL.FTZ R2, R5, c[0x0][0x23c] ;  /* 0x00008f0005027a20 */ /* 0x000fe40000410000 */
[--C-:B------:R-:W-:Y:S01]  /*af50*/  FFMA.FTZ R168, R24, c[0x0][0x23c], -R149.reuse ;  /* 0x00008f0018a87a23 */ /* 0x100fe20000010895 */
[----:B------:R-:W-:Y:S01]  /*af60*/  MUFU.EX2 R135, R135 ;  /* 0x0000008700877308 */ /* 0x000fe20000000800 */
[--C-:B------:R-:W-:Y:S01]  /*af70*/  FFMA.FTZ R157, R22, c[0x0][0x23c], -R149.reuse ;  /* 0x00008f00169d7a23 */ /* 0x100fe20000010895 */
[----:B------:R-:W-:Y:S01]  /*af80*/  LDSM.16.MT88.4 R24, [R196+0x14800] ;  /* 0x01480000c418783b */ /* 0x000fe20000004200 */
[----:B------:R-:W-:Y:S02]  /*af90*/  FFMA.FTZ R170, R20, c[0x0][0x23c], -R149 ;  /* 0x00008f0014aa7a23 */ /* 0x000fe40000010895 */
[--C-:B------:R-:W-:Y:S01]  /*afa0*/  FFMA.FTZ R159, R234, c[0x0][0x23c], -R141.reuse ;  /* 0x00008f00ea9f7a23 */ /* 0x100fe2000001088d */
[----:B------:R-:W-:Y:S01]  /*afb0*/  LDSM.16.MT88.4 R20, [R194+0x14800] ;  /* 0x01480000c214783b */ /* 0x000fe20000004200 */
[--C-:B------:R-:W-:Y:S01]  /*afc0*/  FFMA.FTZ R222, R232, c[0x0][0x23c], -R141.reuse ;  /* 0x00008f00e8de7a23 */ /* 0x100fe2000001088d */
[----:B------:R-:W1:Y:S01]  /*afd0*/  MUFU.EX2 R134, R134 ;  /* 0x0000008600867308 */ /* 0x000e620000000800 */
[----:B---3--:R-:W-:Y:S01]  /*afe0*/  F2FP.BF16.PACK_AB R6, R144, R145 ;  /* 0x000000919006723e */ /* 0x008fe200000010ff */
[----:B------:R-:W-:-:S02]  /*aff0*/  FFMA.FTZ R161, R230, c[0x0][0x23c], -R141 ;  /* 0x00008f00e6a17a23 */ /* 0x000fc4000001088d */
[----:B------:R-:W-:Y:S02]  /*b000*/  FFMA.FTZ R228, R228, c[0x0][0x23c], -R141 ;  /* 0x00008f00e4e47a23 */ /* 0x000fe4000001088d */
[--C-:B------:R-:W-:Y:S02]  /*b010*/  FFMA.FTZ R163, R226, c[0x0][0x23c], -R149.reuse ;  /* 0x00008f00e2a37a23 */ /* 0x100fe40000010895 */
[----:B------:R-:W-:Y:S01]  /*b020*/  MUFU.EX2 R133, R133 ;  /* 0x0000008500857308 */ /* 0x000fe20000000800 */
[--C-:B------:R-:W-:Y:S02]  /*b030*/  FFMA.FTZ R224, R224, c[0x0][0x23c], -R149.reuse ;  /* 0x00008f00e0e07a23 */ /* 0x100fe40000010895 */
[--C-:B------:R-:W-:Y:S02]  /*b040*/  FFMA.FTZ R165, R174, c[0x0][0x23c], -R149.reuse ;  /* 0x00008f00aea57a23 */ /* 0x100fe40000010895 */
[----:B------:R-:W-:Y:S02]  /*b050*/  FFMA.FTZ R172, R172, c[0x0][0x23c], -R149 ;  /* 0x00008f00acac7a23 */ /* 0x000fe40000010895 */
[----:B------:R-:W-:Y:S01]  /*b060*/  FFMA.FTZ R169, R156, c[0x0][0x23c], -R141 ;  /* 0x00008f009ca97a23 */ /* 0x000fe2000001088d */
[----:B------:R-:W3:Y:S01]  /*b070*/  MUFU.EX2 R148, R148 ;  /* 0x0000009400947308 */ /* 0x000ee20000000800 */
[----:B-1----:R-:W-:Y:S01]  /*b080*/  F2FP.BF16.PACK_AB R5, R134, R135 ;  /* 0x000000878605723e */ /* 0x002fe200000010ff */
[----:B------:R-:W-:-:S02]  /*b090*/  FFMA.FTZ R154, R154, c[0x0][0x23c], -R149 ;  /* 0x00008f009a9a7a23 */ /* 0x000fc40000010895 */
[--C-:B------:R-:W-:Y:S02]  /*b0a0*/  FFMA.FTZ R171, R142, c[0x0][0x23c], -R149.reuse ;  /* 0x00008f008eab7a23 */ /* 0x100fe40000010895 */
[----:B------:R-:W-:Y:S02]  /*b0b0*/  FFMA.FTZ R156, R140, c[0x0][0x23c], -R149 ;  /* 0x00008f008c9c7a23 */ /* 0x000fe40000010895 */
        /* <DEDUP_REMOVED lines=307> */
.L_x_378:
        /* <DEDUP_REMOVED lines=10> */
.L_x_388:
        /* <DEDUP_REMOVED lines=10> */
[C---:B------:R-:W-:Y:S04]  /*c530*/  IADD3 R5, P6, R7.reuse, UR11, RZ ;  /* 0x0000000b07057c10 */ /* 0x040fe8000ffde0ff */
        /* <DEDUP_REMOVED lines=43> */
.L_x_386:
        /* <DEDUP_REMOVED lines=8> */
[C---:B------:R-:W-:Y:S02]  /*c870*/  @!P3 LEA R238, P0, R240.reuse, c[0x0][0x170], 0x1 ;  /* 0x00005c00f0eeba11 */ /* 0x040fe400078008ff */
[----:B------:R-:W-:Y:S02]  /*c880*/  IADD3 R224, R241, R3, RZ ;  /* 0x00000003f1e07210 */ /* 0x000fe40007ffe0ff */
[C---:B------:R-:W-:Y:S02]  /*c890*/  @!P2 LEA R236, P5, R240.reuse, c[0x0][0x170], 0x1 ;  /* 0x00005c00f0ecaa11 */ /* 0x040fe400078a08ff */
[C-C-:B------:R-:W-:Y:S02]  /*c8a0*/  @!P4 LEA.HI.X R245, R240.reuse, c[0x0][0x174], R224.reuse, 0x1, P1 ;  /* 0x00005d00f0f5ca11 */ /* 0x140fe400008f0ce0 */
[C-C-:B------:R-:W-:Y:S01]  /*c8b0*/  @!P3 LEA.HI.X R239, R240.reuse, c[0x0][0x174], R224.reuse, 0x1, P0 ;  /* 0x00005d00f0efba11 */ /* 0x140fe200000f0ce0 */
[----:B------:R-:W-:Y:S01]  /*c8c0*/  @P4 STS.128 [R210+0x12000], RZ ;  /* 0x012000ffd2004388 */ /* 0x000fe20000000c00 */
[C---:B------:R-:W-:Y:S02]  /*c8d0*/  @!P2 LEA.HI.X R237, R240.reuse, c[0x0][0x174], R224, 0x1, P5 ;  /* 0x00005d00f0edaa11 */ /* 0x040fe400028f0ce0 */
[----:B------:R-:W-:Y:S03]  /*c8e0*/  IADD3 R222, P6, R240, UR15, RZ ;  /* 0x0000000ff0de7c10 */ /* 0x000fe6000ffde0ff */
[----:B------:R-:W-:Y:S01]  /*c8f0*/  @!PT LDS RZ, [RZ] ;  /* 0x00000000fffff984 */ /* 0x000fe20000000800 */
[----:B------:R-:W-:Y:S01]  /*c900*/  @!PT LDS RZ, [RZ] ;  /* 0x00000000fffff984 */ /* 0x000fe20000000800 */
[----:B------:R-:W-:Y:S01]  /*c910*/  @!PT LDS RZ, [RZ] ;  /* 0x00000000fffff984 */ /* 0x000fe20000000800 */
[----:B------:R1:W-:Y:S01]  /*c920*/  @!P4 LDGSTS.E.BYPASS.LTC128B.128 [R210+0x12000], [R244.64] ;  /* 0x12000000f4d2cfae */ /* 0x0003e2000b901d4c */
[----:B------:R-:W-:Y:S02]  /*c930*/  IADD3.X R3, R224, UR5, RZ, P6, !PT ;  /* 0x00000005e0037c10 */ /* 0x000fe4000b7fe4ff */
[C---:B------:R-:W-:Y:S02]  /*c940*/  @!P4 LEA R242, P6, R222.reuse, c[0x0][0x170], 0x1 ;  /* 0x00005c00def2ca11 */ /* 0x040fe400078c08ff */
[C---:B------:R-:W-:Y:S01]  /*c950*/  @!P3 LEA R234, P1, R222.reuse, c[0x0][0x170], 0x1 ;  /* 0x00005c00deeaba11 */ /* 0x040fe200078208ff */
[----:B------:R-:W-:Y:S01]  /*c960*/  @P3 STS.128 [R210+0x14000], RZ ;  /* 0x014000ffd2003388 */ /* 0x000fe20000000c00 */
[C-C-:B------:R-:W-:Y:S02]  /*c970*/  @!P4 LEA.HI.X R243, R222.reuse, c[0x0][0x174], R3.reuse, 0x1, P6 ;  /* 0x00005d00def3ca11 */ /* 0x140fe400030f0c03 */
[C-C-:B------:R-:W-:Y:S02]  /*c980*/  @!P3 LEA.HI.X R235, R222.reuse, c[0x0][0x174], R3.reuse, 0x1, P1 ;  /* 0x00005d00deebba11 */ /* 0x140fe400008f0c03 */
[C---:B------:R-:W-:Y:S01]  /*c990*/  @!P2 LEA R232, P0, R222.reuse, c[0x0][0x170], 0x1 ;  /* 0x00005c00dee8aa11 */ /* 0x040fe200078008ff */
[----:B------:R-:W-:Y:S01]  /*c9a0*/  @!PT LDS RZ, [RZ] ;  /* 0x00000000fffff984 */ /* 0x000fe20000000800 */
[----:B------:R-:W-:Y:S01]  /*c9b0*/  @!PT LDS RZ, [RZ] ;  /* 0x00000000fffff984 */ /* 0x000fe20000000800 */
[----:B------:R-:W-:Y:S01]  /*c9c0*/  @!PT LDS RZ, [RZ] ;  /* 0x00000000fffff984 */ /* 0x000fe20000000800 */
[----:B------:R2:W-:Y:S03]  /*c9d0*/  @!P3 LDGSTS.E.BYPASS.LTC128B.128 [R210+0x14000], [R238.64+0x80] ;  /* 0x14000080eed2bfae */ /* 0x0005e6000b901d4c */
[----:B------:R-:W-:Y:S02]  /*c9e0*/  @!P2 LEA.HI.X R233, R222, c[0x0][0x174], R3, 0x1, P0 ;  /* 0x00005d00dee9aa11 */ /* 0x000fe400000f0c03 */
[----:B------:R-:W-:Y:S01]  /*c9f0*/  ISETP.GT.AND P0, PT, R223, R206, PT ;  /* 0x000000cedf00720c */ /* 0x000fe20003f04270 */
        /* <DEDUP_REMOVED lines=184> */
[----:B-----5:R-:W-:Y:S02]  /*d580*/  FMUL.FTZ R234, R9, c[0x0][0x2ec] ;  /* 0x0000bb0009ea7a20 */ /* 0x020fe40000410000 */
[----:B------:R-:W-:Y:S02]  /*d590*/  FMUL.FTZ R233, R10, c[0x0][0x2ec] ;  /* 0x0000bb000ae97a20 */ /* 0x000fe40000410000 */
[----:B------:R-:W2:Y:S01]  /*d5a0*/  MUFU.TANH R228, R228 ;  /* 0x000000e400e47308 */ /* 0x000ea20000002400 */
        /* <DEDUP_REMOVED lines=16> */
[----:B----4-:R-:W-:Y:S02]  /*d6b0*/  FMUL.FTZ R243, R22, c[0x0][0x2ec] ;  /* 0x0000bb0016f37a20 */ /* 0x010fe40000410000 */
[----:B------:R-:W-:Y:S02]  /*d6c0*/  FMUL.FTZ R242, R23, c[0x0][0x2ec] ;  /* 0x0000bb0017f27a20 */ /* 0x000fe40000410000 */
[----:B------:R-:W-:Y:S02]  /*d6d0*/  FMUL.FTZ R251, R24, c[0x0][0x2ec] ;  /* 0x0000bb0018fb7a20 */ /* 0x000fe40000410000 */
[----:B------:R-:W-:Y:S02]  /*d6e0*/  FMUL.FTZ R249, R25, c[0x0][0x2ec] ;  /* 0x0000bb0019f97a20 */ /* 0x000fe40000410000 */
[----:B------:R-:W-:Y:S01]  /*d6f0*/  FMUL.FTZ R247, R26, c[0x0][0x2ec] ;  /* 0x0000bb001af77a20 */ /* 0x000fe20000410000 */
[----:B------:R-:W4:Y:S01]  /*d700*/  MUFU.TANH R233, R233 ;  /* 0x000000e900e97308 */ /* 0x000f220000002400 */
        /* <DEDUP_REMOVED lines=35> */
.L_x_387:
[----:B------:R-:W-:Y:S01]  /*d940*/  IMAD R4, R223, 0x40, R209 ;  /* 0x00000040df047824 */ /* 0x000fe200078e02d1 */
[----:B------:R-:W-:Y:S04]  /*d950*/  LDSM.16.MT88.4 R28, [R193+0x12000] ;  /* 0x01200000c11c783b */ /* 0x000fe80000004200 */
[CC--:B------:R-:W-:Y:S02]  /*d960*/  ISETP.GE.AND P5, PT, R4.reuse, R219.reuse, PT ;  /* 0x000000db0400720c */ /* 0x0c0fe40003fa6270 */
[C---:B-1----:R-:W-:Y:S02]  /*d970*/  IADD3 R9, R4.reuse, 0x8, RZ ;  /* 0x0000000804097810 */ /* 0x042fe40007ffe0ff */
[C---:B------:R-:W-:Y:S02]  /*d980*/  ISETP.GE.OR P5, PT, R4.reuse, R218, !P5 ;  /* 0x000000da0400720c */ /* 0x040fe40006fa6670 */
[----:B------:R-:W-:Y:S02]  /*d990*/  IADD3 R5, R4, 0x1, RZ ;  /* 0x0000000104057810 */ /* 0x000fe40007ffe0ff */
[----:B------:R-:W-:Y:S02]  /*d9a0*/  FSEL R222, R222, -INF , !P5 ;  /* 0xff800000dede7808 */ /* 0x000fe40006800000 */
[----:B------:R-:W-:Y:S02]  /*d9b0*/  ISETP.GE.AND P5, PT, R9, R219, PT ;  /* 0x000000db0900720c */ /* 0x000fe40003fa6270 */
[C---:B------:R-:W-:Y:S02]  /*d9c0*/  ISETP.GE.AND P1, PT, R4.reuse, R217, PT ;  /* 0x000000d90400720c */ /* 0x040fe40003f26270 */
[C---:B------:R-:W-:Y:S02]  /*d9d0*/  ISETP.GE.AND P6, PT, R5.reuse, R219, PT ;  /* 0x000000db0500720c */ /* 0x040fe40003fc6270 */
[----:B------:R-:W-:Y:S02]  /*d9e0*/  ISETP.GE.AND P0, PT, R5, R217, PT ;  /* 0x000000d90500720c */ /* 0x000fe40003f06270 */
[C---:B------:R-:W-:Y:S02]  /*d9f0*/  IADD3 R7, R4.reuse, 0x9, RZ ;  /* 0x0000000904077810 */ /* 0x040fe40007ffe0ff */
[C---:B------:R-:W-:Y:S02]  /*da00*/  IADD3 R10, R4.reuse, 0x11, RZ ;  /* 0x00000011040a7810 */ /* 0x040fe40007ffe0ff */
[----:B------:R-:W-:Y:S02]  /*da10*/  ISETP.GE.OR P1, PT, R4, R216, !P1 ;  /* 0x000000d80400720c */ /* 0x000fe40004f26670 */
[-C--:B------:R-:W-:Y:S02]  /*da20*/  ISETP.GE.OR P5, PT, R9, R218.reuse, !P5 ;  /* 0x000000da0900720c */ /* 0x080fe40006fa6670 */
[C---:B------:R-:W-:Y:S02]  /*da30*/  ISETP.GE.OR P6, PT, R5.reuse, R218, !P6 ;  /* 0x000000da0500720c */ /* 0x040fe400077c6670 */
[----:B------:R-:W-:Y:S02]  /*da40*/  FSEL R230, R230, -INF , !P5 ;  /* 0xff800000e6e67808 */ /* 0x000fe40006800000 */
[----:B------:R-:W-:Y:S02]  /*da50*/  ISETP.GE.OR P0, PT, R5, R216, !P0 ;  /* 0x000000d80500720c */ /* 0x000fe40004706670 */
[----:B------:R-:W-:Y:S02]  /*da60*/  FSEL R5, R228, -INF , !P1 ;  /* 0xff800000e4057808 */ /* 0x000fe40004800000 */
[----:B------:R-:W-:Y:S02]  /*da70*/  IADD3 R11, R4, 0x10, RZ ;  /* 0x00000010040b7810 */ /* 0x000fe40007ffe0ff */
[-C--:B------:R-:W-:Y:S02]  /*da80*/  ISETP.GE.AND P1, PT, R7, R219.reuse, PT ;  /* 0x000000db0700720c */ /* 0x080fe40003f26270 */
[-C--:B------:R-:W-:Y:S02]  /*da90*/  ISETP.GE.AND P5, PT, R10, R219.reuse, PT ;  /* 0x000000db0a00720c */ /* 0x080fe40003fa6270 */
[----:B------:R-:W-:Y:S02]  /*daa0*/  FSEL R224, R224, -INF , !P6 ;  /* 0xff800000e0e07808 */ /* 0x000fe40007000000 */
[-C--:B------:R-:W-:Y:S02]  /*dab0*/  ISETP.GE.OR P5, PT, R10, R218.reuse, !P5 ;  /* 0x000000da0a00720c */ /* 0x080fe40006fa6670 */
[----:B------:R-:W-:Y:S02]  /*dac0*/  IADD3 R8, R4, 0x18, RZ ;  /* 0x0000001804087810 */ /* 0x000fe40007ffe0ff */
[-C--:B------:R-:W-:Y:S02]  /*dad0*/  ISETP.GE.AND P6, PT, R11, R219.reuse, PT ;  /* 0x000000db0b00720c */ /* 0x080fe40003fc6270 */
[-C--:B------:R-:W-:Y:S02]  /*dae0*/  ISETP.GE.OR P1, PT, R7, R218.reuse, !P1 ;  /* 0x000000da0700720c */ /* 0x080fe40004f26670 */
[----:B------:R-:W-:Y:S02]  /*daf0*/  FSEL R162, R237, -INF , !P5 ;  /* 0xff800000eda27808 */ /* 0x000fe40006800000 */
[-C--:B------:R-:W-:Y:S02]  /*db00*/  ISETP.GE.OR P6, PT, R11, R218.reuse, !P6 ;  /* 0x000000da0b00720c */ /* 0x080fe400077c6670 */
[----:B------:R-:W-:Y:S02]  /*db10*/  FSEL R234, R234, -INF , !P1 ;  /* 0xff800000eaea7808 */ /* 0x000fe40004800000 */
[----:B------:R-:W-:Y:S02]  /*db20*/  ISETP.GE.AND P1, PT, R8, R219, PT ;  /* 0x000000db0800720c */ /* 0x000fe40003f26270 */
[-C--:B------:R-:W-:Y:S02]  /*db30*/  ISETP.GE.AND P5, PT, R7, R217.reuse, PT ;  /* 0x000000d90700720c */ /* 0x080fe40003fa6270 */
[----:B------:R-:W-:Y:S02]  /*db40*/  FSEL R164, R238, -INF , !P6 ;  /* 0xff800000eea47808 */ /* 0x000fe40007000000 */
[----:B------:R-:W-:Y:S02]  /*db50*/  ISETP.GE.OR P1, PT, R8, R218, !P1 ;  /* 0x000000da0800720c */ /* 0x000fe40004f26670 */
[----:B------:R-:W-:Y:S02]  /*db60*/  IADD3 R6, R4, 0x19, RZ ;  /* 0x0000001904067810 */ /* 0x000fe40007ffe0ff */
[----:B------:R-:W-:Y:S02]  /*db70*/  ISETP.GE.AND P6, PT, R9, R217, PT ;  /* 0x000000d90900720c */ /* 0x000fe40003fc6270 */
[-C--:B------:R-:W-:Y:S02]  /*db80*/  ISETP.GE.OR P5, PT, R7, R216.reuse, !P5 ;  /* 0x000000d80700720c */ /* 0x080fe40006fa6670 */
[----:B------:R-:W-:Y:S02]  /*db90*/  FSEL R142, R241, -INF , !P1 ;  /* 0xff800000f18e7808 */ /* 0x000fe40004800000 */
[----:B------:R-:W-:Y:S02]  /*dba0*/  ISETP.GE.OR P6, PT, R9, R216, !P6 ;  /* 0x000000d80900720c */ /* 0x000fe400077c6670 */
[----:B------:R-:W-:Y:S02]  /*dbb0*/  FSEL R9, R232, -INF , !P5 ;  /* 0xff800000e8097808 */ /* 0x000fe40006800000 */
[----:B------:R-:W-:Y:S02]  /*dbc0*/  ISETP.GE.AND P1, PT, R6, R219, PT ;  /* 0x000000db0600720c */ /* 0x000fe40003f26270 */
[----:B------:R-:W-:Y:S02]  /*dbd0*/  ISETP.GE.AND P5, PT, R8, R217, PT ;  /* 0x000000d90800720c */ /* 0x000fe40003fa6270 */
[----:B------:R-:W-:Y:S02]  /*dbe0*/  ISETP.GE.OR P1, PT, R6, R218, !P1 ;  /* 0x000000da0600720c */ /* 0x000fe40004f26670 */
[----:B------:R-:W-:Y:S02]  /*dbf0*/  ISETP.GE.OR P5, PT, R8, R216, !P5 ;  /* 0x000000d80800720c */ /* 0x000fe40006fa6670 */
[----:B------:R-:W-:Y:S02]  /*dc00*/  IADD3 R12, R4, 0x21, RZ ;  /* 0x00000021040c7810 */ /* 0x000fe40007ffe0ff */
[----:B------:R-:W-:Y:S02]  /*dc10*/  FSEL R140, R244, -INF , !P1 ;  /* 0xff800000f48c7808 */ /* 0x000fe40004800000 */
[----:B------:R-:W-:Y:S02]  /*dc20*/  FSEL R143, R240, -INF , !P5 ;  /* 0xff800000f08f7808 */ /* 0x000fe40006800000 */
[----:B------:R-:W-:Y:S02]  /*dc30*/  IADD3 R13, R4, 0x20, RZ ;  /* 0x00000020040d7810 */ /* 0x000fe40007ffe0ff */
[C---:B------:R-:W-:Y:S02]  /*dc40*/  ISETP.GE.AND P1, PT, R12.reuse, R219, PT ;  /* 0x000000db0c00720c */ /* 0x040fe40003f26270 */
[C---:B------:R-:W-:Y:S02]  /*dc50*/  ISETP.GE.AND P5, PT, R12.reuse, R217, PT ;  /* 0x000000d90c00720c */ /* 0x040fe40003fa6270 */
[----:B------:R-:W-:Y:S02]  /*dc60*/  FSEL R7, R3, -INF , !P0 ;  /* 0xff80000003077808 */ /* 0x000fe40004000000 */
[----:B------:R-:W-:Y:S02]  /*dc70*/  ISETP.GE.AND P0, PT, R13, R219, PT ;  /* 0x000000db0d00720c */ /* 0x000fe40003f06270 */
[C---:B------:R-:W-:Y:S02]  /*dc80*/  ISETP.GE.OR P1, PT, R12.reuse, R218, !P1 ;  /* 0x000000da0c00720c */ /* 0x040fe40004f26670 */
[----:B------:R-:W-:Y:S02]  /*dc90*/  ISETP.GE.OR P5, PT, R12, R216, !P5 ;  /* 0x000000d80c00720c */ /* 0x000fe40006fa6670 */
[----:B------:R-:W-:Y:S02]  /*dca0*/  IADD3 R3, R4, 0x28, RZ ;  /* 0x0000002804037810 */ /* 0x000fe40007ffe0ff */
[----:B------:R-:W-:Y:S02]  /*dcb0*/  FMNMX.FTZ R12, R5, R0, !PT ;  /* 0x00000000050c7209 */ /* 0x000fe40007810000 */
[----:B------:R-:W-:Y:S02]  /*dcc0*/  FSEL R233, R233, -INF , !P6 ;  /* 0xff800000e9e97808 */ /* 0x000fe40007000000 */
[----:B------:R-:W-:Y:S02]  /*dcd0*/  ISETP.GE.AND P6, PT, R11, R217, PT ;  /* 0x000000d90b00720c */ /* 0x000fe40003fc6270 */
[----:B------:R-:W-:Y:S02]  /*dce0*/  FSEL R158, R248, -INF , !P1 ;  /* 0xff800000f89e7808 */ /* 0x000fe40004800000 */
[----:B------:R-:W-:Y:S02]  /*dcf0*/  ISETP.GE.OR P0, PT, R13, R218, !P0 ;  /* 0x000000da0d00720c */ /* 0x000fe40004706670 */
[----:B------:R-:W-:Y:S02]  /*dd00*/  FMNMX.FTZ R12, R7, R12, !PT ;  /* 0x0000000c070c7209 */ /* 0x000fe40007810000 */
[----:B------:R-:W-:Y:S02]  /*dd10*/  ISETP.GE.AND P1, PT, R3, R219, PT ;  /* 0x000000db0300720c */ /* 0x000fe40003f26270 */
[----:B------:R-:W-:Y:S02]  /*dd20*/  ISETP.GE.OR P6, PT, R11, R216, !P6 ;  /* 0x000000d80b00720c */ /* 0x000fe400077c6670 */
[----:B------:R-:W-:Y:S02]  /*dd30*/  FMNMX.FTZ R11, R222, R2, !PT ;  /* 0x00000002de0b7209 */ /* 0x000fe40007810000 */
[----:B------:R-:W-:Y:S02]  /*dd40*/  FSEL R160, R245, -INF , !P0 ;  /* 0xff800000f5a07808 */ /* 0x000fe40004000000 */
[----:B------:R-:W-:Y:S02]  /*dd50*/  ISETP.GE.OR P1, PT, R3, R218, !P1 ;  /* 0x000000da0300720c */ /* 0x000fe40004f26670 */
[----:B------:R-:W-:Y:S02]  /*dd60*/  IADD3 R8, R4, 0x29, RZ ;  /* 0x0000002904087810 */ /* 0x000fe40007ffe0ff */
[----:B------:R-:W-:Y:S02]  /*dd70*/  FMNMX.FTZ R12, R233, R12, !PT ;  /* 0x0000000ce90c7209 */ /* 0x000fe40007810000 */
[----:B------:R-:W-:Y:S02]  /*dd80*/  ISETP.GE.AND P0, PT, R10, R217, PT ;  /* 0x000000d90a00720c */ /* 0x000fe40003f06270 */
[----:B------:R-:W-:Y:S02]  /*dd90*/  FMNMX.FTZ R11, R224, R11, !PT ;  /* 0x0000000be00b7209 */ /* 0x000fe40007810000 */
[----:B------:R-:W-:Y:S02]  /*dda0*/  FSEL R163, R236, -INF , !P6 ;  /* 0xff800000eca37808 */ /* 0x000fe40007000000 */
[----:B------:R-:W-:Y:S02]  /*ddb0*/  FSEL R156, R251, -INF , !P1 ;  /* 0xff800000fb9c7808 */ /* 0x000fe40004800000 */
[----:B------:R-:W-:Y:S02]  /*ddc0*/  ISETP.GE.OR P0, PT, R10, R216, !P0 ;  /* 0x000000d80a00720c */ /* 0x000fe40004706670 */
[----:B------:R-:W-:Y:S02]  /*ddd0*/  ISETP.GE.AND P1, PT, R8, R219, PT ;  /* 0x000000db0800720c */ /* 0x000fe40003f26270 */
[----:B------:R-:W-:Y:S02]  /*dde0*/  FMNMX.FTZ R12, R9, R12, !PT ;  /* 0x0000000c090c7209 */ /* 0x000fe40007810000 */
[----:B------:R-:W-:Y:S02]  /*ddf0*/  ISETP.GE.AND P6, PT, R6, R217, PT ;  /* 0x000000d90600720c */ /* 0x000fe40003fc6270 */
[----:B------:R-:W-:Y:S02]  /*de00*/  FMNMX.FTZ R11, R230, R11, !PT ;  /* 0x0000000be60b7209 */ /* 0x000fe40007810000 */
[----:B------:R-:W-:Y:S02]  /*de10*/  FSEL R161, R235, -INF , !P0 ;  /* 0xff800000eba17808 */ /* 0x000fe40004000000 */
[----:B------:R-:W-:Y:S02]  /*de20*/  FMNMX.FTZ R12, R163, R12, !PT ;  /* 0x0000000ca30c7209 */ /* 0x000fe40007810000 */
[----:B------:R-:W-:Y:S02]  /*de30*/  ISETP.GE.OR P6, PT, R6, R216, !P6 ;  /* 0x000000d80600720c */ /* 0x000fe400077c6670 */
[----:B------:R-:W-:Y:S02]  /*de40*/  ISETP.GE.OR P1, PT, R8, R218, !P1 ;  /* 0x000000da0800720c */ /* 0x000fe40004f26670 */
[----:B------:R-:W-:Y:S02]  /*de50*/  ISETP.GE.AND P0, PT, R13, R217, PT ;  /* 0x000000d90d00720c */ /* 0x000fe40003f06270 */
[----:B------:R-:W-:Y:S02]  /*de60*/  IADD3 R6, R4, 0x30, RZ ;  /* 0x0000003004067810 */ /* 0x000fe40007ffe0ff */
        /* <DEDUP_REMOVED lines=20> */
[----:B------:R-:W-:Y:S02]  /*dfb0*/  FMNMX.FTZ R11, R140, R11, !PT ;  /* 0x0000000b8c0b7209 */ /* 0x000fe40007810000 */
[----:B------:R-:W-:Y:S02]  /*dfc0*/  IADD3 R10, R4, 0x31, RZ ;  /* 0x00000031040a7810 */ /* 0x000fe40007ffe0ff */
[----:B------:R-:W-:Y:S02]  /*dfd0*/  FSEL R155, R247, -INF , !P1 ;  /* 0xff800000f79b7808 */ /* 0x000fe40004800000 */
[----:B------:R-:W-:Y:S02]  /*dfe0*/  FMNMX.FTZ R8, R157, R8, !PT ;  /* 0x000000089d087209 */ /* 0x000fe40007810000 */
[----:B------:R-:W-:Y:S02]  /*dff0*/  ISETP.GE.AND P5, PT, R6, R217, PT ;  /* 0x000000d90600720c */ /* 0x000fe40003fa6270 */
[----:B------:R-:W-:Y:S02]  /*e000*/  FMNMX.FTZ R11, R160, R11, !PT ;  /* 0x0000000ba00b7209 */ /* 0x000fe40007810000 */
[----:B------:R-:W-:Y:S02]  /*e010*/  ISETP.GE.AND P6, PT, R10, R219, PT ;  /* 0x000000db0a00720c */ /* 0x000fe40003fc6270 */
[----:B------:R-:W-:Y:S02]  /*e020*/  FSEL R153, R246, -INF , !P0 ;  /* 0xff800000f6997808 */ /* 0x000fe40004000000 */
[----:B------:R-:W-:Y:S02]  /*e030*/  FMNMX.FTZ R8, R155, R8, !PT ;  /* 0x000000089b087209 */ /* 0x000fe40007810000 */
[----:B------:R-:W-:Y:S02]  /*e040*/  ISETP.GE.OR P5, PT, R6, R216, !P5 ;  /* 0x000000d80600720c */ /* 0x000fe40006fa6670 */
[----:B------:R-:W-:Y:S02]  /*e050*/  ISETP.GE.AND P1, PT, R10, R217, PT ;  /* 0x000000d90a00720c */ /* 0x000fe40003f26270 */
[----:B------:R-:W-:Y:S02]  /*e060*/  IADD3 R3, R4, 0x38, RZ ;  /* 0x0000003804037810 */ /* 0x000fe40007ffe0ff */
[----:B------:R-:W-:Y:S02]  /*e070*/  FMNMX.FTZ R11, R158, R11, !PT ;  /* 0x0000000b9e0b7209 */ /* 0x000fe40007810000 */
[C---:B------:R-:W-:Y:S02]  /*e080*/  ISETP.GE.OR P6, PT, R10.reuse, R218, !P6 ;  /* 0x000000da0a00720c */ /* 0x040fe400077c6670 */
[----:B------:R-:W-:Y:S02]  /*e090*/  FSEL R149, R21, -INF , !P5 ;  /* 0xff80000015957808 */ /* 0x000fe40006800000 */
[----:B------:R-:W-:Y:S02]  /*e0a0*/  FMNMX.FTZ R8, R153, R8, !PT ;  /* 0x0000000899087209 */ /* 0x000fe40007810000 */
[----:B------:R-:W-:Y:S02]  /*e0b0*/  ISETP.GE.OR P1, PT, R10, R216, !P1 ;  /* 0x000000d80a00720c */ /* 0x000fe40004f26670 */
[----:B------:R-:W-:Y:S02]  /*e0c0*/  IADD3 R4, R4, 0x39, RZ ;  /* 0x0000003904047810 */ /* 0x000fe40007ffe0ff */
[C---:B------:R-:W-:Y:S02]  /*e0d0*/  ISETP.GE.AND P0, PT, R3.reuse, R217, PT ;  /* 0x000000d90300720c */ /* 0x040fe40003f06270 */
[----:B------:R-:W-:Y:S02]  /*e0e0*/  FSEL R150, R26, -INF , !P6 ;  /* 0xff8000001a967808 */ /* 0x000fe40007000000 */
[----:B------:R-:W-:Y:S02]  /*e0f0*/  FMNMX.FTZ R11, R156, R11, !PT ;  /* 0x0000000b9c0b7209 */ /* 0x000fe40007810000 */
[----:B------:R-:W-:Y:S02]  /*e100*/  ISETP.GE.AND P6, PT, R3, R219, PT ;  /* 0x000000db0300720c */ /* 0x000fe40003fc6270 */
[----:B------:R-:W-:Y:S02]  /*e110*/  FSEL R147, R252, -INF , !P1 ;  /* 0xff800000fc937808 */ /* 0x000fe40004800000 */
[----:B------:R-:W-:Y:S02]  /*e120*/  FMNMX.FTZ R8, R149, R8, !PT ;  /* 0x0000000895087209 */ /* 0x000fe40007810000 */
[C---:B------:R-:W-:Y:S02]  /*e130*/  ISETP.GE.OR P5, PT, R3.reuse, R216, !P0 ;  /* 0x000000d80300720c */ /* 0x040fe400047a6670 */
        /* <DEDUP_REMOVED lines=9> */
[----:B------:R-:W-:Y:S02]  /*e1d0*/  FSEL R133, R22, -INF , !P0 ;  /* 0xff80000016857808 */ /* 0x000fe40004000000 */
[----:B------:R-:W-:Y:S01]  /*e1e0*/  FMNMX.FTZ R8, R145, R8, !PT ;  /* 0x0000000891087209 */ /* 0x000fe20007810000 */
[----:B------:R-:W-:Y:S01]  /*e1f0*/  LDSM.16.MT88.4 R20, [R194+0x12000] ;  /* 0x01200000c214783b */ /* 0x000fe20000004200 */
        /* <DEDUP_REMOVED lines=30> */
[----:B------:R-:W-:Y:S01]  /*e3e0*/  ISETP.GT.AND P0, PT, R223, R206, PT ;  /* 0x000000cedf00720c */ /* 0x000fe20003f04270 */
        /* <DEDUP_REMOVED lines=283> */
[----:B------:R-:W4:Y:S03]  /*f5a0*/  LDSM.16.MT88.4 R108, [R196+0x17000] ;  /* 0x01700000c46c783b */ /* 0x000f260000004200 */
[----:B------:R-:W-:Y:S04]  /*f5b0*/  IMAD.MOV.U32 R231, RZ, RZ, R223 ;  /* 0x000000ffffe77224 */ /* 0x000fe800078e00df */
        /* <DEDUP_REMOVED lines=67> */
.L_x_385:
        /* <DEDUP_REMOVED lines=334> */
.L_x_390:
[----:B---3--:R-:W-:Y:S05]  /*10ed0*/  BSYNC B0 ;  /* 0x0000000000007941 */ /* 0x008fea0003800000 */
.L_x_389:
        /* <DEDUP_REMOVED lines=31> */
.L_x_392:
[----:B------:R-:W-:Y:S05]  /*110d0*/  BSYNC B0 ;  /* 0x0000000000007941 */ /* 0x000fea0003800000 */
.L_x_391:
        /* <DEDUP_REMOVED lines=20> */
.L_x_394:
[----:B------:R-:W-:Y:S05]  /*11220*/  BSYNC B0 ;  /* 0x0000000000007941 */ /* 0x000fea0003800000 */
.L_x_393:
        /* <DEDUP_REMOVED lines=20> */
.L_x_396:
[----:B------:R-:W-:Y:S05]  /*11370*/  BSYNC B0 ;  /* 0x0000000000007941 */ /* 0x000fea0003800000 */
.L_x_395:
        /* <DEDUP_REMOVED lines=20> */
.L_x_397:
        /* <DEDUP_REMOVED lines=12> */
.L_x_1283:


//--------------------- .text._ZN5flash16flash_fwd_kernelI23Flash_fwd_kernel_traitsILi192ELi128ELi64ELi8ELb0ELb0EN7cutlass10bfloat16_tE19Flash_kernel_traitsILi192ELi128ELi64ELi8ES3_EELb0ELb0ELb1ELb1ELb0ELb0ELb0ELb0EEEvNS_16Flash_fwd_paramsE --------------------------
	.section	.text._ZN5flash16flash_fwd_kernelI23Flash_fwd_kernel_traitsILi192ELi128ELi64ELi8ELb0ELb0EN7cutlass10bfloat16_tE19Flash_kernel_traitsILi192ELi128ELi64ELi8ES3_EELb0ELb0ELb1ELb1ELb0ELb0ELb0ELb0EEEvNS_16Flash_fwd_paramsE,"ax",@progbits
	.sectioninfo	@"SHI_REGISTERS=244"
	.align	128
        .global         _ZN5flash16flash_fwd_kernelI23Flash_fwd_kernel_traitsILi192ELi128ELi64ELi8ELb0ELb0EN7cutlass10bfloat16_tE19Flash_kernel_traitsILi192ELi128ELi64ELi8ES3_EELb0ELb0ELb1ELb1ELb0ELb0ELb0ELb0EEEvNS_16Flash_fwd_paramsE
        .type           _ZN5flash16flash_fwd_kernelI23Flash_fwd_kernel_traitsILi192ELi128ELi64ELi8ELb0ELb0EN7cutlass10bfloat16_tE19Flash_kernel_traitsILi192ELi128ELi64ELi8ES3_EELb0ELb0ELb1ELb1ELb0ELb0ELb0ELb0EEEvNS_16Flash_fwd_paramsE,@function
        .size           _ZN5flash16flash_fwd_kernelI23Flash_fwd_kernel_traitsILi192ELi128ELi64ELi8ELb0ELb0EN7cutlass10bfloat16_tE19Flash_kernel_traitsILi192ELi128ELi64ELi8ES3_EELb0ELb0ELb1ELb1ELb0ELb0ELb0ELb0EEEvNS_16Flash_fwd_paramsE,(.L_x_1284 - _ZN5flash16flash_fwd_kernelI23Flash_fwd_kernel_traitsILi192ELi128ELi64ELi8ELb0ELb0EN7cutlass10bfloat16_tE19Flash_kernel_traitsILi192ELi128ELi64ELi8ES3_EELb0ELb0ELb1ELb1ELb0ELb0ELb0ELb0EEEvNS_16Flash_fwd_paramsE)
        .other          _ZN5flash16flash_fwd_kernelI23Flash_fwd_kernel_traitsILi192ELi128ELi64ELi8ELb0ELb0EN7cutlass10bfloat16_tE19Flash_kernel_traitsILi192ELi128ELi64ELi8ES3_EELb0ELb0ELb1ELb1ELb0ELb0ELb0ELb0EEEvNS_16Flash_fwd_paramsE,@"STO_CUDA_ENTRY STV_DEFAULT"
_ZN5flash16flash_fwd_kernelI23Flash_fwd_kernel_traitsILi192ELi128ELi64ELi8ELb0ELb0EN7cutlass10bfloat16_tE19Flash_kernel_traitsILi192ELi128ELi64ELi8ES3_EELb0ELb0ELb1ELb1ELb0ELb0ELb0ELb0EEEvNS_16Flash_fwd_paramsE:
.text._ZN5flash16flash_fwd_kernelI23Flash_fwd_kernel_traitsILi192ELi128ELi64ELi8ELb0ELb0EN7cutlass10bfloat16_tE19Flash_kernel_traitsILi192ELi128ELi64ELi8ES3_EELb0ELb0ELb1ELb1ELb0ELb0ELb0ELb0EEEvNS_16Flash_fwd_paramsE:
        /* <DEDUP_REMOVED lines=35> */
[----:B------:R-:W-:Y:S02]  /*0230*/  UMOV UR17, URZ ;  /* 0x0000003f00117c82 */ /* 0x000fe40008000000 */
        /* <DEDUP_REMOVED lines=19> */
.L_x_398:
[----:B------:R-:W-:Y:S02]  /*0370*/  ULDC UR6, c[0x0][0x218] ;  /* 0x0000860000067ab9 */ /* 0x000fe40000000800 */
.L_x_399:
        /* <DEDUP_REMOVED lines=21> */
[----:B------:R-:W-:Y:S01]  /*04d0*/  UIADD3 UR6, UR21, UR20, -UR12 ;  /* 0x0000001415067290 */ /* 0x000fe2000fffe80c */
[----:B------:R-:W1:Y:S01]  /*04e0*/  S2R R4, SR_TID.X ;  /* 0x0000000000047919 */ /* 0x000e620000002100 */
[----:B------:R-:W-:Y:S02]  /*04f0*/  UIADD3 UR7, UR21, 0x3f, URZ ;  /* 0x0000003f15077890 */ /* 0x000fe4000fffe03f */
[----:B------:R-:W-:Y:S02]  /*0500*/  ULDC UR8, c[0x0][0x2e4] ;  /* 0x0000b90000087ab9 */ /* 0x000fe40000000800 */
[----:B------:R-:W-:Y:S02]  /*0510*/  UIADD3 UR5, -UR12, 0xbf, UR20 ;  /* 0x000000bf0c057890 */ /* 0x000fe4000fffe114 */
[----:B------:R-:W-:Y:S02]  /*0520*/  ULDC UR4, c[0x0][0x2e8] ;  /* 0x0000ba0000047ab9 */ /* 0x000fe40000000800 */
[----:B------:R-:W-:-:S02]  /*0530*/  UIADD3 UR8, UR6, -UR8, URZ ;  /* 0x8000000806087290 */ /* 0x000fc4000fffe03f */
[----:B------:R-:W-:Y:S02]  /*0540*/  USHF.R.S32.HI UR6, URZ, 0x1f, UR7 ;  /* 0x0000001f3f067899 */ /* 0x000fe40008011407 */
[----:B------:R-:W-:Y:S02]  /*0550*/  UIADD3 UR4, UR5, UR4, UR21 ;  /* 0x0000000405047290 */ /* 0x000fe4000fffe015 */
[----:B------:R-:W-:Y:S02]  /*0560*/  ULEA.HI UR7, UR6, UR7, URZ, 0x6 ;  /* 0x0000000706077291 */ /* 0x000fe4000f8f303f */
[----:B------:R-:W-:Y:S02]  /*0570*/  USHF.R.S32.HI UR5, URZ, 0x1f, UR8 ;  /* 0x0000001f3f057899 */ /* 0x000fe40008011408 */
[----:B------:R-:W-:Y:S02]  /*0580*/  USHF.R.S32.HI UR6, URZ, 0x1f, UR4 ;  /* 0x0000001f3f067899 */ /* 0x000fe40008011404 */
        /* <DEDUP_REMOVED lines=12> */
[----:B-1----:R-:W-:Y:S01]  /*0650*/  UISETP.NE.AND UP0, UPT, UR10, -0x1, UPT ;  /* 0xffffffff0a00788c */ /* 0x002fe2000bf05270 */
[----:B------:R-:W-:Y:S01]  /*0660*/  SHF.R.S32.HI R3, RZ, 0x1f, R4 ;  /* 0x0000001fff037819 */ /* 0x000fe20000011404 */
[----:B------:R-:W-:Y:S01]  /*0670*/  ULDC.U8 UR17, c[0x0][0x329] ;  /* 0x0000ca4000117ab9 */ /* 0x000fe20000000000 */
[----:B------:R-:W1:Y:S01]  /*0680*/  S2R R10, SR_CTAID.Z ;  /* 0x00000000000a7919 */ /* 0x000e620000002700 */
[----:B------:R-:W-:Y:S01]  /*0690*/  UISETP.NE.AND UP1, UPT, UR17, URZ, UPT ;  /* 0x0000003f1100728c */ /* 0x000fe2000bf25270 */
[----:B------:R-:W-:Y:S01]  /*06a0*/  LEA.HI R14, R3, R4, RZ, 0x3 ;  /* 0x00000004030e7211 */ /* 0x000fe200078f18ff */
[----:B------:R-:W-:Y:S01]  /*06b0*/  ULDC.64 UR6, c[0x0][0x1e8] ;  /* 0x00007a0000067ab9 */ /* 0x000fe20000000a00 */
[----:B------:R-:W-:Y:S01]  /*06c0*/  IMAD.U32 R17, RZ, RZ, UR11 ;  /* 0x0000000bff117e24 */ /* 0x000fe2000f8e00ff */
[----:B------:R-:W-:Y:S01]  /*06d0*/  ULDC.U8 UR18, c[0x0][0x328] ;  /* 0x0000ca0000127ab9 */ /* 0x000fe20000000000 */
[----:B------:R-:W-:Y:S01]  /*06e0*/  LOP3.LUT R9, R14, 0xfffffff8, RZ, 0xc0, !PT ;  /* 0xfffffff80e097812 */ /* 0x000fe200078ec0ff */
[----:B------:R-:W-:Y:S01]  /*06f0*/  UISETP.NE.AND UP2, UPT, UR18, URZ, UPT ;  /* 0x0000003f1200728c */ /* 0x000fe2000bf45270 */
[----:B------:R-:W-:Y:S01]  /*0700*/  SHF.R.S32.HI R14, RZ, 0x3, R14 ;  /* 0x00000003ff0e7819 */ /* 0x000fe2000001140e */
[----:B------:R-:W-:Y:S01]  /*0710*/  @UP0 UIMAD.WIDE.U32 UR8, UR10, UR6, URZ ;  /* 0x000000060a0802a5 */ /* 0x000fe2000f8e003f */
[----:B------:R-:W-:Y:S01]  /*0720*/  BSSY B0, `(.L_x_401) ;  /* 0x0000040000007945 */ /* 0x000fe20003800000 */
[----:B------:R-:W-:Y:S01]  /*0730*/  @!UP0 USHF.R.S32.HI UR19, URZ, 0x1f, UR16 ;  /* 0x0000001f3f138899 */ /* 0x000fe20008011410 */
[----:B------:R-:W-:Y:S01]  /*0740*/  IMAD.IADD R9, R4, 0x1, -R9 ;  /* 0x0000000104097824 */ /* 0x000fe200078e0a09 */
[----:B------:R-:W-:Y:S01]  /*0750*/  ULDC.64 UR4, c[0x0][0x1e0] ;  /* 0x0000780000047ab9 */ /* 0x000fe20000000a00 */
[----:B------:R-:W-:Y:S01]  /*0760*/  SHF.R.S32.HI R15, RZ, 0x1f, R14 ;  /* 0x0000001fff0f7819 */ /* 0x000fe2000001140e */
[----:B------:R-:W-:Y:S01]  /*0770*/  UISETP.NE.OR UP3, UPT, UR17, URZ, !UP2 ;  /* 0x0000003f1100728c */ /* 0x000fe2000d765670 */
[----:B------:R-:W-:Y:S01]  /*0780*/  IMAD.SHL.U32 R8, R9, 0x8, RZ ;  /* 0x0000000809087824 */ /* 0x000fe200078e00ff */
[----:B------:R-:W-:-:S02]  /*0790*/  @UP0 UIMAD UR7, UR10, UR7, UR9 ;  /* 0x000000070a0702a4 */ /* 0x000fc4000f8e0209 */
[----:B------:R-:W-:Y:S01]  /*07a0*/  ULDC UR13, c[0x0][0x214] ;  /* 0x00008500000d7ab9 */ /* 0x000fe20000000800 */
[----:B------:R-:W-:Y:S01]  /*07b0*/  IMAD.WIDE R16, R17, 0x80, R14 ;  /* 0x0000008011107825 */ /* 0x000fe200078e020e */
[----:B------:R-:W-:Y:S01]  /*07c0*/  @UP1 ULDC UR17, c[0x0][0x210] ;  /* 0x0000840000111ab9 */ /* 0x000fe20000000800 */
[C---:B------:R-:W-:Y:S01]  /*07d0*/  IADD3 R7, R8.reuse, 0x40, RZ ;  /* 0x0000004008077810 */ /* 0x040fe20007ffe0ff */
[----:B------:R-:W-:Y:S01]  /*07e0*/  @!UP0 UIMAD UR19, UR19, UR4, URZ ;  /* 0x00000004131382a4 */ /* 0x000fe2000f8e023f */
[----:B------:R-:W-:Y:S01]  /*07f0*/  IADD3 R6, R8, 0x80, RZ ;  /* 0x0000008008067810 */ /* 0x000fe20007ffe0ff */
[----:B------:R-:W-:Y:S02]  /*0800*/  ULDC UR9, c[0x0][0x234] ;  /* 0x00008d0000097ab9 */ /* 0x000fe40000000800 */
[----:B------:R-:W-:Y:S02]  /*0810*/  @!UP0 UIMAD.WIDE.U32 UR22, UR16, UR4, URZ ;  /* 0x00000004101682a5 */ /* 0x000fe4000f8e003f */
[----:B------:R-:W-:-:S02]  /*0820*/  @UP1 UIMAD UR17, UR17, UR13, URZ ;  /* 0x0000000d111112a4 */ /* 0x000fc4000f8e023f */
[----:B------:R-:W-:Y:S02]  /*0830*/  @!UP1 USEL UR17, UR13, UR9, !UP2 ;  /* 0x000000090d119287 */ /* 0x000fe4000d000000 */
[----:B------:R-:W-:Y:S02]  /*0840*/  @!UP0 UIMAD UR19, UR16, UR5, UR19 ;  /* 0x00000005101382a4 */ /* 0x000fe4000f8e0213 */
[----:B------:R-:W-:Y:S02]  /*0850*/  ULDC UR6, c[0x0][0x1c0] ;  /* 0x0000700000067ab9 */ /* 0x000fe40000000800 */
[----:B------:R-:W-:Y:S02]  /*0860*/  @UP1 UMOV UR18, 0x1 ;  /* 0x0000000100121882 */ /* 0x000fe40000000000 */
[----:B------:R-:W-:Y:S02]  /*0870*/  @!UP1 UIMAD UR18, UR17, UR6, URZ ;  /* 0x00000006111292a4 */ /* 0x000fe4000f8e023f */
[----:B------:R-:W-:-:S02]  /*0880*/  @!UP0 UMOV UR8, UR22 ;  /* 0x0000001600088c82 */ /* 0x000fc40008000000 */
[----:B------:R-:W-:Y:S01]  /*0890*/  @!UP0 UIADD3 UR7, UR23, UR19, URZ ;  /* 0x0000001317078290 */ /* 0x000fe2000fffe03f */
[C---:B------:R-:W-:Y:S01]  /*08a0*/  IADD3 R2, P0, R8.reuse, UR8, RZ ;  /* 0x0000000808027c10 */ /* 0x040fe2000ff1e0ff */
[----:B------:R-:W-:Y:S02]  /*08b0*/  USHF.R.S32.HI UR21, URZ, 0x1f, UR26 ;  /* 0x0000001f3f157899 */ /* 0x000fe4000801141a */
[----:B------:R-:W-:Y:S02]  /*08c0*/  UIADD3 UR12, -UR20, UR12, URZ ;  /* 0x0000000c140c7290 */ /* 0x000fe4000fffe13f */
[----:B------:R-:W-:Y:S01]  /*08d0*/  @!UP3 UIMAD UR22, UR16, UR13, URZ ;  /* 0x0000000d1016b2a4 */ /* 0x000fe2000f8e023f */
[----:B------:R-:W-:Y:S01]  /*08e0*/  LEA.HI.X.SX32 R3, R8, UR7, 0x1, P0 ;  /* 0x0000000708037c11 */ /* 0x000fe200080f0eff */
[----:B------:R-:W-:Y:S02]  /*08f0*/  UIMAD UR18, UR16, UR18, URZ ;  /* 0x00000012101272a4 */ /* 0x000fe4000f8e023f */
[----:B------:R-:W-:Y:S01]  /*0900*/  ULDC.64 UR4, c[0x0][0x1f0] ;  /* 0x00007c0000047ab9 */ /* 0x000fe20000000a00 */
[----:B------:R-:W-:Y:S01]  /*0910*/  ISETP.GE.AND P0, PT, R14, UR12, PT ;  /* 0x0000000c0e007c0c */ /* 0x000fe2000bf06270 */
[----:B------:R-:W-:Y:S01]  /*0920*/  @!UP3 USEL UR22, UR22, UR10, !UP0 ;  /* 0x0000000a1616b287 */ /* 0x000fe2000c000000 */
[----:B-1----:R-:W-:Y:S01]  /*0930*/  IMAD.WIDE.U32 R10, R10, c[0x0][0x1f0], R2 ;  /* 0x00007c000a0a7a25 */ /* 0x002fe200078e0002 */
[----:B------:R-:W-:-:S02]  /*0940*/  USEL UR18, UR18, URZ, UP3 ;  /* 0x0000003f12127287 */ /* 0x000fc40009800000 */
[----:B------:R-:W-:Y:S02]  /*0950*/  UIMAD UR4, UR21, UR4, URZ ;  /* 0x00000004150472a4 */ /* 0x000fe4000f8e023f */
[----:B------:R-:W-:Y:S02]  /*0960*/  UIMAD UR17, UR26, UR17, UR18 ;  /* 0x000000111a1172a4 */ /* 0x000fe4000f8e0212 */
[----:B------:R-:W-:Y:S02]  /*0970*/  @UP1 ULDC UR21, c[0x0][0x210] ;  /* 0x0000840000151ab9 */ /* 0x000fe40000000800 */
[----:B------:R-:W-:Y:S02]  /*0980*/  @!UP1 UMOV UR21, 0x1 ;  /* 0x0000000100159882 */ /* 0x000fe40000000000 */
[----:B------:R-:W-:Y:S02]  /*0990*/  UIMAD UR20, UR20, UR21, URZ ;  /* 0x00000015141472a4 */ /* 0x000fe4000f8e023f */
[----:B------:R-:W-:-:S02]  /*09a0*/  UMOV UR24, URZ ;  /* 0x0000003f00187c82 */ /* 0x000fc40008000000 */
[----:B------:R-:W-:Y:S02]  /*09b0*/  @!UP3 UMOV UR24, UR22 ;  /* 0x000000160018bc82 */ /* 0x000fe40008000000 */
[----:B------:R-:W-:Y:S02]  /*09c0*/  UIMAD UR4, UR26, UR5, UR4 ;  /* 0x000000051a0472a4 */ /* 0x000fe4000f8e0204 */
[----:B------:R-:W-:Y:S02]  /*09d0*/  UMOV UR25, URZ ;  /* 0x0000003f00197c82 */ /* 0x000fe40008000000 */
[----:B------:R-:W-:Y:S02]  /*09e0*/  USHF.R.S32.HI UR7, URZ, 0x1f, UR17 ;  /* 0x0000001f3f077899 */ /* 0x000fe40008011411 */
[----:B------:R-:W-:Y:S01]  /*09f0*/  @!UP3 USHF.R.S32.HI UR25, URZ, 0x1f, UR22 ;  /* 0x0000001f3f19b899 */ /* 0x000fe20008011416 */
[----:B------:R-:W-:Y:S01]  /*0a00*/  IADD3 R13, R11, UR4, RZ ;  /* 0x000000040b0d7c10 */ /* 0x000fe2000fffe0ff */
[----:B------:R-:W-:-:S02]  /*0a10*/  USHF.R.S32.HI UR6, URZ, 0x1f, UR20 ;  /* 0x0000001f3f067899 */ /* 0x000fc40008011414 */
[----:B------:R-:W-:-:S04]  /*0a20*/  UIADD3 UR17, UP1, UP0, UR20, UR24, UR17 ;  /* 0x0000001814117290 */ /* 0x000fc8000f83e011 */
[----:B------:R-:W-:Y:S01]  /*0a30*/  UIADD3.X UR6, UR6, UR25, UR7, UP1, UP0 ;  /* 0x0000001906067290 */ /* 0x000fe20008fe0407 */
[----:B------:R-:W-:Y:S06]  /*0a40*/  @P0 BRA `(.L_x_402) ;  /* 0x000000d000000947 */ /* 0x000fec0003800000 */
        /* <DEDUP_REMOVED lines=13> */
.L_x_402:
[----:B------:R-:W-:Y:S05]  /*0b20*/  BSYNC B0 ;  /* 0x0000000000007941 */ /* 0x000fea0003800000 */
.L_x_401:
[----:B------:R-:W-:Y:S01]  /*0b30*/  IADD3 R5, R14, 0x20, RZ ;  /* 0x000000200e057810 */ /* 0x000fe20007ffe0ff */
[----:B------:R-:W-:Y:S03]  /*0b40*/  BSSY B0, `(.L_x_403) ;  /* 0x0000013000007945 */ /* 0x000fe60003800000 */
[----:B------:R-:W-:-:S13]  /*0b50*/  ISETP.GE.AND P0, PT, R5, UR12, PT ;  /* 0x0000000c05007c0c */ /* 0x000fda000bf06270 */
        /* <DEDUP_REMOVED lines=17> */
.L_x_404:
[----:B------:R-:W-:Y:S05]  /*0c70*/  BSYNC B0 ;  /* 0x0000000000007941 */ /* 0x000fea0003800000 */
.L_x_403:
        /* <DEDUP_REMOVED lines=20> */
.L_x_406:
[----:B------:R-:W-:Y:S05]  /*0dc0*/  BSYNC B0 ;  /* 0x0000000000007941 */ /* 0x000fea0003800000 */
.L_x_405:
[----:B-1----:R-:W-:Y:S01]  /*0dd0*/  IADD3 R2, R14, 0x60, RZ ;  /* 0x000000600e027810 */ /* 0x002fe20007ffe0ff */
[----:B------:R-:W-:Y:S03]  /*0de0*/  BSSY B0, `(.L_x_407) ;  /* 0x0000012000007945 */ /* 0x000fe60003800000 */
[----:B------:R-:W-:-:S13]  /*0df0*/  ISETP.GE.AND P0, PT, R2, UR12, PT ;  /* 0x0000000c02007c0c */ /* 0x000fda000bf06270 */
        /* <DEDUP_REMOVED lines=16> */
.L_x_408:
[----:B------:R-:W-:Y:S05]  /*0f00*/  BSYNC B0 ;  /* 0x0000000000007941 */ /* 0x000fea0003800000 */
.L_x_407:
[----:B------:R-:W-:-:S04]  /*0f10*/  ISETP.NE.AND P6, PT, R9, RZ, PT ;  /* 0x000000ff0900720c */ /* 0x000fc80003fc5270 */
[----:B------:R-:W-:Y:S02]  /*0f20*/  ISETP.GE.OR P5, PT, R14, UR12, P6 ;  /* 0x0000000c0e007c0c */ /* 0x000fe4000b7a6670 */
[----:B------:R-:W-:Y:S02]  /*0f30*/  ISETP.GE.OR P4, PT, R5, UR12, P6 ;  /* 0x0000000c05007c0c */ /* 0x000fe4000b786670 */
[----:B------:R-:W-:Y:S02]  /*0f40*/  ISETP.GE.OR P3, PT, R4, UR12, P6 ;  /* 0x0000000c04007c0c */ /* 0x000fe4000b766670 */
[----:B------:R-:W-:-:S07]  /*0f50*/  ISETP.GE.OR P6, PT, R2, UR12, P6 ;  /* 0x0000000c02007c0c */ /* 0x000fce000b7c6670 */
[----:B-1----:R-:W-:Y:S02]  /*0f60*/  @!P5 IMAD R7, R14, UR21, RZ ;  /* 0x000000150e07dc24 */ /* 0x002fe4000f8e02ff */
[----:B------:R-:W-:Y:S02]  /*0f70*/  @!P4 IMAD R0, R5, UR21, RZ ;  /* 0x000000150500cc24 */ /* 0x000fe4000f8e02ff */
[----:B------:R-:W-:Y:S01]  /*0f80*/  @!P3 IMAD R4, R4, UR21, RZ ;  /* 0x000000150404bc24 */ /* 0x000fe2000f8e02ff */
[C---:B------:R-:W-:Y:S02]  /*0f90*/  @!P5 IADD3 R6, P0, R7.reuse, UR17, RZ ;  /* 0x000000110706dc10 */ /* 0x040fe4000ff1e0ff */
[----:B------:R-:W-:Y:S02]  /*0fa0*/  @!P4 IADD3 R3, P1, R0, UR17, RZ ;  /* 0x000000110003cc10 */ /* 0x000fe4000ff3e0ff */
[----:B------:R-:W-:Y:S02]  /*0fb0*/  @!P5 LEA.HI.X.SX32 R7, R7, UR6, 0x1, P0 ;  /* 0x000000060707dc11 */ /* 0x000fe400080f0eff */
[----:B------:R-:W-:-:S02]  /*0fc0*/  @!P5 LEA R10, P2, R6, c[0x0][0x200], 0x2 ;  /* 0x00008000060ada11 */ /* 0x000fc400078410ff */
        /* <DEDUP_REMOVED lines=23> */
.L_x_400:
[----:B-1----:R-:W-:Y:S02]  /*1140*/  UISETP.NE.AND UP0, UPT, UR10, -0x1, UPT ;  /* 0xffffffff0a00788c */ /* 0x002fe4000bf05270 */
[----:B------:R-:W-:Y:S02]  /*1150*/  UISETP.NE.AND UP1, UPT, UR18, -0x1, UPT ;  /* 0xffffffff1200788c */ /* 0x000fe4000bf25270 */
[----:B------:R-:W-:Y:S02]  /*1160*/  ULDC.64 UR4, c[0x0][0x190] ;  /* 0x0000640000047ab9 */ /* 0x000fe40000000a00 */
[----:B------:R-:W-:Y:S02]  /*1170*/  ULDC.64 UR8, c[0x0][0x178] ;  /* 0x00005e0000087ab9 */ /* 0x000fe40000000a00 */
[----:B------:R-:W-:Y:S01]  /*1180*/  PLOP3.LUT P0, PT, PT, PT, UP1, 0x80, 0x0 ;  /* 0x000000000000781c */ /* 0x000fe20003f0f018 */
[----:B------:R-:W-:-:S02]  /*1190*/  USHF.R.S32.HI UR27, URZ, 0x1f, UR26 ;  /* 0x0000001f3f1b7899 */ /* 0x000fc4000801141a */
[----:B------:R-:W-:Y:S02]  /*11a0*/  @UP0 UIMAD.WIDE.U32 UR22, UR10, UR4, URZ ;  /* 0x000000040a1602a5 */ /* 0x000fe4000f8e003f */
[----:B------:R-:W-:Y:S02]  /*11b0*/  @!UP0 USHF.R.S32.HI UR19, URZ, 0x1f, UR16 ;  /* 0x0000001f3f138899 */ /* 0x000fe40008011410 */
[----:B------:R-:W-:Y:S02]  /*11c0*/  @UP0 UIMAD UR6, UR10, UR5, UR23 ;  /* 0x000000050a0602a4 */ /* 0x000fe4000f8e0217 */
[----:B------:R-:W-:Y:S02]  /*11d0*/  @UP1 UIADD3 UR23, UR17, UR18, URZ ;  /* 0x0000001211171290 */ /* 0x000fe4000fffe03f */
[----:B------:R-:W-:Y:S02]  /*11e0*/  @!UP0 UIMAD UR19, UR19, UR8, URZ ;  /* 0x00000008131382a4 */ /* 0x000fe4000f8e023f */
[----:B------:R-:W-:-:S02]  /*11f0*/  @!UP0 UIMAD.WIDE.U32 UR28, UR16, UR8, URZ ;  /* 0x00000008101c82a5 */ /* 0x000fc4000f8e003f */
[----:B------:R-:W-:Y:S02]  /*1200*/  ULDC.64 UR4, c[0x0][0x198] ;  /* 0x0000660000047ab9 */ /* 0x000fe40000000a00 */
[----:B------:R-:W-:Y:S02]  /*1210*/  @UP1 UIMAD.WIDE.U32 UR24, UR23, UR4, URZ ;  /* 0x00000004171812a5 */ /* 0x000fe4000f8e003f */
[----:B------:R-:W-:Y:S02]  /*1220*/  @!UP0 UIMAD UR19, UR16, UR9, UR19 ;  /* 0x00000009101382a4 */ /* 0x000fe4000f8e0213 */
[----:B------:R-:W-:Y:S02]  /*1230*/  @UP0 UMOV UR8, UR22 ;  /* 0x0000001600080c82 */ /* 0x000fe40008000000 */
[----:B------:R-:W-:Y:S02]  /*1240*/  @UP1 UIMAD UR9, UR23, UR5, UR25 ;  /* 0x00000005170912a4 */ /* 0x000fe4000f8e0219 */
[----:B------:R-:W-:-:S02]  /*1250*/  @!UP0 UIADD3 UR6, UR29, UR19, URZ ;  /* 0x000000131d068290 */ /* 0x000fc4000fffe03f */
[----:B------:R-:W-:Y:S01]  /*1260*/  @!UP0 UMOV UR8, UR28 ;  /* 0x0000001c00088c82 */ /* 0x000fe20008000000 */
[----:B------:R-:W-:Y:S05]  /*1270*/  @P0 BRA `(.L_x_409) ;  /* 0x000000c000000947 */ /* 0x000fea0003800000 */
[----:B------:R-:W-:Y:S02]  /*1280*/  USHF.R.S32.HI UR19, URZ, 0x1f, UR17 ;  /* 0x0000001f3f137899 */ /* 0x000fe40008011411 */
[----:B------:R-:W-:Y:S02]  /*1290*/  ULDC.64 UR4, c[0x0][0x198] ;  /* 0x0000660000047ab9 */ /* 0x000fe40000000a00 */
[----:B------:R-:W-:Y:S02]  /*12a0*/  UIMAD UR19, UR19, UR4, URZ ;  /* 0x00000004131372a4 */ /* 0x000fe4000f8e023f */
[----:B------:R-:W-:Y:S02]  /*12b0*/  UIMAD.WIDE.U32 UR22, UR17, UR4, URZ ;  /* 0x00000004111672a5 */ /* 0x000fe4000f8e003f */
[----:B------:R-:W-:Y:S02]  /*12c0*/  UIMAD UR19, UR17, UR5, UR19 ;  /* 0x00000005111372a4 */ /* 0x000fe4000f8e0213 */
[----:B------:R-:W-:-:S02]  /*12d0*/  USHF.R.S32.HI UR9, URZ, 0x1f, UR16 ;  /* 0x0000001f3f097899 */ /* 0x000fc40008011410 */
[----:B------:R-:W-:Y:S02]  /*12e0*/  ULDC.64 UR4, c[0x0][0x180] ;  /* 0x0000600000047ab9 */ /* 0x000fe40000000a00 */
[----:B------:R-:W-:Y:S02]  /*12f0*/  UIADD3 UR23, UR23, UR19, URZ ;  /* 0x0000001317177290 */ /* 0x000fe4000fffe03f */
[----:B------:R-:W-:Y:S02]  /*1300*/  UIMAD UR9, UR9, UR4, URZ ;  /* 0x00000004090972a4 */ /* 0x000fe4000f8e023f */
[----:B------:R-:W-:Y:S02]  /*1310*/  UIMAD.WIDE.U32 UR24, UR16, UR4, UR22 ;  /* 0x00000004101872a5 */ /* 0x000fe4000f8e0016 */
[----:B------:R-:W-:-:S04]  /*1320*/  UIMAD UR9, UR16, UR5, UR9 ;  /* 0x00000005100972a4 */ /* 0x000fc8000f8e0209 */
[----:B------:R-:W-:Y:S02]  /*1330*/  UIADD3 UR9, UR25, UR9, URZ ;  /* 0x0000000919097290 */ /* 0x000fe4000fffe03f */
.L_x_409:
        /* <DEDUP_REMOVED lines=11> */
[----:B-1----:R-:W-:Y:S02]  /*13f0*/  IABS R0, R0 ;  /* 0x0000000000007213 */ /* 0x002fe40000000000 */
[----:B--2---:R-:W-:-:S05]  /*1400*/  IADD3 R6, R6, 0xffffffe, RZ ;  /* 0x0ffffffe06067810 */ /* 0x004fca0007ffe0ff */
        /* <DEDUP_REMOVED lines=27> */
[----:B------:R-:W-:Y:S02]  /*15c0*/  UMOV UR18, UR22 ;  /* 0x0000001600127c82 */ /* 0x000fe40008000000 */
[----:B------:R-:W-:-:S02]  /*15d0*/  UIMAD UR5, UR16, UR5, UR17 ;  /* 0x00000005100572a4 */ /* 0x000fc4000f8e0211 */
[----:B------:R-:W-:-:S04]  /*15e0*/  UIMAD.WIDE.U32 UR22, UR16, UR4, UR18 ;  /* 0x00000004101672a5 */ /* 0x000fc8000f8e0012 */
[----:B------:R-:W-:Y:S02]  /*15f0*/  UIADD3 UR5, UR23, UR5, URZ ;  /* 0x0000000517057290 */ /* 0x000fe4000fffe03f */
.L_x_410:
[----:B------:R-:W-:Y:S01]  /*1600*/  SHF.R.S32.HI R85, RZ, 0x1f, R4 ;  /* 0x0000001fff557819 */ /* 0x000fe20000011404 */
[----:B------:R-:W1:Y:S01]  /*1610*/  S2R R14, SR_CTAID.Z ;  /* 0x00000000000e7919 */ /* 0x000e620000002700 */
[----:B------:R-:W-:Y:S01]  /*1620*/  SHF.R.S32.HI R23, RZ, 0x1f, R20 ;  /* 0x0000001fff177819 */ /* 0x000fe20000011414 */
[----:B------:R-:W-:Y:S01]  /*1630*/  IMAD.U32 R19, RZ, RZ, UR11 ;  /* 0x0000000bff137e24 */ /* 0x000fe2000f8e00ff */
[CC--:B------:R-:W-:Y:S01]  /*1640*/  LEA.HI R3, R85.reuse, R4.reuse, RZ, 0x3 ;  /* 0x0000000455037211 */ /* 0x0c0fe200078f18ff */
[----:B------:R-:W-:Y:S01]  /*1650*/  BSSY B0, `(.L_x_411) ;  /* 0x000006a000007945 */ /* 0x000fe20003800000 */
[----:B------:R-:W-:Y:S01]  /*1660*/  LEA.HI R5, R85, R4, RZ, 0x4 ;  /* 0x0000000455057211 */ /* 0x000fe200078f20ff */
[C---:B------:R-:W-:Y:S01]  /*1670*/  IMAD R203, R23.reuse, c[0x0][0x1b0], RZ ;  /* 0x00006c0017cb7a24 */ /* 0x040fe200078e02ff */
[----:B------:R-:W-:Y:S01]  /*1680*/  SHF.R.S32.HI R12, RZ, 0x3, R3 ;  /* 0x00000003ff0c7819 */ /* 0x000fe20000011403 */
[----:B------:R-:W-:Y:S01]  /*1690*/  IMAD R23, R23, c[0x0][0x1b8], RZ ;  /* 0x00006e0017177a24 */ /* 0x000fe200078e02ff */
[----:B------:R-:W-:Y:S01]  /*16a0*/  LOP3.LUT R3, R3, 0xfffffff8, RZ, 0xc0, !PT ;  /* 0xfffffff803037812 */ /* 0x000fe200078ec0ff */
[----:B------:R-:W-:Y:S01]  /*16b0*/  IMAD R203, R20, c[0x0][0x1b4], R203 ;  /* 0x00006d0014cb7a24 */ /* 0x000fe200078e02cb */
[----:B------:R-:W-:Y:S01]  /*16c0*/  SHF.R.S32.HI R6, RZ, 0x4, R5 ;  /* 0x00000004ff067819 */ /* 0x000fe20000011405 */
[----:B------:R-:W-:Y:S01]  /*16d0*/  IMAD.SHL.U32 R199, R12, 0x40, RZ ;  /* 0x000000400cc77824 */ /* 0x000fe200078e00ff */
[--C-:B------:R-:W-:Y:S01]  /*16e0*/  SHF.R.S32.HI R13, RZ, 0x1f, R12.reuse ;  /* 0x0000001fff0d7819 */ /* 0x100fe2000001140c */
[----:B------:R-:W-:Y:S01]  /*16f0*/  IMAD.IADD R2, R4, 0x1, -R3 ;  /* 0x0000000104027824 */ /* 0x000fe200078e0a03 */
[----:B------:R-:W-:Y:S01]  /*1700*/  LEA.HI R193, R5, R6, RZ, 0x1 ;  /* 0x0000000605c17211 */ /* 0x000fe200078f08ff */
[----:B------:R-:W-:Y:S01]  /*1710*/  IMAD R23, R20, c[0x0][0x1bc], R23 ;  /* 0x00006f0014177a24 */ /* 0x000fe200078e0217 */
[----:B------:R-:W-:Y:S01]  /*1720*/  LOP3.LUT R199, R199, 0x1c0, RZ, 0xc0, !PT ;  /* 0x000001c0c7c77812 */ /* 0x000fe200078ec0ff */
[----:B------:R-:W-:Y:S01]  /*1730*/  IMAD.SHL.U32 R210, R2, 0x8, RZ ;  /* 0x0000000802d27824 */ /* 0x000fe200078e00ff */
[----:B------:R-:W-:Y:S01]  /*1740*/  LOP3.LUT R5, R5, 0xfffffff0, RZ, 0xc0, !PT ;  /* 0xfffffff005057812 */ /* 0x000fe200078ec0ff */
[----:B------:R-:W-:Y:S01]  /*1750*/  IMAD R7, R13, c[0x0][0x198], RZ ;  /* 0x000066000d077a24 */ /* 0x000fe200078e02ff */
[----:B------:R-:W-:Y:S01]  /*1760*/  LOP3.LUT R193, R193, 0xfffffffe, RZ, 0xc0, !PT ;  /* 0xfffffffec1c17812 */ /* 0x000fe200078ec0ff */
[----:B------:R-:W-:Y:S01]  /*1770*/  IMAD.WIDE R18, R19, 0x80, R12 ;  /* 0x0000008013127825 */ /* 0x000fe200078e020c */
[----:B------:R-:W-:-:S02]  /*1780*/  LOP3.LUT R0, R199, 0x38, R210, 0xf8, !PT ;  /* 0x00000038c7007812 */ /* 0x000fc400078ef8d2 */
[----:B------:R-:W-:Y:S01]  /*1790*/  SHF.R.U32.HI R199, RZ, 0x3, R199 ;  /* 0x00000003ffc77819 */ /* 0x000fe200000116c7 */
[----:B------:R-:W-:Y:S01]  /*17a0*/  IMAD.IADD R5, R4, 0x1, -R5 ;  /* 0x0000000104057824 */ /* 0x000fe200078e0a05 */
[--C-:B------:R-:W-:Y:S01]  /*17b0*/  SHF.R.S32.HI R211, RZ, 0x1f, R210.reuse ;  /* 0x0000001fffd37819 */ /* 0x100fe200000114d2 */
[----:B------:R-:W-:Y:S01]  /*17c0*/  IMAD.IADD R193, R6, 0x1, -R193 ;  /* 0x0000000106c17824 */ /* 0x000fe200078e0ac1 */
[----:B------:R-:W-:Y:S01]  /*17d0*/  LOP3.LUT R199, R0, R199, RZ, 0x3c, !PT ;  /* 0x000000c700c77212 */ /* 0x000fe200078e3cff */
[C---:B------:R-:W-:Y:S01]  /*17e0*/  IMAD R7, R12.reuse, c[0x0][0x19c], R7 ;  /* 0x000067000c077a24 */ /* 0x040fe200078e0207 */
[----:B------:R-:W-:Y:S01]  /*17f0*/  SHF.R.S32.HI R0, RZ, 0x1f, R5 ;  /* 0x0000001fff007819 */ /* 0x000fe20000011405 */
[--C-:B------:R-:W-:Y:S01]  /*1800*/  IMAD.WIDE.U32 R16, R12, c[0x0][0x198], R210.reuse ;  /* 0x000066000c107a25 */ /* 0x100fe200078e00d2 */
[----:B------:R-:W-:Y:S02]  /*1810*/  LEA.HI R6, R85, R4, RZ, 0x6 ;  /* 0x0000000455067211 */ /* 0x000fe400078f30ff */
[----:B------:R-:W-:Y:S01]  /*1820*/  LEA.HI R3, R0, R5, RZ, 0x3 ;  /* 0x0000000500037211 */ /* 0x000fe200078f18ff */
[----:B------:R-:W-:Y:S01]  /*1830*/  IMAD.WIDE.U32 R10, R12, c[0x0][0x1a0], R210 ;  /* 0x000068000c0a7a25 */ /* 0x000fe200078e00d2 */
[----:B------:R-:W-:-:S02]  /*1840*/  IADD3 R8, P0, R210, UR8, RZ ;  /* 0x00000008d2087c10 */ /* 0x000fc4000ff1e0ff */
[----:B------:R-:W-:Y:S01]  /*1850*/  LOP3.LUT R0, R3, 0xfffffff8, RZ, 0xc0, !PT ;  /* 0xfffffff803007812 */ /* 0x000fe200078ec0ff */
[----:B------:R-:W-:Y:S01]  /*1860*/  IMAD.SHL.U32 R6, R6, 0x8, RZ ;  /* 0x0000000806067824 */ /* 0x000fe200078e00ff */
[----:B------:R-:W-:Y:S01]  /*1870*/  IADD3.X R9, R211, UR6, RZ, P0, !PT ;  /* 0x00000006d3097c10 */ /* 0x000fe200087fe4ff */
[----:B------:R-:W-:Y:S01]  /*1880*/  UIADD3 UR6, -UR20, UR12, URZ ;  /* 0x0000000c14067290 */ /* 0x000fe2000fffe13f */
[----:B------:R-:W-:Y:S01]  /*1890*/  IADD3 R200, P1, R16, UR24, RZ ;  /* 0x0000001810c87c10 */ /* 0x000fe2000ff3e0ff */
[----:B------:R-:W-:Y:S01]  /*18a0*/  IMAD.IADD R0, R5, 0x1, -R0 ;  /* 0x0000000105007824 */ /* 0x000fe200078e0a00 */
[----:B------:R-:W-:Y:S01]  /*18b0*/  LOP3.LUT R199, R199, 0xfffffe00, R6, 0xf8, !PT ;  /* 0xfffffe00c7c77812 */ /* 0x000fe200078ef806 */
[----:B------:R-:W-:Y:S01]  /*18c0*/  IMAD R5, R13, c[0x0][0x1a0], RZ ;  /* 0x000068000d057a24 */ /* 0x000fe200078e02ff */
[----:B------:R-:W-:Y:S01]  /*18d0*/  IADD3 R6, P0, R10, UR22, RZ ;  /* 0x000000160a067c10 */ /* 0x000fe2000ff1e0ff */
[----:B-1----:R-:W-:Y:S01]  /*18e0*/  IMAD.WIDE.U32 R14, R14, c[0x0][0x1a8], R8 ;  /* 0x00006a000e0e7a25 */ /* 0x002fe200078e0008 */
[----:B------:R-:W-:-:S02]  /*18f0*/  LOP3.LUT P3, RZ, R0, 0x4, RZ, 0xc0, !PT ;  /* 0x0000000400ff7812 */ /* 0x000fc4000786c0ff */
[C---:B------:R-:W-:Y:S01]  /*1900*/  LOP3.LUT P2, RZ, R0.reuse, 0x2, RZ, 0xc0, !PT ;  /* 0x0000000200ff7812 */ /* 0x040fe2000784c0ff */
[----:B------:R-:W-:Y:S01]  /*1910*/  IMAD.SHL.U32 R0, R0, 0x40, RZ ;  /* 0x0000004000007824 */ /* 0x000fe200078e00ff */
[----:B------:R-:W-:Y:S01]  /*1920*/  IADD3.X R201, R17, UR9, R7, P1, !PT ;  /* 0x0000000911c97c10 */ /* 0x000fe20008ffe407 */
[----:B------:R-:W-:Y:S01]  /*1930*/  IMAD R5, R12, c[0x0][0x1a4], R5 ;  /* 0x000069000c057a24 */ /* 0x000fe200078e0205 */
[----:B------:R-:W-:Y:S01]  /*1940*/  LEA.HI R85, R85, R4, RZ, 0x5 ;  /* 0x0000000455557211 */ /* 0x000fe200078f28ff */
[----:B------:R-:W-:Y:S01]  /*1950*/  IMAD.SHL.U32 R9, R193, 0x8, RZ ;  /* 0x00000008c1097824 */ /* 0x000fe200078e00ff */
[----:B------:R-:W-:Y:S01]  /*1960*/  LOP3.LUT R0, R0, 0x1c0, RZ, 0xc0, !PT ;  /* 0x000001c000007812 */ /* 0x000fe200078ec0ff */
[----:B------:R-:W-:Y:S01]  /*1970*/  IMAD.SHL.U32 R3, R3, 0x40, RZ ;  /* 0x0000004003037824 */ /* 0x000fe200078e00ff */
[----:B------:R-:W-:Y:S01]  /*1980*/  IADD3.X R7, R11, UR5, R5, P0, !PT ;  /* 0x000000050b077c10 */ /* 0x000fe200087fe405 */
[----:B------:R-:W-:Y:S01]  /*1990*/  ULDC.64 UR4, c[0x0][0x1a8] ;  /* 0x00006a0000047ab9 */ /* 0x000fe20000000a00 */
[----:B------:R-:W-:Y:S01]  /*19a0*/  LOP3.LUT R5, R0, 0x8, R9, 0xf8, !PT ;  /* 0x0000000800057812 */ /* 0x000fe200078ef809 */
[----:B------:R-:W-:Y:S01]  /*19b0*/  UIMAD UR4, UR27, UR4, URZ ;  /* 0x000000041b0472a4 */ /* 0x000fe2000f8e023f */
[----:B------:R-:W-:Y:S01]  /*19c0*/  ISETP.GE.AND P0, PT, R12, UR6, PT ;  /* 0x000000060c007c0c */ /* 0x000fe2000bf06270 */
[----:B------:R-:W-:Y:S01]  /*19d0*/  IMAD.WIDE.U32 R200, R20, c[0x0][0x1b0], R200 ;  /* 0x00006c0014c87a25 */ /* 0x000fe200078e00c8 */
[----:B------:R-:W-:Y:S01]  /*19e0*/  SHF.R.U32.HI R0, RZ, 0x3, R0 ;  /* 0x00000003ff007819 */ /* 0x000fe20000011600 */
[----:B------:R-:W-:Y:S01]  /*19f0*/  UIMAD UR4, UR26, UR5, UR4 ;  /* 0x000000051a0472a4 */ /* 0x000fe2000f8e0204 */
[----:B------:R-:W-:Y:S01]  /*1a00*/  IADD3 R197, R210, 0x40, RZ ;  /* 0x00000040d2c57810 */ /* 0x000fe20007ffe0ff */
[----:B------:R-:W-:Y:S01]  /*1a10*/  IMAD.WIDE.U32 R20, R20, c[0x0][0x1b8], R6 ;  /* 0x00006e0014147a25 */ /* 0x000fe200078e0006 */
[----:B------:R-:W-:-:S02]  /*1a20*/  LOP3.LUT R0, R5, R0, RZ, 0x3c, !PT ;  /* 0x0000000005007212 */ /* 0x000fc400078e3cff */
[----:B------:R-:W-:Y:S01]  /*1a30*/  IADD3 R196, R210, 0x80, RZ ;  /* 0x00000080d2c47810 */ /* 0x000fe20007ffe0ff */
[----:B------:R-:W-:Y:S01]  /*1a40*/  IMAD.MOV.U32 R7, RZ, RZ, 0x10 ;  /* 0x00000010ff077424 */ /* 0x000fe200078e00ff */
[----:B------:R-:W-:Y:S01]  /*1a50*/  LOP3.LUT R0, R0, 0xfffffe00, R3, 0xf8, !PT ;  /* 0xfffffe0000007812 */ /* 0x000fe200078ef803 */
[----:B------:R-:W-:Y:S01]  /*1a60*/  IMAD.MOV.U32 R5, RZ, RZ, 0x20 ;  /* 0x00000020ff057424 */ /* 0x000fe200078e00ff */
[----:B------:R-:W-:Y:S01]  /*1a70*/  LOP3.LUT R3, R85, 0xffffffe0, RZ, 0xc0, !PT ;  /* 0xffffffe055037812 */ /* 0x000fe200078ec0ff */
[----:B------:R-:W-:Y:S01]  /*1a80*/  IMAD.SHL.U32 R199, R199, 0x2, RZ ;  /* 0x00000002c7c77824 */ /* 0x000fe200078e00ff */
[----:B------:R-:W-:Y:S01]  /*1a90*/  IADD3 R17, R15, UR4, RZ ;  /* 0x000000040f117c10 */ /* 0x000fe2000fffe0ff */
[----:B------:R-:W-:Y:S01]  /*1aa0*/  IMAD.IADD R203, R201, 0x1, R203 ;  /* 0x00000001c9cb7824 */ /* 0x000fe200078e02cb */
[----:B------:R-:W-:Y:S01]  /*1ab0*/  SHF.R.S32.HI R85, RZ, 0x5, R85 ;  /* 0x00000005ff557819 */ /* 0x000fe20000011455 */
[----:B------:R-:W-:Y:S01]  /*1ac0*/  IMAD.IADD R8, R4, 0x1, -R3 ;  /* 0x0000000104087824 */ /* 0x000fe200078e0a03 */
[----:B------:R-:W-:Y:S01]  /*1ad0*/  SEL R7, R7, 0xfffffff0, !P2 ;  /* 0xfffffff007077807 */ /* 0x000fe20005000000 */
[----:B------:R-:W-:Y:S01]  /*1ae0*/  IMAD.IADD R23, R21, 0x1, R23 ;  /* 0x0000000115177824 */ /* 0x000fe200078e0217 */
[----:B------:R-:W-:Y:S01]  /*1af0*/  SEL R5, R5, 0xffffffe0, !P3 ;  /* 0xffffffe005057807 */ /* 0x000fe20005800000 */
        /* <DEDUP_REMOVED lines=31> */
.L_x_412:
[----:B------:R-:W-:Y:S05]  /*1cf0*/  BSYNC B0 ;  /* 0x0000000000007941 */ /* 0x000fea0003800000 */
.L_x_411:
[----:B------:R-:W-:Y:S01]  /*1d00*/  IADD3 R6, R12, 0x20, RZ ;  /* 0x000000200c067810 */ /* 0x000fe20007ffe0ff */
[----:B------:R-:W-:Y:S03]  /*1d10*/  BSSY B0, `(.L_x_413) ;  /* 0x0000024000007945 */ /* 0x000fe60003800000 */
[----:B------:R-:W-:-:S13]  /*1d20*/  ISETP.GE.AND P0, PT, R6, UR6, PT ;  /* 0x0000000606007c0c */ /* 0x000fda000bf06270 */
        /* <DEDUP_REMOVED lines=34> */
.L_x_414:
[----:B------:R-:W-:Y:S05]  /*1f50*/  BSYNC B0 ;  /* 0x0000000000007941 */ /* 0x000fea0003800000 */
.L_x_413:
[----:B------:R-:W-:Y:S01]  /*1f60*/  IADD3 R3, R12, 0x40, RZ ;  /* 0x000000400c037810 */ /* 0x000fe20007ffe0ff */
[----:B------:R-:W-:Y:S03]  /*1f70*/  BSSY B0, `(.L_x_415) ;  /* 0x0000024000007945 */ /* 0x000fe60003800000 */
[----:B------:R-:W-:-:S13]  /*1f80*/  ISETP.GE.AND P0, PT, R3, UR6, PT ;  /* 0x0000000603007c0c */ /* 0x000fda000bf06270 */
        /* <DEDUP_REMOVED lines=34> */
.L_x_416:
[----:B------:R-:W-:Y:S05]  /*21b0*/  BSYNC B0 ;  /* 0x0000000000007941 */ /* 0x000fea0003800000 */
.L_x_415:
[----:B------:R-:W-:Y:S01]  /*21c0*/  IADD3 R3, R12, 0x60, RZ ;  /* 0x000000600c037810 */ /* 0x000fe20007ffe0ff */
[----:B------:R-:W-:Y:S01]  /*21d0*/  UMOV UR17, 0x6 ;  /* 0x0000000600117882 */ /* 0x000fe20000000000 */
[----:B------:R-:W-:Y:S01]  /*21e0*/  BSSY B0, `(.L_x_417) ;  /* 0x0000026000007945 */ /* 0x000fe20003800000 */
[----:B------:R-:W-:Y:S01]  /*21f0*/  ULDC.64 UR8, c[0x0][0x198] ;  /* 0x0000660000087ab9 */ /* 0x000fe20000000a00 */
[----:B------:R-:W-:Y:S01]  /*2200*/  ISETP.GE.AND P0, PT, R3, UR6, PT ;  /* 0x0000000603007c0c */ /* 0x000fe2000bf06270 */
[----:B------:R-:W-:Y:S02]  /*2210*/  USHF.L.U64.HI UR24, UR8, UR17, UR9 ;  /* 0x0000001108187299 */ /* 0x000fe40008010209 */
[----:B------:R-:W-:-:S10]  /*2220*/  USHF.L.U32 UR25, UR8, 0x6, URZ ;  /* 0x0000000608197899 */ /* 0x000fd4000800063f */
[----:B------:R-:W-:Y:S05]  /*2230*/  @P0 BRA `(.L_x_418) ;  /* 0x0000020000000947 */ /* 0x000fea0003800000 */
[----:B------:R-:W-:Y:S01]  /*2240*/  IADD3 R3, P0, R18, 0x60, RZ ;  /* 0x0000006012037810 */ /* 0x000fe20007f1e0ff */
[----:B------:R-:W-:Y:S01]  /*2250*/  IMAD.MOV.U32 R15, RZ, RZ, R17 ;  /* 0x000000ffff0f7224 */ /* 0x000fe200078e0011 */
[----:B------:R-:W-:Y:S02]  /*2260*/  ISETP.GE.AND P3, PT, R210, c[0x0][0x220], PT ;  /* 0x00008800d2007a0c */ /* 0x000fe40003f66270 */
[----:B------:R-:W-:Y:S01]  /*2270*/  ISETP.GE.AND P2, PT, R197, c[0x0][0x220], PT ;  /* 0x00008800c5007a0c */ /* 0x000fe20003f46270 */
[----:B-1----:R-:W-:Y:S01]  /*2280*/  IMAD.X R10, RZ, RZ, R19, P0 ;  /* 0x000000ffff0a7224 */ /* 0x002fe200000e0613 */
        /* <DEDUP_REMOVED lines=27> */
.L_x_418:
[----:B------:R-:W-:Y:S05]  /*2440*/  BSYNC B0 ;  /* 0x0000000000007941 */ /* 0x000fea0003800000 */
.L_x_417:
[----:B------:R-:W-:Y:S01]  /*2450*/  UIADD3 UR22, UR13, -0x1, URZ ;  /* 0xffffffff0d167890 */ /* 0x000fe2000fffe03f */
[----:B------:R-:W-:Y:S01]  /*2460*/  MOV R202, R200 ;  /* 0x000000c800ca7202 */ /* 0x000fe20000000f00 */
[----:B------:R-:W-:Y:S01]  /*2470*/  IMAD.U32 R3, RZ, RZ, UR25 ;  /* 0x00000019ff037e24 */ /* 0x000fe2000f8e00ff */
[----:B------:R-:W-:Y:S01]  /*2480*/  BSSY B0, `(.L_x_419) ;  /* 0x0000022000007945 */ /* 0x000fe20003800000 */
[----:B------:R-:W-:Y:S02]  /*2490*/  UIMAD UR18, UR22, -0x40, UR21 ;  /* 0xffffffc0161278a4 */ /* 0x000fe4000f8e0215 */
[----:B------:R-:W-:Y:S01]  /*24a0*/  USHF.R.S32.HI UR19, URZ, 0x1f, UR22 ;  /* 0x0000001f3f137899 */ /* 0x000fe20008011416 */
[----:B------:R-:W-:Y:S01]  /*24b0*/  IMAD.WIDE.U32 R14, R3, UR22, R202 ;  /* 0x00000016030e7c25 */ /* 0x000fe2000f8e00ca */
[----:B------:R-:W-:Y:S02]  /*24c0*/  UIMAD UR4, UR24, UR22, URZ ;  /* 0x00000016180472a4 */ /* 0x000fe4000f8e023f */
[----:B------:R-:W-:-:S02]  /*24d0*/  ISETP.GE.AND P0, PT, R12, UR18, PT ;  /* 0x000000120c007c0c */ /* 0x000fc4000bf06270 */
[----:B------:R-:W-:-:S06]  /*24e0*/  UIMAD UR4, UR19, UR25, UR4 ;  /* 0x00000019130472a4 */ /* 0x000fcc000f8e0204 */
[----:B------:R-:W-:-:S05]  /*24f0*/  IADD3 R9, R15, UR4, RZ ;  /* 0x000000040f097c10 */ /* 0x000fca000fffe0ff */
        /* <DEDUP_REMOVED lines=26> */
.L_x_420:
[----:B------:R-:W-:Y:S05]  /*26a0*/  BSYNC B0 ;  /* 0x0000000000007941 */ /* 0x000fea0003800000 */
.L_x_419:
[----:B------:R-:W-:Y:S01]  /*26b0*/  ISETP.GE.AND P0, PT, R6, UR18, PT ;  /* 0x0000001206007c0c */ /* 0x000fe2000bf06270 */
        /* <DEDUP_REMOVED lines=8> */
[----:B-1----:R-:W-:Y:S02]  /*2740*/  IADD3 R10, P1, R14, UR9, RZ ;  /* 0x000000090e0a7c10 */ /* 0x002fe4000ff3e0ff */
        /* <DEDUP_REMOVED lines=24> */
.L_x_422:
[----:B------:R-:W-:Y:S05]  /*28d0*/  BSYNC B0 ;  /* 0x0000000000007941 */ /* 0x000fea0003800000 */
.L_x_421:
[----:B------:R-:W-:Y:S01]  /*28e0*/  ULDC.64 UR4, c[0x0][0x318] ;  /* 0x0000c60000047ab9 */ /* 0x000fe20000000a00 */
[----:B------:R-:W0:Y:S01]  /*28f0*/  LDGDEPBAR ;  /* 0x00000000000079af */ /* 0x000e220000000000 */
[----:B------:R-:W-:-:S04]  /*2900*/  UISETP.NE.U32.AND UP1, UPT, URZ, UR4, UPT ;  /* 0x000000043f00728c */ /* 0x000fc8000bf25070 */
[----:B------:R-:W-:-:S03]  /*2910*/  UISETP.NE.AND.EX UP1, UPT, URZ, UR5, UPT, UP1 ;  /* 0x000000053f00728c */ /* 0x000fc6000bf25310 */
[----:B------:R-:W-:-:S03]  /*2920*/  ULDC.64 UR4, c[0x0][0x320] ;  /* 0x0000c80000047ab9 */ /* 0x000fc60000000a00 */
[----:B------:R-:W-:-:S05]  /*2930*/  PLOP3.LUT P0, PT, PT, PT, UP1, 0x80, 0x0 ;  /* 0x000000000000781c */ /* 0x000fca0003f0f018 */
[----:B------:R-:W-:Y:S02]  /*2940*/  @UP1 USHF.R.S32.HI UR28, URZ, 0x1f, UR16 ;  /* 0x0000001f3f1c1899 */ /* 0x000fe40008011410 */
[----:B------:R-:W-:Y:S02]  /*2950*/  @UP1 UIMAD.WIDE.U32 UR26, UR16, UR4, UR26 ;  /* 0x00000004101a12a5 */ /* 0x000fe4000f8e001a */
[----:B------:R-:W-:-:S03]  /*2960*/  @UP1 UIMAD UR28, UR28, UR4, URZ ;  /* 0x000000041c1c12a4 */ /* 0x000fc6000f8e023f */
[----:B------:R-:W-:Y:S01]  /*2970*/  ULDC UR4, c[0x0][0x318] ;  /* 0x0000c60000047ab9 */ /* 0x000fe20000000800 */
[----:B------:R-:W-:-:S04]  /*2980*/  DEPBAR.LE SB0, 0x0 ;  /* 0x000080000000791a */ /* 0x000fc80000000000 */
[----:B------:R-:W-:Y:S02]  /*2990*/  @UP1 UIMAD UR5, UR16, UR5, UR28 ;  /* 0x00000005100512a4 */ /* 0x000fe4000f8e021c */
[----:B------:R-:W-:Y:S02]  /*29a0*/  @UP1 ULEA UR28, UP0, UR26, UR4, 0x2 ;  /* 0x000000041a1c1291 */ /* 0x000fe4000f80103f */
[----:B------:R-:W-:Y:S02]  /*29b0*/  @UP1 UIADD3 UR5, UR27, UR5, URZ ;  /* 0x000000051b051290 */ /* 0x000fe4000fffe03f */
[----:B------:R-:W-:Y:S02]  /*29c0*/  ULDC UR4, c[0x0][0x31c] ;  /* 0x0000c70000047ab9 */ /* 0x000fe40000000800 */
[----:B------:R-:W-:Y:S01]  /*29d0*/  @UP1 ULEA.HI.X UR29, UR26, UR4, UR5, 0x2, UP0 ;  /* 0x000000041a1d1291 */ /* 0x000fe200080f1405 */
[----:B-1----:R-:W-:Y:S01]  /*29e0*/  IMAD.U32 R14, RZ, RZ, UR28 ;  /* 0x0000001cff0e7e24 */ /* 0x002fe2000f8e00ff */
[----:B------:R-:W1:Y:S01]  /*29f0*/  @P0 MUFU.RCP R9, c[0x0][0x238] ;  /* 0x00008e0000090b08 */ /* 0x000e620000001000 */
[----:B------:R-:W-:Y:S01]  /*2a00*/  ISETP.GE.AND P1, PT, R12, UR18, PT ;  /* 0x000000120c007c0c */ /* 0x000fe2000bf26270 */
[----:B------:R-:W-:-:S02]  /*2a10*/  ULDC.64 UR4, c[0x0][0x1a0] ;  /* 0x0000680000047ab9 */ /* 0x000fc40000000a00 */
[----:B------:R-:W-:-:S05]  /*2a20*/  IMAD.U32 R15, RZ, RZ, UR29 ;  /* 0x0000001dff0f7e24 */ /* 0x000fca000f8e00ff */
[----:B------:R-:W1:Y:S01]  /*2a30*/  @P0 LDG.E R10, [R14.64] ;  /* 0x0000000e0e0a0981 */ /* 0x000e62000c1e1900 */
[----:B------:R-:W-:Y:S01]  /*2a40*/  USHF.L.U32 UR16, UR4, 0x6, URZ ;  /* 0x0000000604107899 */ /* 0x000fe2000800063f */
[----:B------:R-:W-:Y:S01]  /*2a50*/  IMAD.MOV.U32 R22, RZ, RZ, R20 ;  /* 0x000000ffff167224 */ /* 0x000fe200078e0014 */
[----:B------:R-:W-:Y:S01]  /*2a60*/  USHF.L.U64.HI UR17, UR4, UR17, UR5 ;  /* 0x0000001104117299 */ /* 0x000fe20008010205 */
[----:B------:R-:W-:Y:S01]  /*2a70*/  BAR.SYNC.DEFER_BLOCKING 0x0 ;  /* 0x0000000000007b1d */ /* 0x000fe20000010000 */
[----:B------:R-:W-:Y:S02]  /*2a80*/  IMAD.SHL.U32 R198, R4, 0x2, RZ ;  /* 0x0000000204c67824 */ /* 0x000fe400078e00ff */
[----:B------:R-:W-:Y:S01]  /*2a90*/  UIMAD UR5, UR17, UR22, URZ ;  /* 0x00000016110572a4 */ /* 0x000fe2000f8e023f */
[----:B------:R-:W-:Y:S02]  /*2aa0*/  IMAD.U32 R195, RZ, RZ, UR16 ;  /* 0x00000010ffc37e24 */ /* 0x000fe4000f8e00ff */
[----:B------:R-:W-:Y:S01]  /*2ab0*/  BSSY B0, `(.L_x_423) ;  /* 0x0000029000007945 */ /* 0x000fe20003800000 */
[----:B------:R-:W-:Y:S01]  /*2ac0*/  UIMAD UR5, UR19, UR16, UR5 ;  /* 0x00000010130572a4 */ /* 0x000fe2000f8e0205 */
[----:B------:R-:W-:-:S02]  /*2ad0*/  LOP3.LUT R198, R198, 0x6, RZ, 0xc0, !PT ;  /* 0x00000006c6c67812 */ /* 0x000fc400078ec0ff */
[----:B------:R-:W-:Y:S01]  /*2ae0*/  UMOV UR19, URZ ;  /* 0x0000003f00137c82 */ /* 0x000fe20008000000 */
[----:B------:R2:W-:Y:S04]  /*2af0*/  @P1 STS.128 [R199+0x12000], RZ ;  /* 0x012000ffc7001388 */ /* 0x0005e80000000c00 */
[----:B------:R2:W-:Y:S04]  /*2b00*/  @P1 STS.128 [R199+0x14000], RZ ;  /* 0x014000ffc7001388 */ /* 0x0005e80000000c00 */
[----:B------:R2:W-:Y:S01]  /*2b10*/  @P1 STS.128 [R199+0x16000], RZ ;  /* 0x016000ffc7001388 */ /* 0x0005e20000000c00 */
[----:B-1----:R-:W-:Y:S01]  /*2b20*/  @P0 FMUL.FTZ R10, R10, R9 ;  /* 0x000000090a0a0220 */ /* 0x002fe20000410000 */
[----:B------:R-:W-:-:S03]  /*2b30*/  SHF.R.S32.HI R9, RZ, 0x1f, R8 ;  /* 0x0000001fff097819 */ /* 0x000fc60000011408 */
[----:B------:R1:W3:Y:S01]  /*2b40*/  @P0 R2UR UR26, R10 ;  /* 0x000000000a1a03c2 */ /* 0x0002e200000e0000 */
[----:B------:R-:W-:-:S04]  /*2b50*/  LEA.HI R8, R9, R8, RZ, 0x2 ;  /* 0x0000000809087211 */ /* 0x000fc800078f10ff */
[----:B------:R-:W-:Y:S01]  /*2b60*/  SHF.R.S32.HI R4, RZ, 0x2, R8 ;  /* 0x00000002ff047819 */ /* 0x000fe20000011408 */
[----:B-1----:R-:W-:Y:S01]  /*2b70*/  IMAD.WIDE.U32 R10, R195, UR22, R22 ;  /* 0x00000016c30a7c25 */ /* 0x002fe2000f8e0016 */
[----:B---3--:R-:W-:-:S04]  /*2b80*/  @UP1 UMOV UR19, UR26 ;  /* 0x0000001a00131c82 */ /* 0x008fc80008000000 */
[----:B------:R-:W-:Y:S01]  /*2b90*/  IADD3 R8, R11, UR5, RZ ;  /* 0x000000050b087c10 */ /* 0x000fe2000fffe0ff */
[----:B------:R-:W-:Y:S05]  /*2ba0*/  @P1 BRA `(.L_x_424) ;  /* 0x0000019000001947 */ /* 0x000fea0003800000 */
[----:B--2---:R-:W-:Y:S02]  /*2bb0*/  ISETP.GE.AND P3, PT, R210, c[0x0][0x220], PT ;  /* 0x00008800d2007a0c */ /* 0x004fe40003f66270 */
        /* <DEDUP_REMOVED lines=24> */
.L_x_424:
[----:B--2---:R-:W-:Y:S05]  /*2d40*/  BSYNC B0 ;  /* 0x0000000000007941 */ /* 0x004fea0003800000 */
.L_x_423:
[----:B------:R-:W-:Y:S01]  /*2d50*/  ISETP.GE.AND P0, PT, R6, UR18, PT ;  /* 0x0000001206007c0c */ /* 0x000fe2000bf06270 */
        /* <DEDUP_REMOVED lines=35> */
.L_x_426:
[----:B------:R-:W-:Y:S05]  /*2f90*/  BSYNC B0 ;  /* 0x0000000000007941 */ /* 0x000fea0003800000 */
.L_x_425:
[C---:B------:R-:W-:Y:S01]  /*2fa0*/  IMAD.SHL.U32 R6, R2.reuse, 0x40, RZ ;  /* 0x0000004002067824 */ /* 0x040fe200078e00ff */
[----:B------:R-:W-:Y:S01]  /*2fb0*/  R2P PR, R2, 0x6 ;  /* 0x0000000602007804 */ /* 0x000fe20000000000 */
[----:B------:R-:W-:Y:S01]  /*2fc0*/  IMAD.SHL.U32 R12, R12, 0x8, RZ ;  /* 0x000000080c0c7824 */ /* 0x000fe200078e00ff */
[----:B------:R-:W-:Y:S01]  /*2fd0*/  UIADD3 UR4, UR21, -UR12, URZ ;  /* 0x8000000c15047290 */ /* 0x000fe2000fffe03f */
[C---:B------:R-:W-:Y:S01]  /*2fe0*/  IMAD R194, R85.reuse, 0x400, R0 ;  /* 0x0000040055c27824 */ /* 0x040fe200078e0200 */
[----:B---3--:R-:W-:Y:S01]  /*2ff0*/  LOP3.LUT R9, R6, 0x1c0, RZ, 0xc0, !PT ;  /* 0x000001c006097812 */ /* 0x008fe200078ec0ff */
[----:B------:R-:W-:Y:S01]  /*3000*/  UIADD3 UR5, UR21, 0x1, -UR12 ;  /* 0x0000000115057890 */ /* 0x000fe2000fffe80c */
[----:B------:R-:W-:Y:S01]  /*3010*/  LEA R85, R85, UR20, 0x4 ;  /* 0x0000001455557c11 */ /* 0x000fe2000f8e20ff */
[----:B------:R-:W-:Y:S01]  /*3020*/  IMAD.SHL.U32 R194, R194, 0x2, RZ ;  /* 0x00000002c2c27824 */ /* 0x000fe200078e00ff */
[----:B------:R-:W-:Y:S01]  /*3030*/  LOP3.LUT R6, R9, 0x8, R12, 0xf8, !PT ;  /* 0x0000000809067812 */ /* 0x000fe200078ef80c */
[----:B------:R-:W0:Y:S01]  /*3040*/  LDGDEPBAR ;  /* 0x00000000000079af */ /* 0x000e220000000000 */
[----:B------:R-:W-:Y:S01]  /*3050*/  SHF.R.U32.HI R9, RZ, 0x3, R9 ;  /* 0x00000003ff097819 */ /* 0x000fe20000011609 */
[--C-:B------:R-:W-:Y:S01]  /*3060*/  IMAD R192, R7, 0x2, R194.reuse ;  /* 0x0000000207c07824 */ /* 0x100fe200078e02c2 */
[----:B------:R-:W-:Y:S01]  /*3070*/  UISETP.GT.AND UP0, UPT, UR22, UR7, UPT ;  /* 0x000000071600728c */ /* 0x000fe2000bf04270 */
[----:B------:R-:W-:Y:S01]  /*3080*/  LDSM.16.M88.4 R64, [R194] ;  /* 0x00000000c240783b */ /* 0x000fe20000000200 */
[----:B------:R-:W-:Y:S01]  /*3090*/  LOP3.LUT R6, R6, R9, RZ, 0x3c, !PT ;  /* 0x0000000906067212 */ /* 0x000fe200078e3cff */
[----:B------:R-:W-:-:S02]  /*30a0*/  IMAD R190, R5, 0x2, R194 ;  /* 0x0000000205be7824 */ /* 0x000fc400078e02c2 */
[----:B------:R-:W-:Y:S01]  /*30b0*/  LDSM.16.M88.4 R48, [R192] ;  /* 0x00000000c030783b */ /* 0x000fe20000000200 */
[----:B------:R-:W-:Y:S02]  /*30c0*/  IMAD R189, R5, 0x2, R192 ;  /* 0x0000000205bd7824 */ /* 0x000fe400078e02c0 */
[----:B------:R-:W-:Y:S01]  /*30d0*/  IMAD R193, R193, 0x200, R6 ;  /* 0x00000200c1c17824 */ /* 0x000fe200078e0206 */
[----:B-1----:R-:W-:Y:S01]  /*30e0*/  LDSM.16.M88.4 R12, [R190] ;  /* 0x00000000be0c783b */ /* 0x002fe20000000200 */
[----:B------:R-:W-:Y:S02]  /*30f0*/  IMAD.IADD R4, R4, 0x1, R85 ;  /* 0x0000000104047824 */ /* 0x000fe400078e0255 */
[----:B------:R-:W-:-:S03]  /*3100*/  IMAD.SHL.U32 R193, R193, 0x2, RZ ;  /* 0x00000002c1c17824 */ /* 0x000fc600078e00ff */
[----:B------:R-:W-:Y:S02]  /*3110*/  IADD3 R209, R4, UR4, RZ ;  /* 0x0000000404d17c10 */ /* 0x000fe4000fffe0ff */
[----:B------:R-:W1:Y:S01]  /*3120*/  LDSM.16.M88.4 R28, [R193+0xc800] ;  /* 0x00c80000c11c783b */ /* 0x000e620000000200 */
[C---:B------:R-:W-:Y:S02]  /*3130*/  IADD3 R2, R193.reuse, 0xc000, RZ ;  /* 0x0000c000c1027810 */ /* 0x040fe40007ffe0ff */
[----:B------:R-:W-:Y:S01]  /*3140*/  IADD3 R191, R193, 0xc020, RZ ;  /* 0x0000c020c1bf7810 */ /* 0x000fe20007ffe0ff */
[----:B------:R-:W3:Y:S01]  /*3150*/  LDSM.16.M88.4 R36, [R193+0xc000] ;  /* 0x00c00000c124783b */ /* 0x000ee20000000200 */
[----:B------:R-:W-:Y:S01]  /*3160*/  @P1 IADD3 R191, R2, -0x20, RZ ;  /* 0xffffffe002bf1810 */ /* 0x000fe20007ffe0ff */
[----:B------:R-:W-:Y:S01]  /*3170*/  IMAD.MOV.U32 R2, RZ, RZ, 0x40 ;  /* 0x00000040ff027424 */ /* 0x000fe200078e00ff */
[----:B------:R-:W-:Y:S01]  /*3180*/  IADD3 R208, R209, -c[0x0][0x2e4], RZ ;  /* 0x8000b900d1d07a10 */ /* 0x000fe20007ffe0ff */
[----:B------:R-:W4:Y:S01]  /*3190*/  LDSM.16.M88.4 R16, [R193+0xd000] ;  /* 0x00d00000c110783b */ /* 0x000f220000000200 */
[----:B------:R-:W-:-:S02]  /*31a0*/  IADD3 R183, R191, 0x800, RZ ;  /* 0x00000800bfb77810 */ /* 0x000fc40007ffe0ff */
[----:B------:R-:W-:Y:S01]  /*31b0*/  SEL R2, R2, 0xffffffc0, !P2 ;  /* 0xffffffc002027807 */ /* 0x000fe20005000000 */
[----:B------:R-:W5:Y:S01]  /*31c0*/  LDSM.16.M88.4 R72, [R193+0xd800] ;  /* 0x00d80000c148783b */ /* 0x000f620000000200 */
[----:B------:R-:W-:Y:S02]  /*31d0*/  IMNMX R208, RZ, R208, !PT ;  /* 0x000000d0ffd07217 */ /* 0x000fe40007800200 */
[----:B------:R-:W-:Y:S01]  /*31e0*/  IADD3 R182, R191, 0x1000, RZ ;  /* 0x00001000bfb67810 */ /* 0x000fe20007ffe0ff */
[----:B------:R-:W2:Y:S01]  /*31f0*/  LDSM.16.M88.4 R8, [R191+0x800] ;  /* 0x00080000bf08783b */ /* 0x000ea20000000200 */
[----:B------:R-:W-:Y:S01]  /*3200*/  IMAD.IADD R187, R193, 0x1, R2 ;  /* 0x00000001c1bb7824 */ /* 0x000fe200078e0202 */
[----:B------:R-:W-:Y:S01]  /*3210*/  IADD3 R181, R191, 0x1800, RZ ;  /* 0x00001800bfb57810 */ /* 0x000fe20007ffe0ff */
[----:B------:R-:W-:Y:S01]  /*3220*/  IMAD.IADD R180, R2, 0x1, R191 ;  /* 0x0000000102b47824 */ /* 0x000fe200078e02bf */
[----:B------:R-:W2:Y:S01]  /*3230*/  LDSM.16.M88.4 R60, [R191] ;  /* 0x00000000bf3c783b */ /* 0x000ea20000000200 */
[----:B------:R-:W-:-:S02]  /*3240*/  IADD3 R2, R4, 0x8, RZ ;  /* 0x0000000804027810 */ /* 0x000fc40007ffe0ff */
[C---:B------:R-:W-:Y:S01]  /*3250*/  IADD3 R179, R191.reuse, 0x2000, RZ ;  /* 0x00002000bfb37810 */ /* 0x040fe20007ffe0ff */
[----:B------:R-:W2:Y:S01]  /*3260*/  LDSM.16.M88.4 R56, [R191+0x1000] ;  /* 0x00100000bf38783b */ /* 0x000ea20000000200 */
[----:B------:R-:W-:Y:S01]  /*3270*/  IADD3 R206, R2, UR4, RZ ;  /* 0x0000000402ce7c10 */ /* 0x000fe2000fffe0ff */
[----:B------:R-:W-:Y:S01]  /*3280*/  ULDC UR4, c[0x0][0x2e8] ;  /* 0x0000ba0000047ab9 */ /* 0x000fe20000000800 */
[C---:B------:R-:W-:Y:S01]  /*3290*/  IADD3 R178, R191.reuse, 0x2800, RZ ;  /* 0x00002800bfb27810 */ /* 0x040fe20007ffe0ff */
[----:B------:R-:W2:Y:S01]  /*32a0*/  LDSM.16.M88.4 R52, [R191+0x1800] ;  /* 0x00180000bf34783b */ /* 0x000ea20000000200 */
[----:B------:R-:W-:Y:S01]  /*32b0*/  UIADD3 UR4, UR5, UR4, URZ ;  /* 0x0000000405047290 */ /* 0x000fe2000fffe03f */
[----:B------:R-:W-:Y:S02]  /*32c0*/  IADD3 R205, R206, -c[0x0][0x2e4], RZ ;  /* 0x8000b900cecd7a10 */ /* 0x000fe40007ffe0ff */
[----:B------:R-:W2:Y:S01]  /*32d0*/  LDSM.16.M88.4 R44, [R187+0xc000] ;  /* 0x00c00000bb2c783b */ /* 0x000ea20000000200 */
[----:B------:R-:W-:-:S02]  /*32e0*/  IADD3 R177, R191, 0x3000, RZ ;  /* 0x00003000bfb17810 */ /* 0x000fc40007ffe0ff */
[----:B------:R-:W-:Y:S01]  /*32f0*/  IADD3 R207, R4, UR4, RZ ;  /* 0x0000000404cf7c10 */ /* 0x000fe2000fffe0ff */
[----:B------:R-:W-:Y:S01]  /*3300*/  LDSM.16.M88.4 R76, [R191+0x2800] ;  /* 0x00280000bf4c783b */ /* 0x000fe20000000200 */
[----:B------:R-:W-:Y:S02]  /*3310*/  IADD3 R204, R2, UR4, RZ ;  /* 0x0000000402cc7c10 */ /* 0x000fe4000fffe0ff */
[----:B------:R-:W-:Y:S01]  /*3320*/  IMNMX R207, R207, UR21, PT ;  /* 0x00000015cfcf7c17 */ /* 0x000fe2000b800200 */
[----:B-1----:R-:W-:Y:S01]  /*3330*/  HMMA.16816.F32.BF16 R32, R64, R28, RZ ;  /* 0x0000001c4020723c */ /* 0x002fe200000418ff */
[----:B------:R-:W-:Y:S01]  /*3340*/  LDSM.16.M88.4 R80, [R193+0x11000] ;  /* 0x01100000c150783b */ /* 0x000fe20000000200 */
[----:B------:R-:W-:Y:S02]  /*3350*/  IMNMX R204, R204, UR21, PT ;  /* 0x00000015cccc7c17 */ /* 0x000fe4000b800200 */
[----:B------:R-:W-:Y:S02]  /*3360*/  IMNMX R205, RZ, R205, !PT ;  /* 0x000000cdffcd7217 */ /* 0x000fe40007800200 */
[----:B------:R-:W-:-:S02]  /*3370*/  IADD3 R176, R191, 0x3800, RZ ;  /* 0x00003800bfb07810 */ /* 0x000fc40007ffe0ff */
[C---:B------:R-:W-:Y:S01]  /*3380*/  HMMA.16816.F32.BF16 R28, R64.reuse, R30, RZ ;  /* 0x0000001e401c723c */ /* 0x040fe200000418ff */
[C---:B------:R-:W-:Y:S02]  /*3390*/  IADD3 R175, R191.reuse, 0x4000, RZ ;  /* 0x00004000bfaf7810 */ /* 0x040fe40007ffe0ff */
[C---:B------:R-:W-:Y:S02]  /*33a0*/  IADD3 R174, R191.reuse, 0x4800, RZ ;  /* 0x00004800bfae7810 */ /* 0x040fe40007ffe0ff */
[C---:B------:R-:W-:Y:S02]  /*33b0*/  IADD3 R173, R191.reuse, 0x5000, RZ ;  /* 0x00005000bfad7810 */ /* 0x040fe40007ffe0ff */
[----:B------:R-:W-:Y:S01]  /*33c0*/  IADD3 R172, R191, 0x5800, RZ ;  /* 0x00005800bfac7810 */ /* 0x000fe20007ffe0ff */
[C---:B---3--:R-:W-:Y:S08]  /*33d0*/  HMMA.16816.F32.BF16 R40, R64.reuse, R36, RZ ;  /* 0x000000244028723c */ /* 0x048ff000000418ff */
[C---:B------:R-:W-:Y:S08]  /*33e0*/  HMMA.16816.F32.BF16 R36, R64.reuse, R38, RZ ;  /* 0x000000264024723c */ /* 0x040ff000000418ff */
[C---:B----4-:R-:W-:Y:S08]  /*33f0*/  HMMA.16816.F32.BF16 R24, R64.reuse, R16, RZ ;  /* 0x000000104018723c */ /* 0x050ff000000418ff */
[C---:B------:R-:W-:Y:S08]  /*3400*/  HMMA.16816.F32.BF16 R16, R64.reuse, R18, RZ ;  /* 0x000000124010723c */ /* 0x040ff000000418ff */
[C---:B-----5:R-:W-:Y:S08]  /*3410*/  HMMA.16816.F32.BF16 R68, R64.reuse, R72, RZ ;  /* 0x000000484044723c */ /* 0x060ff000000418ff */
[----:B------:R-:W-:Y:S01]  /*3420*/  HMMA.16816.F32.BF16 R64, R64, R74, RZ ;  /* 0x0000004a4040723c */ /* 0x000fe200000418ff */
[----:B------:R-:W-:Y:S07]  /*3430*/  LDSM.16.M88.4 R72, [R193+0xf800] ;  /* 0x00f80000c148783b */ /* 0x000fee0000000200 */
[C---:B--2---:R-:W-:Y:S08]  /*3440*/  HMMA.16816.F32.BF16 R32, R48.reuse, R8, R32 ;  /* 0x000000083020723c */ /* 0x044ff00000041820 */
[C---:B------:R-:W-:Y:S01]  /*3450*/  HMMA.16816.F32.BF16 R28, R48.reuse, R10, R28 ;  /* 0x0000000a301c723c */ /* 0x040fe2000004181c */
[----:B------:R-:W1:Y:S07]  /*3460*/  LDSM.16.M88.4 R8, [R187+0xc800] ;  /* 0x00c80000bb08783b */ /* 0x000e6e0000000200 */
[C---:B------:R-:W-:Y:S08]  /*3470*/  HMMA.16816.F32.BF16 R40, R48.reuse, R60, R40 ;  /* 0x0000003c3028723c */ /* 0x040ff00000041828 */
[C---:B------:R-:W-:Y:S01]  /*3480*/  HMMA.16816.F32.BF16 R36, R48.reuse, R62, R36 ;  /* 0x0000003e3024723c */ /* 0x040fe20000041824 */
[----:B------:R-:W-:Y:S07]  /*3490*/  LDSM.16.M88.4 R60, [R180+0x1000] ;  /* 0x00100000b43c783b */ /* 0x000fee0000000200 */
[C---:B------:R-:W-:Y:S08]  /*34a0*/  HMMA.16816.F32.BF16 R24, R48.reuse, R56, R24 ;  /* 0x000000383018723c */ /* 0x040ff00000041818 */
[C---:B------:R-:W-:Y:S01]  /*34b0*/  HMMA.16816.F32.BF16 R16, R48.reuse, R58, R16 ;  /* 0x0000003a3010723c */ /* 0x040fe20000041810 */
[----:B------:R-:W2:Y:S07]  /*34c0*/  LDSM.16.M88.4 R56, [R187+0xd000] ;  /* 0x00d00000bb38783b */ /* 0x000eae0000000200 */
[C---:B------:R-:W-:Y:S08]  /*34d0*/  HMMA.16816.F32.BF16 R68, R48.reuse, R52, R68 ;  /* 0x000000343044723c */ /* 0x040ff00000041844 */
[----:B------:R-:W-:Y:S01]  /*34e0*/  HMMA.16816.F32.BF16 R64, R48, R54, R64 ;  /* 0x000000363040723c */ /* 0x000fe20000041840 */
[----:B------:R-:W3:Y:S04]  /*34f0*/  LDSM.16.M88.4 R48, [R187+0xd800] ;  /* 0x00d80000bb30783b */ /* 0x000ee80000000200 */
[----:B------:R-:W-:Y:S03]  /*3500*/  LDSM.16.M88.4 R52, [R180] ;  /* 0x00000000b434783b */ /* 0x000fe60000000200 */
[C---:B------:R-:W-:Y:S08]  /*3510*/  HMMA.16816.F32.BF16 R40, R12.reuse, R44, R40 ;  /* 0x0000002c0c28723c */ /* 0x040ff00000041828 */
[C---:B------:R-:W-:Y:S01]  /*3520*/  HMMA.16816.F32.BF16 R36, R12.reuse, R46, R36 ;  /* 0x0000002e0c24723c */ /* 0x040fe20000041824 */
[----:B------:R-:W4:Y:S07]  /*3530*/  LDSM.16.M88.4 R44, [R189] ;  /* 0x00000000bd2c783b */ /* 0x000f2e0000000200 */
[C---:B-1----:R-:W-:Y:S08]  /*3540*/  HMMA.16816.F32.BF16 R32, R12.reuse, R8, R32 ;  /* 0x000000080c20723c */ /* 0x042ff00000041820 */
[C---:B------:R-:W-:Y:S01]  /*3550*/  HMMA.16816.F32.BF16 R28, R12.reuse, R10, R28 ;  /* 0x0000000a0c1c723c */ /* 0x040fe2000004181c */
[----:B------:R-:W1:Y:S07]  /*3560*/  LDSM.16.M88.4 R8, [R180+0x800] ;  /* 0x00080000b408783b */ /* 0x000e6e0000000200 */
[C---:B--2---:R-:W-:Y:S08]  /*3570*/  HMMA.16816.F32.BF16 R24, R12.reuse, R56, R24 ;  /* 0x000000380c18723c */ /* 0x044ff00000041818 */
[C---:B------:R-:W-:Y:S01]  /*3580*/  HMMA.16816.F32.BF16 R16, R12.reuse, R58, R16 ;  /* 0x0000003a0c10723c */ /* 0x040fe20000041810 */
[----:B------:R-:W2:Y:S07]  /*3590*/  LDSM.16.M88.4 R56, [R180+0x1800] ;  /* 0x00180000b438783b */ /* 0x000eae0000000200 */
[C---:B---3--:R-:W-:Y:S08]  /*35a0*/  HMMA.16816.F32.BF16 R68, R12.reuse, R48, R68 ;  /* 0x000000300c44723c */ /* 0x048ff00000041844 */
[----:B------:R-:W-:Y:S01]  /*35b0*/  HMMA.16816.F32.BF16 R64, R12, R50, R64 ;  /* 0x000000320c40723c */ /* 0x000fe20000041840 */
[----:B------:R-:W-:Y:S04]  /*35c0*/  LDSM.16.M88.4 R48, [R194+0x4000] ;  /* 0x00400000c230783b */ /* 0x000fe80000000200 */
[----:B------:R-:W3:Y:S03]  /*35d0*/  LDSM.16.M88.4 R12, [R193+0xe000] ;  /* 0x00e00000c10c783b */ /* 0x000ee60000000200 */
[C---:B----4-:R-:W-:Y:S08]  /*35e0*/  HMMA.16816.F32.BF16 R40, R44.reuse, R52, R40 ;  /* 0x000000342c28723c */ /* 0x050ff00000041828 */
[C---:B------:R-:W-:Y:S01]  /*35f0*/  HMMA.16816.F32.BF16 R36, R44.reuse, R54, R36 ;  /* 0x000000362c24723c */ /* 0x040fe20000041824 */
[----:B------:R-:W4:Y:S07]  /*3600*/  LDSM.16.M88.4 R52, [R193+0xe800] ;  /* 0x00e80000c134783b */ /* 0x000f2e0000000200 */
[C---:B-1----:R-:W-:Y:S08]  /*3610*/  HMMA.16816.F32.BF16 R32, R44.reuse, R8, R32 ;  /* 0x000000082c20723c */ /* 0x042ff00000041820 */
[C---:B------:R-:W-:Y:S01]  /*3620*/  HMMA.16816.F32.BF16 R28, R44.reuse, R10, R28 ;  /* 0x0000000a2c1c723c */ /* 0x040fe2000004181c */
[----:B------:R-:W1:Y:S07]  /*3630*/  LDSM.16.M88.4 R8, [R193+0xf000] ;  /* 0x00f00000c108783b */ /* 0x000e6e0000000200 */
[C---:B------:R-:W-:Y:S08]  /*3640*/  HMMA.16816.F32.BF16 R24, R44.reuse, R60, R24 ;  /* 0x0000003c2c18723c */ /* 0x040ff00000041818 */
[C---:B------:R-:W-:Y:S01]  /*3650*/  HMMA.16816.F32.BF16 R16, R44.reuse, R62, R16 ;  /* 0x0000003e2c10723c */ /* 0x040fe20000041810 */
[----:B------:R-:W-:Y:S07]  /*3660*/  LDSM.16.M88.4 R60, [R191+0x3000] ;  /* 0x00300000bf3c783b */ /* 0x000fee0000000200 */
[C---:B--2---:R-:W-:Y:S08]  /*3670*/  HMMA.16816.F32.BF16 R68, R44.reuse, R56, R68 ;  /* 0x000000382c44723c */ /* 0x044ff00000041844 */
[----:B------:R-:W-:Y:S01]  /*3680*/  HMMA.16816.F32.BF16 R64, R44, R58, R64 ;  /* 0x0000003a2c40723c */ /* 0x000fe20000041840 */
[----:B------:R-:W-:Y:S04]  /*3690*/  LDSM.16.M88.4 R44, [R192+0x4000] ;  /* 0x00400000c02c783b */ /* 0x000fe80000000200 */
[----:B------:R-:W-:Y:S03]  /*36a0*/  LDSM.16.M88.4 R56, [R191+0x3800] ;  /* 0x00380000bf38783b */ /* 0x000fe60000000200 */
[C---:B---3--:R-:W-:Y:S08]  /*36b0*/  HMMA.16816.F32.BF16 R40, R48.reuse, R12, R40 ;  /* 0x0000000c3028723c */ /* 0x048ff00000041828 */
[C---:B------:R-:W-:Y:S01]  /*36c0*/  HMMA.16816.F32.BF16 R36, R48.reuse, R14, R36 ;  /* 0x0000000e3024723c */ /* 0x040fe20000041824 */
[----:B------:R-:W2:Y:S07]  /*36d0*/  LDSM.16.M88.4 R12, [R191+0x2000] ;  /* 0x00200000bf0c783b */ /* 0x000eae0000000200 */
[C---:B----4-:R-:W-:Y:S08]  /*36e0*/  HMMA.16816.F32.BF16 R32, R48.reuse, R52, R32 ;  /* 0x000000343020723c */ /* 0x050ff00000041820 */
[C---:B------:R-:W-:Y:S01]  /*36f0*/  HMMA.16816.F32.BF16 R28, R48.reuse, R54, R28 ;  /* 0x00000036301c723c */ /* 0x040fe2000004181c */
[----:B------:R-:W-:Y:S07]  /*3700*/  LDSM.16.M88.4 R52, [R187+0xe000] ;  /* 0x00e00000bb34783b */ /* 0x000fee0000000200 */
[C---:B-1----:R-:W-:Y:S08]  /*3710*/  HMMA.16816.F32.BF16 R24, R48.reuse, R8, R24 ;  /* 0x000000083018723c */ /* 0x042ff00000041818 */
[C---:B------:R-:W-:Y:S01]  /*3720*/  HMMA.16816.F32.BF16 R16, R48.reuse, R10, R16 ;  /* 0x0000000a3010723c */ /* 0x040fe20000041810 */
[----:B------:R-:W1:Y:S07]  /*3730*/  LDSM.16.M88.4 R8, [R190+0x4000] ;  /* 0x00400000be08783b */ /* 0x000e6e0000000200 */
        /* <DEDUP_REMOVED lines=25> */
[----:B------:R-:W-:Y:S07]  /*38d0*/  LDSM.16.M88.4 R72, [R193+0x11800] ;  /* 0x01180000c148783b */ /* 0x000fee0000000200 */
[C---:B--2---:R-:W-:Y:S08]  /*38e0*/  HMMA.16816.F32.BF16 R68, R8.reuse, R12, R68 ;  /* 0x0000000c0844723c */ /* 0x044ff00000041844 */
[----:B------:R-:W-:Y:S01]  /*38f0*/  HMMA.16816.F32.BF16 R64, R8, R14, R64 ;  /* 0x0000000e0840723c */ /* 0x000fe20000041840 */
[----:B------:R-:W2:Y:S04]  /*3900*/  LDSM.16.M88.4 R12, [R193+0x10000] ;  /* 0x01000000c10c783b */ /* 0x000ea80000000200 */
[----:B------:R-:W4:Y:S03]  /*3910*/  LDSM.16.M88.4 R8, [R193+0x10800] ;  /* 0x01080000c108783b */ /* 0x000f260000000200 */
[C---:B-----5:R-:W-:Y:S08]  /*3920*/  HMMA.16816.F32.BF16 R40, R44.reuse, R60, R40 ;  /* 0x0000003c2c28723c */ /* 0x060ff00000041828 */
[C---:B------:R-:W-:Y:S01]  /*3930*/  HMMA.16816.F32.BF16 R36, R44.reuse, R62, R36 ;  /* 0x0000003e2c24723c */ /* 0x040fe20000041824 */
[----:B------:R-:W-:Y:S07]  /*3940*/  LDSM.16.M88.4 R60, [R192+0x8000] ;  /* 0x00800000c03c783b */ /* 0x000fee0000000200 */
[C---:B------:R-:W-:Y:S08]  /*3950*/  HMMA.16816.F32.BF16 R32, R44.reuse, R56, R32 ;  /* 0x000000382c20723c */ /* 0x040ff00000041820 */
[C---:B------:R-:W-:Y:S01]  /*3960*/  HMMA.16816.F32.BF16 R28, R44.reuse, R58, R28 ;  /* 0x0000003a2c1c723c */ /* 0x040fe2000004181c */
[----:B------:R-:W5:Y:S07]  /*3970*/  LDSM.16.M88.4 R56, [R191+0x4000] ;  /* 0x00400000bf38783b */ /* 0x000f6e0000000200 */
        /* <DEDUP_REMOVED lines=15> */
[C---:B------:R-:W-:Y:S01]  /*3a70*/  HMMA.16816.F32.BF16 R72, R76.reuse, R74, R64 ;  /* 0x0000004a4c48723c */ /* 0x040fe20000041840 */
[----:B------:R-:W4:Y:S07]  /*3a80*/  LDSM.16.M88.4 R64, [R187+0x10800] ;  /* 0x01080000bb40783b */ /* 0x000f2e0000000200 */
[----:B------:R-:W-:Y:S01]  /*3a90*/  HMMA.16816.F32.BF16 R16, R76, R82, R16 ;  /* 0x000000524c10723c */ /* 0x000fe20000041810 */
[----:B------:R-:W2:Y:S07]  /*3aa0*/  LDSM.16.M88.4 R76, [R187+0x11000] ;  /* 0x01100000bb4c783b */ /* 0x000eae0000000200 */
[C---:B-----5:R-:W-:Y:S07]  /*3ab0*/  HMMA.16816.F32.BF16 R40, R60.reuse, R56, R40 ;  /* 0x000000383c28723c */ /* 0x060fee0000041828 */
[----:B------:R-:W-:Y:S01]  /*3ac0*/  IMAD.U32 R57, RZ, RZ, UR22 ;  /* 0x00000016ff397e24 */ /* 0x000fe2000f8e00ff */
[----:B-1----:R-:W-:Y:S03]  /*3ad0*/  HMMA.16816.F32.BF16 R32, R60, R52, R32 ;  /* 0x000000343c20723c */ /* 0x002fe60000041820 */
[----:B------:R-:W-:-:S04]  /*3ae0*/  IMAD R56, R57, 0x40, R198 ;  /* 0x0000004039387824 */ /* 0x000fc800078e02c6 */
[----:B------:R-:W-:Y:S01]  /*3af0*/  IMAD.IADD R6, R209, 0x1, -R56 ;  /* 0x00000001d1067824 */ /* 0x000fe200078e0a38 */
[C---:B------:R-:W-:Y:S01]  /*3b00*/  HMMA.16816.F32.BF16 R28, R60.reuse, R54, R28 ;  /* 0x000000363c1c723c */ /* 0x040fe2000004181c */
[C---:B------:R-:W-:Y:S02]  /*3b10*/  ISETP.GE.AND P5, PT, R56.reuse, R207, PT ;  /* 0x000000cf3800720c */ /* 0x040fe40003fa6270 */
[C---:B------:R-:W-:Y:S02]  /*3b20*/  ISETP.GE.AND P4, PT, R56.reuse, R204, PT ;  /* 0x000000cc3800720c */ /* 0x040fe40003f86270 */
[----:B------:R-:W-:Y:S02]  /*3b30*/  IABS R6, R6 ;  /* 0x0000000600067213 */ /* 0x000fe40000000000 */
[C---:B------:R-:W-:Y:S01]  /*3b40*/  ISETP.LT.OR P5, PT, R56.reuse, R208, P5 ;  /* 0x000000d03800720c */ /* 0x040fe20002fa1670 */
[----:B---3--:R-:W-:Y:S01]  /*3b50*/  HMMA.16816.F32.BF16 R52, R60, R48, R24 ;  /* 0x000000303c34723c */ /* 0x008fe20000041818 */
[----:B------:R-:W1:Y:S01]  /*3b60*/  LDSM.16.M88.4 R24, [R187+0x11800] ;  /* 0x01180000bb18783b */ /* 0x000e620000000200 */
[----:B------:R-:W-:-:S02]  /*3b70*/  ISETP.LT.OR P4, PT, R56, R205, P4 ;  /* 0x000000cd3800720c */ /* 0x000fc40002781670 */
[----:B------:R-:W-:-:S04]  /*3b80*/  IADD3 R2, R56, 0x11, RZ ;  /* 0x0000001138027810 */ /* 0x000fc80007ffe0ff */
[C---:B------:R-:W-:Y:S08]  /*3b90*/  HMMA.16816.F32.BF16 R68, R60.reuse, R44, R68 ;  /* 0x0000002c3c44723c */ /* 0x040ff00000041844 */
[C---:B------:R-:W-:Y:S08]  /*3ba0*/  HMMA.16816.F32.BF16 R72, R60.reuse, R46, R72 ;  /* 0x0000002e3c48723c */ /* 0x040ff00000041848 */
[----:B------:R-:W-:Y:S01]  /*3bb0*/  HMMA.16816.F32.BF16 R16, R60, R50, R16 ;  /* 0x000000323c10723c */ /* 0x000fe20000041810 */
[----:B------:R-:W-:Y:S07]  /*3bc0*/  LDSM.16.M88.4 R48, [R180+0x4000] ;  /* 0x00400000b430783b */ /* 0x000fee0000000200 */
[----:B--2---:R-:W-:Y:S01]  /*3bd0*/  HMMA.16816.F32.BF16 R44, R8, R12, R40 ;  /* 0x0000000c082c723c */ /* 0x004fe20000041828 */
[----:B------:R-:W2:Y:S07]  /*3be0*/  LDSM.16.M88.4 R40, [R189+0x8000] ;  /* 0x00800000bd28783b */ /* 0x000eae0000000200 */
[----:B------:R-:W-:Y:S08]  /*3bf0*/  HMMA.16816.F32.BF16 R36, R60, R58, R36 ;  /* 0x0000003a3c24723c */ /* 0x000ff00000041824 */
[C---:B----4-:R-:W-:Y:S08]  /*3c00*/  HMMA.16816.F32.BF16 R32, R8.reuse, R64, R32 ;  /* 0x000000400820723c */ /* 0x050ff00000041820 */
[C---:B------:R-:W-:Y:S08]  /*3c10*/  HMMA.16816.F32.BF16 R28, R8.reuse, R66, R28 ;  /* 0x00000042081c723c */ /* 0x040ff0000004181c */
[C---:B------:R-:W-:Y:S01]  /*3c20*/  HMMA.16816.F32.BF16 R36, R8.reuse, R14, R36 ;  /* 0x0000000e0824723c */ /* 0x040fe20000041824 */
[----:B------:R-:W3:Y:S07]  /*3c30*/  LDSM.16.M88.4 R12, [R180+0x4800] ;  /* 0x00480000b40c783b */ /* 0x000eee0000000200 */
[C---:B------:R-:W-:Y:S08]  /*3c40*/  HMMA.16816.F32.BF16 R52, R8.reuse, R76, R52 ;  /* 0x0000004c0834723c */ /* 0x040ff00000041834 */
[C---:B------:R-:W-:Y:S08]  /*3c50*/  HMMA.16816.F32.BF16 R16, R8.reuse, R78, R16 ;  /* 0x0000004e0810723c */ /* 0x040ff00000041810 */
[C---:B-1----:R-:W-:Y:S07]  /*3c60*/  HMMA.16816.F32.BF16 R68, R8.reuse, R24, R68 ;  /* 0x000000180844723c */ /* 0x042fee0000041844 */
[----:B------:R-:W-:Y:S01]  /*3c70*/  IADD3 R25, R56, 0x8, RZ ;  /* 0x0000000838197810 */ /* 0x000fe20007ffe0ff */
[----:B------:R-:W-:Y:S01]  /*3c80*/  HMMA.16816.F32.BF16 R72, R8, R26, R72 ;  /* 0x0000001a0848723c */ /* 0x000fe20000041848 */
[----:B------:R-:W-:-:S02]  /*3c90*/  IMAD.IADD R24, R209, 0x1, -R2 ;  /* 0x00000001d1187824 */ /* 0x000fc400078e0a02 */
[CC--:B------:R-:W-:Y:S02]  /*3ca0*/  ISETP.GE.AND P0, PT, R25.reuse, R207.reuse, PT ;  /* 0x000000cf1900720c */ /* 0x0c0fe40003f06270 */
[----:B------:R-:W-:Y:S02]  /*3cb0*/  ISETP.GE.AND P6, PT, R25, R204, PT ;  /* 0x000000cc1900720c */ /* 0x000fe40003fc6270 */
[----:B------:R-:W-:Y:S01]  /*3cc0*/  IMAD.IADD R8, R206, 0x1, -R56 ;  /* 0x00000001ce087824 */ /* 0x000fe200078e0a38 */
[C---:B--2---:R-:W-:Y:S01]  /*3cd0*/  HMMA.16816.F32.BF16 R44, R40.reuse, R48, R44 ;  /* 0x00000030282c723c */ /* 0x044fe2000004182c */
[----:B------:R-:W-:Y:S01]  /*3ce0*/  IMAD.MOV.U32 R9, RZ, RZ, R6 ;  /* 0x000000ffff097224 */ /* 0x000fe200078e0006 */
[----:B------:R-:W-:Y:S01]  /*3cf0*/  IADD3 R6, R56, 0x1, RZ ;  /* 0x0000000138067810 */ /* 0x000fe20007ffe0ff */
[C---:B------:R-:W-:Y:S01]  /*3d00*/  IMAD.IADD R27, R209.reuse, 0x1, -R25 ;  /* 0x00000001d11b7824 */ /* 0x040fe200078e0a19 */
[----:B------:R-:W-:Y:S02]  /*3d10*/  IABS R8, R8 ;  /* 0x0000000800087213 */ /* 0x000fe40000000000 */
[----:B------:R-:W-:Y:S01]  /*3d20*/  ISETP.GE.AND P2, PT, R6, R207, PT ;  /* 0x000000cf0600720c */ /* 0x000fe20003f46270 */
[----:B------:R-:W-:Y:S01]  /*3d30*/  IMAD.IADD R10, R209, 0x1, -R6 ;  /* 0x00000001d10a7824 */ /* 0x000fe200078e0a06 */
[----:B------:R-:W1:Y:S01]  /*3d40*/  I2F R9, R9 ;  /* 0x0000000900097306 */ /* 0x000e620000201400 */
[----:B------:R-:W-:Y:S01]  /*3d50*/  IMAD.MOV.U32 R11, RZ, RZ, R8 ;  /* 0x000000ffff0b7224 */ /* 0x000fe200078e0008 */
[----:B---3--:R-:W-:Y:S01]  /*3d60*/  HMMA.16816.F32.BF16 R28, R40, R14, R28 ;  /* 0x0000000e281c723c */ /* 0x008fe2000004181c */
[----:B------:R-:W-:Y:S01]  /*3d70*/  IMAD.IADD R26, R206, 0x1, -R6 ;  /* 0x00000001ce1a7824 */ /* 0x000fe200078e0a06 */
[----:B------:R-:W-:-:S02]  /*3d80*/  IABS R8, R10 ;  /* 0x0000000a00087213 */ /* 0x000fc40000000000 */
[----:B------:R-:W-:Y:S02]  /*3d90*/  ISETP.GE.AND P1, PT, R6, R204, PT ;  /* 0x000000cc0600720c */ /* 0x000fe40003f26270 */
[----:B------:R-:W2:Y:S01]  /*3da0*/  I2F R11, R11 ;  /* 0x0000000b000b7306 */ /* 0x000ea20000201400 */
[----:B------:R-:W-:Y:S01]  /*3db0*/  IADD3 R14, R56, 0x9, RZ ;  /* 0x00000009380e7810 */ /* 0x000fe20007ffe0ff */
[C---:B------:R-:W-:Y:S01]  /*3dc0*/  HMMA.16816.F32.BF16 R36, R40.reuse, R50, R36 ;  /* 0x000000322824723c */ /* 0x040fe20000041824 */
[----:B------:R-:W-:Y:S02]  /*3dd0*/  ISETP.LT.OR P0, PT, R25, R208, P0 ;  /* 0x000000d01900720c */ /* 0x000fe40000701670 */
[----:B------:R-:W-:Y:S01]  /*3de0*/  ISETP.GE.AND P3, PT, R14, R207, PT ;  /* 0x000000cf0e00720c */ /* 0x000fe20003f66270 */
[----:B------:R-:W-:Y:S01]  /*3df0*/  IMAD.IADD R4, R209, 0x1, -R14 ;  /* 0x00000001d1047824 */ /* 0x000fe200078e0a0e */
[----:B------:R-:W-:Y:S01]  /*3e00*/  ISETP.LT.OR P6, PT, R25, R205, P6 ;  /* 0x000000cd1900720c */ /* 0x000fe200037c1670 */
[----:B------:R-:W3:Y:S01]  /*3e10*/  I2F R8, R8 ;  /* 0x0000000800087306 */ /* 0x000ee20000201400 */
[----:B-1----:R-:W-:Y:S01]  /*3e20*/  FFMA.FTZ R44, R9, -UR19, R44 ;  /* 0x80000013092c7c23 */ /* 0x002fe2000801002c */
[----:B------:R-:W-:Y:S01]  /*3e30*/  HMMA.16816.F32.BF16 R32, R40, R12, R32 ;  /* 0x0000000c2820723c */ /* 0x000fe20000041820 */
[----:B------:R-:W-:Y:S01]  /*3e40*/  IABS R4, R4 ;  /* 0x0000000400047213 */ /* 0x000fe20000000000 */
[----:B------:R-:W-:Y:S01]  /*3e50*/  IMAD.IADD R25, R206, 0x1, -R25 ;  /* 0x00000001ce197824 */ /* 0x000fe200078e0a19 */
[----:B------:R-:W-:-:S02]  /*3e60*/  ISETP.LT.OR P2, PT, R6, R208, P2 ;  /* 0x000000d00600720c */ /* 0x000fc40001741670 */
[----:B------:R-:W-:Y:S01]  /*3e70*/  FSEL R44, R44, -INF , !P5 ;  /* 0xff8000002c2c7808 */ /* 0x000fe20006800000 */
[----:B--2---:R-:W-:Y:S01]  /*3e80*/  FFMA.FTZ R46, R11, -UR19, R46 ;  /* 0x800000130b2e7c23 */ /* 0x004fe2000801002e */
[----:B------:R-:W-:Y:S01]  /*3e90*/  IADD3 R12, R56, 0x10, RZ ;  /* 0x00000010380c7810 */ /* 0x000fe20007ffe0ff */
[----:B------:R-:W1:Y:S01]  /*3ea0*/  I2F R4, R4 ;  /* 0x0000000400047306 */ /* 0x000e620000201400 */
[C---:B------:R-:W-:Y:S02]  /*3eb0*/  ISETP.GE.AND P5, PT, R14.reuse, R204, PT ;  /* 0x000000cc0e00720c */ /* 0x040fe40003fa6270 */
[C---:B------:R-:W-:Y:S01]  /*3ec0*/  ISETP.LT.OR P3, PT, R14.reuse, R208, P3 ;  /* 0x000000d00e00720c */ /* 0x040fe20001f61670 */
[----:B------:R-:W-:Y:S01]  /*3ed0*/  IMAD.IADD R13, R209, 0x1, -R12 ;  /* 0x00000001d10d7824 */ /* 0x000fe200078e0a0c */
[----:B------:R-:W-:Y:S01]  /*3ee0*/  ISETP.LT.OR P5, PT, R14, R205, P5 ;  /* 0x000000cd0e00720c */ /* 0x000fe20002fa1670 */
[----:B---3--:R-:W-:Y:S01]  /*3ef0*/  FFMA.FTZ R45, R8, -UR19, R45 ;  /* 0x80000013082d7c23 */ /* 0x008fe2000801002d */
[----:B------:R-:W-:Y:S01]  /*3f00*/  IABS R26, R26 ;  /* 0x0000001a001a7213 */ /* 0x000fe20000000000 */
[----:B------:R-:W2:Y:S01]  /*3f10*/  LDSM.16.M88.4 R8, [R180+0x5000] ;  /* 0x00500000b408783b */ /* 0x000ea20000000200 */
[C---:B------:R-:W-:Y:S01]  /*3f20*/  IMAD.IADD R14, R206.reuse, 0x1, -R14 ;  /* 0x00000001ce0e7824 */ /* 0x040fe200078e0a0e */
[----:B------:R-:W-:Y:S01]  /*3f30*/  IABS R27, R27 ;  /* 0x0000001b001b7213 */ /* 0x000fe20000000000 */
[----:B------:R-:W-:Y:S01]  /*3f40*/  IMAD.IADD R15, R206, 0x1, -R12 ;  /* 0x00000001ce0f7824 */ /* 0x000fe200078e0a0c */
[----:B------:R-:W-:Y:S01]  /*3f50*/  ISETP.LT.OR P1, PT, R6, R205, P1 ;  /* 0x000000cd0600720c */ /* 0x000fe20000f21670 */
[----:B------:R-:W3:Y:S01]  /*3f60*/  I2F R26, R26 ;  /* 0x0000001a001a7306 */ /* 0x000ee20000201400 */
[----:B------:R-:W-:-:S02]  /*3f70*/  FSEL R6, R46, -INF , !P4 ;  /* 0xff8000002e067808 */ /* 0x000fc40006000000 */
[----:B------:R-:W-:Y:S01]  /*3f80*/  FSEL R45, R45, -INF , !P2 ;  /* 0xff8000002d2d7808 */ /* 0x000fe20005000000 */
[----:B-1----:R-:W-:Y:S01]  /*3f90*/  FFMA.FTZ R37, R4, -UR19, R37 ;  /* 0x8000001304257c23 */ /* 0x002fe20008010025 */
[----:B------:R-:W-:Y:S02]  /*3fa0*/  IABS R25, R25 ;  /* 0x0000001900197213 */ /* 0x000fe40000000000 */
[C---:B------:R-:W-:Y:S01]  /*3fb0*/  ISETP.GE.AND P4, PT, R12.reuse, R207, PT ;  /* 0x000000cf0c00720c */ /* 0x040fe20003f86270 */
[----:B------:R-:W1:Y:S01]  /*3fc0*/  I2F R27, R27 ;  /* 0x0000001b001b7306 */ /* 0x000e620000201400 */
[----:B------:R-:W-:Y:S02]  /*3fd0*/  ISETP.GE.AND P2, PT, R12, R204, PT ;  /* 0x000000cc0c00720c */ /* 0x000fe40003f46270 */
[----:B------:R-:W-:Y:S02]  /*3fe0*/  IABS R13, R13 ;  /* 0x0000000d000d7213 */ /* 0x000fe40000000000 */
[----:B------:R-:W-:-:S02]  /*3ff0*/  IABS R14, R14 ;  /* 0x0000000e000e7213 */ /* 0x000fc40000000000 */
[C---:B------:R-:W-:Y:S01]  /*4000*/  ISETP.LT.OR P4, PT, R12.reuse, R208, P4 ;  /* 0x000000d00c00720c */ /* 0x040fe20002781670 */
[----:B------:R-:W4:Y:S01]  /*4010*/  I2F R25, R25 ;  /* 0x0000001900197306 */ /* 0x000f220000201400 */
[----:B------:R-:W-:Y:S01]  /*4020*/  ISETP.LT.OR P2, PT, R12, R205, P2 ;  /* 0x000000cd0c00720c */ /* 0x000fe20001741670 */
[----:B---3--:R-:W-:Y:S01]  /*4030*/  FFMA.FTZ R26, R26, -UR19, R47 ;  /* 0x800000131a1a7c23 */ /* 0x008fe2000801002f */
[----:B------:R-:W-:Y:S02]  /*4040*/  IADD3 R12, R56, 0x18, RZ ;  /* 0x00000018380c7810 */ /* 0x000fe40007ffe0ff */
[----:B------:R-:W-:Y:S02]  /*4050*/  IABS R15, R15 ;  /* 0x0000000f000f7213 */ /* 0x000fe40000000000 */
[----:B------:R-:W-:Y:S01]  /*4060*/  IABS R24, R24 ;  /* 0x0000001800187213 */ /* 0x000fe20000000000 */
[----:B------:R-:W3:Y:S01]  /*4070*/  I2F R13, R13 ;  /* 0x0000000d000d7306 */ /* 0x000ee20000201400 */
[----:B-1----:R-:W-:Y:S01]  /*4080*/  FFMA.FTZ R36, R27, -UR19, R36 ;  /* 0x800000131b247c23 */ /* 0x002fe20008010024 */
[----:B------:R-:W-:-:S02]  /*4090*/  FSEL R37, R37, -INF , !P3 ;  /* 0xff80000025257808 */ /* 0x000fc40005800000 */
[----:B------:R-:W-:Y:S02]  /*40a0*/  ISETP.GE.AND P3, PT, R12, R204, PT ;  /* 0x000000cc0c00720c */ /* 0x000fe40003f66270 */
[----:B------:R-:W-:Y:S02]  /*40b0*/  IADD3 R46, R56, 0x31, RZ ;  /* 0x00000031382e7810 */ /* 0x000fe40007ffe0ff */
[----:B------:R-:W1:Y:S01]  /*40c0*/  I2F R14, R14 ;  /* 0x0000000e000e7306 */ /* 0x000e620000201400 */
[----:B----4-:R-:W-:Y:S01]  /*40d0*/  FFMA.FTZ R38, R25, -UR19, R38 ;  /* 0x8000001319267c23 */ /* 0x010fe20008010026 */
[----:B------:R-:W-:Y:S01]  /*40e0*/  ISETP.LT.OR P3, PT, R12, R205, P3 ;  /* 0x000000cd0c00720c */ /* 0x000fe20001f61670 */
[C---:B--2---:R-:W-:Y:S05]  /*40f0*/  HMMA.16816.F32.BF16 R52, R40.reuse, R8, R52 ;  /* 0x000000082834723c */ /* 0x044fea0000041834 */
[----:B------:R-:W2:Y:S01]  /*4100*/  I2F R15, R15 ;  /* 0x0000000f000f7306 */ /* 0x000ea20000201400 */
[----:B---3--:R-:W-:Y:S01]  /*4110*/  FFMA.FTZ R27, R13, -UR19, R32 ;  /* 0x800000130d1b7c23 */ /* 0x008fe20008010020 */
[----:B------:R-:W-:Y:S01]  /*4120*/  IADD3 R8, R56, 0x19, RZ ;  /* 0x0000001938087810 */ /* 0x000fe20007ffe0ff */
[C---:B------:R-:W-:Y:S01]  /*4130*/  IMAD.IADD R9, R209.reuse, 0x1, -R12 ;  /* 0x00000001d1097824 */ /* 0x040fe200078e0a0c */
[----:B------:R-:W-:Y:S01]  /*4140*/  FSEL R32, R26, -INF , !P1 ;  /* 0xff8000001a207808 */ /* 0x000fe20004800000 */
[----:B------:R-:W-:Y:S01]  /*4150*/  IMAD.IADD R26, R206, 0x1, -R2 ;  /* 0x00000001ce1a7824 */ /* 0x000fe200078e0a02 */
[----:B------:R-:W-:Y:S01]  /*4160*/  ISETP.GE.AND P1, PT, R2, R207, PT ;  /* 0x000000cf0200720c */ /* 0x000fe20003f26270 */
[----:B------:R-:W-:Y:S01]  /*4170*/  IMAD.IADD R4, R209, 0x1, -R8 ;  /* 0x00000001d1047824 */ /* 0x000fe200078e0a08 */
[----:B------:R-:W-:Y:S01]  /*4180*/  IABS R9, R9 ;  /* 0x0000000900097213 */ /* 0x000fe20000000000 */
[----:B-1----:R-:W-:Y:S01]  /*4190*/  FFMA.FTZ R25, R14, -UR19, R39 ;  /* 0x800000130e197c23 */ /* 0x002fe20008010027 */
[----:B------:R-:W-:Y:S01]  /*41a0*/  FSEL R39, R36, -INF , !P0 ;  /* 0xff80000024277808 */ /* 0x000fe20004000000 */
[----:B------:R-:W-:Y:S01]  /*41b0*/  I2F R24, R24 ;  /* 0x0000001800187306 */ /* 0x000fe20000201400 */
[----:B------:R-:W-:Y:S01]  /*41c0*/  IABS R4, R4 ;  /* 0x0000000400047213 */ /* 0x000fe20000000000 */
[----:B------:R-:W-:Y:S01]  /*41d0*/  HMMA.16816.F32.BF16 R16, R40, R10, R16 ;  /* 0x0000000a2810723c */ /* 0x000fe20000041810 */
[----:B------:R-:W-:-:S02]  /*41e0*/  ISETP.GE.AND P0, PT, R2, R204, PT ;  /* 0x000000cc0200720c */ /* 0x000fc40003f06270 */
[C---:B------:R-:W-:Y:S01]  /*41f0*/  ISETP.LT.OR P1, PT, R2.reuse, R208, P1 ;  /* 0x000000d00200720c */ /* 0x040fe20000f21670 */
[----:B------:R-:W-:Y:S01]  /*4200*/  IMAD.MOV.U32 R48, RZ, RZ, R4 ;  /* 0x000000ffff307224 */ /* 0x000fe200078e0004 */
[----:B------:R-:W-:Y:S01]  /*4210*/  ISETP.LT.OR P0, PT, R2, R205, P0 ;  /* 0x000000cd0200720c */ /* 0x000fe20000701670 */
[----:B------:R1:W3:Y:S01]  /*4220*/  I2F R47, R9 ;  /* 0x00000009002f7306 */ /* 0x0002e20000201400 */
[----:B--2---:R-:W-:Y:S01]  /*4230*/  FFMA.FTZ R15, R15, -UR19, R34 ;  /* 0x800000130f0f7c23 */ /* 0x004fe20008010022 */
[----:B------:R-:W-:Y:S02]  /*4240*/  IADD3 R14, R56, 0x20, RZ ;  /* 0x00000020380e7810 */ /* 0x000fe40007ffe0ff */
[----:B------:R-:W-:Y:S02]  /*4250*/  IABS R26, R26 ;  /* 0x0000001a001a7213 */ /* 0x000fe40000000000 */
[----:B------:R-:W-:Y:S01]  /*4260*/  FSEL R27, R27, -INF , !P4 ;  /* 0xff8000001b1b7808 */ /* 0x000fe20006000000 */
[----:B------:R-:W-:Y:S01]  /*4270*/  IMAD.IADD R13, R209, 0x1, -R14 ;  /* 0x00000001d10d7824 */ /* 0x000fe200078e0a0e */
[----:B------:R-:W-:Y:S01]  /*4280*/  ISETP.GE.AND P4, PT, R8, R204, PT ;  /* 0x000000cc0800720c */ /* 0x000fe20003f86270 */
[----:B------:R-:W2:Y:S03]  /*4290*/  I2F R48, R48 ;  /* 0x0000003000307306 */ /* 0x000ea60000201400 */
[----:B------:R-:W-:-:S02]  /*42a0*/  IABS R13, R13 ;  /* 0x0000000d000d7213 */ /* 0x000fc40000000000 */
[----:B------:R-:W-:Y:S02]  /*42b0*/  ISETP.LT.OR P4, PT, R8, R205, P4 ;  /* 0x000000cd0800720c */ /* 0x000fe40002781670 */
[----:B-1----:R-:W-:Y:S01]  /*42c0*/  IADD3 R9, R56, 0x21, RZ ;  /* 0x0000002138097810 */ /* 0x002fe20007ffe0ff */
[----:B------:R-:W1:Y:S01]  /*42d0*/  I2F R26, R26 ;  /* 0x0000001a001a7306 */ /* 0x000e620000201400 */
[----:B---3--:R-:W-:-:S03]  /*42e0*/  FFMA.FTZ R11, R47, -UR19, R28 ;  /* 0x800000132f0b7c23 */ /* 0x008fc6000801001c */
[----:B------:R-:W-:-:S04]  /*42f0*/  IMAD.IADD R4, R209, 0x1, -R9 ;  /* 0x00000001d1047824 */ /* 0x000fc800078e0a09 */
[----:B------:R-:W3:Y:S01]  /*4300*/  I2F R13, R13 ;  /* 0x0000000d000d7306 */ /* 0x000ee20000201400 */
[----:B------:R-:W-:Y:S01]  /*4310*/  IABS R2, R4 ;  /* 0x0000000400027213 */ /* 0x000fe20000000000 */
[----:B--2---:R-:W-:Y:S01]  /*4320*/  FFMA.FTZ R48, R48, -UR19, R29 ;  /* 0x8000001330307c23 */ /* 0x004fe2000801001d */
[----:B------:R-:W-:Y:S02]  /*4330*/  FSEL R4, R38, -INF , !P6 ;  /* 0xff80000026047808 */ /* 0x000fe40007000000 */
[----:B------:R-:W-:Y:S02]  /*4340*/  ISETP.GE.AND P6, PT, R12, R207, PT ;  /* 0x000000cf0c00720c */ /* 0x000fe40003fc6270 */
[----:B------:R-:W-:Y:S01]  /*4350*/  IADD3 R38, R56, 0x30, RZ ;  /* 0x0000003038267810 */ /* 0x000fe20007ffe0ff */
[----:B------:R-:W2:Y:S01]  /*4360*/  I2F R34, R2 ;  /* 0x0000000200227306 */ /* 0x000ea20000201400 */
[----:B------:R-:W-:Y:S01]  /*4370*/  ISETP.LT.OR P6, PT, R12, R208, P6 ;  /* 0x000000d00c00720c */ /* 0x000fe200037c1670 */
[----:B------:R-:W-:-:S02]  /*4380*/  IMAD.IADD R12, R206, 0x1, -R12 ;  /* 0x00000001ce0c7824 */ /* 0x000fc400078e0a0c */
[----:B-1----:R-:W-:Y:S01]  /*4390*/  FFMA.FTZ R26, R26, -UR19, R35 ;  /* 0x800000131a1a7c23 */ /* 0x002fe20008010023 */
[----:B------:R-:W-:Y:S02]  /*43a0*/  FSEL R11, R11, -INF , !P6 ;  /* 0xff8000000b0b7808 */ /* 0x000fe40007000000 */
[----:B------:R-:W-:Y:S01]  /*43b0*/  IABS R49, R12 ;  /* 0x0000000c00317213 */ /* 0x000fe20000000000 */
[----:B------:R-:W-:Y:S01]  /*43c0*/  IMAD.IADD R12, R206, 0x1, -R8 ;  /* 0x00000001ce0c7824 */ /* 0x000fe200078e0a08 */
[----:B------:R-:W-:Y:S01]  /*43d0*/  FSEL R26, R26, -INF , !P0 ;  /* 0xff8000001a1a7808 */ /* 0x000fe20004000000 */
[----:B---3--:R-:W-:Y:S01]  /*43e0*/  FFMA.FTZ R52, R13, -UR19, R52 ;  /* 0x800000130d347c23 */ /* 0x008fe20008010034 */
[CC--:B------:R-:W-:Y:S02]  /*43f0*/  ISETP.GE.AND P0, PT, R9.reuse, R207.reuse, PT ;  /* 0x000000cf0900720c */ /* 0x0c0fe40003f06270 */
[----:B------:R-:W-:Y:S01]  /*4400*/  IABS R12, R12 ;  /* 0x0000000c000c7213 */ /* 0x000fe20000000000 */
[----:B------:R-:W1:Y:S01]  /*4410*/  I2F R49, R49 ;  /* 0x0000003100317306 */ /* 0x000e620000201400 */
[----:B------:R-:W-:Y:S01]  /*4420*/  ISETP.GE.AND P6, PT, R9, R204, PT ;  /* 0x000000cc0900720c */ /* 0x000fe20003fc6270 */
[----:B--2---:R-:W-:Y:S01]  /*4430*/  FFMA.FTZ R53, R34, -UR19, R53 ;  /* 0x8000001322357c23 */ /* 0x004fe20008010035 */
[----:B------:R-:W-:Y:S01]  /*4440*/  FSEL R2, R25, -INF , !P5 ;  /* 0xff80000019027808 */ /* 0x000fe20006800000 */
[----:B------:R-:W-:Y:S01]  /*4450*/  FFMA.FTZ R25, R24, -UR19, R33 ;  /* 0x8000001318197c23 */ /* 0x000fe20008010021 */
[----:B------:R-:W-:Y:S01]  /*4460*/  FSEL R24, R15, -INF , !P2 ;  /* 0xff8000000f187808 */ /* 0x000fe20005000000 */
[----:B------:R-:W-:Y:S01]  /*4470*/  IMAD.IADD R15, R206, 0x1, -R14 ;  /* 0x00000001ce0f7824 */ /* 0x000fe200078e0a0e */
[----:B------:R-:W-:Y:S01]  /*4480*/  ISETP.GE.AND P5, PT, R8, R207, PT ;  /* 0x000000cf0800720c */ /* 0x000fe20003fa6270 */
[----:B------:R-:W2:Y:S01]  /*4490*/  I2F R12, R12 ;  /* 0x0000000c000c7306 */ /* 0x000ea20000201400 */
[----:B------:R-:W-:-:S02]  /*44a0*/  FSEL R25, R25, -INF , !P1 ;  /* 0xff80000019197808 */ /* 0x000fc40004800000 */
[----:B------:R-:W-:Y:S02]  /*44b0*/  ISETP.LT.OR P5, PT, R8, R208, P5 ;  /* 0x000000d00800720c */ /* 0x000fe40002fa1670 */
[----:B------:R-:W-:Y:S02]  /*44c0*/  IABS R15, R15 ;  /* 0x0000000f000f7213 */ /* 0x000fe40000000000 */
[----:B------:R-:W-:Y:S01]  /*44d0*/  IADD3 R8, R56, 0x28, RZ ;  /* 0x0000002838087810 */ /* 0x000fe20007ffe0ff */
[----:B-1----:R-:W-:Y:S01]  /*44e0*/  FFMA.FTZ R10, R49, -UR19, R30 ;  /* 0x80000013310a7c23 */ /* 0x002fe2000801001e */
[C---:B------:R-:W-:Y:S01]  /*44f0*/  ISETP.GE.AND P2, PT, R14.reuse, R207, PT ;  /* 0x000000cf0e00720c */ /* 0x040fe20003f46270 */
[----:B------:R-:W-:Y:S01]  /*4500*/  IMAD.IADD R30, R209, 0x1, -R46 ;  /* 0x00000001d11e7824 */ /* 0x000fe200078e0a2e */
[C---:B------:R-:W-:Y:S01]  /*4510*/  ISETP.GE.AND P1, PT, R14.reuse, R204, PT ;  /* 0x000000cc0e00720c */ /* 0x040fe20003f26270 */
[----:B------:R-:W1:Y:S01]  /*4520*/  I2F R15, R15 ;  /* 0x0000000f000f7306 */ /* 0x000e620000201400 */
[----:B------:R-:W-:-:S02]  /*4530*/  ISETP.LT.OR P2, PT, R14, R208, P2 ;  /* 0x000000d00e00720c */ /* 0x000fc40001741670 */
[-C--:B------:R-:W-:Y:S01]  /*4540*/  ISETP.LT.OR P1, PT, R14, R205.reuse, P1 ;  /* 0x000000cd0e00720c */ /* 0x080fe20000f21670 */
[----:B------:R-:W-:Y:S01]  /*4550*/  IMAD.IADD R14, R209, 0x1, -R8 ;  /* 0x00000001d10e7824 */ /* 0x000fe200078e0a08 */
[----:B------:R-:W-:Y:S01]  /*4560*/  IADD3 R33, R56, 0x29, RZ ;  /* 0x0000002938217810 */ /* 0x000fe20007ffe0ff */
[----:B--2---:R-:W-:Y:S01]  /*4570*/  FFMA.FTZ R47, R12, -UR19, R31 ;  /* 0x800000130c2f7c23 */ /* 0x004fe2000801001f */
[----:B------:R-:W-:Y:S01]  /*4580*/  ISETP.LT.OR P0, PT, R9, R208, P0 ;  /* 0x000000d00900720c */ /* 0x000fe20000701670 */
[C---:B------:R-:W-:Y:S01]  /*4590*/  IMAD.IADD R31, R209.reuse, 0x1, -R38 ;  /* 0x00000001d11f7824 */ /* 0x040fe200078e0a26 */
[----:B------:R-:W-:Y:S01]  /*45a0*/  IABS R14, R14 ;  /* 0x0000000e000e7213 */ /* 0x000fe20000000000 */
[----:B------:R-:W-:Y:S01]  /*45b0*/  IMAD.IADD R28, R209, 0x1, -R33 ;  /* 0x00000001d11c7824 */ /* 0x000fe200078e0a21 */
[----:B------:R-:W-:Y:S01]  /*45c0*/  ISETP.LT.OR P6, PT, R9, R205, P6 ;  /* 0x000000cd0900720c */ /* 0x000fe200037c1670 */
[----:B------:R-:W-:Y:S01]  /*45d0*/  IMAD.IADD R9, R206, 0x1, -R9 ;  /* 0x00000001ce097824 */ /* 0x000fe200078e0a09 */
[----:B------:R-:W-:Y:S01]  /*45e0*/  FSEL R10, R10, -INF , !P3 ;  /* 0xff8000000a0a7808 */ /* 0x000fe20005800000 */
[----:B------:R-:W-:Y:S01]  /*45f0*/  IMAD.MOV.U32 R35, RZ, RZ, R14 ;  /* 0x000000ffff237224 */ /* 0x000fe200078e000e */
[----:B------:R-:W-:Y:S01]  /*4600*/  IABS R14, R28 ;  /* 0x0000001c000e7213 */ /* 0x000fe20000000000 */
[----:B-1----:R-:W-:Y:S01]  /*4610*/  FFMA.FTZ R54, R15, -UR19, R54 ;  /* 0x800000130f367c23 */ /* 0x002fe20008010036 */
[----:B------:R-:W-:Y:S01]  /*4620*/  IABS R34, R9 ;  /* 0x0000000900227213 */ /* 0x000fe20000000000 */
[----:B------:R-:W-:Y:S01]  /*4630*/  IMAD.IADD R50, R206, 0x1, -R33 ;  /* 0x00000001ce327824 */ /* 0x000fe200078e0a21 */
[----:B------:R1:W2:Y:S01]  /*4640*/  I2F R36, R14 ;  /* 0x0000000e00247306 */ /* 0x0002a20000201400 */
[----:B------:R-:W-:-:S02]  /*4650*/  FSEL R9, R48, -INF , !P5 ;  /* 0xff80000030097808 */ /* 0x000fc40006800000 */
[C---:B------:R-:W-:Y:S01]  /*4660*/  ISETP.GE.AND P3, PT, R8.reuse, R207, PT ;  /* 0x000000cf0800720c */ /* 0x040fe20003f66270 */
[----:B------:R-:W-:Y:S01]  /*4670*/  IMAD.MOV.U32 R48, RZ, RZ, R34 ;  /* 0x000000ffff307224 */ /* 0x000fe200078e0022 */
[----:B------:R-:W-:Y:S01]  /*4680*/  ISETP.GE.AND P5, PT, R8, R204, PT ;  /* 0x000000cc0800720c */ /* 0x000fe20003fa6270 */
[----:B------:R-:W-:Y:S01]  /*4690*/  IMAD.IADD R34, R206, 0x1, -R8 ;  /* 0x00000001ce227824 */ /* 0x000fe200078e0a08 */
[C---:B------:R-:W-:Y:S01]  /*46a0*/  ISETP.LT.OR P3, PT, R8.reuse, R208, P3 ;  /* 0x000000d00800720c */ /* 0x040fe20001f61670 */
[----:B------:R-:W3:Y:S01]  /*46b0*/  I2F R35, R35 ;  /* 0x0000002300237306 */ /* 0x000ee20000201400 */
[----:B------:R-:W-:Y:S02]  /*46c0*/  ISETP.LT.OR P5, PT, R8, R205, P5 ;  /* 0x000000cd0800720c */ /* 0x000fe40002fa1670 */
[----:B------:R-:W-:Y:S02]  /*46d0*/  FSEL R8, R47, -INF , !P4 ;  /* 0xff8000002f087808 */ /* 0x000fe40006000000 */
[----:B------:R-:W-:-:S02]  /*46e0*/  FSEL R169, R52, -INF , !P2 ;  /* 0xff80000034a97808 */ /* 0x000fc40005000000 */
[C---:B------:R-:W-:Y:S01]  /*46f0*/  ISETP.GE.AND P4, PT, R33.reuse, R207, PT ;  /* 0x000000cf2100720c */ /* 0x040fe20003f86270 */
[----:B-1----:R-:W1:Y:S01]  /*4700*/  LDSM.16.M88.4 R12, [R180+0x5800] ;  /* 0x00580000b40c783b */ /* 0x002e620000000200 */
[----:B------:R-:W-:Y:S01]  /*4710*/  ISETP.GE.AND P2, PT, R33, R204, PT ;  /* 0x000000cc2100720c */ /* 0x000fe20003f46270 */
[----:B------:R-:W4:Y:S01]  /*4720*/  I2F R48, R48 ;  /* 0x0000003000307306 */ /* 0x000f220000201400 */
[----:B------:R-:W-:Y:S01]  /*4730*/  IABS R47, R34 ;  /* 0x00000022002f7213 */ /* 0x000fe20000000000 */
[----:B--2---:R-:W-:Y:S01]  /*4740*/  FFMA.FTZ R17, R36, -UR19, R17 ;  /* 0x8000001324117c23 */ /* 0x004fe20008010011 */
[----:B------:R-:W-:Y:S01]  /*4750*/  IADD3 R28, R56, 0x38, RZ ;  /* 0x00000038381c7810 */ /* 0x000fe20007ffe0ff */
[----:B------:R-:W-:-:S04]  /*4760*/  DEPBAR.LE SB0, 0x0 ;  /* 0x000080000000791a */ /* 0x000fc80000000000 */
[----:B------:R-:W-:Y:S01]  /*4770*/  IADD3 R56, R56, 0x39, RZ ;  /* 0x0000003938387810 */ /* 0x000fe20007ffe0ff */
[----:B---3--:R-:W-:Y:S01]  /*4780*/  FFMA.FTZ R16, R35, -UR19, R16 ;  /* 0x8000001323107c23 */ /* 0x008fe20008010010 */
[----:B------:R-:W-:Y:S01]  /*4790*/  ISETP.LT.OR P4, PT, R33, R208, P4 ;  /* 0x000000d02100720c */ /* 0x000fe20002781670 */
[----:B------:R-:W-:Y:S01]  /*47a0*/  IMAD.IADD R29, R209, 0x1, -R28 ;  /* 0x00000001d11d7824 */ /* 0x000fe200078e0a1c */
[----:B------:R-:W-:Y:S01]  /*47b0*/  ISETP.LT.OR P2, PT, R33, R205, P2 ;  /* 0x000000cd2100720c */ /* 0x000fe20001741670 */
[----:B------:R-:W-:Y:S01]  /*47c0*/  IMAD.MOV.U32 R33, RZ, RZ, R47 ;  /* 0x000000ffff217224 */ /* 0x000fe200078e002f */
[----:B------:R-:W-:Y:S01]  /*47d0*/  IABS R31, R31 ;  /* 0x0000001f001f7213 */ /* 0x000fe20000000000 */
[----:B------:R-:W-:Y:S01]  /*47e0*/  IMAD.IADD R47, R206, 0x1, -R38 ;  /* 0x00000001ce2f7824 */ /* 0x000fe200078e0a26 */
[----:B------:R-:W-:Y:S01]  /*47f0*/  FSEL R164, R54, -INF , !P1 ;  /* 0xff80000036a47808 */ /* 0x000fe20004800000 */
[----:B------:R-:W-:Y:S01]  /*4800*/  IMAD.IADD R49, R209, 0x1, -R56 ;  /* 0x00000001d1317824 */ /* 0x000fe200078e0a38 */
[----:B------:R-:W-:Y:S01]  /*4810*/  FSEL R161, R53, -INF , !P0 ;  /* 0xff80000035a17808 */ /* 0x000fe20004000000 */
[----:B------:R-:W2:Y:S01]  /*4820*/  I2F R33, R33 ;  /* 0x0000002100217306 */ /* 0x000ea20000201400 */
[----:B------:R-:W-:Y:S01]  /*4830*/  IABS R47, R47 ;  /* 0x0000002f002f7213 */ /* 0x000fe20000000000 */
[----:B----4-:R-:W-:Y:S01]  /*4840*/  FFMA.FTZ R48, R48, -UR19, R55 ;  /* 0x8000001330307c23 */ /* 0x010fe20008010037 */
[----:B------:R-:W-:-:S02]  /*4850*/  IABS R49, R49 ;  /* 0x0000003100317213 */ /* 0x000fc40000000000 */
[C---:B------:R-:W-:Y:S02]  /*4860*/  ISETP.GE.AND P1, PT, R38.reuse, R207, PT ;  /* 0x000000cf2600720c */ /* 0x040fe40003f26270 */
[C---:B------:R-:W-:Y:S01]  /*4870*/  ISETP.GE.AND P0, PT, R38.reuse, R204, PT ;  /* 0x000000cc2600720c */ /* 0x040fe20003f06270 */
[----:B------:R3:W-:Y:S01]  /*4880*/  I2F R34, R49 ;  /* 0x0000003100227306 */ /* 0x0007e20000201400 */
[C---:B------:R-:W-:Y:S02]  /*4890*/  ISETP.LT.OR P1, PT, R38.reuse, R208, P1 ;  /* 0x000000d02600720c */ /* 0x040fe40000f21670 */
[----:B------:R-:W-:Y:S02]  /*48a0*/  ISETP.LT.OR P0, PT, R38, R205, P0 ;  /* 0x000000cd2600720c */ /* 0x000fe40000701670 */
[----:B------:R-:W-:Y:S01]  /*48b0*/  FSEL R167, R16, -INF , !P3 ;  /* 0xff80000010a77808 */ /* 0x000fe20005800000 */
[----:B------:R-:W-:Y:S01]  /*48c0*/  IMAD.IADD R16, R206, 0x1, -R28 ;  /* 0x00000001ce107824 */ /* 0x000fe200078e0a1c */
[----:B------:R-:W-:Y:S01]  /*48d0*/  IABS R30, R30 ;  /* 0x0000001e001e7213 */ /* 0x000fe20000000000 */
[----:B------:R-:W-:Y:S01]  /*48e0*/  I2F R31, R31 ;  /* 0x0000001f001f7306 */ /* 0x000fe20000201400 */
[----:B------:R-:W-:Y:S01]  /*48f0*/  IABS R29, R29 ;  /* 0x0000001d001d7213 */ /* 0x000fe20000000000 */
[----:B--2---:R-:W-:Y:S01]  /*4900*/  FFMA.FTZ R18, R33, -UR19, R18 ;  /* 0x8000001321127c23 */ /* 0x004fe20008010012 */
[----:B-1----:R-:W-:Y:S01]  /*4910*/  HMMA.16816.F32.BF16 R68, R40, R12, R68 ;  /* 0x0000000c2844723c */ /* 0x002fe20000041844 */
[----:B------:R-:W-:-:S02]  /*4920*/  IABS R16, R16 ;  /* 0x0000001000107213 */ /* 0x000fc40000000000 */
[----:B------:R-:W-:Y:S02]  /*4930*/  FSEL R214, R48, -INF , !P6 ;  /* 0xff80000030d67808 */ /* 0x000fe40007000000 */
[----:B------:R-:W1:Y:S01]  /*4940*/  I2F R13, R47 ;  /* 0x0000002f000d7306 */ /* 0x000e620000201400 */
[----:B---3--:R-:W-:Y:S01]  /*4950*/  IABS R49, R50 ;  /* 0x0000003200317213 */ /* 0x008fe20000000000 */
[----:B------:R-:W-:Y:S01]  /*4960*/  IMAD.IADD R12, R206, 0x1, -R46 ;  /* 0x00000001ce0c7824 */ /* 0x000fe200078e0a2e */
[----:B------:R-:W-:Y:S01]  /*4970*/  HMMA.16816.F32.BF16 R72, R40, R14, R72 ;  /* 0x0000000e2848723c */ /* 0x000fe20000041848 */
[----:B------:R-:W-:Y:S02]  /*4980*/  FSEL R168, R18, -INF , !P5 ;  /* 0xff80000012a87808 */ /* 0x000fe40006800000 */
[----:B------:R-:W-:Y:S02]  /*4990*/  FSEL R163, R17, -INF , !P4 ;  /* 0xff80000011a37808 */ /* 0x000fe40006000000 */
[----:B------:R-:W2:Y:S01]  /*49a0*/  I2F R38, R49 ;  /* 0x0000003100267306 */ /* 0x000ea20000201400 */
[----:B------:R-:W-:Y:S01]  /*49b0*/  IABS R12, R12 ;  /* 0x0000000c000c7213 */ /* 0x000fe20000000000 */
[----:B------:R-:W-:Y:S01]  /*49c0*/  IMAD.IADD R14, R206, 0x1, -R56 ;  /* 0x00000001ce0e7824 */ /* 0x000fe200078e0a38 */
[----:B------:R-:W-:-:S02]  /*49d0*/  ISETP.GE.AND P6, PT, R46, R207, PT ;  /* 0x000000cf2e00720c */ /* 0x000fc40003fc6270 */
[----:B------:R-:W-:Y:S02]  /*49e0*/  ISETP.GE.AND P3, PT, R46, R204, PT ;  /* 0x000000cc2e00720c */ /* 0x000fe40003f66270 */
[----:B------:R-:W-:Y:S01]  /*49f0*/  IABS R14, R14 ;  /* 0x0000000e000e7213 */ /* 0x000fe20000000000 */
[----:B------:R-:W3:Y:S01]  /*4a00*/  I2F R30, R30 ;  /* 0x0000001e001e7306 */ /* 0x000ee20000201400 */
[-C--:B------:R-:W-:Y:S02]  /*4a10*/  ISETP.GE.AND P5, PT, R28, R207.reuse, PT ;  /* 0x000000cf1c00720c */ /* 0x080fe40003fa6270 */
[----:B-1----:R-:W-:Y:S01]  /*4a20*/  FFMA.FTZ R13, R13, -UR19, R70 ;  /* 0x800000130d0d7c23 */ /* 0x002fe20008010046 */
[----:B------:R-:W-:Y:S01]  /*4a30*/  ISETP.GE.AND P4, PT, R56, R207, PT ;  /* 0x000000cf3800720c */ /* 0x000fe20003f86270 */
[----:B------:R-:W-:Y:S01]  /*4a40*/  FFMA.FTZ R31, R31, -UR19, R68 ;  /* 0x800000131f1f7c23 */ /* 0x000fe20008010044 */
[----:B------:R-:W-:Y:S02]  /*4a50*/  ISETP.LT.OR P6, PT, R46, R208, P6 ;  /* 0x000000d02e00720c */ /* 0x000fe400037c1670 */
[----:B------:R-:W1:Y:S01]  /*4a60*/  I2F R29, R29 ;  /* 0x0000001d001d7306 */ /* 0x000e620000201400 */
[----:B------:R-:W-:Y:S01]  /*4a70*/  FSEL R166, R13, -INF , !P0 ;  /* 0xff8000000da67808 */ /* 0x000fe20004000000 */
[----:B--2---:R-:W-:Y:S01]  /*4a80*/  FFMA.FTZ R19, R38, -UR19, R19 ;  /* 0x8000001326137c23 */ /* 0x004fe20008010013 */
[----:B------:R-:W-:Y:S01]  /*4a90*/  PLOP3.LUT P0, PT, PT, PT, UP0, 0x80, 0x0 ;  /* 0x000000000000781c */ /* 0x000fe20003f0f008 */
[----:B------:R-:W-:Y:S01]  /*4aa0*/  FFMA.FTZ R34, R34, -UR19, R73 ;  /* 0x8000001322227c23 */ /* 0x000fe20008010049 */
[----:B------:R-:W-:-:S02]  /*4ab0*/  FSEL R213, R31, -INF , !P1 ;  /* 0xff8000001fd57808 */ /* 0x000fc40004800000 */
[----:B------:R-:W-:Y:S01]  /*4ac0*/  FSEL R212, R19, -INF , !P2 ;  /* 0xff80000013d47808 */ /* 0x000fe20005000000 */
[----:B------:R-:W2:Y:S01]  /*4ad0*/  I2F R12, R12 ;  /* 0x0000000c000c7306 */ /* 0x000ea20000201400 */
[-C--:B------:R-:W-:Y:S01]  /*4ae0*/  ISETP.GE.AND P2, PT, R28, R204.reuse, PT ;  /* 0x000000cc1c00720c */ /* 0x080fe20003f46270 */
[----:B---3--:R-:W-:Y:S01]  /*4af0*/  FFMA.FTZ R30, R30, -UR19, R69 ;  /* 0x800000131e1e7c23 */ /* 0x008fe20008010045 */
[----:B------:R-:W-:Y:S02]  /*4b00*/  ISETP.GE.AND P1, PT, R56, R204, PT ;  /* 0x000000cc3800720c */ /* 0x000fe40003f26270 */
[-C--:B------:R-:W-:Y:S02]  /*4b10*/  ISETP.LT.OR P3, PT, R46, R205.reuse, P3 ;  /* 0x000000cd2e00720c */ /* 0x080fe40001f61670 */
[CC--:B------:R-:W-:Y:S01]  /*4b20*/  ISETP.LT.OR P5, PT, R28.reuse, R208.reuse, P5 ;  /* 0x000000d01c00720c */ /* 0x0c0fe20002fa1670 */
[----:B------:R-:W3:Y:S01]  /*4b30*/  I2F R15, R16 ;  /* 0x00000010000f7306 */ /* 0x000ee20000201400 */
[----:B-1----:R-:W-:Y:S01]  /*4b40*/  FFMA.FTZ R29, R29, -UR19, R72 ;  /* 0x800000131d1d7c23 */ /* 0x002fe20008010048 */
[----:B------:R-:W-:Y:S01]  /*4b50*/  ISETP.LT.OR P2, PT, R28, R205, P2 ;  /* 0x000000cd1c00720c */ /* 0x000fe20001741670 */
[----:B------:R-:W-:Y:S01]  /*4b60*/  BAR.SYNC.DEFER_BLOCKING 0x0 ;  /* 0x0000000000007b1d */ /* 0x000fe20000010000 */
[----:B------:R-:W-:-:S02]  /*4b70*/  ISETP.LT.OR P4, PT, R56, R208, P4 ;  /* 0x000000d03800720c */ /* 0x000fc40002781670 */
[----:B------:R-:W-:Y:S01]  /*4b80*/  ISETP.LT.OR P1, PT, R56, R205, P1 ;  /* 0x000000cd3800720c */ /* 0x000fe20000f21670 */
[----:B--2---:R-:W-:Y:S02]  /*4b90*/  FFMA.FTZ R12, R12, -UR19, R71 ;  /* 0x800000130c0c7c23 */ /* 0x004fe40008010047 */
[----:B------:R-:W1:Y:S01]  /*4ba0*/  I2F R14, R14 ;  /* 0x0000000e000e7306 */ /* 0x000e620000201400 */
[----:B------:R-:W-:Y:S02]  /*4bb0*/  FSEL R171, R30, -INF , !P6 ;  /* 0xff8000001eab7808 */ /* 0x000fe40007000000 */
[----:B------:R-:W-:Y:S02]  /*4bc0*/  FSEL R147, R29, -INF , !P5 ;  /* 0xff8000001d937808 */ /* 0x000fe40006800000 */
[----:B------:R-:W-:Y:S01]  /*4bd0*/  FSEL R146, R12, -INF , !P3 ;  /* 0xff8000000c927808 */ /* 0x000fe20005800000 */
[----:B---3--:R-:W-:Y:S01]  /*4be0*/  FFMA.FTZ R74, R15, -UR19, R74 ;  /* 0x800000130f4a7c23 */ /* 0x008fe2000801004a */
[----:B------:R-:W-:-:S04]  /*4bf0*/  FSEL R145, R34, -INF , !P4 ;  /* 0xff80000022917808 */ /* 0x000fc80006000000 */
[----:B------:R-:W-:Y:S01]  /*4c00*/  FSEL R144, R74, -INF , !P2 ;  /* 0xff8000004a907808 */ /* 0x000fe20005000000 */
[----:B-1----:R-:W-:-:S05]  /*4c10*/  FFMA.FTZ R75, R14, -UR19, R75 ;  /* 0x800000130e4b7c23 */ /* 0x002fca000801004b */
[----:B------:R-:W-:Y:S01]  /*4c20*/  FSEL R162, R75, -INF , !P1 ;  /* 0xff8000004ba27808 */ /* 0x000fe20004800000 */
[----:B------:R-:W-:Y:S05]  /*4c30*/  @!P0 BRA `(.L_x_427) ;  /* 0x0000039000008947 */ /* 0x000fea0003800000 */
[----:B------:R-:W-:Y:S01]  /*4c40*/  UIADD3 UR5, UR13, -0x2, URZ ;  /* 0xfffffffe0d057890 */ /* 0x000fe2000fffe03f */
[----:B------:R-:W-:Y:S01]  /*4c50*/  ISETP.GE.AND P5, PT, R210, c[0x0][0x220], PT ;  /* 0x00008800d2007a0c */ /* 0x000fe20003fa6270 */
[----:B------:R-:W-:Y:S01]  /*4c60*/  BSSY B0, `(.L_x_428) ;  /* 0x0000035000007945 */ /* 0x000fe20003800000 */
[----:B------:R-:W-:Y:S01]  /*4c70*/  ISETP.GE.AND P4, PT, R197, c[0x0][0x220], PT ;  /* 0x00008800c5007a0c */ /* 0x000fe20003f86270 */
[----:B------:R-:W-:Y:S01]  /*4c80*/  USHF.R.S32.HI UR4, URZ, 0x1f, UR5 ;  /* 0x0000001f3f047899 */ /* 0x000fe20008011405 */
[----:B------:R-:W-:Y:S01]  /*4c90*/  ISETP.GE.AND P2, PT, R196, c[0x0][0x220], PT ;  /* 0x00008800c4007a0c */ /* 0x000fe20003f46270 */
[----:B------:R-:W-:Y:S01]  /*4ca0*/  UIMAD UR24, UR24, UR5, URZ ;  /* 0x00000005181872a4 */ /* 0x000fe2000f8e023f */
[----:B------:R-:W-:-:S03]  /*4cb0*/  IMAD.WIDE.U32 R14, R3, UR5, R202 ;  /* 0x00000005030e7c25 */ /* 0x000fc6000f8e00ca */
[----:B------:R-:W-:-:S04]  /*4cc0*/  UIMAD UR4, UR4, UR25, UR24 ;  /* 0x00000019040472a4 */ /* 0x000fc8000f8e0218 */
[C---:B------:R-:W-:Y:S01]  /*4cd0*/  @!P5 LEA R30, P6, R14.reuse, c[0x0][0x168], 0x1 ;  /* 0x00005a000e1eda11 */ /* 0x040fe200078c08ff */
[----:B------:R1:W-:Y:S01]  /*4ce0*/  @P5 STS.128 [R199+0xc000], RZ ;  /* 0x00c000ffc7005388 */ /* 0x0003e20000000c00 */
[----:B------:R-:W-:Y:S02]  /*4cf0*/  IADD3 R3, R15, UR4, RZ ;  /* 0x000000040f037c10 */ /* 0x000fe4000fffe0ff */
        /* <DEDUP_REMOVED lines=43> */
.L_x_429:
[----:B------:R-:W-:Y:S05]  /*4fb0*/  BSYNC B0 ;  /* 0x0000000000007941 */ /* 0x000fea0003800000 */
.L_x_428:
[----:B------:R-:W0:Y:S02]  /*4fc0*/  LDGDEPBAR ;  /* 0x00000000000079af */ /* 0x000e240000000000 */
.L_x_427:
        /* <DEDUP_REMOVED lines=74> */
[----:B------:R-:W2:Y:S01]  /*5470*/  LDSM.16.MT88.4 R4, [R184+0x16000] ;  /* 0x01600000b804783b */ /* 0x000ea20000004200 */
[--C-:B------:R-:W-:Y:S02]  /*5480*/  FFMA.FTZ R2, R9, c[0x0][0x23c], -R170.reuse ;  /* 0x00008f0009027a23 */ /* 0x100fe400000108aa */
[--C-:B------:R-:W-:Y:S01]  /*5490*/  FFMA.FTZ R149, R10, c[0x0][0x23c], -R165.reuse ;  /* 0x00008f000a957a23 */ /* 0x100fe200000108a5 */
[----:B------:R-:W-:Y:S01]  /*54a0*/  LDSM.16.MT88.4 R32, [R184+0x12800] ;  /* 0x01280000b820783b */ /* 0x000fe20000004200 */
[----:B------:R-:W-:Y:S01]  /*54b0*/  FFMA.FTZ R0, R8, c[0x0][0x23c], -R165 ;  /* 0x00008f0008007a23 */ /* 0x000fe200000108a5 */
[----:B------:R-:W-:Y:S01]  /*54c0*/  MUFU.EX2 R155, R155 ;  /* 0x0000009b009b7308 */ /* 0x000fe20000000800 */
[--C-:B------:R-:W-:Y:S01]  /*54d0*/  FFMA.FTZ R153, R27, c[0x0][0x23c], -R170.reuse ;  /* 0x00008f001b997a23 */ /* 0x100fe200000108aa */
[----:B------:R-:W2:Y:S01]  /*54e0*/  LDSM.16.MT88.4 R8, [R188+0x14800] ;  /* 0x01480000bc08783b */ /* 0x000ea20000004200 */
[----:B------:R-:W-:-:S02]  /*54f0*/  FFMA.FTZ R134, R25, c[0x0][0x23c], -R170 ;  /* 0x00008f0019867a23 */ /* 0x000fc400000108aa */
[--C-:B------:R-:W-:Y:S01]  /*5500*/  FFMA.FTZ R150, R24, c[0x0][0x23c], -R165.reuse ;  /* 0x00008f0018967a23 */ /* 0x100fe200000108a5 */
[----:B------:R-:W-:Y:S01]  /*5510*/  LDSM.16.MT88.4 R28, [R186+0x14800] ;  /* 0x01480000ba1c783b */ /* 0x000fe20000004200 */
        /* <DEDUP_REMOVED lines=218> */
[----:B------:R-:W-:-:S04]  /*62c0*/  DEPBAR.LE SB0, 0x0 ;  /* 0x000080000000791a */ /* 0x000fc80000000000 */
[----:B------:R-:W-:Y:S01]  /*62d0*/  UIADD3 UR22, UR13, -0x2, URZ ;  /* 0xfffffffe0d167890 */ /* 0x000fe2000fffe03f */
[----:B------:R-:W-:Y:S01]  /*62e0*/  BAR.SYNC.DEFER_BLOCKING 0x0 ;  /* 0x0000000000007b1d */ /* 0x000fe20000010000 */
[----:B------:R-:W-:Y:S02]  /*62f0*/  ISETP.GE.AND P4, PT, R210, c[0x0][0x220], PT ;  /* 0x00008800d2007a0c */ /* 0x000fe40003f86270 */
[----:B------:R-:W-:Y:S01]  /*6300*/  ISETP.GE.AND P3, PT, R197, c[0x0][0x220], PT ;  /* 0x00008800c5007a0c */ /* 0x000fe20003f66270 */
[----:B------:R-:W-:Y:S01]  /*6310*/  USHF.R.S32.HI UR5, URZ, 0x1f, UR22 ;  /* 0x0000001f3f057899 */ /* 0x000fe20008011416 */
[----:B------:R-:W-:Y:S01]  /*6320*/  ISETP.GE.AND P2, PT, R196, c[0x0][0x220], PT ;  /* 0x00008800c4007a0c */ /* 0x000fe20003f46270 */
[----:B------:R-:W-:Y:S01]  /*6330*/  UIMAD UR4, UR17, UR22, URZ ;  /* 0x00000016110472a4 */ /* 0x000fe2000f8e023f */
[----:B------:R-:W-:Y:S01]  /*6340*/  IMAD.WIDE.U32 R4, R195, UR22, R22 ;  /* 0x00000016c3047c25 */ /* 0x000fe2000f8e0016 */
[----:B------:R-:W-:Y:S02]  /*6350*/  UISETP.GT.AND UP0, UPT, UR22, UR7, UPT ;  /* 0x000000071600728c */ /* 0x000fe4000bf04270 */
[----:B------:R-:W-:-:S04]  /*6360*/  UIMAD UR4, UR5, UR16, UR4 ;  /* 0x00000010050472a4 */ /* 0x000fc8000f8e0204 */
[C---:B------:R-:W-:Y:S02]  /*6370*/  @!P4 LEA R10, P6, R4.reuse, c[0x0][0x170], 0x1 ;  /* 0x00005c00040aca11 */ /* 0x040fe400078c08ff */
[----:B------:R-:W-:Y:S02]  /*6380*/  IADD3 R0, R5, UR4, RZ ;  /* 0x0000000405007c10 */ /* 0x000fe4000fffe0ff */
[C---:B------:R-:W-:Y:S02]  /*6390*/  @!P3 LEA R8, P1, R4.reuse, c[0x0][0x170], 0x1 ;  /* 0x00005c000408ba11 */ /* 0x040fe400078208ff */
[C---:B------:R-:W-:Y:S02]  /*63a0*/  @!P2 LEA R6, P0, R4.reuse, c[0x0][0x170], 0x1 ;  /* 0x00005c000406aa11 */ /* 0x040fe400078008ff */
[C---:B------:R-:W-:Y:S02]  /*63b0*/  IADD3 R5, P5, R4.reuse, UR18, RZ ;  /* 0x0000001204057c10 */ /* 0x040fe4000ffbe0ff */
[C-C-:B------:R-:W-:Y:S01]  /*63c0*/  @!P4 LEA.HI.X R11, R4.reuse, c[0x0][0x174], R0.reuse, 0x1, P6 ;  /* 0x00005d00040bca11 */ /* 0x140fe200030f0c00 */
[----:B------:R-:W-:Y:S01]  /*63d0*/  @P4 STS.128 [R199+0x12000], RZ ;  /* 0x012000ffc7004388 */ /* 0x000fe20000000c00 */
[----:B------:R-:W-:-:S02]  /*63e0*/  @!P3 LEA.HI.X R9, R4, c[0x0][0x174], R0, 0x1, P1 ;  /* 0x00005d000409ba11 */ /* 0x000fc400008f0c00 */
[----:B------:R-:W-:Y:S01]  /*63f0*/  @!P2 LEA.HI.X R7, R4, c[0x0][0x174], R0, 0x1, P0 ;  /* 0x00005d000407aa11 */ /* 0x000fe200000f0c00 */
[----:B------:R-:W-:Y:S01]  /*6400*/  @!PT LDS RZ, [RZ] ;  /* 0x00000000fffff984 */ /* 0x000fe20000000800 */
[----:B------:R-:W-:Y:S01]  /*6410*/  @!PT LDS RZ, [RZ] ;  /* 0x00000000fffff984 */ /* 0x000fe20000000800 */
[----:B------:R-:W-:Y:S01]  /*6420*/  @!PT LDS RZ, [RZ] ;  /* 0x00000000fffff984 */ /* 0x000fe20000000800 */
[----:B------:R1:W-:Y:S01]  /*6430*/  @!P4 LDGSTS.E.BYPASS.LTC128B.128 [R199+0x12000], [R10.64] ;  /* 0x120000000ac7cfae */ /* 0x0003e2000b901d4e */
[C---:B------:R-:W-:Y:S02]  /*6440*/  @!P4 LEA R12, P0, R5.reuse, c[0x0][0x170], 0x1 ;  /* 0x00005c00050cca11 */ /* 0x040fe400078008ff */
        /* <DEDUP_REMOVED lines=8> */
[----:B------:R-:W-:-:S02]  /*64d0*/  @!P4 LEA.HI.X R13, R5, c[0x0][0x174], R0, 0x1, P0 ;  /* 0x00005d00050dca11 */ /* 0x000fc400000f0c00 */
[C-C-:B------:R-:W-:Y:S01]  /*64e0*/  @!P3 LEA.HI.X R19, R5.reuse, c[0x0][0x174], R0.reuse, 0x1, P5 ;  /* 0x00005d000513ba11 */ /* 0x140fe200028f0c00 */
[----:B------:R-:W-:Y:S01]  /*64f0*/  @P2 STS.128 [R199+0x16000], RZ ;  /* 0x016000ffc7002388 */ /* 0x000fe20000000c00 */
[----:B------:R-:W-:-:S03]  /*6500*/  @!P2 LEA.HI.X R17, R5, c[0x0][0x174], R0, 0x1, P1 ;  /* 0x00005d000511aa11 */ /* 0x000fc600008f0c00 */
        /* <DEDUP_REMOVED lines=20> */
[----:B------:R-:W3:Y:S04]  /*6650*/  LDSM.16.M88.4 R144, [R193+0xc000] ;  /* 0x00c00000c190783b */ /* 0x000ee80000000200 */
[----:B------:R-:W5:Y:S04]  /*6660*/  LDSM.16.M88.4 R136, [R193+0xc800] ;  /* 0x00c80000c188783b */ /* 0x000f680000000200 */
[----:B------:R-:W5:Y:S04]  /*6670*/  LDSM.16.M88.4 R28, [R193+0xd000] ;  /* 0x00d00000c11c783b */ /* 0x000f680000000200 */
[----:B-1----:R-:W1:Y:S04]  /*6680*/  LDSM.16.M88.4 R8, [R193+0xd800] ;  /* 0x00d80000c108783b */ /* 0x002e680000000200 */
[----:B------:R-:W-:Y:S04]  /*6690*/  LDSM.16.M88.4 R160, [R192] ;  /* 0x00000000c0a0783b */ /* 0x000fe80000000200 */
[----:B--2---:R-:W2:Y:S04]  /*66a0*/  LDSM.16.M88.4 R4, [R191] ;  /* 0x00000000bf04783b */ /* 0x004ea80000000200 */
[----:B------:R-:W1:Y:S04]  /*66b0*/  LDSM.16.M88.4 R148, [R183] ;  /* 0x00000000b794783b */ /* 0x000e680000000200 */
[----:B------:R-:W1:Y:S04]  /*66c0*/  LDSM.16.M88.4 R24, [R182] ;  /* 0x00000000b618783b */ /* 0x000e680000000200 */
[----:B------:R-:W1:Y:S04]  /*66d0*/  LDSM.16.M88.4 R228, [R181] ;  /* 0x00000000b5e4783b */ /* 0x000e680000000200 */
[----:B------:R-:W-:Y:S01]  /*66e0*/  LDSM.16.M88.4 R152, [R187+0xc000] ;  /* 0x00c00000bb98783b */ /* 0x000fe20000000200 */
[C---:B---3--:R-:W-:Y:S03]  /*66f0*/  HMMA.16816.F32.BF16 R12, R164.reuse, R144, RZ ;  /* 0x00000090a40c723c */ /* 0x048fe600000418ff */
[----:B----4-:R-:W-:Y:S04]  /*6700*/  LDSM.16.M88.4 R16, [R187+0xc800] ;  /* 0x00c80000bb10783b */ /* 0x010fe80000000200 */
[----:B------:R-:W-:Y:S01]  /*6710*/  LDSM.16.M88.4 R224, [R187+0xd800] ;  /* 0x00d80000bbe0783b */ /* 0x000fe20000000200 */
[C---:B------:R-:W-:Y:S03]  /*6720*/  HMMA.16816.F32.BF16 R144, R164.reuse, R146, RZ ;  /* 0x00000092a490723c */ /* 0x040fe600000418ff */
[----:B------:R-:W-:Y:S04]  /*6730*/  LDSM.16.M88.4 R156, [R189] ;  /* 0x00000000bd9c783b */ /* 0x000fe80000000200 */
[----:B------:R-:W-:Y:S01]  /*6740*/  LDSM.16.M88.4 R220, [R180] ;  /* 0x00000000b4dc783b */ /* 0x000fe20000000200 */
[C---:B-----5:R-:W-:Y:S03]  /*6750*/  HMMA.16816.F32.BF16 R140, R164.reuse, R136, RZ ;  /* 0x00000088a48c723c */ /* 0x060fe600000418ff */
[----:B------:R-:W0:Y:S05]  /*6760*/  LDGDEPBAR ;  /* 0x00000000000079af */ /* 0x000e2a0000000000 */
[C---:B------:R-:W-:Y:S08]  /*6770*/  HMMA.16816.F32.BF16 R136, R164.reuse, R138, RZ ;  /* 0x0000008aa488723c */ /* 0x040ff000000418ff */
[C---:B------:R-:W-:Y:S08]  /*6780*/  HMMA.16816.F32.BF16 R32, R164.reuse, R28, RZ ;  /* 0x0000001ca420723c */ /* 0x040ff000000418ff */
[C---:B------:R-:W-:Y:S08]  /*6790*/  HMMA.16816.F32.BF16 R28, R164.reuse, R30, RZ ;  /* 0x0000001ea41c723c */ /* 0x040ff000000418ff */
[C---:B-1----:R-:W-:Y:S08]  /*67a0*/  HMMA.16816.F32.BF16 R168, R164.reuse, R8, RZ ;  /* 0x00000008a4a8723c */ /* 0x042ff000000418ff */
[----:B------:R-:W-:Y:S01]  /*67b0*/  HMMA.16816.F32.BF16 R164, R164, R10, RZ ;  /* 0x0000000aa4a4723c */ /* 0x000fe200000418ff */
[----:B------:R-:W1:Y:S07]  /*67c0*/  LDSM.16.M88.4 R8, [R190] ;  /* 0x00000000be08783b */ /* 0x000e6e0000000200 */
[C---:B--2---:R-:W-:Y:S08]  /*67d0*/  HMMA.16816.F32.BF16 R12, R160.reuse, R4, R12 ;  /* 0x00000004a00c723c */ /* 0x044ff0000004180c */
[C---:B------:R-:W-:Y:S01]  /*67e0*/  HMMA.16816.F32.BF16 R144, R160.reuse, R6, R144 ;  /* 0x00000006a090723c */ /* 0x040fe20000041890 */
[----:B------:R-:W2:Y:S07]  /*67f0*/  LDSM.16.M88.4 R4, [R187+0xd000] ;  /* 0x00d00000bb04783b */ /* 0x000eae0000000200 */
[C---:B------:R-:W-:Y:S08]  /*6800*/  HMMA.16816.F32.BF16 R140, R160.reuse, R148, R140 ;  /* 0x00000094a08c723c */ /* 0x040ff0000004188c */
[C---:B------:R-:W-:Y:S01]  /*6810*/  HMMA.16816.F32.BF16 R136, R160.reuse, R150, R136 ;  /* 0x00000096a088723c */ /* 0x040fe20000041888 */
[----:B------:R-:W3:Y:S07]  /*6820*/  LDSM.16.M88.4 R148, [R180+0x800] ;  /* 0x00080000b494783b */ /* 0x000eee0000000200 */
[C---:B------:R-:W-:Y:S08]  /*6830*/  HMMA.16816.F32.BF16 R32, R160.reuse, R24, R32 ;  /* 0x00000018a020723c */ /* 0x040ff00000041820 */
[C---:B------:R-:W-:Y:S01]  /*6840*/  HMMA.16816.F32.BF16 R28, R160.reuse, R26, R28 ;  /* 0x0000001aa01c723c */ /* 0x040fe2000004181c */
[----:B------:R-:W4:Y:S07]  /*6850*/  LDSM.16.M88.4 R24, [R180+0x1000] ;  /* 0x00100000b418783b */ /* 0x000f2e0000000200 */
[C---:B------:R-:W-:Y:S08]  /*6860*/  HMMA.16816.F32.BF16 R168, R160.reuse, R228, R168 ;  /* 0x000000e4a0a8723c */ /* 0x040ff000000418a8 */
[----:B------:R-:W-:Y:S01]  /*6870*/  HMMA.16816.F32.BF16 R164, R160, R230, R164 ;  /* 0x000000e6a0a4723c */ /* 0x000fe200000418a4 */
[----:B------:R-:W5:Y:S04]  /*6880*/  LDSM.16.M88.4 R160, [R180+0x1800] ;  /* 0x00180000b4a0783b */ /* 0x000f680000000200 */
[----:B------:R-:W-:Y:S03]  /*6890*/  LDSM.16.M88.4 R228, [R175] ;  /* 0x00000000afe4783b */ /* 0x000fe60000000200 */
[C---:B-1----:R-:W-:Y:S08]  /*68a0*/  HMMA.16816.F32.BF16 R12, R8.reuse, R152, R12 ;  /* 0x00000098080c723c */ /* 0x042ff0000004180c */
[C---:B------:R-:W-:Y:S01]  /*68b0*/  HMMA.16816.F32.BF16 R144, R8.reuse, R154, R144 ;  /* 0x0000009a0890723c */ /* 0x040fe20000041890 */
[----:B------:R-:W-:Y:S07]  /*68c0*/  LDSM.16.M88.4 R152, [R193+0xe000] ;  /* 0x00e00000c198783b */ /* 0x000fee0000000200 */
[C---:B------:R-:W-:Y:S08]  /*68d0*/  HMMA.16816.F32.BF16 R140, R8.reuse, R16, R140 ;  /* 0x00000010088c723c */ /* 0x040ff0000004188c */
[C---:B------:R-:W-:Y:S01]  /*68e0*/  HMMA.16816.F32.BF16 R136, R8.reuse, R18, R136 ;  /* 0x000000120888723c */ /* 0x040fe20000041888 */
[----:B------:R-:W-:Y:S07]  /*68f0*/  LDSM.16.M88.4 R16, [R193+0xe800] ;  /* 0x00e80000c110783b */ /* 0x000fee0000000200 */
[C---:B--2---:R-:W-:Y:S08]  /*6900*/  HMMA.16816.F32.BF16 R32, R8.reuse, R4, R32 ;  /* 0x000000040820723c */ /* 0x044ff00000041820 */
[C---:B------:R-:W-:Y:S01]  /*6910*/  HMMA.16816.F32.BF16 R28, R8.reuse, R6, R28 ;  /* 0x00000006081c723c */ /* 0x040fe2000004181c */
[----:B------:R-:W1:Y:S07]  /*6920*/  LDSM.16.M88.4 R4, [R194+0x4000] ;  /* 0x00400000c204783b */ /* 0x000e6e0000000200 */
[C---:B------:R-:W-:Y:S08]  /*6930*/  HMMA.16816.F32.BF16 R168, R8.reuse, R224, R168 ;  /* 0x000000e008a8723c */ /* 0x040ff000000418a8 */
[----:B------:R-:W-:Y:S01]  /*6940*/  HMMA.16816.F32.BF16 R164, R8, R226, R164 ;  /* 0x000000e208a4723c */ /* 0x000fe200000418a4 */
[----:B------:R-:W2:Y:S04]  /*6950*/  LDSM.16.M88.4 R8, [R193+0xf000] ;  /* 0x00f00000c108783b */ /* 0x000ea80000000200 */
[----:B------:R-:W-:Y:S03]  /*6960*/  LDSM.16.M88.4 R224, [R194+0x8000] ;  /* 0x00800000c2e0783b */ /* 0x000fe60000000200 */
[C---:B------:R-:W-:Y:S08]  /*6970*/  HMMA.16816.F32.BF16 R12, R156.reuse, R220, R12 ;  /* 0x000000dc9c0c723c */ /* 0x040ff0000004180c */
[C---:B------:R-:W-:Y:S01]  /*6980*/  HMMA.16816.F32.BF16 R144, R156.reuse, R222, R144 ;  /* 0x000000de9c90723c */ /* 0x040fe20000041890 */
[----:B------:R-:W-:Y:S07]  /*6990*/  LDSM.16.M88.4 R220, [R179] ;  /* 0x00000000b3dc783b */ /* 0x000fee0000000200 */
[C---:B---3--:R-:W-:Y:S08]  /*69a0*/  HMMA.16816.F32.BF16 R140, R156.reuse, R148, R140 ;  /* 0x000000949c8c723c */ /* 0x048ff0000004188c */
[C---:B------:R-:W-:Y:S01]  /*69b0*/  HMMA.16816.F32.BF16 R136, R156.reuse, R150, R136 ;  /* 0x000000969c88723c */ /* 0x040fe20000041888 */
[----:B------:R-:W3:Y:S07]  /*69c0*/  LDSM.16.M88.4 R148, [R193+0xf800] ;  /* 0x00f80000c194783b */ /* 0x000eee0000000200 */
[C---:B----4-:R-:W-:Y:S08]  /*69d0*/  HMMA.16816.F32.BF16 R32, R156.reuse, R24, R32 ;  /* 0x000000189c20723c */ /* 0x050ff00000041820 */
[C---:B------:R-:W-:Y:S01]  /*69e0*/  HMMA.16816.F32.BF16 R28, R156.reuse, R26, R28 ;  /* 0x0000001a9c1c723c */ /* 0x040fe2000004181c */
[----:B------:R-:W4:Y:S07]  /*69f0*/  LDSM.16.M88.4 R24, [R192+0x4000] ;  /* 0x00400000c018783b */ /* 0x000f2e0000000200 */
[C---:B-----5:R-:W-:Y:S08]  /*6a00*/  HMMA.16816.F32.BF16 R168, R156.reuse, R160, R168 ;  /* 0x000000a09ca8723c */ /* 0x060ff000000418a8 */
[----:B------:R-:W-:Y:S01]  /*6a10*/  HMMA.16816.F32.BF16 R164, R156, R162, R164 ;  /* 0x000000a29ca4723c */ /* 0x000fe200000418a4 */
[----:B------:R-:W5:Y:S04]  /*6a20*/  LDSM.16.M88.4 R156, [R177] ;  /* 0x00000000b19c783b */ /* 0x000f680000000200 */
[----:B------:R-:W3:Y:S03]  /*6a30*/  LDSM.16.M88.4 R160, [R178] ;  /* 0x00000000b2a0783b */ /* 0x000ee60000000200 */
[C---:B-1----:R-:W-:Y:S08]  /*6a40*/  HMMA.16816.F32.BF16 R12, R4.reuse, R152, R12 ;  /* 0x00000098040c723c */ /* 0x042ff0000004180c */
[C---:B------:R-:W-:Y:S01]  /*6a50*/  HMMA.16816.F32.BF16 R144, R4.reuse, R154, R144 ;  /* 0x0000009a0490723c */ /* 0x040fe20000041890 */
[----:B------:R-:W1:Y:S07]  /*6a60*/  LDSM.16.M88.4 R152, [R176] ;  /* 0x00000000b098783b */ /* 0x000e6e0000000200 */
[C---:B------:R-:W-:Y:S08]  /*6a70*/  HMMA.16816.F32.BF16 R140, R4.reuse, R16, R140 ;  /* 0x00000010048c723c */ /* 0x040ff0000004188c */
[C---:B------:R-:W-:Y:S01]  /*6a80*/  HMMA.16816.F32.BF16 R136, R4.reuse, R18, R136 ;  /* 0x000000120488723c */ /* 0x040fe20000041888 */
[----:B------:R-:W-:Y:S07]  /*6a90*/  LDSM.16.M88.4 R16, [R190+0x4000] ;  /* 0x00400000be10783b */ /* 0x000fee0000000200 */
[C---:B--2---:R-:W-:Y:S08]  /*6aa0*/  HMMA.16816.F32.BF16 R32, R4.reuse, R8, R32 ;  /* 0x000000080420723c */ /* 0x044ff00000041820 */
[C---:B------:R-:W-:Y:S01]  /*6ab0*/  HMMA.16816.F32.BF16 R28, R4.reuse, R10, R28 ;  /* 0x0000000a041c723c */ /* 0x040fe2000004181c */
[----:B------:R-:W2:Y:S07]  /*6ac0*/  LDSM.16.M88.4 R8, [R187+0xe000] ;  /* 0x00e00000bb08783b */ /* 0x000eae0000000200 */
[C---:B---3--:R-:W-:Y:S08]  /*6ad0*/  HMMA.16816.F32.BF16 R168, R4.reuse, R148, R168 ;  /* 0x0000009404a8723c */ /* 0x048ff000000418a8 */
[----:B------:R-:W-:Y:S01]  /*6ae0*/  HMMA.16816.F32.BF16 R164, R4, R150, R164 ;  /* 0x0000009604a4723c */ /* 0x000fe200000418a4 */
[----:B------:R-:W3:Y:S04]  /*6af0*/  LDSM.16.M88.4 R4, [R187+0xe800] ;  /* 0x00e80000bb04783b */ /* 0x000ee80000000200 */
[----:B------:R-:W1:Y:S03]  /*6b00*/  LDSM.16.M88.4 R148, [R187+0xf000] ;  /* 0x00f00000bb94783b */ /* 0x000e660000000200 */
[C---:B----4-:R-:W-:Y:S08]  /*6b10*/  HMMA.16816.F32.BF16 R12, R24.reuse, R220, R12 ;  /* 0x000000dc180c723c */ /* 0x050ff0000004180c */
[C---:B------:R-:W-:Y:S01]  /*6b20*/  HMMA.16816.F32.BF16 R144, R24.reuse, R222, R144 ;  /* 0x000000de1890723c */ /* 0x040fe20000041890 */
[----:B------:R-:W-:Y:S07]  /*6b30*/  LDSM.16.M88.4 R220, [R193+0x11800] ;  /* 0x01180000c1dc783b */ /* 0x000fee0000000200 */
[C---:B-----5:R-:W-:Y:S08]  /*6b40*/  HMMA.16816.F32.BF16 R32, R24.reuse, R156, R32 ;  /* 0x0000009c1820723c */ /* 0x060ff00000041820 */
[C---:B------:R-:W-:Y:S01]  /*6b50*/  HMMA.16816.F32.BF16 R28, R24.reuse, R158, R28 ;  /* 0x0000009e181c723c */ /* 0x040fe2000004181c */
[----:B------:R-:W4:Y:S07]  /*6b60*/  LDSM.16.M88.4 R156, [R187+0xf800] ;  /* 0x00f80000bb9c783b */ /* 0x000f2e0000000200 */
[C---:B------:R-:W-:Y:S08]  /*6b70*/  HMMA.16816.F32.BF16 R140, R24.reuse, R160, R140 ;  /* 0x000000a0188c723c */ /* 0x040ff0000004188c */
[C---:B------:R-:W-:Y:S01]  /*6b80*/  HMMA.16816.F32.BF16 R136, R24.reuse, R162, R136 ;  /* 0x000000a21888723c */ /* 0x040fe20000041888 */
[----:B------:R-:W-:Y:S07]  /*6b90*/  LDSM.16.M88.4 R160, [R192+0x8000] ;  /* 0x00800000c0a0783b */ /* 0x000fee0000000200 */
[C---:B-1----:R-:W-:Y:S08]  /*6ba0*/  HMMA.16816.F32.BF16 R168, R24.reuse, R152, R168 ;  /* 0x0000009818a8723c */ /* 0x042ff000000418a8 */
[----:B------:R-:W-:Y:S01]  /*6bb0*/  HMMA.16816.F32.BF16 R164, R24, R154, R164 ;  /* 0x0000009a18a4723c */ /* 0x000fe200000418a4 */
[----:B------:R-:W-:Y:S04]  /*6bc0*/  LDSM.16.M88.4 R24, [R189+0x4000] ;  /* 0x00400000bd18783b */ /* 0x000fe80000000200 */
[----:B------:R-:W-:Y:S03]  /*6bd0*/  LDSM.16.M88.4 R152, [R180+0x2800] ;  /* 0x00280000b498783b */ /* 0x000fe60000000200 */
[C---:B--2---:R-:W-:Y:S08]  /*6be0*/  HMMA.16816.F32.BF16 R12, R16.reuse, R8, R12 ;  /* 0x00000008100c723c */ /* 0x044ff0000004180c */
        /* <DEDUP_REMOVED lines=8> */
[C---:B----4-:R-:W-:Y:S08]  /*6c70*/  HMMA.16816.F32.BF16 R168, R16.reuse, R156, R168 ;  /* 0x0000009c10a8723c */ /* 0x050ff000000418a8 */
[----:B------:R-:W-:Y:S01]  /*6c80*/  HMMA.16816.F32.BF16 R164, R16, R158, R164 ;  /* 0x0000009e10a4723c */ /* 0x000fe200000418a4 */
[----:B------:R-:W3:Y:S04]  /*6c90*/  LDSM.16.M88.4 R16, [R193+0x10000] ;  /* 0x01000000c110783b */ /* 0x000ee80000000200 */
[----:B------:R-:W-:Y:S03]  /*6ca0*/  LDSM.16.M88.4 R156, [R174] ;  /* 0x00000000ae9c783b */ /* 0x000fe60000000200 */
[C---:B-1----:R-:W-:Y:S08]  /*6cb0*/  HMMA.16816.F32.BF16 R12, R24.reuse, R8, R12 ;  /* 0x00000008180c723c */ /* 0x042ff0000004180c */
[C---:B------:R-:W-:Y:S01]  /*6cc0*/  HMMA.16816.F32.BF16 R144, R24.reuse, R10, R144 ;  /* 0x0000000a1890723c */ /* 0x040fe20000041890 */
[----:B------:R-:W1:Y:S07]  /*6cd0*/  LDSM.16.M88.4 R8, [R193+0x10800] ;  /* 0x01080000c108783b */ /* 0x000e6e0000000200 */
[C---:B--2---:R-:W-:Y:S08]  /*6ce0*/  HMMA.16816.F32.BF16 R32, R24.reuse, R4, R32 ;  /* 0x000000041820723c */ /* 0x044ff00000041820 */
[C---:B------:R-:W-:Y:S01]  /*6cf0*/  HMMA.16816.F32.BF16 R28, R24.reuse, R6, R28 ;  /* 0x00000006181c723c */ /* 0x040fe2000004181c */
[----:B------:R-:W2:Y:S07]  /*6d00*/  LDSM.16.M88.4 R4, [R193+0x11000] ;  /* 0x01100000c104783b */ /* 0x000eae0000000200 */
[----:B------:R-:W-:Y:S08]  /*6d10*/  HMMA.16816.F32.BF16 R140, R24, R152, R140 ;  /* 0x00000098188c723c */ /* 0x000ff0000004188c */
[----:B---3--:R-:W-:Y:S08]  /*6d20*/  HMMA.16816.F32.BF16 R12, R224, R16, R12 ;  /* 0x00000010e00c723c */ /* 0x008ff0000004180c */
[C---:B------:R-:W-:Y:S01]  /*6d30*/  HMMA.16816.F32.BF16 R136, R24.reuse, R154, R136 ;  /* 0x0000009a1888723c */ /* 0x040fe20000041888 */
[----:B------:R-:W-:Y:S07]  /*6d40*/  LDSM.16.M88.4 R152, [R173] ;  /* 0x00000000ad98783b */ /* 0x000fee0000000200 */
[C---:B------:R-:W-:Y:S08]  /*6d50*/  HMMA.16816.F32.BF16 R168, R24.reuse, R148, R168 ;  /* 0x0000009418a8723c */ /* 0x040ff000000418a8 */
[----:B------:R-:W-:Y:S01]  /*6d60*/  HMMA.16816.F32.BF16 R164, R24, R150, R164 ;  /* 0x0000009618a4723c */ /* 0x000fe200000418a4 */
[----:B------:R-:W-:Y:S04]  /*6d70*/  LDSM.16.M88.4 R24, [R190+0x8000] ;  /* 0x00800000be18783b */ /* 0x000fe80000000200 */
[----:B------:R-:W-:Y:S03]  /*6d80*/  LDSM.16.M88.4 R148, [R172] ;  /* 0x00000000ac94783b */ /* 0x000fe60000000200 */
[----:B------:R-:W-:Y:S01]  /*6d90*/  HMMA.16816.F32.BF16 R144, R224, R18, R144 ;  /* 0x00000012e090723c */ /* 0x000fe20000041890 */
[----:B------:R-:W3:Y:S07]  /*6da0*/  LDSM.16.M88.4 R16, [R187+0x10000] ;  /* 0x01000000bb10783b */ /* 0x000eee0000000200 */
[----:B------:R-:W-:Y:S08]  /*6db0*/  HMMA.16816.F32.BF16 R12, R160, R228, R12 ;  /* 0x000000e4a00c723c */ /* 0x000ff0000004180c */
[C---:B-1----:R-:W-:Y:S08]  /*6dc0*/  HMMA.16816.F32.BF16 R140, R224.reuse, R8, R140 ;  /* 0x00000008e08c723c */ /* 0x042ff0000004188c */
[C---:B------:R-:W-:Y:S01]  /*6dd0*/  HMMA.16816.F32.BF16 R136, R224.reuse, R10, R136 ;  /* 0x0000000ae088723c */ /* 0x040fe20000041888 */
[----:B------:R-:W-:Y:S07]  /*6de0*/  LDSM.16.M88.4 R8, [R189+0x8000] ;  /* 0x00800000bd08783b */ /* 0x000fee0000000200 */
[C---:B--2---:R-:W-:Y:S08]  /*6df0*/  HMMA.16816.F32.BF16 R32, R224.reuse, R4, R32 ;  /* 0x00000004e020723c */ /* 0x044ff00000041820 */
[----:B------:R-:W-:Y:S01]  /*6e00*/  HMMA.16816.F32.BF16 R28, R224, R6, R28 ;  /* 0x00000006e01c723c */ /* 0x000fe2000004181c */
[----:B------:R-:W1:Y:S07]  /*6e10*/  LDSM.16.M88.4 R4, [R180+0x4000] ;  /* 0x00400000b404783b */ /* 0x000e6e0000000200 */
[----:B---3--:R-:W-:Y:S07]  /*6e20*/  HMMA.16816.F32.BF16 R12, R24, R16, R12 ;  /* 0x00000010180c723c */ /* 0x008fee000004180c */
[----:B------:R-:W-:Y:S01]  /*6e30*/  IMAD.U32 R17, RZ, RZ, UR22 ;  /* 0x00000016ff117e24 */ /* 0x000fe2000f8e00ff */
[----:B------:R-:W-:Y:S03]  /*6e40*/  HMMA.16816.F32.BF16 R144, R160, R230, R144 ;  /* 0x000000e6a090723c */ /* 0x000fe60000041890 */
[----:B------:R-:W-:-:S04]  /*6e50*/  IMAD R0, R17, 0x40, R198 ;  /* 0x0000004011007824 */ /* 0x000fc800078e02c6 */
[----:B------:R-:W-:Y:S01]  /*6e60*/  IMAD.IADD R2, R209, 0x1, -R0 ;  /* 0x00000001d1027824 */ /* 0x000fe200078e0a00 */
[----:B------:R-:W-:Y:S01]  /*6e70*/  HMMA.16816.F32.BF16 R168, R224, R220, R168 ;  /* 0x000000dce0a8723c */ /* 0x000fe200000418a8 */
[C---:B------:R-:W-:Y:S02]  /*6e80*/  ISETP.GE.AND P5, PT, R0.reuse, R204, PT ;  /* 0x000000cc0000720c */ /* 0x040fe40003fa6270 */
[C---:B------:R-:W-:Y:S02]  /*6e90*/  ISETP.GE.AND P0, PT, R0.reuse, R207, PT ;  /* 0x000000cf0000720c */ /* 0x040fe40003f06270 */
[----:B------:R-:W-:Y:S02]  /*6ea0*/  IABS R2, R2 ;  /* 0x0000000200027213 */ /* 0x000fe40000000000 */
[C---:B------:R-:W-:Y:S01]  /*6eb0*/  ISETP.LT.OR P5, PT, R0.reuse, R205, P5 ;  /* 0x000000cd0000720c */ /* 0x040fe20002fa1670 */
[----:B------:R-:W-:Y:S01]  /*6ec0*/  HMMA.16816.F32.BF16 R140, R160, R156, R140 ;  /* 0x0000009ca08c723c */ /* 0x000fe2000004188c */
[----:B------:R-:W-:-:S07]  /*6ed0*/  ISETP.LT.OR P0, PT, R0, R208, P0 ;  /* 0x000000d00000720c */ /* 0x000fce0000701670 */
[----:B------:R-:W-:Y:S01]  /*6ee0*/  HMMA.16816.F32.BF16 R136, R160, R158, R136 ;  /* 0x0000009ea088723c */ /* 0x000fe20000041888 */
[----:B------:R-:W2:Y:S07]  /*6ef0*/  LDSM.16.M88.4 R156, [R187+0x10800] ;  /* 0x01080000bb9c783b */ /* 0x000eae0000000200 */
[----:B-1----:R-:W-:Y:S07]  /*6f00*/  HMMA.16816.F32.BF16 R12, R8, R4, R12 ;  /* 0x00000004080c723c */ /* 0x002fee000004180c */
[----:B------:R-:W-:Y:S01]  /*6f10*/  IMAD.MOV.U32 R5, RZ, RZ, R2 ;  /* 0x000000ffff057224 */ /* 0x000fe200078e0002 */
[----:B------:R-:W-:Y:S01]  /*6f20*/  HMMA.16816.F32.BF16 R144, R24, R18, R144 ;  /* 0x000000121890723c */ /* 0x000fe20000041890 */
[----:B------:R-:W-:-:S04]  /*6f30*/  IMAD.IADD R4, R206, 0x1, -R0 ;  /* 0x00000001ce047824 */ /* 0x000fc800078e0a00 */
[----:B------:R-:W1:Y:S01]  /*6f40*/  I2F R5, R5 ;  /* 0x0000000500057306 */ /* 0x000e620000201400 */
[----:B------:R-:W-:Y:S02]  /*6f50*/  IABS R2, R4 ;  /* 0x0000000400027213 */ /* 0x000fe40000000000 */
[----:B------:R-:W-:Y:S01]  /*6f60*/  HMMA.16816.F32.BF16 R164, R224, R222, R164 ;  /* 0x000000dee0a4723c */ /* 0x000fe200000418a4 */
[----:B------:R-:W-:-:S04]  /*6f70*/  IADD3 R4, R0, 0x1, RZ ;  /* 0x0000000100047810 */ /* 0x000fc80007ffe0ff */
[----:B------:R3:W4:Y:S01]  /*6f80*/  I2F R17, R2 ;  /* 0x0000000200117306 */ /* 0x0007220000201400 */
[C---:B------:R-:W-:Y:S02]  /*6f90*/  ISETP.GE.AND P6, PT, R4.reuse, R207, PT ;  /* 0x000000cf0400720c */ /* 0x040fe40003fc6270 */
[C---:B------:R-:W-:Y:S01]  /*6fa0*/  ISETP.GE.AND P1, PT, R4.reuse, R204, PT ;  /* 0x000000cc0400720c */ /* 0x040fe20003f26270 */
[----:B------:R-:W-:Y:S01]  /*6fb0*/  HMMA.16816.F32.BF16 R32, R160, R152, R32 ;  /* 0x00000098a020723c */ /* 0x000fe20000041820 */
[C---:B------:R-:W-:Y:S02]  /*6fc0*/  ISETP.LT.OR P6, PT, R4.reuse, R208, P6 ;  /* 0x000000d00400720c */ /* 0x040fe400037c1670 */
[----:B------:R-:W-:-:S05]  /*6fd0*/  ISETP.LT.OR P1, PT, R4, R205, P1 ;  /* 0x000000cd0400720c */ /* 0x000fca0000f21670 */
[----:B------:R-:W-:Y:S01]  /*6fe0*/  HMMA.16816.F32.BF16 R168, R160, R148, R168 ;  /* 0x00000094a0a8723c */ /* 0x000fe200000418a8 */
[--C-:B---3--:R-:W-:Y:S02]  /*6ff0*/  IMAD.IADD R2, R209, 0x1, -R4.reuse ;  /* 0x00000001d1027824 */ /* 0x108fe400078e0a04 */
[----:B------:R-:W-:-:S04]  /*7000*/  IMAD.IADD R4, R206, 0x1, -R4 ;  /* 0x00000001ce047824 */ /* 0x000fc800078e0a04 */
[----:B-1----:R-:W-:Y:S01]  /*7010*/  FFMA.FTZ R148, R5, -UR19, R12 ;  /* 0x8000001305947c23 */ /* 0x002fe2000801000c */
[----:B------:R-:W-:Y:S01]  /*7020*/  IABS R152, R2 ;  /* 0x0000000200987213 */ /* 0x000fe20000000000 */
[----:B----4-:R-:W-:Y:S01]  /*7030*/  FFMA.FTZ R14, R17, -UR19, R14 ;  /* 0x80000013110e7c23 */ /* 0x010fe2000801000e */
[----:B------:R-:W-:Y:S01]  /*7040*/  IABS R12, R4 ;  /* 0x00000004000c7213 */ /* 0x000fe20000000000 */
[----:B------:R-:W-:Y:S01]  /*7050*/  HMMA.16816.F32.BF16 R144, R8, R6, R144 ;  /* 0x000000060890723c */ /* 0x000fe20000041890 */
[----:B------:R-:W-:Y:S01]  /*7060*/  IADD3 R2, R0, 0x8, RZ ;  /* 0x0000000800027810 */ /* 0x000fe20007ffe0ff */
[----:B------:R-:W1:Y:S01]  /*7070*/  LDSM.16.M88.4 R4, [R180+0x4800] ;  /* 0x00480000b404783b */ /* 0x000e620000000200 */
[----:B------:R-:W3:Y:S01]  /*7080*/  I2F R152, R152 ;  /* 0x0000009800987306 */ /* 0x000ee20000201400 */
[----:B------:R-:W-:Y:S02]  /*7090*/  FSEL R148, R148, -INF , !P0 ;  /* 0xff80000094947808 */ /* 0x000fe40004000000 */
[C---:B------:R-:W-:Y:S01]  /*70a0*/  ISETP.GE.AND P0, PT, R2.reuse, R207, PT ;  /* 0x000000cf0200720c */ /* 0x040fe20003f06270 */
[----:B------:R-:W4:Y:S01]  /*70b0*/  LDSM.16.M88.4 R16, [R187+0x11000] ;  /* 0x01100000bb10783b */ /* 0x000f220000000200 */
[----:B------:R-:W-:Y:S01]  /*70c0*/  HMMA.16816.F32.BF16 R164, R160, R150, R164 ;  /* 0x00000096a0a4723c */ /* 0x000fe200000418a4 */
[----:B------:R-:W-:Y:S01]  /*70d0*/  IMAD.IADD R133, R209, 0x1, -R2 ;  /* 0x00000001d1857824 */ /* 0x000fe200078e0a02 */
[----:B------:R-:W-:Y:S01]  /*70e0*/  ISETP.LT.OR P0, PT, R2, R208, P0 ;  /* 0x000000d00200720c */ /* 0x000fe20000701670 */
[----:B------:R-:W5:Y:S03]  /*70f0*/  I2F R12, R12 ;  /* 0x0000000c000c7306 */ /* 0x000f660000201400 */
[----:B------:R-:W-:-:S02]  /*7100*/  IABS R133, R133 ;  /* 0x0000008500857213 */ /* 0x000fc40000000000 */
[----:B------:R-:W-:Y:S01]  /*7110*/  FSEL R151, R14, -INF , !P5 ;  /* 0xff8000000e977808 */ /* 0x000fe20006800000 */
[----:B------:R-:W-:Y:S01]  /*7120*/  IMAD.IADD R14, R206, 0x1, -R2 ;  /* 0x00000001ce0e7824 */ /* 0x000fe200078e0a02 */
[----:B------:R-:W-:Y:S01]  /*7130*/  ISETP.GE.AND P5, PT, R2, R204, PT ;  /* 0x000000cc0200720c */ /* 0x000fe20003fa6270 */
[----:B---3--:R-:W-:Y:S01]  /*7140*/  FFMA.FTZ R152, R152, -UR19, R13 ;  /* 0x8000001398987c23 */ /* 0x008fe2000801000d */
[C---:B--2---:R-:W-:Y:S01]  /*7150*/  HMMA.16816.F32.BF16 R140, R24.reuse, R156, R140 ;  /* 0x0000009c188c723c */ /* 0x044fe2000004188c */
[----:B------:R-:W2:Y:S01]  /*7160*/  I2F R133, R133 ;  /* 0x0000008500857306 */ /* 0x000ea20000201400 */
[----:B------:R-:W-:Y:S02]  /*7170*/  ISETP.LT.OR P5, PT, R2, R205, P5 ;  /* 0x000000cd0200720c */ /* 0x000fe40002fa1670 */
[----:B------:R-:W-:Y:S02]  /*7180*/  IABS R14, R14 ;  /* 0x0000000e000e7213 */ /* 0x000fe40000000000 */
[----:B------:R-:W-:Y:S01]  /*7190*/  IADD3 R2, R0, 0x9, RZ ;  /* 0x0000000900027810 */ /* 0x000fe20007ffe0ff */
[----:B-----5:R-:W-:Y:S01]  /*71a0*/  FFMA.FTZ R15, R12, -UR19, R15 ;  /* 0x800000130c0f7c23 */ /* 0x020fe2000801000f */
[----:B------:R-:W-:Y:S01]  /*71b0*/  HMMA.16816.F32.BF16 R136, R24, R158, R136 ;  /* 0x0000009e1888723c */ /* 0x000fe20000041888 */
[----:B------:R-:W-:Y:S01]  /*71c0*/  IMAD.MOV.U32 R13, RZ, RZ, R14 ;  /* 0x000000ffff0d7224 */ /* 0x000fe200078e000e */
[----:B------:R-:W-:Y:S01]  /*71d0*/  FSEL R152, R152, -INF , !P6 ;  /* 0xff80000098987808 */ /* 0x000fe20007000000 */
[--C-:B------:R-:W-:Y:S01]  /*71e0*/  IMAD.IADD R12, R209, 0x1, -R2.reuse ;  /* 0x00000001d10c7824 */ /* 0x100fe200078e0a02 */
[----:B------:R-:W-:Y:S01]  /*71f0*/  ISETP.GE.AND P6, PT, R2, R207, PT ;  /* 0x000000cf0200720c */ /* 0x000fe20003fc6270 */
[----:B------:R-:W-:-:S02]  /*7200*/  IMAD.IADD R14, R206, 0x1, -R2 ;  /* 0x00000001ce0e7824 */ /* 0x000fc400078e0a02 */
[----:B------:R-:W3:Y:S01]  /*7210*/  I2F R13, R13 ;  /* 0x0000000d000d7306 */ /* 0x000ee20000201400 */
[----:B------:R-:W-:Y:S01]  /*7220*/  IABS R12, R12 ;  /* 0x0000000c000c7213 */ /* 0x000fe20000000000 */
[----:B--2---:R-:W-:Y:S01]  /*7230*/  FFMA.FTZ R144, R133, -UR19, R144 ;  /* 0x8000001385907c23 */ /* 0x004fe20008010090 */
[----:B------:R-:W-:Y:S01]  /*7240*/  IABS R14, R14 ;  /* 0x0000000e000e7213 */ /* 0x000fe20000000000 */
[----:B------:R-:W-:Y:S01]  /*7250*/  HMMA.16816.F32.BF16 R28, R160, R154, R28 ;  /* 0x0000009aa01c723c */ /* 0x000fe2000004181c */
[----:B------:R-:W-:Y:S02]  /*7260*/  FSEL R159, R15, -INF , !P1 ;  /* 0xff8000000f9f7808 */ /* 0x000fe40004800000 */
[C---:B------:R-:W-:Y:S01]  /*7270*/  ISETP.GE.AND P1, PT, R2.reuse, R204, PT ;  /* 0x000000cc0200720c */ /* 0x040fe20003f26270 */
[----:B------:R-:W2:Y:S01]  /*7280*/  I2F R12, R12 ;  /* 0x0000000c000c7306 */ /* 0x000ea20000201400 */
[C---:B------:R-:W-:Y:S02]  /*7290*/  ISETP.LT.OR P6, PT, R2.reuse, R208, P6 ;  /* 0x000000d00200720c */ /* 0x040fe400037c1670 */
[----:B------:R-:W-:Y:S01]  /*72a0*/  ISETP.LT.OR P1, PT, R2, R205, P1 ;  /* 0x000000cd0200720c */ /* 0x000fe20000f21670 */
[----:B-1----:R-:W-:Y:S01]  /*72b0*/  HMMA.16816.F32.BF16 R140, R8, R4, R140 ;  /* 0x00000004088c723c */ /* 0x002fe2000004188c */
[----:B------:R-:W-:-:S02]  /*72c0*/  IADD3 R2, R0, 0x10, RZ ;  /* 0x0000001000027810 */ /* 0x000fc40007ffe0ff */
[----:B------:R-:W-:Y:S01]  /*72d0*/  FSEL R144, R144, -INF , !P0 ;  /* 0xff80000090907808 */ /* 0x000fe20004000000 */
[----:B------:R-:W1:Y:S01]  /*72e0*/  I2F R14, R14 ;  /* 0x0000000e000e7306 */ /* 0x000e620000201400 */
[----:B---3--:R-:W-:Y:S01]  /*72f0*/  FFMA.FTZ R13, R13, -UR19, R146 ;  /* 0x800000130d0d7c23 */ /* 0x008fe20008010092 */
[----:B------:R-:W-:Y:S01]  /*7300*/  ISETP.GE.AND P0, PT, R2, R207, PT ;  /* 0x000000cf0200720c */ /* 0x000fe20003f06270 */
[--C-:B------:R-:W-:Y:S01]  /*7310*/  IMAD.IADD R5, R209, 0x1, -R2.reuse ;  /* 0x00000001d1057824 */ /* 0x100fe200078e0a02 */
[----:B------:R-:W-:Y:S01]  /*7320*/  IADD3 R4, R0, 0x11, RZ ;  /* 0x0000001100047810 */ /* 0x000fe20007ffe0ff */
[C---:B----4-:R-:W-:Y:S01]  /*7330*/  HMMA.16816.F32.BF16 R32, R24.reuse, R16, R32 ;  /* 0x000000101820723c */ /* 0x050fe20000041820 */
[----:B------:R-:W-:Y:S01]  /*7340*/  FSEL R161, R13, -INF , !P5 ;  /* 0xff8000000da17808 */ /* 0x000fe20006800000 */
[----:B------:R-:W-:Y:S01]  /*7350*/  IMAD.IADD R133, R206, 0x1, -R2 ;  /* 0x00000001ce857824 */ /* 0x000fe200078e0a02 */
[----:B------:R-:W-:Y:S01]  /*7360*/  ISETP.GE.AND P5, PT, R2, R204, PT ;  /* 0x000000cc0200720c */ /* 0x000fe20003fa6270 */
[----:B--2---:R-:W-:Y:S01]  /*7370*/  FFMA.FTZ R12, R12, -UR19, R145 ;  /* 0x800000130c0c7c23 */ /* 0x004fe20008010091 */
[----:B------:R-:W-:Y:S01]  /*7380*/  ISETP.LT.OR P0, PT, R2, R208, P0 ;  /* 0x000000d00200720c */ /* 0x000fe20000701670 */
[--C-:B------:R-:W-:Y:S01]  /*7390*/  IMAD.IADD R134, R206, 0x1, -R4.reuse ;  /* 0x00000001ce867824 */ /* 0x100fe200078e0a04 */
[----:B------:R-:W-:Y:S01]  /*73a0*/  ISETP.LT.OR P5, PT, R2, R205, P5 ;  /* 0x000000cd0200720c */ /* 0x000fe20002fa1670 */
[----:B------:R-:W-:Y:S01]  /*73b0*/  IMAD.IADD R2, R209, 0x1, -R4 ;  /* 0x00000001d1027824 */ /* 0x000fe200078e0a04 */
[----:B------:R-:W-:Y:S01]  /*73c0*/  FSEL R16, R12, -INF , !P6 ;  /* 0xff8000000c107808 */ /* 0x000fe20007000000 */
[----:B------:R-:W-:Y:S01]  /*73d0*/  HMMA.16816.F32.BF16 R28, R24, R18, R28 ;  /* 0x00000012181c723c */ /* 0x000fe2000004181c */
[----:B-1----:R-:W-:Y:S01]  /*73e0*/  FFMA.FTZ R14, R14, -UR19, R147 ;  /* 0x800000130e0e7c23 */ /* 0x002fe20008010093 */
[----:B------:R-:W-:-:S02]  /*73f0*/  IABS R5, R5 ;  /* 0x0000000500057213 */ /* 0x000fc40000000000 */
[----:B------:R-:W-:Y:S02]  /*7400*/  IABS R2, R2 ;  /* 0x0000000200027213 */ /* 0x000fe40000000000 */
[----:B------:R-:W-:Y:S02]  /*7410*/  FSEL R163, R14, -INF , !P1 ;  /* 0xff8000000ea37808 */ /* 0x000fe40004800000 */
[----:B------:R-:W1:Y:S01]  /*7420*/  LDSM.16.M88.4 R12, [R180+0x5000] ;  /* 0x00500000b40c783b */ /* 0x000e620000000200 */
[----:B------:R-:W-:Y:S01]  /*7430*/  IABS R133, R133 ;  /* 0x0000008500857213 */ /* 0x000fe20000000000 */
[----:B------:R-:W2:Y:S01]  /*7440*/  I2F R5, R5 ;  /* 0x0000000500057306 */ /* 0x000ea20000201400 */
[----:B------:R-:W-:Y:S01]  /*7450*/  IABS R134, R134 ;  /* 0x0000008600867213 */ /* 0x000fe20000000000 */
[----:B------:R-:W-:Y:S01]  /*7460*/  HMMA.16816.F32.BF16 R136, R8, R6, R136 ;  /* 0x000000060888723c */ /* 0x000fe20000041888 */
[C---:B------:R-:W-:Y:S02]  /*7470*/  ISETP.GE.AND P6, PT, R4.reuse, R207, PT ;  /* 0x000000cf0400720c */ /* 0x040fe40003fc6270 */
[----:B------:R-:W-:-:S02]  /*7480*/  ISETP.GE.AND P1, PT, R4, R204, PT ;  /* 0x000000cc0400720c */ /* 0x000fc40003f26270 */
[C---:B------:R-:W-:Y:S01]  /*7490*/  ISETP.LT.OR P6, PT, R4.reuse, R208, P6 ;  /* 0x000000d00400720c */ /* 0x040fe200037c1670 */
[----:B------:R-:W3:Y:S01]  /*74a0*/  I2F R17, R133 ;  /* 0x0000008500117306 */ /* 0x000ee20000201400 */
[----:B------:R-:W-:Y:S02]  /*74b0*/  ISETP.LT.OR P1, PT, R4, R205, P1 ;  /* 0x000000cd0400720c */ /* 0x000fe40000f21670 */
[C---:B------:R-:W-:Y:S02]  /*74c0*/  IADD3 R4, R0.reuse, 0x18, RZ ;  /* 0x0000001800047810 */ /* 0x040fe40007ffe0ff */
[----:B------:R-:W-:-:S03]  /*74d0*/  IADD3 R18, R0, 0x20, RZ ;  /* 0x0000002000127810 */ /* 0x000fc60007ffe0ff */
[----:B------:R-:W4:Y:S01]  /*74e0*/  I2F R2, R2 ;  /* 0x0000000200027306 */ /* 0x000f220000201400 */
[----:B--2---:R-:W-:-:S05]  /*74f0*/  FFMA.FTZ R5, R5, -UR19, R140 ;  /* 0x8000001305057c23 */ /* 0x004fca000801008c */
[----:B------:R-:W-:Y:S02]  /*7500*/  FSEL R162, R5, -INF , !P0 ;  /* 0xff80000005a27808 */ /* 0x000fe40004000000 */
[----:B------:R-:W2:Y:S01]  /*7510*/  I2F R134, R134 ;  /* 0x0000008600867306 */ /* 0x000ea20000201400 */
[----:B---3--:R-:W-:Y:S01]  /*7520*/  FFMA.FTZ R135, R17, -UR19, R142 ;  /* 0x8000001311877c23 */ /* 0x008fe2000801008e */
[----:B------:R-:W-:Y:S01]  /*7530*/  ISETP.GE.AND P0, PT, R4, R207, PT ;  /* 0x000000cf0400720c */ /* 0x000fe20003f06270 */
[--C-:B------:R-:W-:Y:S02]  /*7540*/  IMAD.IADD R17, R209, 0x1, -R4.reuse ;  /* 0x00000001d1117824 */ /* 0x100fe400078e0a04 */
[----:B------:R-:W-:Y:S01]  /*7550*/  IMAD.IADD R133, R206, 0x1, -R4 ;  /* 0x00000001ce857824 */ /* 0x000fe200078e0a04 */
[----:B------:R-:W-:Y:S01]  /*7560*/  FSEL R135, R135, -INF , !P5 ;  /* 0xff80000087877808 */ /* 0x000fe20006800000 */
[----:B----4-:R-:W-:Y:S01]  /*7570*/  FFMA.FTZ R141, R2, -UR19, R141 ;  /* 0x80000013028d7c23 */ /* 0x010fe2000801008d */
[----:B------:R-:W-:-:S02]  /*7580*/  IADD3 R2, R0, 0x19, RZ ;  /* 0x0000001900027810 */ /* 0x000fc40007ffe0ff */
[----:B------:R-:W-:Y:S02]  /*7590*/  ISETP.GE.AND P5, PT, R4, R204, PT ;  /* 0x000000cc0400720c */ /* 0x000fe40003fa6270 */
[----:B------:R-:W-:Y:S01]  /*75a0*/  IABS R17, R17 ;  /* 0x0000001100117213 */ /* 0x000fe20000000000 */
[--C-:B------:R-:W-:Y:S01]  /*75b0*/  IMAD.IADD R140, R209, 0x1, -R2.reuse ;  /* 0x00000001d18c7824 */ /* 0x100fe200078e0a02 */
[----:B------:R-:W-:Y:S01]  /*75c0*/  IABS R133, R133 ;  /* 0x0000008500857213 */ /* 0x000fe20000000000 */
[----:B--2---:R-:W-:Y:S01]  /*75d0*/  FFMA.FTZ R134, R134, -UR19, R143 ;  /* 0x8000001386867c23 */ /* 0x004fe2000801008f */
[----:B------:R-:W-:Y:S01]  /*75e0*/  ISETP.LT.OR P0, PT, R4, R208, P0 ;  /* 0x000000d00400720c */ /* 0x000fe20000701670 */
[----:B------:R-:W-:Y:S01]  /*75f0*/  IMAD.IADD R19, R206, 0x1, -R2 ;  /* 0x00000001ce137824 */ /* 0x000fe200078e0a02 */
[----:B------:R-:W-:Y:S01]  /*7600*/  ISETP.LT.OR P5, PT, R4, R205, P5 ;  /* 0x000000cd0400720c */ /* 0x000fe20002fa1670 */
[----:B-1----:R-:W-:Y:S01]  /*7610*/  HMMA.16816.F32.BF16 R32, R8, R12, R32 ;  /* 0x0000000c0820723c */ /* 0x002fe20000041820 */
[----:B------:R-:W-:Y:S01]  /*7620*/  FSEL R160, R141, -INF , !P6 ;  /* 0xff8000008da07808 */ /* 0x000fe20007000000 */
[----:B------:R-:W1:Y:S01]  /*7630*/  LDSM.16.M88.4 R4, [R187+0x11800] ;  /* 0x01180000bb04783b */ /* 0x000e620000000200 */
[----:B------:R-:W-:Y:S01]  /*7640*/  FSEL R227, R134, -INF , !P1 ;  /* 0xff80000086e37808 */ /* 0x000fe20004800000 */
[----:B------:R-:W2:Y:S01]  /*7650*/  I2F R17, R17 ;  /* 0x0000001100117306 */ /* 0x000ea20000201400 */
[----:B------:R-:W-:-:S02]  /*7660*/  ISETP.GE.AND P6, PT, R2, R207, PT ;  /* 0x000000cf0200720c */ /* 0x000fc40003fc6270 */
[C---:B------:R-:W-:Y:S01]  /*7670*/  ISETP.GE.AND P1, PT, R2.reuse, R204, PT ;  /* 0x000000cc0200720c */ /* 0x040fe20003f26270 */
[----:B------:R-:W-:Y:S01]  /*7680*/  IMAD.IADD R13, R209, 0x1, -R18 ;  /* 0x00000001d10d7824 */ /* 0x000fe200078e0a12 */
[----:B------:R-:W-:Y:S01]  /*7690*/  IABS R140, R140 ;  /* 0x0000008c008c7213 */ /* 0x000fe20000000000 */
[----:B------:R-:W-:Y:S01]  /*76a0*/  HMMA.16816.F32.BF16 R28, R8, R14, R28 ;  /* 0x0000000e081c723c */ /* 0x000fe2000004181c */
[----:B------:R-:W-:Y:S01]  /*76b0*/  IABS R19, R19 ;  /* 0x0000001300137213 */ /* 0x000fe20000000000 */
[----:B------:R-:W3:Y:S01]  /*76c0*/  I2F R133, R133 ;  /* 0x0000008500857306 */ /* 0x000ee20000201400 */
[C---:B------:R-:W-:Y:S02]  /*76d0*/  ISETP.LT.OR P6, PT, R2.reuse, R208, P6 ;  /* 0x000000d00200720c */ /* 0x040fe400037c1670 */
[----:B------:R-:W-:Y:S02]  /*76e0*/  ISETP.LT.OR P1, PT, R2, R205, P1 ;  /* 0x000000cd0200720c */ /* 0x000fe40000f21670 */
[----:B------:R-:W-:-:S02]  /*76f0*/  IABS R13, R13 ;  /* 0x0000000d000d7213 */ /* 0x000fc40000000000 */
[----:B------:R-:W-:Y:S01]  /*7700*/  IADD3 R12, R0, 0x21, RZ ;  /* 0x00000021000c7810 */ /* 0x000fe20007ffe0ff */
[----:B------:R-:W4:Y:S01]  /*7710*/  I2F R2, R140 ;  /* 0x0000008c00027306 */ /* 0x000f220000201400 */
[----:B--2---:R-:W-:Y:S02]  /*7720*/  FFMA.FTZ R136, R17, -UR19, R136 ;  /* 0x8000001311887c23 */ /* 0x004fe40008010088 */
[----:B------:R-:W-:-:S03]  /*7730*/  IMAD.IADD R17, R206, 0x1, -R18 ;  /* 0x00000001ce117824 */ /* 0x000fc600078e0a12 */
[----:B------:R-:W-:Y:S02]  /*7740*/  FSEL R136, R136, -INF , !P0 ;  /* 0xff80000088887808 */ /* 0x000fe40004000000 */
[----:B------:R-:W2:Y:S01]  /*7750*/  I2F R134, R19 ;  /* 0x0000001300867306 */ /* 0x000ea20000201400 */
[----:B---3--:R-:W-:Y:S01]  /*7760*/  FFMA.FTZ R133, R133, -UR19, R138 ;  /* 0x8000001385857c23 */ /* 0x008fe2000801008a */
[----:B------:R-:W-:Y:S02]  /*7770*/  ISETP.GE.AND P0, PT, R18, R207, PT ;  /* 0x000000cf1200720c */ /* 0x000fe40003f06270 */
[----:B------:R-:W-:Y:S02]  /*7780*/  IABS R17, R17 ;  /* 0x0000001100117213 */ /* 0x000fe40000000000 */
[----:B------:R-:W-:Y:S02]  /*7790*/  FSEL R133, R133, -INF , !P5 ;  /* 0xff80000085857808 */ /* 0x000fe40006800000 */
[----:B------:R-:W3:Y:S01]  /*77a0*/  I2F R13, R13 ;  /* 0x0000000d000d7306 */ /* 0x000ee20000201400 */
[----:B----4-:R-:W-:Y:S01]  /*77b0*/  FFMA.FTZ R137, R2, -UR19, R137 ;  /* 0x8000001302897c23 */ /* 0x010fe20008010089 */
[----:B------:R-:W-:-:S02]  /*77c0*/  ISETP.GE.AND P5, PT, R18, R204, PT ;  /* 0x000000cc1200720c */ /* 0x000fc40003fa6270 */
[C---:B------:R-:W-:Y:S02]  /*77d0*/  ISETP.LT.OR P0, PT, R18.reuse, R208, P0 ;  /* 0x000000d01200720c */ /* 0x040fe40000701670 */
[----:B------:R-:W-:Y:S01]  /*77e0*/  ISETP.LT.OR P5, PT, R18, R205, P5 ;  /* 0x000000cd1200720c */ /* 0x000fe20002fa1670 */
[--C-:B------:R-:W-:Y:S01]  /*77f0*/  IMAD.IADD R18, R209, 0x1, -R12.reuse ;  /* 0x00000001d1127824 */ /* 0x100fe200078e0a0c */
[----:B-1----:R-:W-:Y:S01]  /*7800*/  HMMA.16816.F32.BF16 R168, R24, R4, R168 ;  /* 0x0000000418a8723c */ /* 0x002fe200000418a8 */
[----:B--2---:R-:W-:Y:S01]  /*7810*/  FFMA.FTZ R139, R134, -UR19, R139 ;  /* 0x80000013868b7c23 */ /* 0x004fe2000801008b */
[----:B------:R-:W-:Y:S01]  /*7820*/  FSEL R134, R137, -INF , !P6 ;  /* 0xff80000089867808 */ /* 0x000fe20007000000 */
[----:B------:R-:W-:Y:S01]  /*7830*/  IMAD.IADD R19, R206, 0x1, -R12 ;  /* 0x00000001ce137824 */ /* 0x000fe200078e0a0c */
[----:B------:R-:W-:Y:S01]  /*7840*/  ISETP.GE.AND P6, PT, R12, R207, PT ;  /* 0x000000cf0c00720c */ /* 0x000fe20003fc6270 */
[----:B------:R-:W1:Y:S01]  /*7850*/  I2F R5, R17 ;  /* 0x0000001100057306 */ /* 0x000e620000201400 */
[----:B------:R-:W-:-:S02]  /*7860*/  FSEL R225, R139, -INF , !P1 ;  /* 0xff8000008be17808 */ /* 0x000fc40004800000 */
[C---:B------:R-:W-:Y:S01]  /*7870*/  ISETP.GE.AND P1, PT, R12.reuse, R204, PT ;  /* 0x000000cc0c00720c */ /* 0x040fe20003f26270 */
[----:B---3--:R-:W-:Y:S01]  /*7880*/  FFMA.FTZ R32, R13, -UR19, R32 ;  /* 0x800000130d207c23 */ /* 0x008fe20008010020 */
[C---:B------:R-:W-:Y:S01]  /*7890*/  ISETP.LT.OR P6, PT, R12.reuse, R208, P6 ;  /* 0x000000d00c00720c */ /* 0x040fe200037c1670 */
[----:B------:R-:W-:Y:S01]  /*78a0*/  HMMA.16816.F32.BF16 R164, R24, R6, R164 ;  /* 0x0000000618a4723c */ /* 0x000fe200000418a4 */
[----:B------:R-:W-:Y:S02]  /*78b0*/  ISETP.LT.OR P1, PT, R12, R205, P1 ;  /* 0x000000cd0c00720c */ /* 0x000fe40000f21670 */
[----:B------:R-:W2:Y:S01]  /*78c0*/  LDSM.16.M88.4 R12, [R180+0x5800] ;  /* 0x00580000b40c783b */ /* 0x000ea20000000200 */
[----:B------:R-:W-:Y:S01]  /*78d0*/  IABS R18, R18 ;  /* 0x0000001200127213 */ /* 0x000fe20000000000 */
[----:B------:R-:W-:-:S04]  /*78e0*/  DEPBAR.LE SB0, 0x0 ;  /* 0x000080000000791a */ /* 0x000fc80000000000 */
[----:B------:R-:W-:Y:S01]  /*78f0*/  IMAD.MOV.U32 R4, RZ, RZ, R18 ;  /* 0x000000ffff047224 */ /* 0x000fe200078e0012 */
[----:B------:R-:W-:Y:S01]  /*7900*/  IABS R18, R19 ;  /* 0x0000001300127213 */ /* 0x000fe20000000000 */
[----:B-1----:R-:W-:Y:S01]  /*7910*/  FFMA.FTZ R5, R5, -UR19, R34 ;  /* 0x8000001305057c23 */ /* 0x002fe20008010022 */
[C---:B------:R-:W-:Y:S02]  /*7920*/  IADD3 R2, R0.reuse, 0x28, RZ ;  /* 0x0000002800027810 */ /* 0x040fe40007ffe0ff */
[----:B------:R-:W-:Y:S01]  /*7930*/  IADD3 R19, R0, 0x29, RZ ;  /* 0x0000002900137810 */ /* 0x000fe20007ffe0ff */
[----:B------:R-:W1:Y:S01]  /*7940*/  I2F R4, R4 ;  /* 0x0000000400047306 */ /* 0x000e620000201400 */
[----:B------:R-:W-:Y:S01]  /*7950*/  FSEL R215, R5, -INF , !P5 ;  /* 0xff80000005d77808 */ /* 0x000fe20006800000 */
[C-C-:B------:R-:W-:Y:S01]  /*7960*/  IMAD.IADD R17, R209.reuse, 0x1, -R2.reuse ;  /* 0x00000001d1117824 */ /* 0x140fe200078e0a02 */
[----:B------:R-:W-:Y:S01]  /*7970*/  FSEL R212, R32, -INF , !P0 ;  /* 0xff80000020d47808 */ /* 0x000fe20004000000 */
[----:B------:R-:W-:Y:S01]  /*7980*/  IMAD.IADD R137, R206, 0x1, -R2 ;  /* 0x00000001ce897824 */ /* 0x000fe200078e0a02 */
[----:B------:R-:W-:Y:S01]  /*7990*/  ISETP.GE.AND P0, PT, R2, R207, PT ;  /* 0x000000cf0200720c */ /* 0x000fe20003f06270 */
[--C-:B------:R-:W-:Y:S01]  /*79a0*/  IMAD.IADD R34, R209, 0x1, -R19.reuse ;  /* 0x00000001d1227824 */ /* 0x100fe200078e0a13 */
[----:B------:R-:W-:Y:S01]  /*79b0*/  IABS R17, R17 ;  /* 0x0000001100117213 */ /* 0x000fe20000000000 */
[----:B------:R-:W3:Y:S01]  /*79c0*/  I2F R18, R18 ;  /* 0x0000001200127306 */ /* 0x000ee20000201400 */
[----:B------:R-:W-:Y:S01]  /*79d0*/  IABS R137, R137 ;  /* 0x0000008900897213 */ /* 0x000fe20000000000 */
[----:B------:R-:W-:Y:S01]  /*79e0*/  IMAD.IADD R32, R206, 0x1, -R19 ;  /* 0x00000001ce207824 */ /* 0x000fe200078e0a13 */
[----:B------:R-:W-:-:S02]  /*79f0*/  ISETP.GE.AND P5, PT, R2, R204, PT ;  /* 0x000000cc0200720c */ /* 0x000fc40003fa6270 */
[----:B------:R-:W-:Y:S02]  /*7a00*/  IABS R34, R34 ;  /* 0x0000002200227213 */ /* 0x000fe40000000000 */
[----:B------:R-:W-:Y:S01]  /*7a10*/  ISETP.LT.OR P0, PT, R2, R208, P0 ;  /* 0x000000d00200720c */ /* 0x000fe20000701670 */
[----:B-1----:R-:W-:Y:S01]  /*7a20*/  FFMA.FTZ R33, R4, -UR19, R33 ;  /* 0x8000001304217c23 */ /* 0x002fe20008010021 */
[----:B------:R-:W-:Y:S01]  /*7a30*/  IADD3 R4, R0, 0x30, RZ ;  /* 0x0000003000047810 */ /* 0x000fe20007ffe0ff */
[----:B------:R-:W1:Y:S01]  /*7a40*/  I2F R17, R17 ;  /* 0x0000001100117306 */ /* 0x000e620000201400 */
[----:B------:R-:W-:Y:S01]  /*7a50*/  ISETP.LT.OR P5, PT, R2, R205, P5 ;  /* 0x000000cd0200720c */ /* 0x000fe20002fa1670 */
[----:B------:R-:W-:Y:S01]  /*7a60*/  IMAD.MOV.U32 R2, RZ, RZ, R34 ;  /* 0x000000ffff027224 */ /* 0x000fe200078e0022 */
[----:B------:R-:W-:Y:S01]  /*7a70*/  FSEL R216, R33, -INF , !P6 ;  /* 0xff80000021d87808 */ /* 0x000fe20007000000 */
[--C-:B------:R-:W-:Y:S01]  /*7a80*/  IMAD.IADD R7, R209, 0x1, -R4.reuse ;  /* 0x00000001d1077824 */ /* 0x100fe200078e0a04 */
[----:B------:R-:W-:Y:S01]  /*7a90*/  ISETP.GE.AND P6, PT, R19, R207, PT ;  /* 0x000000cf1300720c */ /* 0x000fe20003fc6270 */
[----:B---3--:R-:W-:Y:S01]  /*7aa0*/  FFMA.FTZ R35, R18, -UR19, R35 ;  /* 0x8000001312237c23 */ /* 0x008fe20008010023 */
[----:B------:R-:W-:Y:S01]  /*7ab0*/  IADD3 R6, R0, 0x31, RZ ;  /* 0x0000003100067810 */ /* 0x000fe20007ffe0ff */
[----:B------:R-:W3:Y:S01]  /*7ac0*/  I2F R5, R137 ;  /* 0x0000008900057306 */ /* 0x000ee20000201400 */
[----:B------:R-:W-:Y:S01]  /*7ad0*/  IABS R7, R7 ;  /* 0x0000000700077213 */ /* 0x000fe20000000000 */
[----:B--2---:R-:W-:Y:S01]  /*7ae0*/  HMMA.16816.F32.BF16 R168, R8, R12, R168 ;  /* 0x0000000c08a8723c */ /* 0x004fe200000418a8 */
[----:B------:R-:W-:Y:S01]  /*7af0*/  FSEL R221, R35, -INF , !P1 ;  /* 0xff80000023dd7808 */ /* 0x000fe20004800000 */
[----:B------:R-:W-:Y:S01]  /*7b00*/  IMAD.IADD R24, R206, 0x1, -R4 ;  /* 0x00000001ce187824 */ /* 0x000fe200078e0a04 */
[----:B------:R-:W-:-:S02]  /*7b10*/  ISETP.GE.AND P1, PT, R19, R204, PT ;  /* 0x000000cc1300720c */ /* 0x000fc40003f26270 */
[C---:B------:R-:W-:Y:S01]  /*7b20*/  ISETP.LT.OR P6, PT, R19.reuse, R208, P6 ;  /* 0x000000d01300720c */ /* 0x040fe200037c1670 */
[----:B------:R-:W2:Y:S01]  /*7b30*/  I2F R7, R7 ;  /* 0x0000000700077306 */ /* 0x000ea20000201400 */
[----:B------:R-:W-:Y:S01]  /*7b40*/  ISETP.LT.OR P1, PT, R19, R205, P1 ;  /* 0x000000cd1300720c */ /* 0x000fe20000f21670 */
[----:B-1----:R-:W-:Y:S01]  /*7b50*/  FFMA.FTZ R17, R17, -UR19, R28 ;  /* 0x8000001311117c23 */ /* 0x002fe2000801001c */
[----:B------:R-:W-:Y:S01]  /*7b60*/  IABS R19, R24 ;  /* 0x0000001800137213 */ /* 0x000fe20000000000 */
[----:B------:R-:W-:Y:S01]  /*7b70*/  HMMA.16816.F32.BF16 R164, R8, R14, R164 ;  /* 0x0000000e08a4723c */ /* 0x000fe200000418a4 */
[----:B------:R-:W-:Y:S01]  /*7b80*/  IABS R32, R32 ;  /* 0x0000002000207213 */ /* 0x000fe20000000000 */
[----:B------:R-:W-:Y:S01]  /*7b90*/  IMAD.IADD R12, R209, 0x1, -R6 ;  /* 0x00000001d10c7824 */ /* 0x000fe200078e0a06 */
[----:B------:R-:W-:Y:S01]  /*7ba0*/  FSEL R214, R17, -INF , !P0 ;  /* 0xff80000011d67808 */ /* 0x000fe20004000000 */
[----:B------:R-:W1:Y:S01]  /*7bb0*/  I2F R2, R2 ;  /* 0x0000000200027306 */ /* 0x000e620000201400 */
[----:B---3--:R-:W-:Y:S01]  /*7bc0*/  FFMA.FTZ R30, R5, -UR19, R30 ;  /* 0x80000013051e7c23 */ /* 0x008fe2000801001e */
[----:B------:R-:W-:Y:S01]  /*7bd0*/  IADD3 R5, R0, 0x38, RZ ;  /* 0x0000003800057810 */ /* 0x000fe20007ffe0ff */
[----:B------:R-:W-:Y:S01]  /*7be0*/  IMAD.MOV.U32 R13, RZ, RZ, R19 ;  /* 0x000000ffff0d7224 */ /* 0x000fe200078e0013 */
[----:B------:R-:W-:Y:S01]  /*7bf0*/  ISETP.GE.AND P0, PT, R4, R207, PT ;  /* 0x000000cf0400720c */ /* 0x000fe20003f06270 */
[----:B------:R-:W-:Y:S01]  /*7c00*/  IMAD.IADD R19, R206, 0x1, -R6 ;  /* 0x00000001ce137824 */ /* 0x000fe200078e0a06 */
[----:B------:R-:W-:Y:S01]  /*7c10*/  FSEL R219, R30, -INF , !P5 ;  /* 0xff8000001edb7808 */ /* 0x000fe20006800000 */
[--C-:B------:R-:W-:Y:S01]  /*7c20*/  IMAD.IADD R17, R209, 0x1, -R5.reuse ;  /* 0x00000001d1117824 */ /* 0x100fe200078e0a05 */
[----:B------:R-:W-:Y:S01]  /*7c30*/  ISETP.GE.AND P5, PT, R4, R204, PT ;  /* 0x000000cc0400720c */ /* 0x000fe20003fa6270 */
[----:B------:R-:W3:Y:S01]  /*7c40*/  I2F R18, R32 ;  /* 0x0000002000127306 */ /* 0x000ee20000201400 */
[----:B--2---:R-:W-:Y:S01]  /*7c50*/  FFMA.FTZ R158, R7, -UR19, R168 ;  /* 0x80000013079e7c23 */ /* 0x004fe200080100a8 */
[----:B------:R-:W-:Y:S01]  /*7c60*/  IABS R19, R19 ;  /* 0x0000001300137213 */ /* 0x000fe20000000000 */
[----:B------:R-:W-:Y:S01]  /*7c70*/  IMAD.IADD R7, R206, 0x1, -R5 ;  /* 0x00000001ce077824 */ /* 0x000fe200078e0a05 */
[----:B------:R-:W-:-:S02]  /*7c80*/  IABS R17, R17 ;  /* 0x0000001100117213 */ /* 0x000fc40000000000 */
[----:B------:R-:W-:Y:S01]  /*7c90*/  ISETP.LT.OR P0, PT, R4, R208, P0 ;  /* 0x000000d00400720c */ /* 0x000fe20000701670 */
[----:B-1----:R-:W-:Y:S01]  /*7ca0*/  FFMA.FTZ R2, R2, -UR19, R29 ;  /* 0x8000001302027c23 */ /* 0x002fe2000801001d */
[----:B------:R-:W-:Y:S01]  /*7cb0*/  IABS R8, R7 ;  /* 0x0000000700087213 */ /* 0x000fe20000000000 */
[----:B------:R-:W1:Y:S01]  /*7cc0*/  I2F R13, R13 ;  /* 0x0000000d000d7306 */ /* 0x000e620000201400 */
[----:B------:R-:W-:Y:S01]  /*7cd0*/  ISETP.LT.OR P5, PT, R4, R205, P5 ;  /* 0x000000cd0400720c */ /* 0x000fe20002fa1670 */
[----:B------:R-:W-:Y:S01]  /*7ce0*/  IMAD.MOV.U32 R4, RZ, RZ, R19 ;  /* 0x000000ffff047224 */ /* 0x000fe200078e0013 */
[----:B------:R-:W-:Y:S01]  /*7cf0*/  IADD3 R0, R0, 0x39, RZ ;  /* 0x0000003900007810 */ /* 0x000fe20007ffe0ff */
[----:B------:R-:W-:Y:S01]  /*7d00*/  IMAD.MOV.U32 R9, RZ, RZ, R8 ;  /* 0x000000ffff097224 */ /* 0x000fe200078e0008 */
[----:B------:R-:W-:Y:S02]  /*7d10*/  IABS R12, R12 ;  /* 0x0000000c000c7213 */ /* 0x000fe40000000000 */
[----:B------:R-:W-:Y:S01]  /*7d20*/  FSEL R168, R2, -INF , !P6 ;  /* 0xff80000002a87808 */ /* 0x000fe20007000000 */
[----:B------:R-:W2:Y:S01]  /*7d30*/  I2F R7, R17 ;  /* 0x0000001100077306 */ /* 0x000ea20000201400 */
[--C-:B------:R-:W-:Y:S01]  /*7d40*/  IMAD.IADD R2, R209, 0x1, -R0.reuse ;  /* 0x00000001d1027824 */ /* 0x100fe200078e0a00 */
[----:B------:R-:W-:Y:S01]  /*7d50*/  FSEL R158, R158, -INF , !P0 ;  /* 0xff8000009e9e7808 */ /* 0x000fe20004000000 */
[----:B------:R-:W-:Y:S01]  /*7d60*/  IMAD.IADD R8, R206, 0x1, -R0 ;  /* 0x00000001ce087824 */ /* 0x000fe200078e0a00 */
[----:B------:R-:W-:Y:S01]  /*7d70*/  ISETP.GE.AND P0, PT, R5, R207, PT ;  /* 0x000000cf0500720c */ /* 0x000fe20003f06270 */
[----:B---3--:R-:W-:Y:S01]  /*7d80*/  FFMA.FTZ R18, R18, -UR19, R31 ;  /* 0x8000001312127c23 */ /* 0x008fe2000801001f */
[----:B------:R-:W-:-:S02]  /*7d90*/  IABS R2, R2 ;  /* 0x0000000200027213 */ /* 0x000fc40000000000 */
[----:B------:R-:W3:Y:S01]  /*7da0*/  I2F R12, R12 ;  /* 0x0000000c000c7306 */ /* 0x000ee20000201400 */
[----:B------:R-:W-:Y:S01]  /*7db0*/  IABS R8, R8 ;  /* 0x0000000800087213 */ /* 0x000fe20000000000 */
[----:B-1----:R-:W-:Y:S01]  /*7dc0*/  FFMA.FTZ R13, R13, -UR19, R170 ;  /* 0x800000130d0d7c23 */ /* 0x002fe200080100aa */
[----:B------:R-:W-:Y:S02]  /*7dd0*/  ISETP.LT.OR P0, PT, R5, R208, P0 ;  /* 0x000000d00500720c */ /* 0x000fe40000701670 */
[----:B------:R-:W-:Y:S02]  /*7de0*/  FSEL R223, R18, -INF , !P1 ;  /* 0xff80000012df7808 */ /* 0x000fe40004800000 */
[C---:B------:R-:W-:Y:S01]  /*7df0*/  ISETP.GE.AND P6, PT, R6.reuse, R207, PT ;  /* 0x000000cf0600720c */ /* 0x040fe20003fc6270 */
[----:B------:R-:W1:Y:S01]  /*7e00*/  I2F R4, R4 ;  /* 0x0000000400047306 */ /* 0x000e620000201400 */
[----:B--2---:R-:W-:Y:S01]  /*7e10*/  FFMA.FTZ R7, R7, -UR19, R164 ;  /* 0x8000001307077c23 */ /* 0x004fe200080100a4 */
[----:B------:R-:W-:-:S02]  /*7e20*/  ISETP.GE.AND P1, PT, R6, R204, PT ;  /* 0x000000cc0600720c */ /* 0x000fc40003f26270 */
[----:B------:R-:W-:Y:S02]  /*7e30*/  ISETP.LT.OR P6, PT, R6, R208, P6 ;  /* 0x000000d00600720c */ /* 0x000fe400037c1670 */
[----:B------:R-:W-:Y:S02]  /*7e40*/  FSEL R142, R7, -INF , !P0 ;  /* 0xff800000078e7808 */ /* 0x000fe40004000000 */
[----:B------:R-:W2:Y:S01]  /*7e50*/  I2F R9, R9 ;  /* 0x0000000900097306 */ /* 0x000ea20000201400 */
[----:B------:R-:W-:Y:S01]  /*7e60*/  PLOP3.LUT P0, PT, PT, PT, UP0, 0x80, 0x0 ;  /* 0x000000000000781c */ /* 0x000fe20003f0f008 */
[----:B---3--:R-:W-:Y:S01]  /*7e70*/  FFMA.FTZ R12, R12, -UR19, R169 ;  /* 0x800000130c0c7c23 */ /* 0x008fe200080100a9 */
[----:B------:R-:W-:Y:S01]  /*7e80*/  BAR.SYNC.DEFER_BLOCKING 0x0 ;  /* 0x0000000000007b1d */ /* 0x000fe20000010000 */
[----:B------:R-:W-:Y:S02]  /*7e90*/  ISETP.LT.OR P1, PT, R6, R205, P1 ;  /* 0x000000cd0600720c */ /* 0x000fe40000f21670 */
[----:B------:R-:W-:Y:S01]  /*7ea0*/  FSEL R155, R13, -INF , !P5 ;  /* 0xff8000000d9b7808 */ /* 0x000fe20006800000 */
[----:B-1----:R-:W-:-:S02]  /*7eb0*/  FFMA.FTZ R4, R4, -UR19, R171 ;  /* 0x8000001304047c23 */ /* 0x002fc400080100ab */
[----:B------:R-:W1:Y:S01]  /*7ec0*/  I2F R2, R2 ;  /* 0x0000000200027306 */ /* 0x000e620000201400 */
[----:B------:R-:W-:Y:S02]  /*7ed0*/  FSEL R156, R12, -INF , !P6 ;  /* 0xff8000000c9c7808 */ /* 0x000fe40007000000 */
[-C--:B------:R-:W-:Y:S02]  /*7ee0*/  ISETP.GE.AND P5, PT, R5, R204.reuse, PT ;  /* 0x000000cc0500720c */ /* 0x080fe40003fa6270 */
[----:B------:R-:W-:Y:S02]  /*7ef0*/  FSEL R143, R4, -INF , !P1 ;  /* 0xff800000048f7808 */ /* 0x000fe40004800000 */
[C---:B------:R-:W-:Y:S01]  /*7f00*/  ISETP.GE.AND P6, PT, R0.reuse, R207, PT ;  /* 0x000000cf0000720c */ /* 0x040fe20003fc6270 */
[----:B------:R-:W3:Y:S01]  /*7f10*/  I2F R8, R8 ;  /* 0x0000000800087306 */ /* 0x000ee20000201400 */
[----:B------:R-:W-:Y:S01]  /*7f20*/  ISETP.GE.AND P1, PT, R0, R204, PT ;  /* 0x000000cc0000720c */ /* 0x000fe20003f26270 */
[----:B--2---:R-:W-:Y:S01]  /*7f30*/  FFMA.FTZ R9, R9, -UR19, R166 ;  /* 0x8000001309097c23 */ /* 0x004fe200080100a6 */
[----:B------:R-:W-:-:S02]  /*7f40*/  ISETP.LT.OR P5, PT, R5, R205, P5 ;  /* 0x000000cd0500720c */ /* 0x000fc40002fa1670 */
[C---:B------:R-:W-:Y:S02]  /*7f50*/  ISETP.LT.OR P6, PT, R0.reuse, R208, P6 ;  /* 0x000000d00000720c */ /* 0x040fe400037c1670 */
[----:B------:R-:W-:Y:S01]  /*7f60*/  ISETP.LT.OR P1, PT, R0, R205, P1 ;  /* 0x000000cd0000720c */ /* 0x000fe20000f21670 */
[----:B-1----:R-:W-:Y:S01]  /*7f70*/  FFMA.FTZ R2, R2, -UR19, R165 ;  /* 0x8000001302027c23 */ /* 0x002fe200080100a5 */
[----:B------:R-:W-:-:S04]  /*7f80*/  FSEL R141, R9, -INF , !P5 ;  /* 0xff800000098d7808 */ /* 0x000fc80006800000 */
[----:B------:R-:W-:Y:S01]  /*7f90*/  FSEL R140, R2, -INF , !P6 ;  /* 0xff800000028c7808 */ /* 0x000fe20007000000 */
[----:B---3--:R-:W-:-:S05]  /*7fa0*/  FFMA.FTZ R8, R8, -UR19, R167 ;  /* 0x8000001308087c23 */ /* 0x008fca00080100a7 */
[----:B------:R-:W-:Y:S01]  /*7fb0*/  FSEL R153, R8, -INF , !P1 ;  /* 0xff80000008997808 */ /* 0x000fe20004800000 */
[----:B------:R-:W-:Y:S05]  /*7fc0*/  @!P0 BRA `(.L_x_431) ;  /* 0x000003c000008947 */ /* 0x000fea0003800000 */
[----:B------:R-:W-:Y:S01]  /*7fd0*/  UIADD3 UR21, UR13, -0x3, URZ ;  /* 0xfffffffd0d157890 */ /* 0x000fe2000fffe03f */
[----:B------:R1:W-:Y:S01]  /*7fe0*/  @P4 STS.128 [R199+0xc000], RZ ;  /* 0x00c000ffc7004388 */ /* 0x0003e20000000c00 */
[----:B------:R-:W-:Y:S01]  /*7ff0*/  ULDC.64 UR4, c[0x0][0x198] ;  /* 0x0000660000047ab9 */ /* 0x000fe20000000a00 */
[----:B------:R-:W-:Y:S01]  /*8000*/  BSSY B0, `(.L_x_432) ;  /* 0x0000037000007945 */ /* 0x000fe20003800000 */
        /* <DEDUP_REMOVED lines=9> */
[----:B------:R-:W-:-:S04]  /*80a0*/  @!P4 LEA R6, P1, R2, c[0x0][0x168], 0x1 ;  /* 0x00005a000206ca11 */ /* 0x000fc800078208ff */
[----:B------:R-:W-:Y:S02]  /*80b0*/  LEA.HI.X R5, R0, R203, R5, 0x6, P5 ;  /* 0x000000cb00057211 */ /* 0x000fe400028f3405 */
[C---:B------:R-:W-:Y:S02]  /*80c0*/  @!P3 LEA R10, P5, R2.reuse, c[0x0][0x168], 0x1 ;  /* 0x00005a00020aba11 */ /* 0x040fe400078a08ff */
[C-C-:B------:R-:W-:Y:S02]  /*80d0*/  @!P4 LEA.HI.X R7, R2.reuse, c[0x0][0x16c], R5.reuse, 0x1, P1 ;  /* 0x00005b000207ca11 */ /* 0x140fe400008f0c05 */
[C---:B------:R-:W-:Y:S02]  /*80e0*/  @!P2 LEA R8, P1, R2.reuse, c[0x0][0x168], 0x1 ;  /* 0x00005a000208aa11 */ /* 0x040fe400078208ff */
[C---:B------:R-:W-:Y:S01]  /*80f0*/  IADD3 R0, P6, R2.reuse, UR9, RZ ;  /* 0x0000000902007c10 */ /* 0x040fe2000ffde0ff */
[----:B------:R-:W-:Y:S01]  /*8100*/  @!PT LDS RZ, [RZ] ;  /* 0x00000000fffff984 */ /* 0x000fe20000000800 */
[----:B------:R-:W-:Y:S01]  /*8110*/  @!PT LDS RZ, [RZ] ;  /* 0x00000000fffff984 */ /* 0x000fe20000000800 */
[----:B------:R-:W-:Y:S01]  /*8120*/  @!PT LDS RZ, [RZ] ;  /* 0x00000000fffff984 */ /* 0x000fe20000000800 */
[----:B------:R1:W-:Y:S01]  /*8130*/  @!P4 LDGSTS.E.BYPASS.LTC128B.128 [R199+0xc000], [R6.64] ;  /* 0x0c00000006c7cfae */ /* 0x0003e2000b901d4e */
[----:B------:R-:W-:-:S02]  /*8140*/  @!P3 LEA.HI.X R11, R2, c[0x0][0x16c], R5, 0x1, P5 ;  /* 0x00005b00020bba11 */ /* 0x000fc400028f0c05 */
        /* <DEDUP_REMOVED lines=11> */
[----:B------:R-:W-:-:S03]  /*8200*/  @!P3 LEA.HI.X R15, R0, c[0x0][0x16c], R5, 0x1, P1 ;  /* 0x00005b00000fba11 */ /* 0x000fc600008f0c05 */
        /* <DEDUP_REMOVED lines=22> */
.L_x_433:
[----:B------:R-:W-:Y:S05]  /*8370*/  BSYNC B0 ;  /* 0x0000000000007941 */ /* 0x000fea0003800000 */
.L_x_432:
[----:B------:R-:W0:Y:S02]  /*8380*/  LDGDEPBAR ;  /* 0x00000000000079af */ /* 0x000e240000000000 */
.L_x_431:
[----:B--2---:R-:W-:Y:S01]  /*8390*/  FMNMX.FTZ R5, R132, R148, !PT ;  /* 0x0000009484057209 */ /* 0x004fe20007810000 */
[----:B-1----:R-:W-:Y:S01]  /*83a0*/  LDSM.16.MT88.4 R12, [R186+0x12000] ;  /* 0x01200000ba0c783b */ /* 0x002fe20000004200 */
[----:B------:R-:W-:Y:S02]  /*83b0*/  FMNMX.FTZ R4, R3, R151, !PT ;  /* 0x0000009703047209 */ /* 0x000fe40007810000 */
        /* <DEDUP_REMOVED lines=58> */
[--C-:B------:R-:W-:Y:S01]  /*8760*/  FFMA.FTZ R145, R159, c[0x0][0x23c], -R154.reuse ;  /* 0x00008f009f917a23 */ /* 0x100fe2000001089a */
[----:B------:R-:W1:Y:S01]  /*8770*/  LDSM.16.MT88.4 R16, [R188+0x12000] ;  /* 0x01200000bc10783b */ /* 0x000e620000004200 */
[----:B------:R-:W-:-:S02]  /*8780*/  FFMA.FTZ R144, R161, c[0x0][0x23c], -R154 ;  /* 0x00008f00a1907a23 */ /* 0x000fc4000001089a */
[----:B------:R-:W-:Y:S01]  /*8790*/  FFMA.FTZ R151, R163, c[0x0][0x23c], -R154 ;  /* 0x00008f00a3977a23 */ /* 0x000fe2000001089a */
[----:B------:R-:W2:Y:S01]  /*87a0*/  MUFU.EX2 R149, R149 ;  /* 0x0000009500957308 */ /* 0x000ea20000000800 */
[----:B------:R-:W-:Y:S02]  /*87b0*/  FMUL.FTZ R152, R4, c[0x0][0x23c] ;  /* 0x00008f0004987a20 */ /* 0x000fe40000410000 */
[----:B------:R-:W-:Y:S02]  /*87c0*/  FMUL.FTZ R3, R6, c[0x0][0x23c] ;  /* 0x00008f0006037a20 */ /* 0x000fe40000410000 */
[--C-:B------:R-:W-:Y:S02]  /*87d0*/  FFMA.FTZ R159, R162, c[0x0][0x23c], -R157.reuse ;  /* 0x00008f00a29f7a23 */ /* 0x100fe4000001089d */
[--C-:B------:R-:W-:Y:S01]  /*87e0*/  FFMA.FTZ R160, R160, c[0x0][0x23c], -R157.reuse ;  /* 0x00008f00a0a07a23 */ /* 0x100fe2000001089d */
[----:B------:R-:W-:Y:S01]  /*87f0*/  MUFU.EX2 R148, R148 ;  /* 0x0000009400947308 */ /* 0x000fe20000000800 */
[----:B------:R-:W-:-:S02]  /*8800*/  FFMA.FTZ R161, R136, c[0x0][0x23c], -R157 ;  /* 0x00008f0088a17a23 */ /* 0x000fc4000001089d */
[--C-:B------:R-:W-:Y:S01]  /*8810*/  FFMA.FTZ R162, R134, c[0x0][0x23c], -R157.reuse ;  /* 0x00008f0086a27a23 */ /* 0x100fe2000001089d */
[----:B------:R-:W-:Y:S01]  /*8820*/  LDSM.16.MT88.4 R136, [R186+0x12800] ;  /* 0x01280000ba88783b */ /* 0x000fe20000004200 */
[--C-:B------:R-:W-:Y:S02]  /*8830*/  FFMA.FTZ R163, R135, c[0x0][0x23c], -R154.reuse ;  /* 0x00008f0087a37a23 */ /* 0x100fe4000001089a */
[--C-:B------:R-:W-:Y:S01]  /*8840*/  FFMA.FTZ R166, R227, c[0x0][0x23c], -R154.reuse ;  /* 0x00008f00e3a67a23 */ /* 0x100fe2000001089a */
[----:B------:R-:W3:Y:S01]  /*8850*/  MUFU.EX2 R147, R147 ;  /* 0x0000009300937308 */ /* 0x000ee20000000800 */
[----:B--2---:R-:W-:Y:S01]  /*8860*/  F2FP.BF16.PACK_AB R4, R149, R150 ;  /* 0x000000969504723e */ /* 0x004fe200000010ff */
[--C-:B------:R-:W-:Y:S02]  /*8870*/  FFMA.FTZ R164, R133, c[0x0][0x23c], -R154.reuse ;  /* 0x00008f0085a47a23 */ /* 0x100fe4000001089a */
[----:B------:R-:W-:Y:S01]  /*8880*/  FFMA.FTZ R165, R225, c[0x0][0x23c], -R154 ;  /* 0x00008f00e1a57a23 */ /* 0x000fe2000001089a */
[----:B------:R-:W-:Y:S01]  /*8890*/  LDSM.16.MT88.4 R132, [R185+0x12800] ;  /* 0x01280000b984783b */ /* 0x000fe20000004200 */
[----:B------:R-:W-:-:S02]  /*88a0*/  FFMA.FTZ R167, R212, c[0x0][0x23c], -R157 ;  /* 0x00008f00d4a77a23 */ /* 0x000fc4000001089d */
[----:B------:R-:W-:Y:S01]  /*88b0*/  MUFU.EX2 R146, R146 ;  /* 0x0000009200927308 */ /* 0x000fe20000000800 */
[--C-:B------:R-:W-:Y:S02]  /*88c0*/  FFMA.FTZ R169, R214, c[0x0][0x23c], -R157.reuse ;  /* 0x00008f00d6a97a23 */ /* 0x100fe4000001089d */
[--C-:B------:R-:W-:Y:S02]  /*88d0*/  FFMA.FTZ R171, R215, c[0x0][0x23c], -R154.reuse ;  /* 0x00008f00d7ab7a23 */ /* 0x100fe4000001089a */
[--C-:B------:R-:W-:Y:S02]  /*88e0*/  FFMA.FTZ R170, R216, c[0x0][0x23c], -R157.reuse ;  /* 0x00008f00d8aa7a23 */ /* 0x100fe4000001089d */
[----:B------:R-:W-:Y:S01]  /*88f0*/  FFMA.FTZ R168, R168, c[0x0][0x23c], -R157 ;  /* 0x00008f00a8a87a23 */ /* 0x000fe2000001089d */
        /* <DEDUP_REMOVED lines=15> */
[----:B------:R-:W2:Y:S01]  /*89f0*/  MUFU.EX2 R152, R152 ;  /* 0x0000009800987308 */ /* 0x000ea20000000800 */
[----:B------:R-:W-:Y:S01]  /*8a00*/  FFMA.FTZ R153, R153, c[0x0][0x23c], -R154 ;  /* 0x00008f0099997a23 */ /* 0x000fe2000001089a */
[----:B------:R-:W-:Y:S06]  /*8a10*/  LDSM.16.MT88.4 R140, [R186+0x13800] ;  /* 0x01380000ba8c783b */ /* 0x000fec0000004200 */
[----:B------:R-:W4:Y:S01]  /*8a20*/  MUFU.EX2 R3, R3 ;  /* 0x0000000300037308 */ /* 0x000f220000000800 */
[----:B---3--:R-:W-:Y:S01]  /*8a30*/  F2FP.BF16.PACK_AB R7, R151, R144 ;  /* 0x000000909707723e */ /* 0x008fe200000010ff */
[----:B--2---:R-:W-:-:S06]  /*8a40*/  FMUL.FTZ R120, R120, R152 ;  /* 0x0000009878787220 */ /* 0x004fcc0000410000 */
[----:B------:R-:W-:Y:S01]  /*8a50*/  MUFU.EX2 R159, R159 ;  /* 0x0000009f009f7308 */ /* 0x000fe20000000800 */
[-C--:B------:R-:W-:Y:S02]  /*8a60*/  FMUL.FTZ R121, R121, R152.reuse ;  /* 0x0000009879797220 */ /* 0x080fe40000410000 */
[-C--:B------:R-:W-:Y:S02]  /*8a70*/  FMUL.FTZ R116, R116, R152.reuse ;  /* 0x0000009874747220 */ /* 0x080fe40000410000 */
[----:B------:R-:W-:Y:S02]  /*8a80*/  FMUL.FTZ R117, R117, R152 ;  /* 0x0000009875757220 */ /* 0x000fe40000410000 */
[-C--:B----4-:R-:W-:Y:S01]  /*8a90*/  FMUL.FTZ R122, R122, R3.reuse ;  /* 0x000000037a7a7220 */ /* 0x090fe20000410000 */
[----:B------:R-:W2:Y:S01]  /*8aa0*/  MUFU.EX2 R160, R160 ;  /* 0x000000a000a07308 */ /* 0x000ea20000000800 */
        /* <DEDUP_REMOVED lines=11> */
[----:B------:R-:W3:Y:S01]  /*8b60*/  LDSM.16.MT88.4 R12, [R188+0x14000] ;  /* 0x01400000bc0c783b */ /* 0x000ee20000004200 */
[----:B------:R-:W-:Y:S01]  /*8b70*/  FMUL.FTZ R125, R125, R152 ;  /* 0x000000987d7d7220 */ /* 0x000fe20000410000 */
[----:B------:R-:W-:Y:S01]  /*8b80*/  MUFU.EX2 R162, R162 ;  /* 0x000000a200a27308 */ /* 0x000fe20000000800 */
        /* <DEDUP_REMOVED lines=10> */
[----:B------:R-:W-:Y:S01]  /*8c30*/  FMUL.FTZ R109, R109, R152 ;  /* 0x000000986d6d7220 */ /* 0x000fe20000410000 */
[----:B------:R-:W1:Y:S01]  /*8c40*/  LDSM.16.MT88.4 R16, [R184+0x12000] ;  /* 0x01200000b810783b */ /* 0x000e620000004200 */
        /* <DEDUP_REMOVED lines=16> */
[C---:B---3--:R-:W-:Y:S01]  /*8d50*/  HMMA.16816.F32.BF16 R36, R4.reuse, R12, R36 ;  /* 0x0000000c0424723c */ /* 0x048fe20000041824 */
[-C--:B------:R-:W-:Y:S02]  /*8d60*/  FMUL.FTZ R104, R104, R152.reuse ;  /* 0x0000009868687220 */ /* 0x080fe40000410000 */
[-C--:B------:R-:W-:Y:S02]  /*8d70*/  FMUL.FTZ R105, R105, R152.reuse ;  /* 0x0000009869697220 */ /* 0x080fe40000410000 */
[-C--:B------:R-:W-:Y:S01]  /*8d80*/  FMUL.FTZ R106, R106, R3.reuse ;  /* 0x000000036a6a7220 */ /* 0x080fe20000410000 */
[----:B------:R-:W-:Y:S01]  /*8d90*/  MUFU.EX2 R167, R167 ;  /* 0x000000a700a77308 */ /* 0x000fe20000000800 */
[----:B------:R-:W-:Y:S01]  /*8da0*/  FMUL.FTZ R107, R107, R3 ;  /* 0x000000036b6b7220 */ /* 0x000fe20000410000 */
[----:B------:R-:W-:Y:S01]  /*8db0*/  HMMA.16816.F32.BF16 R40, R4, R14, R40 ;  /* 0x0000000e0428723c */ /* 0x000fe20000041828 */
[----:B------:R-:W3:Y:S01]  /*8dc0*/  LDSM.16.MT88.4 R12, [R184+0x14000] ;  /* 0x01400000b80c783b */ /* 0x000ee20000004200 */
[----:B------:R-:W-:-:S02]  /*8dd0*/  FMUL.FTZ R100, R100, R152 ;  /* 0x0000009864647220 */ /* 0x000fc40000410000 */
[-C--:B------:R-:W-:Y:S02]  /*8de0*/  FMUL.FTZ R101, R101, R152.reuse ;  /* 0x0000009865657220 */ /* 0x080fe40000410000 */
[-C--:B------:R-:W-:Y:S01]  /*8df0*/  FMUL.FTZ R102, R102, R3.reuse ;  /* 0x0000000366667220 */ /* 0x080fe20000410000 */
[----:B------:R-:W2:Y:S01]  /*8e00*/  MUFU.EX2 R170, R170 ;  /* 0x000000aa00aa7308 */ /* 0x000ea20000000800 */
[-C--:B------:R-:W-:Y:S02]  /*8e10*/  FMUL.FTZ R103, R103, R3.reuse ;  /* 0x0000000367677220 */ /* 0x080fe40000410000 */
[-C--:B------:R-:W-:Y:S01]  /*8e20*/  FMUL.FTZ R44, R44, R152.reuse ;  /* 0x000000982c2c7220 */ /* 0x080fe20000410000 */
[----:B-1----:R-:W-:Y:S01]  /*8e30*/  HMMA.16816.F32.BF16 R104, R4, R16, R104 ;  /* 0x000000100468723c */ /* 0x002fe20000041868 */
[----:B------:R-:W-:Y:S02]  /*8e40*/  FMUL.FTZ R45, R45, R152 ;  /* 0x000000982d2d7220 */ /* 0x000fe40000410000 */
[-C--:B------:R-:W-:Y:S01]  /*8e50*/  FMUL.FTZ R46, R46, R3.reuse ;  /* 0x000000032e2e7220 */ /* 0x080fe20000410000 */
[----:B------:R-:W-:Y:S01]  /*8e60*/  MUFU.EX2 R169, R169 ;  /* 0x000000a900a97308 */ /* 0x000fe20000000800 */
[----:B------:R-:W-:-:S02]  /*8e70*/  FMUL.FTZ R47, R47, R3 ;  /* 0x000000032f2f7220 */ /* 0x000fc40000410000 */
[-C--:B------:R-:W-:Y:S01]  /*8e80*/  FMUL.FTZ R48, R48, R152.reuse ;  /* 0x0000009830307220 */ /* 0x080fe20000410000 */
[C---:B------:R-:W-:Y:S01]  /*8e90*/  HMMA.16816.F32.BF16 R100, R4.reuse, R18, R100 ;  /* 0x000000120464723c */ /* 0x040fe20000041864 */
[-C--:B------:R-:W-:Y:S01]  /*8ea0*/  FMUL.FTZ R49, R49, R152.reuse ;  /* 0x0000009831317220 */ /* 0x080fe20000410000 */
[----:B------:R-:W1:Y:S01]  /*8eb0*/  LDSM.16.MT88.4 R16, [R185+0x14000] ;  /* 0x01400000b910783b */ /* 0x000e620000004200 */
        /* <DEDUP_REMOVED lines=88> */
[----:B--2---:R-:W-:Y:S02]  /*9440*/  F2FP.BF16.PACK_AB R4, R160, R159 ;  /* 0x0000009fa004723e */ /* 0x004fe400000010ff */
[----:B----4-:R-:W-:Y:S02]  /*9450*/  F2FP.BF16.PACK_AB R5, R166, R163 ;  /* 0x000000a3a605723e */ /* 0x010fe400000010ff */
[----:B------:R-:W-:-:S02]  /*9460*/  F2FP.BF16.PACK_AB R6, R162, R161 ;  /* 0x000000a1a206723e */ /* 0x000fc400000010ff */
[----:B------:R-:W-:-:S07]  /*9470*/  F2FP.BF16.PACK_AB R7, R165, R164 ;  /* 0x000000a4a507723e */ /* 0x000fce00000010ff */
        /* <DEDUP_REMOVED lines=70> */
[C---:B-1----:R-:W-:Y:S08]  /*98e0*/  HMMA.16816.F32.BF16 R84, R4.reuse, R16, R84 ;  /* 0x000000100454723c */ /* 0x042ff00000041854 */
[C---:B------:R-:W-:Y:S01]  /*98f0*/  HMMA.16816.F32.BF16 R88, R4.reuse, R18, R88 ;  /* 0x000000120458723c */ /* 0x040fe20000041858 */
[----:B------:R-:W1:Y:S07]  /*9900*/  LDSM.16.MT88.4 R16, [R184+0x15800] ;  /* 0x01580000b810783b */ /* 0x000e6e0000004200 */
[C---:B--2---:R-:W-:Y:S08]  /*9910*/  HMMA.16816.F32.BF16 R92, R4.reuse, R12, R92 ;  /* 0x0000000c045c723c */ /* 0x044ff0000004185c */
[----:B------:R-:W-:Y:S01]  /*9920*/  HMMA.16816.F32.BF16 R96, R4, R14, R96 ;  /* 0x0000000e0460723c */ /* 0x000fe20000041860 */
[----:B------:R-:W2:Y:S06]  /*9930*/  LDSM.16.MT88.4 R12, [R188+0x17800] ;  /* 0x01780000bc0c783b */ /* 0x000eac0000004200 */
[----:B------:R-:W-:-:S02]  /*9940*/  F2FP.BF16.PACK_AB R4, R219, R158 ;  /* 0x0000009edb04723e */ /* 0x000fc400000010ff */
[----:B------:R-:W-:Y:S02]  /*9950*/  F2FP.BF16.PACK_AB R5, R216, R155 ;  /* 0x0000009bd805723e */ /* 0x000fe400000010ff */
[----:B------:R-:W-:Y:S02]  /*9960*/  F2FP.BF16.PACK_AB R6, R157, R156 ;  /* 0x0000009c9d06723e */ /* 0x000fe400000010ff */
[----:B------:R-:W-:-:S07]  /*9970*/  F2FP.BF16.PACK_AB R7, R153, R218 ;  /* 0x000000da9907723e */ /* 0x000fce00000010ff */
[C---:B----4-:R-:W-:Y:S08]  /*9980*/  HMMA.16816.F32.BF16 R128, R4.reuse, R8, R128 ;  /* 0x000000080480723c */ /* 0x050ff00000041880 */
[C---:B------:R-:W-:Y:S01]  /*9990*/  HMMA.16816.F32.BF16 R124, R4.reuse, R10, R124 ;  /* 0x0000000a047c723c */ /* 0x040fe2000004187c */
[----:B------:R-:W3:Y:S07]  /*99a0*/  LDSM.16.MT88.4 R8, [R186+0x17800] ;  /* 0x01780000ba08783b */ /* 0x000eee0000004200 */
[C---:B-1----:R-:W-:Y:S07]  /*99b0*/  HMMA.16816.F32.BF16 R60, R4.reuse, R16, R60 ;  /* 0x00000010043c723c */ /* 0x042fee000004183c */
[----:B------:R-:W-:Y:S01]  /*99c0*/  FADD.FTZ R16, R144, R145 ;  /* 0x0000009190107221 */ /* 0x000fe20000010000 */
[----:B------:R-:W-:Y:S03]  /*99d0*/  HMMA.16816.F32.BF16 R36, R4, R28, R36 ;  /* 0x0000001c0424723c */ /* 0x000fe60000041824 */
[----:B------:R-:W-:-:S04]  /*99e0*/  FADD.FTZ R16, R151, R16 ;  /* 0x0000001097107221 */ /* 0x000fc80000010000 */
[----:B------:R-:W-:Y:S01]  /*99f0*/  FADD.FTZ R3, R163, R16 ;  /* 0x00000010a3037221 */ /* 0x000fe20000010000 */
[----:B------:R-:W-:Y:S01]  /*9a00*/  HMMA.16816.F32.BF16 R40, R4, R30, R40 ;  /* 0x0000001e0428723c */ /* 0x000fe20000041828 */
[----:B------:R-:W1:Y:S02]  /*9a10*/  LDSM.16.MT88.4 R28, [R185+0x17800] ;  /* 0x01780000b91c783b */ /* 0x000e640000004200 */
[----:B------:R-:W-:-:S05]  /*9a20*/  FADD.FTZ R3, R166, R3 ;  /* 0x00000003a6037221 */ /* 0x000fca0000010000 */
[C---:B--2---:R-:W-:Y:S08]  /*9a30*/  HMMA.16816.F32.BF16 R68, R4.reuse, R12, R68 ;  /* 0x0000000c0444723c */ /* 0x044ff00000041844 */
[C---:B------:R-:W-:Y:S01]  /*9a40*/  HMMA.16816.F32.BF16 R72, R4.reuse, R14, R72 ;  /* 0x0000000e0448723c */ /* 0x040fe20000041848 */
[----:B------:R-:W2:Y:S07]  /*9a50*/  LDSM.16.MT88.4 R12, [R184+0x17800] ;  /* 0x01780000b80c783b */ /* 0x000eae0000004200 */
        /* <DEDUP_REMOVED lines=47> */
[----:B------:R-:W-:Y:S01]  /*9d50*/  BAR.SYNC.DEFER_BLOCKING 0x0 ;  /* 0x0000000000007b1d */ /* 0x000fe20000010000 */
[----:B------:R-:W-:-:S05]  /*9d60*/  UISETP.GT.AND UP0, UPT, UR22, UR7, UPT ;  /* 0x000000071600728c */ /* 0x000fca000bf04270 */
[----:B------:R-:W-:Y:S02]  /*9d70*/  ULDC.64 UR4, c[0x0][0x1a0] ;  /* 0x0000680000047ab9 */ /* 0x000fe40000000a00 */
[----:B------:R-:W-:Y:S02]  /*9d80*/  UIMAD UR20, UR20, UR4, URZ ;  /* 0x00000004141472a4 */ /* 0x000fe4000f8e023f */
[----:B------:R-:W-:Y:S02]  /*9d90*/  UIMAD.WIDE.U32 UR24, UR22, UR4, URZ ;  /* 0x00000004161872a5 */ /* 0x000fe4000f8e003f */
[----:B------:R-:W-:-:S04]  /*9da0*/  UIMAD UR5, UR22, UR5, UR20 ;  /* 0x00000005160572a4 */ /* 0x000fc8000f8e0214 */
[----:B------:R-:W-:Y:S01]  /*9db0*/  UIADD3 UR5, UR25, UR5, URZ ;  /* 0x0000000519057290 */ /* 0x000fe2000fffe03f */
[----:B------:R-:W-:Y:S02]  /*9dc0*/  IMAD.U32 R4, RZ, RZ, UR24 ;  /* 0x00000018ff047e24 */ /* 0x000fe4000f8e00ff */
[----:B------:R-:W-:-:S03]  /*9dd0*/  IMAD.U32 R5, RZ, RZ, UR25 ;  /* 0x00000019ff057e24 */ /* 0x000fc6000f8e00ff */
[----:B------:R-:W-:Y:S01]  /*9de0*/  IMAD.U32 R3, RZ, RZ, UR5 ;  /* 0x00000005ff037e24 */ /* 0x000fe2000f8e00ff */
[C---:B------:R-:W-:Y:S01]  /*9df0*/  LEA R5, P0, R4.reuse, R20, 0x6 ;  /* 0x0000001404057211 */ /* 0x040fe200078030ff */
[----:B------:R-:W-:Y:S03]  /*9e00*/  @P4 STS.128 [R199+0x12000], RZ ;  /* 0x012000ffc7004388 */ /* 0x000fe60000000c00 */
[C---:B------:R-:W-:Y:S02]  /*9e10*/  @!P4 LEA R6, P5, R5.reuse, c[0x0][0x170], 0x1 ;  /* 0x00005c000506ca11 */ /* 0x040fe400078a08ff */
[----:B------:R-:W-:Y:S02]  /*9e20*/  LEA.HI.X R4, R4, R23, R3, 0x6, P0 ;  /* 0x0000001704047211 */ /* 0x000fe400000f3403 */
[C---:B------:R-:W-:Y:S02]  /*9e30*/  @!P3 LEA R10, P1, R5.reuse, c[0x0][0x170], 0x1 ;  /* 0x00005c00050aba11 */ /* 0x040fe400078208ff */
[----:B------:R-:W-:-:S02]  /*9e40*/  @!P2 LEA R8, P0, R5, c[0x0][0x170], 0x1 ;  /* 0x00005c000508aa11 */ /* 0x000fc400078008ff */
        /* <DEDUP_REMOVED lines=11> */
[----:B------:R-:W-:-:S02]  /*9f00*/  @!P3 LEA R18, P1, R3, c[0x0][0x170], 0x1 ;  /* 0x00005c000312ba11 */ /* 0x000fc400078208ff */
        /* <DEDUP_REMOVED lines=8> */
[----:B------:R-:W-:Y:S01]  /*9f90*/  @!P2 LEA.HI.X R17, R3, c[0x0][0x174], R4, 0x1, P0 ;  /* 0x00005d000311aa11 */ /* 0x000fe200000f0c04 */
[----:B------:R-:W-:Y:S02]  /*9fa0*/  IMAD.U32 R3, RZ, RZ, UR22 ;  /* 0x00000016ff037e24 */ /* 0x000fe4000f8e00ff */
[----:B------:R-:W-:Y:S01]  /*9fb0*/  @!PT LDS RZ, [RZ] ;  /* 0x00000000fffff984 */ /* 0x000fe20000000800 */
[----:B------:R-:W-:Y:S01]  /*9fc0*/  @!PT LDS RZ, [RZ] ;  /* 0x00000000fffff984 */ /* 0x000fe20000000800 */
[----:B------:R-:W-:Y:S01]  /*9fd0*/  @!PT LDS RZ, [RZ] ;  /* 0x00000000fffff984 */ /* 0x000fe20000000800 */
[----:B------:R2:W-:Y:S02]  /*9fe0*/  @!P2 LDGSTS.E.BYPASS.LTC128B.128 [R199+0x16000], [R8.64+0x100] ;  /* 0x1600010008c7afae */ /* 0x0005e4000b901d4e */
[----:B------:R-:W-:-:S02]  /*9ff0*/  IMAD R3, R3, 0x40, R198 ;  /* 0x0000004003037824 */ /* 0x000fc400078e02c6 */
[----:B------:R-:W-:Y:S03]  /*a000*/  @P4 STS.128 [R199+0x13000], RZ ;  /* 0x013000ffc7004388 */ /* 0x000fe60000000c00 */
[C---:B------:R-:W-:Y:S01]  /*a010*/  ISETP.GE.AND P5, PT, R3.reuse, R204, PT ;  /* 0x000000cc0300720c */ /* 0x040fe20003fa6270 */
[----:B------:R-:W-:Y:S01]  /*a020*/  @!PT LDS RZ, [RZ] ;  /* 0x00000000fffff984 */ /* 0x000fe20000000800 */
[----:B------:R-:W-:Y:S01]  /*a030*/  @!PT LDS RZ, [RZ] ;  /* 0x00000000fffff984 */ /* 0x000fe20000000800 */
[----:B------:R-:W-:Y:S01]  /*a040*/  @!PT LDS RZ, [RZ] ;  /* 0x00000000fffff984 */ /* 0x000fe20000000800 */
[----:B------:R3:W-:Y:S01]  /*a050*/  @!P4 LDGSTS.E.BYPASS.LTC128B.128 [R199+0x13000], [R12.64] ;  /* 0x130000000cc7cfae */ /* 0x0007e2000b901d4e */
[C---:B------:R-:W-:Y:S02]  /*a060*/  ISETP.GE.AND P0, PT, R3.reuse, R207, PT ;  /* 0x000000cf0300720c */ /* 0x040fe40003f06270 */
[C---:B------:R-:W-:Y:S01]  /*a070*/  ISETP.LT.OR P5, PT, R3.reuse, R205, P5 ;  /* 0x000000cd0300720c */ /* 0x040fe20002fa1670 */
[----:B------:R-:W-:Y:S01]  /*a080*/  @P3 STS.128 [R199+0x15000], RZ ;  /* 0x015000ffc7003388 */ /* 0x000fe20000000c00 */
[----:B------:R-:W-:-:S03]  /*a090*/  ISETP.LT.OR P0, PT, R3, R208, P0 ;  /* 0x000000d00300720c */ /* 0x000fc60000701670 */
        /* <DEDUP_REMOVED lines=13> */
[----:B--2---:R-:W2:Y:S04]  /*a170*/  LDSM.16.M88.4 R8, [R193+0xd800] ;  /* 0x00d80000c108783b */ /* 0x004ea80000000200 */
[----:B------:R-:W-:Y:S04]  /*a180*/  LDSM.16.M88.4 R156, [R192] ;  /* 0x00000000c09c783b */ /* 0x000fe80000000200 */
[----:B-1----:R-:W1:Y:S04]  /*a190*/  LDSM.16.M88.4 R4, [R191] ;  /* 0x00000000bf04783b */ /* 0x002e680000000200 */
        /* <DEDUP_REMOVED lines=15> */
[C---:B--2---:R-:W-:Y:S08]  /*a290*/  HMMA.16816.F32.BF16 R164, R160.reuse, R8, RZ ;  /* 0x00000008a0a4723c */ /* 0x044ff000000418ff */
[----:B------:R-:W-:Y:S01]  /*a2a0*/  HMMA.16816.F32.BF16 R160, R160, R10, RZ ;  /* 0x0000000aa0a0723c */ /* 0x000fe200000418ff */
[----:B------:R-:W2:Y:S07]  /*a2b0*/  LDSM.16.M88.4 R8, [R190] ;  /* 0x00000000be08783b */ /* 0x000eae0000000200 */
        /* <DEDUP_REMOVED lines=13> */
[C---:B--2---:R-:W-:Y:S08]  /*a390*/  HMMA.16816.F32.BF16 R12, R8.reuse, R148, R12 ;  /* 0x00000094080c723c */ /* 0x044ff0000004180c */
[C---:B------:R-:W-:Y:S01]  /*a3a0*/  HMMA.16816.F32.BF16 R140, R8.reuse, R150, R140 ;  /* 0x00000096088c723c */ /* 0x040fe2000004188c */
[----:B------:R-:W-:Y:S07]  /*a3b0*/  LDSM.16.M88.4 R148, [R193+0xe000] ;  /* 0x00e00000c194783b */ /* 0x000fee0000000200 */
        /* <DEDUP_REMOVED lines=85> */
[----:B------:R-:W-:Y:S08]  /*a910*/  HMMA.16816.F32.BF16 R140, R156, R226, R140 ;  /* 0x000000e29c8c723c */ /* 0x000ff0000004188c */
[----:B---3--:R-:W-:Y:S07]  /*a920*/  HMMA.16816.F32.BF16 R12, R24, R16, R12 ;  /* 0x00000010180c723c */ /* 0x008fee000004180c */
[----:B------:R-:W-:Y:S01]  /*a930*/  IMAD.IADD R16, R209, 0x1, -R3 ;  /* 0x00000001d1107824 */ /* 0x000fe200078e0a03 */
[----:B------:R-:W-:Y:S04]  /*a940*/  HMMA.16816.F32.BF16 R136, R156, R152, R136 ;  /* 0x000000989c88723c */ /* 0x000fe80000041888 */
[----:B------:R-:W-:-:S04]  /*a950*/  IABS R16, R16 ;  /* 0x0000001000107213 */ /* 0x000fc80000000000 */
[----:B------:R-:W-:Y:S01]  /*a960*/  HMMA.16816.F32.BF16 R132, R156, R154, R132 ;  /* 0x0000009a9c84723c */ /* 0x000fe20000041884 */
[----:B------:R-:W2:Y:S07]  /*a970*/  LDSM.16.M88.4 R152, [R187+0x10800] ;  /* 0x01080000bb98783b */ /* 0x000eae0000000200 */
[----:B------:R-:W-:Y:S07]  /*a980*/  HMMA.16816.F32.BF16 R140, R24, R18, R140 ;  /* 0x00000012188c723c */ /* 0x000fee000004188c */
[----:B------:R-:W-:Y:S01]  /*a990*/  IADD3 R18, R3, 0x1, RZ ;  /* 0x0000000103127810 */ /* 0x000fe20007ffe0ff */
[----:B-1----:R-:W-:Y:S01]  /*a9a0*/  HMMA.16816.F32.BF16 R12, R8, R4, R12 ;  /* 0x00000004080c723c */ /* 0x002fe2000004180c */
[----:B------:R-:W-:Y:S02]  /*a9b0*/  I2F R5, R16 ;  /* 0x0000001000057306 */ /* 0x000fe40000201400 */
[----:B------:R-:W-:-:S02]  /*a9c0*/  ISETP.GE.AND P6, PT, R18, R207, PT ;  /* 0x000000cf1200720c */ /* 0x000fc40003fc6270 */
[----:B------:R-:W-:Y:S02]  /*a9d0*/  ISETP.GE.AND P1, PT, R18, R204, PT ;  /* 0x000000cc1200720c */ /* 0x000fe40003f26270 */
[----:B------:R-:W-:Y:S01]  /*a9e0*/  IMAD.IADD R4, R206, 0x1, -R3 ;  /* 0x00000001ce047824 */ /* 0x000fe200078e0a03 */
[----:B------:R-:W-:Y:S01]  /*a9f0*/  HMMA.16816.F32.BF16 R164, R220, R168, R164 ;  /* 0x000000a8dca4723c */ /* 0x000fe200000418a4 */
[C---:B------:R-:W-:Y:S02]  /*aa00*/  ISETP.LT.OR P6, PT, R18.reuse, R208, P6 ;  /* 0x000000d01200720c */ /* 0x040fe400037c1670 */
[----:B------:R-:W-:Y:S02]  /*aa10*/  ISETP.LT.OR P1, PT, R18, R205, P1 ;  /* 0x000000cd1200720c */ /* 0x000fe40000f21670 */
[----:B------:R-:W-:-:S03]  /*aa20*/  IABS R4, R4 ;  /* 0x0000000400047213 */ /* 0x000fc60000000000 */
[----:B------:R-:W-:Y:S01]  /*aa30*/  HMMA.16816.F32.BF16 R160, R220, R170, R160 ;  /* 0x000000aadca0723c */ /* 0x000fe200000418a0 */
[----:B------:R1:W3:Y:S07]  /*aa40*/  I2F R17, R4 ;  /* 0x0000000400117306 */ /* 0x0002ee0000201400 */
[C---:B------:R-:W-:Y:S08]  /*aa50*/  HMMA.16816.F32.BF16 R28, R156.reuse, R150, R28 ;  /* 0x000000969c1c723c */ /* 0x040ff0000004181c */
[----:B------:R-:W-:Y:S01]  /*aa60*/  HMMA.16816.F32.BF16 R32, R156, R148, R32 ;  /* 0x000000949c20723c */ /* 0x000fe20000041820 */
[----:B-1----:R-:W-:-:S02]  /*aa70*/  IMAD.IADD R4, R209, 0x1, -R18 ;  /* 0x00000001d1047824 */ /* 0x002fc400078e0a12 */
[----:B------:R-:W-:Y:S02]  /*aa80*/  IMAD.IADD R18, R206, 0x1, -R18 ;  /* 0x00000001ce127824 */ /* 0x000fe400078e0a12 */
[----:B---3--:R-:W-:Y:S01]  /*aa90*/  FFMA.FTZ R17, R17, -UR19, R14 ;  /* 0x8000001311117c23 */ /* 0x008fe2000801000e */
[----:B------:R-:W-:Y:S01]  /*aaa0*/  IABS R150, R4 ;  /* 0x0000000400967213 */ /* 0x000fe20000000000 */
[----:B------:R-:W-:Y:S01]  /*aab0*/  FFMA.FTZ R148, R5, -UR19, R12 ;  /* 0x8000001305947c23 */ /* 0x000fe2000801000c */
[----:B------:R-:W-:Y:S01]  /*aac0*/  HMMA.16816.F32.BF16 R140, R8, R6, R140 ;  /* 0x00000006088c723c */ /* 0x000fe2000004188c */
[----:B------:R-:W1:Y:S01]  /*aad0*/  LDSM.16.M88.4 R4, [R180+0x4800] ;  /* 0x00480000b404783b */ /* 0x000e620000000200 */
[----:B------:R-:W-:Y:S02]  /*aae0*/  IADD3 R12, R3, 0x8, RZ ;  /* 0x00000008030c7810 */ /* 0x000fe40007ffe0ff */
[----:B------:R-:W3:Y:S01]  /*aaf0*/  I2F R150, R150 ;  /* 0x0000009600967306 */ /* 0x000ee20000201400 */
[----:B------:R-:W-:-:S02]  /*ab00*/  IABS R14, R18 ;  /* 0x00000012000e7213 */ /* 0x000fc40000000000 */
[----:B------:R-:W-:Y:S01]  /*ab10*/  FSEL R148, R148, -INF , !P0 ;  /* 0xff80000094947808 */ /* 0x000fe20004000000 */
[----:B------:R-:W-:Y:S01]  /*ab20*/  HMMA.16816.F32.BF16 R164, R156, R144, R164 ;  /* 0x000000909ca4723c */ /* 0x000fe200000418a4 */
[----:B------:R-:W-:-:S03]  /*ab30*/  ISETP.GE.AND P0, PT, R12, R207, PT ;  /* 0x000000cf0c00720c */ /* 0x000fc60003f06270 */
[----:B------:R-:W4:Y:S01]  /*ab40*/  I2F R14, R14 ;  /* 0x0000000e000e7306 */ /* 0x000f220000201400 */
[----:B------:R-:W-:Y:S02]  /*ab50*/  ISETP.LT.OR P0, PT, R12, R208, P0 ;  /* 0x000000d00c00720c */ /* 0x000fe40000701670 */
[--C-:B------:R-:W-:Y:S01]  /*ab60*/  IMAD.IADD R144, R206, 0x1, -R12.reuse ;  /* 0x00000001ce907824 */ /* 0x100fe200078e0a0c */
[----:B------:R-:W-:Y:S01]  /*ab70*/  HMMA.16816.F32.BF16 R160, R156, R146, R160 ;  /* 0x000000929ca0723c */ /* 0x000fe200000418a0 */
[----:B------:R-:W-:-:S03]  /*ab80*/  IMAD.IADD R145, R209, 0x1, -R12 ;  /* 0x00000001d1917824 */ /* 0x000fc600078e0a0c */
[----:B------:R-:W-:Y:S01]  /*ab90*/  IABS R144, R144 ;  /* 0x0000009000907213 */ /* 0x000fe20000000000 */
[----:B---3--:R-:W-:Y:S01]  /*aba0*/  FFMA.FTZ R150, R150, -UR19, R13 ;  /* 0x8000001396967c23 */ /* 0x008fe2000801000d */
[----:B------:R-:W-:Y:S02]  /*abb0*/  IABS R145, R145 ;  /* 0x0000009100917213 */ /* 0x000fe40000000000 */
[----:B------:R-:W-:Y:S01]  /*abc0*/  FSEL R159, R17, -INF , !P5 ;  /* 0xff800000119f7808 */ /* 0x000fe20006800000 */
[----:B------:R-:W-:Y:S01]  /*abd0*/  IMAD.MOV.U32 R13, RZ, RZ, R144 ;  /* 0x000000ffff0d7224 */ /* 0x000fe200078e0090 */
[----:B------:R-:W3:Y:S01]  /*abe0*/  LDSM.16.M88.4 R16, [R187+0x11000] ;  /* 0x01100000bb10783b */ /* 0x000ee20000000200 */
[----:B--2---:R-:W-:Y:S01]  /*abf0*/  HMMA.16816.F32.BF16 R136, R24, R152, R136 ;  /* 0x000000981888723c */ /* 0x004fe20000041888 */
[----:B------:R-:W-:Y:S01]  /*ac00*/  ISETP.GE.AND P5, PT, R12, R204, PT ;  /* 0x000000cc0c00720c */ /* 0x000fe20003fa6270 */
[----:B------:R-:W2:Y:S01]  /*ac10*/  I2F R145, R145 ;  /* 0x0000009100917306 */ /* 0x000ea20000201400 */
[----:B----4-:R-:W-:Y:S01]  /*ac20*/  FFMA.FTZ R15, R14, -UR19, R15 ;  /* 0x800000130e0f7c23 */ /* 0x010fe2000801000f */
[----:B------:R-:W-:-:S02]  /*ac30*/  FSEL R150, R150, -INF , !P6 ;  /* 0xff80000096967808 */ /* 0x000fc40007000000 */
[----:B------:R-:W-:Y:S02]  /*ac40*/  ISETP.LT.OR P5, PT, R12, R205, P5 ;  /* 0x000000cd0c00720c */ /* 0x000fe40002fa1670 */
[----:B------:R-:W-:Y:S01]  /*ac50*/  IADD3 R12, R3, 0x9, RZ ;  /* 0x00000009030c7810 */ /* 0x000fe20007ffe0ff */
[----:B------:R-:W-:Y:S01]  /*ac60*/  HMMA.16816.F32.BF16 R132, R24, R154, R132 ;  /* 0x0000009a1884723c */ /* 0x000fe20000041884 */
[----:B------:R-:W4:Y:S01]  /*ac70*/  I2F R13, R13 ;  /* 0x0000000d000d7306 */ /* 0x000f220000201400 */
[----:B------:R-:W-:Y:S02]  /*ac80*/  FSEL R223, R15, -INF , !P1 ;  /* 0xff8000000fdf7808 */ /* 0x000fe40004800000 */
[--C-:B------:R-:W-:Y:S01]  /*ac90*/  IMAD.IADD R14, R209, 0x1, -R12.reuse ;  /* 0x00000001d10e7824 */ /* 0x100fe200078e0a0c */
[----:B------:R-:W-:Y:S01]  /*aca0*/  ISETP.GE.AND P6, PT, R12, R207, PT ;  /* 0x000000cf0c00720c */ /* 0x000fe20003fc6270 */
[----:B------:R-:W-:Y:S01]  /*acb0*/  IMAD.IADD R15, R206, 0x1, -R12 ;  /* 0x00000001ce0f7824 */ /* 0x000fe200078e0a0c */
[----:B------:R-:W-:-:S02]  /*acc0*/  ISETP.GE.AND P1, PT, R12, R204, PT ;  /* 0x000000cc0c00720c */ /* 0x000fc40003f26270 */
[----:B------:R-:W-:Y:S01]  /*acd0*/  IABS R14, R14 ;  /* 0x0000000e000e7213 */ /* 0x000fe20000000000 */
[----:B--2---:R-:W-:Y:S01]  /*ace0*/  FFMA.FTZ R145, R145, -UR19, R140 ;  /* 0x8000001391917c23 */ /* 0x004fe2000801008c */
[C---:B------:R-:W-:Y:S02]  /*acf0*/  ISETP.LT.OR P6, PT, R12.reuse, R208, P6 ;  /* 0x000000d00c00720c */ /* 0x040fe400037c1670 */
[----:B------:R-:W-:Y:S02]  /*ad00*/  ISETP.LT.OR P1, PT, R12, R205, P1 ;  /* 0x000000cd0c00720c */ /* 0x000fe40000f21670 */
[----:B------:R-:W-:Y:S01]  /*ad10*/  IADD3 R12, R3, 0x10, RZ ;  /* 0x00000010030c7810 */ /* 0x000fe20007ffe0ff */
[----:B------:R-:W2:Y:S01]  /*ad20*/  I2F R14, R14 ;  /* 0x0000000e000e7306 */ /* 0x000ea20000201400 */
[----:B------:R-:W-:Y:S01]  /*ad30*/  IABS R15, R15 ;  /* 0x0000000f000f7213 */ /* 0x000fe20000000000 */
[----:B----4-:R-:W-:Y:S01]  /*ad40*/  FFMA.FTZ R13, R13, -UR19, R142 ;  /* 0x800000130d0d7c23 */ /* 0x010fe2000801008e */
[----:B-1----:R-:W-:Y:S01]  /*ad50*/  HMMA.16816.F32.BF16 R136, R8, R4, R136 ;  /* 0x000000040888723c */ /* 0x002fe20000041888 */
[----:B------:R-:W-:Y:S01]  /*ad60*/  FSEL R152, R145, -INF , !P0 ;  /* 0xff80000091987808 */ /* 0x000fe20004000000 */
[----:B------:R-:W-:Y:S01]  /*ad70*/  IMAD.IADD R142, R206, 0x1, -R12 ;  /* 0x00000001ce8e7824 */ /* 0x000fe200078e0a0c */
[----:B------:R-:W-:-:S02]  /*ad80*/  ISETP.GE.AND P0, PT, R12, R207, PT ;  /* 0x000000cf0c00720c */ /* 0x000fc40003f06270 */
[----:B------:R-:W1:Y:S01]  /*ad90*/  I2F R140, R15 ;  /* 0x0000000f008c7306 */ /* 0x000e620000201400 */
[----:B------:R-:W-:Y:S01]  /*ada0*/  FSEL R225, R13, -INF , !P5 ;  /* 0xff8000000de17808 */ /* 0x000fe20006800000 */
[----:B------:R-:W-:Y:S01]  /*adb0*/  IMAD.IADD R5, R209, 0x1, -R12 ;  /* 0x00000001d1057824 */ /* 0x000fe200078e0a0c */
[----:B------:R-:W-:Y:S01]  /*adc0*/  IADD3 R4, R3, 0x11, RZ ;  /* 0x0000001103047810 */ /* 0x000fe20007ffe0ff */
[----:B------:R-:W-:Y:S01]  /*add0*/  HMMA.16816.F32.BF16 R132, R8, R6, R132 ;  /* 0x000000060884723c */ /* 0x000fe20000041884 */
[----:B------:R-:W-:Y:S02]  /*ade0*/  ISETP.GE.AND P5, PT, R12, R204, PT ;  /* 0x000000cc0c00720c */ /* 0x000fe40003fa6270 */
[----:B------:R-:W-:Y:S01]  /*adf0*/  IABS R5, R5 ;  /* 0x0000000500057213 */ /* 0x000fe20000000000 */
[----:B--2---:R-:W-:Y:S01]  /*ae00*/  FFMA.FTZ R14, R14, -UR19, R141 ;  /* 0x800000130e0e7c23 */ /* 0x004fe2000801008d */
[----:B------:R-:W-:Y:S01]  /*ae10*/  ISETP.LT.OR P0, PT, R12, R208, P0 ;  /* 0x000000d00c00720c */ /* 0x000fe20000701670 */
[--C-:B------:R-:W-:Y:S01]  /*ae20*/  IMAD.IADD R141, R206, 0x1, -R4.reuse ;  /* 0x00000001ce8d7824 */ /* 0x100fe200078e0a04 */
[----:B------:R-:W-:Y:S01]  /*ae30*/  ISETP.LT.OR P5, PT, R12, R205, P5 ;  /* 0x000000cd0c00720c */ /* 0x000fe20002fa1670 */
[----:B------:R-:W-:Y:S01]  /*ae40*/  IMAD.IADD R12, R209, 0x1, -R4 ;  /* 0x00000001d10c7824 */ /* 0x000fe200078e0a04 */
[----:B------:R-:W-:Y:S01]  /*ae50*/  IABS R142, R142 ;  /* 0x0000008e008e7213 */ /* 0x000fe20000000000 */
[----:B------:R-:W2:Y:S01]  /*ae60*/  I2F R5, R5 ;  /* 0x0000000500057306 */ /* 0x000ea20000201400 */
[----:B---3--:R-:W-:Y:S01]  /*ae70*/  HMMA.16816.F32.BF16 R32, R24, R16, R32 ;  /* 0x000000101820723c */ /* 0x008fe20000041820 */
[----:B-1----:R-:W-:Y:S01]  /*ae80*/  FFMA.FTZ R143, R140, -UR19, R143 ;  /* 0x800000138c8f7c23 */ /* 0x002fe2000801008f */
[----:B------:R-:W-:-:S02]  /*ae90*/  IABS R12, R12 ;  /* 0x0000000c000c7213 */ /* 0x000fc40000000000 */
[----:B------:R-:W-:Y:S02]  /*aea0*/  IABS R141, R141 ;  /* 0x0000008d008d7213 */ /* 0x000fe40000000000 */
[----:B------:R-:W-:Y:S01]  /*aeb0*/  FSEL R143, R143, -INF , !P1 ;  /* 0xff8000008f8f7808 */ /* 0x000fe20004800000 */
[----:B------:R-:W1:Y:S01]  /*aec0*/  I2F R17, R142 ;  /* 0x0000008e00117306 */ /* 0x000e620000201400 */
[----:B------:R-:W-:Y:S01]  /*aed0*/  FSEL R16, R14, -INF , !P6 ;  /* 0xff8000000e107808 */ /* 0x000fe20007000000 */
[----:B------:R-:W-:Y:S01]  /*aee0*/  HMMA.16816.F32.BF16 R28, R24, R18, R28 ;  /* 0x00000012181c723c */ /* 0x000fe2000004181c */
[C---:B------:R-:W-:Y:S02]  /*aef0*/  ISETP.GE.AND P6, PT, R4.reuse, R207, PT ;  /* 0x000000cf0400720c */ /* 0x040fe40003fc6270 */
[C---:B------:R-:W-:Y:S02]  /*af00*/  ISETP.GE.AND P1, PT, R4.reuse, R204, PT ;  /* 0x000000cc0400720c */ /* 0x040fe40003f26270 */
[C---:B------:R-:W-:Y:S01]  /*af10*/  ISETP.LT.OR P6, PT, R4.reuse, R208, P6 ;  /* 0x000000d00400720c */ /* 0x040fe200037c1670 */
[----:B------:R3:W4:Y:S01]  /*af20*/  I2F R140, R12 ;  /* 0x0000000c008c7306 */ /* 0x0007220000201400 */
[----:B------:R-:W-:Y:S01]  /*af30*/  ISETP.LT.OR P1, PT, R4, R205, P1 ;  /* 0x000000cd0400720c */ /* 0x000fe20000f21670 */
[----:B--2---:R-:W-:Y:S01]  /*af40*/  FFMA.FTZ R5, R5, -UR19, R136 ;  /* 0x8000001305057c23 */ /* 0x004fe20008010088 */
[C---:B------:R-:W-:Y:S01]  /*af50*/  IADD3 R4, R3.reuse, 0x18, RZ ;  /* 0x0000001803047810 */ /* 0x040fe20007ffe0ff */
[----:B------:R-:W-:Y:S01]  /*af60*/  IMAD.MOV.U32 R136, RZ, RZ, R141 ;  /* 0x000000ffff887224 */ /* 0x000fe200078e008d */
[----:B------:R-:W-:Y:S01]  /*af70*/  IADD3 R19, R3, 0x20, RZ ;  /* 0x0000002003137810 */ /* 0x000fe20007ffe0ff */
[----:B-1----:R-:W-:Y:S01]  /*af80*/  FFMA.FTZ R138, R17, -UR19, R138 ;  /* 0x80000013118a7c23 */ /* 0x002fe2000801008a */
[----:B------:R-:W-:Y:S01]  /*af90*/  FSEL R142, R5, -INF , !P0 ;  /* 0xff800000058e7808 */ /* 0x000fe20004000000 */
[----:B------:R-:W-:-:S02]  /*afa0*/  IMAD.IADD R17, R209, 0x1, -R4 ;  /* 0x00000001d1117824 */ /* 0x000fc400078e0a04 */
[----:B------:R-:W1:Y:S01]  /*afb0*/  I2F R136, R136 ;  /* 0x0000008800887306 */ /* 0x000e620000201400 */
[----:B------:R-:W-:Y:S02]  /*afc0*/  ISETP.GE.AND P0, PT, R4, R207, PT ;  /* 0x000000cf0400720c */ /* 0x000fe40003f06270 */
[----:B------:R-:W-:Y:S01]  /*afd0*/  FSEL R141, R138, -INF , !P5 ;  /* 0xff8000008a8d7808 */ /* 0x000fe20006800000 */
[----:B------:R-:W-:Y:S01]  /*afe0*/  IMAD.IADD R138, R206, 0x1, -R4 ;  /* 0x00000001ce8a7824 */ /* 0x000fe200078e0a04 */
[----:B---3--:R-:W2:Y:S01]  /*aff0*/  LDSM.16.M88.4 R12, [R180+0x5000] ;  /* 0x00500000b40c783b */ /* 0x008ea20000000200 */
[----:B------:R-:W-:Y:S01]  /*b000*/  IABS R17, R17 ;  /* 0x0000001100117213 */ /* 0x000fe20000000000 */
[----:B----4-:R-:W-:Y:S01]  /*b010*/  FFMA.FTZ R140, R140, -UR19, R137 ;  /* 0x800000138c8c7c23 */ /* 0x010fe20008010089 */
[----:B------:R-:W-:Y:S02]  /*b020*/  IADD3 R137, R3, 0x19, RZ ;  /* 0x0000001903897810 */ /* 0x000fe40007ffe0ff */
[----:B------:R-:W-:-:S02]  /*b030*/  ISETP.GE.AND P5, PT, R4, R204, PT ;  /* 0x000000cc0400720c */ /* 0x000fc40003fa6270 */
[----:B------:R-:W3:Y:S01]  /*b040*/  I2F R17, R17 ;  /* 0x0000001100117306 */ /* 0x000ee20000201400 */
[C---:B------:R-:W-:Y:S01]  /*b050*/  ISETP.LT.OR P0, PT, R4.reuse, R208, P0 ;  /* 0x000000d00400720c */ /* 0x040fe20000701670 */
[----:B------:R-:W-:Y:S01]  /*b060*/  IMAD.IADD R18, R209, 0x1, -R137 ;  /* 0x00000001d1127824 */ /* 0x000fe200078e0a89 */
[----:B------:R-:W-:Y:S01]  /*b070*/  ISETP.LT.OR P5, PT, R4, R205, P5 ;  /* 0x000000cd0400720c */ /* 0x000fe20002fa1670 */
[----:B-1----:R-:W-:Y:S01]  /*b080*/  FFMA.FTZ R139, R136, -UR19, R139 ;  /* 0x80000013888b7c23 */ /* 0x002fe2000801008b */
[----:B------:R-:W1:Y:S01]  /*b090*/  LDSM.16.M88.4 R4, [R187+0x11800] ;  /* 0x01180000bb04783b */ /* 0x000e620000000200 */
[----:B------:R-:W-:Y:S01]  /*b0a0*/  IMAD.IADD R136, R206, 0x1, -R137 ;  /* 0x00000001ce887824 */ /* 0x000fe200078e0a89 */
[----:B------:R-:W-:Y:S02]  /*b0b0*/  IABS R18, R18 ;  /* 0x0000001200127213 */ /* 0x000fe40000000000 */
[----:B------:R-:W-:Y:S02]  /*b0c0*/  IABS R138, R138 ;  /* 0x0000008a008a7213 */ /* 0x000fe40000000000 */
[----:B------:R-:W-:-:S02]  /*b0d0*/  IABS R136, R136 ;  /* 0x0000008800887213 */ /* 0x000fc40000000000 */
[----:B------:R-:W4:Y:S01]  /*b0e0*/  I2F R145, R138 ;  /* 0x0000008a00917306 */ /* 0x000f220000201400 */
[----:B------:R-:W-:Y:S01]  /*b0f0*/  FSEL R140, R140, -INF , !P6 ;  /* 0xff8000008c8c7808 */ /* 0x000fe20007000000 */
[----:B---3--:R-:W-:Y:S01]  /*b100*/  FFMA.FTZ R17, R17, -UR19, R132 ;  /* 0x8000001311117c23 */ /* 0x008fe20008010084 */
[----:B------:R-:W-:Y:S02]  /*b110*/  FSEL R139, R139, -INF , !P1 ;  /* 0xff8000008b8b7808 */ /* 0x000fe40004800000 */
[----:B------:R-:W-:-:S03]  /*b120*/  ISETP.GE.AND P6, PT, R137, R207, PT ;  /* 0x000000cf8900720c */ /* 0x000fc60003fc6270 */
[----:B------:R-:W3:Y:S01]  /*b130*/  I2F R18, R18 ;  /* 0x0000001200127306 */ /* 0x000ee20000201400 */
[C---:B------:R-:W-:Y:S02]  /*b140*/  ISETP.GE.AND P1, PT, R137.reuse, R204, PT ;  /* 0x000000cc8900720c */ /* 0x040fe40003f26270 */
[C---:B------:R-:W-:Y:S02]  /*b150*/  ISETP.LT.OR P6, PT, R137.reuse, R208, P6 ;  /* 0x000000d08900720c */ /* 0x040fe400037c1670 */
[----:B------:R-:W-:-:S03]  /*b160*/  ISETP.LT.OR P1, PT, R137, R205, P1 ;  /* 0x000000cd8900720c */ /* 0x000fc60000f21670 */
[----:B------:R-:W5:Y:S01]  /*b170*/  I2F R132, R136 ;  /* 0x0000008800847306 */ /* 0x000f620000201400 */
[----:B----4-:R-:W-:Y:S01]  /*b180*/  FFMA.FTZ R134, R145, -UR19, R134 ;  /* 0x8000001391867c23 */ /* 0x010fe20008010086 */
[----:B------:R-:W-:Y:S01]  /*b190*/  FSEL R138, R17, -INF , !P0 ;  /* 0xff800000118a7808 */ /* 0x000fe20004000000 */
[----:B------:R-:W-:Y:S01]  /*b1a0*/  IMAD.IADD R17, R206, 0x1, -R19 ;  /* 0x00000001ce117824 */ /* 0x000fe200078e0a13 */
[C---:B--2---:R-:W-:Y:S01]  /*b1b0*/  HMMA.16816.F32.BF16 R32, R8.reuse, R12, R32 ;  /* 0x0000000c0820723c */ /* 0x044fe20000041820 */
[C---:B------:R-:W-:Y:S02]  /*b1c0*/  ISETP.GE.AND P0, PT, R19.reuse, R207, PT ;  /* 0x000000cf1300720c */ /* 0x040fe40003f06270 */
[----:B------:R-:W-:Y:S01]  /*b1d0*/  FSEL R137, R134, -INF , !P5 ;  /* 0xff80000086897808 */ /* 0x000fe20006800000 */
[----:B---3--:R-:W-:Y:S01]  /*b1e0*/  FFMA.FTZ R18, R18, -UR19, R133 ;  /* 0x8000001312127c23 */ /* 0x008fe20008010085 */
[----:B------:R-:W-:Y:S02]  /*b1f0*/  ISETP.GE.AND P5, PT, R19, R204, PT ;  /* 0x000000cc1300720c */ /* 0x000fe40003fa6270 */
[----:B------:R-:W-:Y:S01]  /*b200*/  IMAD.IADD R13, R209, 0x1, -R19 ;  /* 0x00000001d10d7824 */ /* 0x000fe200078e0a13 */
[----:B------:R-:W-:Y:S01]  /*b210*/  IADD3 R12, R3, 0x21, RZ ;  /* 0x00000021030c7810 */ /* 0x000fe20007ffe0ff */
[----:B------:R-:W-:Y:S01]  /*b220*/  HMMA.16816.F32.BF16 R28, R8, R14, R28 ;  /* 0x0000000e081c723c */ /* 0x000fe2000004181c */
[----:B------:R-:W-:-:S02]  /*b230*/  ISETP.LT.OR P0, PT, R19, R208, P0 ;  /* 0x000000d01300720c */ /* 0x000fc40000701670 */
[----:B------:R-:W-:Y:S01]  /*b240*/  IABS R13, R13 ;  /* 0x0000000d000d7213 */ /* 0x000fe20000000000 */
[----:B-----5:R-:W-:Y:S01]  /*b250*/  FFMA.FTZ R135, R132, -UR19, R135 ;  /* 0x8000001384877c23 */ /* 0x020fe20008010087 */
[----:B------:R-:W-:Y:S01]  /*b260*/  FSEL R136, R18, -INF , !P6 ;  /* 0xff80000012887808 */ /* 0x000fe20007000000 */
[--C-:B------:R-:W-:Y:S01]  /*b270*/  IMAD.IADD R132, R206, 0x1, -R12.reuse ;  /* 0x00000001ce847824 */ /* 0x100fe200078e0a0c */
[C---:B------:R-:W-:Y:S01]  /*b280*/  ISETP.GE.AND P6, PT, R12.reuse, R207, PT ;  /* 0x000000cf0c00720c */ /* 0x040fe20003fc6270 */
[C---:B-1----:R-:W-:Y:S01]  /*b290*/  HMMA.16816.F32.BF16 R164, R24.reuse, R4, R164 ;  /* 0x0000000418a4723c */ /* 0x042fe200000418a4 */
[----:B------:R-:W1:Y:S01]  /*b2a0*/  I2F R13, R13 ;  /* 0x0000000d000d7306 */ /* 0x000e620000201400 */
[----:B------:R-:W-:Y:S02]  /*b2b0*/  FSEL R221, R135, -INF , !P1 ;  /* 0xff80000087dd7808 */ /* 0x000fe40004800000 */
[C---:B------:R-:W-:Y:S02]  /*b2c0*/  ISETP.GE.AND P1, PT, R12.reuse, R204, PT ;  /* 0x000000cc0c00720c */ /* 0x040fe40003f26270 */
[-C--:B------:R-:W-:Y:S01]  /*b2d0*/  ISETP.LT.OR P5, PT, R19, R205.reuse, P5 ;  /* 0x000000cd1300720c */ /* 0x080fe20002fa1670 */
[----:B------:R-:W-:Y:S01]  /*b2e0*/  IMAD.IADD R19, R209, 0x1, -R12 ;  /* 0x00000001d1137824 */ /* 0x000fe200078e0a0c */
[C---:B------:R-:W-:Y:S01]  /*b2f0*/  ISETP.LT.OR P6, PT, R12.reuse, R208, P6 ;  /* 0x000000d00c00720c */ /* 0x040fe200037c1670 */
[----:B------:R-:W-:Y:S01]  /*b300*/  HMMA.16816.F32.BF16 R160, R24, R6, R160 ;  /* 0x0000000618a0723c */ /* 0x000fe200000418a0 */
[----:B------:R-:W-:-:S02]  /*b310*/  ISETP.LT.OR P1, PT, R12, R205, P1 ;  /* 0x000000cd0c00720c */ /* 0x000fc40000f21670 */
[----:B------:R-:W-:Y:S02]  /*b320*/  IABS R17, R17 ;  /* 0x0000001100117213 */ /* 0x000fe40000000000 */
[----:B------:R-:W-:Y:S02]  /*b330*/  IADD3 R4, R3, 0x28, RZ ;  /* 0x0000002803047810 */ /* 0x000fe40007ffe0ff */
[----:B------:R-:W2:Y:S01]  /*b340*/  I2F R5, R17 ;  /* 0x0000001100057306 */ /* 0x000ea20000201400 */
[----:B-1----:R-:W-:Y:S01]  /*b350*/  FFMA.FTZ R168, R13, -UR19, R32 ;  /* 0x800000130da87c23 */ /* 0x002fe20008010020 */
[----:B------:R-:W-:Y:S01]  /*b360*/  IADD3 R32, R3, 0x29, RZ ;  /* 0x0000002903207810 */ /* 0x000fe20007ffe0ff */
[----:B------:R-:W1:Y:S01]  /*b370*/  LDSM.16.M88.4 R12, [R180+0x5800] ;  /* 0x00580000b40c783b */ /* 0x000e620000000200 */
[----:B------:R-:W-:Y:S01]  /*b380*/  IABS R19, R19 ;  /* 0x0000001300137213 */ /* 0x000fe20000000000 */
[----:B------:R-:W-:-:S04]  /*b390*/  DEPBAR.LE SB0, 0x0 ;  /* 0x000080000000791a */ /* 0x000fc80000000000 */
[----:B------:R-:W-:Y:S01]  /*b3a0*/  IMAD.IADD R133, R209, 0x1, -R32 ;  /* 0x00000001d1857824 */ /* 0x000fe200078e0a20 */
[----:B------:R-:W-:Y:S02]  /*b3b0*/  FSEL R168, R168, -INF , !P0 ;  /* 0xff800000a8a87808 */ /* 0x000fe40004000000 */
[----:B------:R-:W-:Y:S02]  /*b3c0*/  IABS R18, R132 ;  /* 0x0000008400127213 */ /* 0x000fe40000000000 */
[C---:B------:R-:W-:Y:S01]  /*b3d0*/  ISETP.GE.AND P0, PT, R4.reuse, R207, PT ;  /* 0x000000cf0400720c */ /* 0x040fe20003f06270 */
[----:B------:R3:W4:Y:S01]  /*b3e0*/  I2F R132, R19 ;  /* 0x0000001300847306 */ /* 0x0007220000201400 */
[----:B--2---:R-:W-:Y:S01]  /*b3f0*/  FFMA.FTZ R5, R5, -UR19, R34 ;  /* 0x8000001305057c23 */ /* 0x004fe20008010022 */
[----:B------:R-:W-:Y:S01]  /*b400*/  IADD3 R6, R3, 0x31, RZ ;  /* 0x0000003103067810 */ /* 0x000fe20007ffe0ff */
[----:B------:R-:W-:Y:S01]  /*b410*/  IMAD.IADD R17, R209, 0x1, -R4 ;  /* 0x00000001d1117824 */ /* 0x000fe200078e0a04 */
[----:B------:R-:W-:-:S02]  /*b420*/  ISETP.LT.OR P0, PT, R4, R208, P0 ;  /* 0x000000d00400720c */ /* 0x000fc40000701670 */
[----:B------:R-:W-:Y:S01]  /*b430*/  FSEL R169, R5, -INF , !P5 ;  /* 0xff80000005a97808 */ /* 0x000fe20006800000 */
[----:B------:R-:W-:Y:S01]  /*b440*/  IMAD.IADD R25, R209, 0x1, -R6 ;  /* 0x00000001d1197824 */ /* 0x000fe200078e0a06 */
[C---:B------:R-:W-:Y:S01]  /*b450*/  ISETP.GE.AND P5, PT, R4.reuse, R204, PT ;  /* 0x000000cc0400720c */ /* 0x040fe20003fa6270 */
[----:B------:R-:W2:Y:S01]  /*b460*/  I2F R18, R18 ;  /* 0x0000001200127306 */ /* 0x000ea20000201400 */
[----:B------:R-:W-:Y:S02]  /*b470*/  IABS R5, R133 ;  /* 0x0000008500057213 */ /* 0x000fe40000000000 */
[----:B------:R-:W-:Y:S01]  /*b480*/  IABS R17, R17 ;  /* 0x0000001100117213 */ /* 0x000fe20000000000 */
[----:B------:R-:W-:Y:S01]  /*b490*/  BAR.SYNC.DEFER_BLOCKING 0x0 ;  /* 0x0000000000007b1d */ /* 0x000fe20000010000 */
[----:B------:R-:W-:Y:S01]  /*b4a0*/  ISETP.LT.OR P5, PT, R4, R205, P5 ;  /* 0x000000cd0400720c */ /* 0x000fe20002fa1670 */
[----:B---3--:R-:W-:Y:S02]  /*b4b0*/  IMAD.IADD R19, R206, 0x1, -R4 ;  /* 0x00000001ce137824 */ /* 0x008fe400078e0a04 */
[----:B------:R-:W-:Y:S01]  /*b4c0*/  IMAD.MOV.U32 R4, RZ, RZ, R5 ;  /* 0x000000ffff047224 */ /* 0x000fe200078e0005 */
[----:B------:R-:W-:Y:S01]  /*b4d0*/  IADD3 R5, R3, 0x30, RZ ;  /* 0x0000003003057810 */ /* 0x000fe20007ffe0ff */
[----:B----4-:R-:W-:Y:S01]  /*b4e0*/  FFMA.FTZ R132, R132, -UR19, R33 ;  /* 0x8000001384847c23 */ /* 0x010fe20008010021 */
[----:B------:R-:W-:-:S02]  /*b4f0*/  IABS R34, R19 ;  /* 0x0000001300227213 */ /* 0x000fc40000000000 */
[----:B------:R-:W3:Y:S01]  /*b500*/  I2F R19, R17 ;  /* 0x0000001100137306 */ /* 0x000ee20000201400 */
[--C-:B------:R-:W-:Y:S01]  /*b510*/  IMAD.IADD R7, R209, 0x1, -R5.reuse ;  /* 0x00000001d1077824 */ /* 0x100fe200078e0a05 */
[----:B------:R-:W-:Y:S01]  /*b520*/  FSEL R212, R132, -INF , !P6 ;  /* 0xff80000084d47808 */ /* 0x000fe20007000000 */
[----:B------:R-:W-:Y:S01]  /*b530*/  IMAD.IADD R24, R206, 0x1, -R5 ;  /* 0x00000001ce187824 */ /* 0x000fe200078e0a05 */
[----:B------:R-:W-:Y:S01]  /*b540*/  ISETP.GE.AND P6, PT, R32, R207, PT ;  /* 0x000000cf2000720c */ /* 0x000fe20003fc6270 */
[----:B-1----:R-:W-:Y:S01]  /*b550*/  HMMA.16816.F32.BF16 R164, R8, R12, R164 ;  /* 0x0000000c08a4723c */ /* 0x002fe200000418a4 */
[----:B------:R-:W-:Y:S01]  /*b560*/  IABS R7, R7 ;  /* 0x0000000700077213 */ /* 0x000fe20000000000 */
[----:B--2---:R-:W-:Y:S01]  /*b570*/  FFMA.FTZ R35, R18, -UR19, R35 ;  /* 0x8000001312237c23 */ /* 0x004fe20008010023 */
[----:B------:R-:W1:Y:S01]  /*b580*/  I2F R17, R34 ;  /* 0x0000002200117306 */ /* 0x000e620000201400 */
[----:B------:R-:W-:Y:S02]  /*b590*/  IABS R24, R24 ;  /* 0x0000001800187213 */ /* 0x000fe40000000000 */
[----:B------:R-:W-:-:S02]  /*b5a0*/  ISETP.LT.OR P6, PT, R32, R208, P6 ;  /* 0x000000d02000720c */ /* 0x000fc400037c1670 */
[C---:B------:R-:W-:Y:S01]  /*b5b0*/  IADD3 R12, R3.reuse, 0x38, RZ ;  /* 0x00000038030c7810 */ /* 0x040fe20007ffe0ff */
[----:B------:R-:W-:Y:S01]  /*b5c0*/  HMMA.16816.F32.BF16 R160, R8, R14, R160 ;  /* 0x0000000e08a0723c */ /* 0x000fe200000418a0 */
[----:B------:R-:W-:Y:S01]  /*b5d0*/  IADD3 R3, R3, 0x39, RZ ;  /* 0x0000003903037810 */ /* 0x000fe20007ffe0ff */
[----:B------:R-:W2:Y:S01]  /*b5e0*/  I2F R7, R7 ;  /* 0x0000000700077306 */ /* 0x000ea20000201400 */
[----:B---3--:R-:W-:Y:S01]  /*b5f0*/  FFMA.FTZ R19, R19, -UR19, R28 ;  /* 0x8000001313137c23 */ /* 0x008fe2000801001c */
[----:B------:R-:W-:Y:S01]  /*b600*/  FSEL R215, R35, -INF , !P1 ;  /* 0xff80000023d77808 */ /* 0x000fe20004800000 */
[----:B------:R-:W-:Y:S01]  /*b610*/  IMAD.MOV.U32 R13, RZ, RZ, R24 ;  /* 0x000000ffff0d7224 */ /* 0x000fe200078e0018 */
[----:B------:R-:W-:Y:S01]  /*b620*/  IABS R24, R25 ;  /* 0x0000001900187213 */ /* 0x000fe20000000000 */
[----:B------:R-:W-:Y:S01]  /*b630*/  IMAD.IADD R9, R209, 0x1, -R3 ;  /* 0x00000001d1097824 */ /* 0x000fe200078e0a03 */
[----:B------:R-:W-:Y:S01]  /*b640*/  FSEL R170, R19, -INF , !P0 ;  /* 0xff80000013aa7808 */ /* 0x000fe20004000000 */
[C---:B------:R-:W-:Y:S01]  /*b650*/  IMAD.IADD R19, R206.reuse, 0x1, -R6 ;  /* 0x00000001ce137824 */ /* 0x040fe200078e0a06 */
[----:B------:R-:W3:Y:S01]  /*b660*/  I2F R4, R4 ;  /* 0x0000000400047306 */ /* 0x000ee20000201400 */
[----:B-1----:R-:W-:Y:S01]  /*b670*/  FFMA.FTZ R17, R17, -UR19, R30 ;  /* 0x8000001311117c23 */ /* 0x002fe2000801001e */
[----:B------:R-:W-:Y:S01]  /*b680*/  ISETP.GE.AND P0, PT, R5, R207, PT ;  /* 0x000000cf0500720c */ /* 0x000fe20003f06270 */
[----:B------:R-:W-:Y:S01]  /*b690*/  IMAD.IADD R34, R206, 0x1, -R32 ;  /* 0x00000001ce227824 */ /* 0x000fe200078e0a20 */
[----:B------:R-:W-:-:S02]  /*b6a0*/  IABS R19, R19 ;  /* 0x0000001300137213 */ /* 0x000fc40000000000 */
[----:B------:R-:W-:Y:S01]  /*b6b0*/  FSEL R171, R17, -INF , !P5 ;  /* 0xff80000011ab7808 */ /* 0x000fe20006800000 */
[----:B------:R-:W-:Y:S01]  /*b6c0*/  IMAD.IADD R17, R209, 0x1, -R12 ;  /* 0x00000001d1117824 */ /* 0x000fe200078e0a0c */
[----:B------:R-:W-:Y:S01]  /*b6d0*/  ISETP.GE.AND P5, PT, R5, R204, PT ;  /* 0x000000cc0500720c */ /* 0x000fe20003fa6270 */
[----:B--2---:R-:W-:Y:S01]  /*b6e0*/  FFMA.FTZ R158, R7, -UR19, R164 ;  /* 0x80000013079e7c23 */ /* 0x004fe200080100a4 */
[----:B------:R-:W-:Y:S01]  /*b6f0*/  IABS R33, R34 ;  /* 0x0000002200217213 */ /* 0x000fe20000000000 */
[----:B------:R-:W-:Y:S01]  /*b700*/  IMAD.IADD R7, R206, 0x1, -R12 ;  /* 0x00000001ce077824 */ /* 0x000fe200078e0a0c */
[C---:B------:R-:W-:Y:S01]  /*b710*/  ISETP.LT.OR P0, PT, R5.reuse, R208, P0 ;  /* 0x000000d00500720c */ /* 0x040fe20000701670 */
[----:B------:R-:W1:Y:S01]  /*b720*/  I2F R13, R13 ;  /* 0x0000000d000d7306 */ /* 0x000e620000201400 */
[----:B------:R-:W-:Y:S01]  /*b730*/  ISETP.LT.OR P5, PT, R5, R205, P5 ;  /* 0x000000cd0500720c */ /* 0x000fe20002fa1670 */
[----:B------:R-:W-:Y:S01]  /*b740*/  IMAD.MOV.U32 R5, RZ, RZ, R19 ;  /* 0x000000ffff057224 */ /* 0x000fe200078e0013 */
[----:B------:R-:W-:Y:S01]  /*b750*/  IABS R17, R17 ;  /* 0x0000001100117213 */ /* 0x000fe20000000000 */
[----:B---3--:R-:W-:Y:S01]  /*b760*/  FFMA.FTZ R29, R4, -UR19, R29 ;  /* 0x80000013041d7c23 */ /* 0x008fe2000801001d */
[----:B------:R-:W-:-:S02]  /*b770*/  IABS R8, R7 ;  /* 0x0000000700087213 */ /* 0x000fc40000000000 */
[----:B------:R-:W-:Y:S01]  /*b780*/  ISETP.GE.AND P1, PT, R32, R204, PT ;  /* 0x000000cc2000720c */ /* 0x000fe20003f26270 */
[----:B------:R-:W2:Y:S01]  /*b790*/  I2F R18, R33 ;  /* 0x0000002100127306 */ /* 0x000ea20000201400 */
[----:B------:R-:W-:Y:S02]  /*b7a0*/  FSEL R158, R158, -INF , !P0 ;  /* 0xff8000009e9e7808 */ /* 0x000fe40004000000 */
[----:B------:R-:W-:Y:S02]  /*b7b0*/  ISETP.GE.AND P0, PT, R12, R207, PT ;  /* 0x000000cf0c00720c */ /* 0x000fe40003f06270 */
[----:B------:R-:W-:Y:S02]  /*b7c0*/  ISETP.LT.OR P1, PT, R32, R205, P1 ;  /* 0x000000cd2000720c */ /* 0x000fe40000f21670 */
[----:B------:R-:W-:Y:S01]  /*b7d0*/  ISETP.LT.OR P0, PT, R12, R208, P0 ;  /* 0x000000d00c00720c */ /* 0x000fe20000701670 */
[----:B------:R3:W4:Y:S01]  /*b7e0*/  I2F R4, R5 ;  /* 0x0000000500047306 */ /* 0x0007220000201400 */
[----:B------:R-:W-:Y:S01]  /*b7f0*/  FSEL R214, R29, -INF , !P6 ;  /* 0xff8000001dd67808 */ /* 0x000fe20007000000 */
[----:B-1----:R-:W-:Y:S01]  /*b800*/  FFMA.FTZ R13, R13, -UR19, R166 ;  /* 0x800000130d0d7c23 */ /* 0x002fe200080100a6 */
[----:B------:R-:W-:-:S04]  /*b810*/  ISETP.GE.AND P6, PT, R6, R207, PT ;  /* 0x000000cf0600720c */ /* 0x000fc80003fc6270 */
[----:B------:R-:W-:Y:S01]  /*b820*/  ISETP.LT.OR P6, PT, R6, R208, P6 ;  /* 0x000000d00600720c */ /* 0x000fe200037c1670 */
[----:B------:R-:W1:Y:S01]  /*b830*/  I2F R7, R17 ;  /* 0x0000001100077306 */ /* 0x000e620000201400 */
[----:B--2---:R-:W-:Y:S01]  /*b840*/  FFMA.FTZ R18, R18, -UR19, R31 ;  /* 0x8000001312127c23 */ /* 0x004fe2000801001f */
[----:B------:R-:W-:Y:S02]  /*b850*/  FSEL R155, R13, -INF , !P5 ;  /* 0xff8000000d9b7808 */ /* 0x000fe40006800000 */
[-C--:B------:R-:W-:Y:S02]  /*b860*/  ISETP.GE.AND P5, PT, R12, R204.reuse, PT ;  /* 0x000000cc0c00720c */ /* 0x080fe40003fa6270 */
[----:B------:R-:W-:Y:S01]  /*b870*/  FSEL R219, R18, -INF , !P1 ;  /* 0xff80000012db7808 */ /* 0x000fe20004800000 */
[----:B---3--:R-:W-:Y:S01]  /*b880*/  IMAD.MOV.U32 R5, RZ, RZ, R8 ;  /* 0x000000ffff057224 */ /* 0x008fe200078e0008 */
[----:B------:R-:W-:Y:S01]  /*b890*/  IABS R8, R9 ;  /* 0x0000000900087213 */ /* 0x000fe20000000000 */
[----:B------:R-:W2:Y:S01]  /*b8a0*/  I2F R24, R24 ;  /* 0x0000001800187306 */ /* 0x000ea20000201400 */
[----:B------:R-:W-:Y:S01]  /*b8b0*/  IMAD.IADD R9, R206, 0x1, -R3 ;  /* 0x00000001ce097824 */ /* 0x000fe200078e0a03 */
[----:B------:R-:W-:Y:S01]  /*b8c0*/  ISETP.GE.AND P1, PT, R6, R204, PT ;  /* 0x000000cc0600720c */ /* 0x000fe20003f26270 */
[----:B----4-:R-:W-:Y:S01]  /*b8d0*/  FFMA.FTZ R147, R4, -UR19, R167 ;  /* 0x8000001304937c23 */ /* 0x010fe200080100a7 */
[----:B------:R-:W-:-:S02]  /*b8e0*/  ISETP.LT.OR P5, PT, R12, R205, P5 ;  /* 0x000000cd0c00720c */ /* 0x000fc40002fa1670 */
[----:B------:R-:W-:Y:S01]  /*b8f0*/  IABS R9, R9 ;  /* 0x0000000900097213 */ /* 0x000fe20000000000 */
[----:B-1----:R-:W-:Y:S01]  /*b900*/  FFMA.FTZ R7, R7, -UR19, R160 ;  /* 0x8000001307077c23 */ /* 0x002fe200080100a0 */
[----:B------:R-:W1:Y:S01]  /*b910*/  I2F R5, R5 ;  /* 0x0000000500057306 */ /* 0x000e620000201400 */
[----:B------:R-:W-:-:S03]  /*b920*/  ISETP.LT.OR P1, PT, R6, R205, P1 ;  /* 0x000000cd0600720c */ /* 0x000fc60000f21670 */
[----:B------:R-:W-:Y:S02]  /*b930*/  FSEL R146, R7, -INF , !P0 ;  /* 0xff80000007927808 */ /* 0x000fe40004000000 */
[----:B------:R-:W-:Y:S02]  /*b940*/  PLOP3.LUT P0, PT, PT, PT, UP0, 0x80, 0x0 ;  /* 0x000000000000781c */ /* 0x000fe40003f0f008 */
[----:B------:R-:W3:Y:S01]  /*b950*/  I2F R8, R8 ;  /* 0x0000000800087306 */ /* 0x000ee20000201400 */
[----:B--2---:R-:W-:Y:S01]  /*b960*/  FFMA.FTZ R24, R24, -UR19, R165 ;  /* 0x8000001318187c23 */ /* 0x004fe200080100a5 */
[----:B------:R-:W-:Y:S02]  /*b970*/  FSEL R147, R147, -INF , !P1 ;  /* 0xff80000093937808 */ /* 0x000fe40004800000 */
[----:B------:R-:W-:Y:S02]  /*b980*/  ISETP.GE.AND P1, PT, R3, R204, PT ;  /* 0x000000cc0300720c */ /* 0x000fe40003f26270 */
[----:B------:R-:W-:-:S02]  /*b990*/  FSEL R156, R24, -INF , !P6 ;  /* 0xff800000189c7808 */ /* 0x000fc40007000000 */
[----:B------:R-:W2:Y:S01]  /*b9a0*/  I2F R4, R9 ;  /* 0x0000000900047306 */ /* 0x000ea20000201400 */
[----:B------:R-:W-:Y:S01]  /*b9b0*/  ISETP.GE.AND P6, PT, R3, R207, PT ;  /* 0x000000cf0300720c */ /* 0x000fe20003fc6270 */
[----:B-1----:R-:W-:Y:S01]  /*b9c0*/  FFMA.FTZ R5, R5, -UR19, R162 ;  /* 0x8000001305057c23 */ /* 0x002fe200080100a2 */
[C---:B------:R-:W-:Y:S02]  /*b9d0*/  ISETP.LT.OR P1, PT, R3.reuse, R205, P1 ;  /* 0x000000cd0300720c */ /* 0x040fe40000f21670 */
[----:B------:R-:W-:Y:S02]  /*b9e0*/  ISETP.LT.OR P6, PT, R3, R208, P6 ;  /* 0x000000d00300720c */ /* 0x000fe400037c1670 */
[----:B------:R-:W-:Y:S01]  /*b9f0*/  FSEL R145, R5, -INF , !P5 ;  /* 0xff80000005917808 */ /* 0x000fe20006800000 */
[----:B---3--:R-:W-:-:S05]  /*ba00*/  FFMA.FTZ R8, R8, -UR19, R161 ;  /* 0x8000001308087c23 */ /* 0x008fca00080100a1 */
[----:B------:R-:W-:Y:S01]  /*ba10*/  FSEL R144, R8, -INF , !P6 ;  /* 0xff80000008907808 */ /* 0x000fe20007000000 */
[----:B--2---:R-:W-:-:S05]  /*ba20*/  FFMA.FTZ R4, R4, -UR19, R163 ;  /* 0x8000001304047c23 */ /* 0x004fca00080100a3 */
        /* <DEDUP_REMOVED lines=15> */
[C---:B------:R-:W-:Y:S02]  /*bb20*/  @!P4 LEA R6, P5, R5.reuse, c[0x0][0x168], 0x1 ;  /* 0x00005a000506ca11 */ /* 0x040fe400078a08ff */
[C---:B------:R-:W-:Y:S02]  /*bb30*/  @!P2 LEA R10, P1, R5.reuse, c[0x0][0x168], 0x1 ;  /* 0x00005a00050aaa11 */ /* 0x040fe400078208ff */
[----:B------:R-:W-:Y:S02]  /*bb40*/  LEA.HI.X R4, R4, R203, R3, 0x6, P0 ;  /* 0x000000cb04047211 */ /* 0x000fe400000f3403 */
[C---:B------:R-:W-:Y:S02]  /*bb50*/  @!P3 LEA R12, P0, R5.reuse, c[0x0][0x168], 0x1 ;  /* 0x00005a00050cba11 */ /* 0x040fe400078008ff */
[C---:B------:R-:W-:Y:S02]  /*bb60*/  IADD3 R3, P6, R5.reuse, UR9, RZ ;  /* 0x0000000905037c10 */ /* 0x040fe4000ffde0ff */
[----:B------:R-:W-:-:S02]  /*bb70*/  @!P4 LEA.HI.X R7, R5, c[0x0][0x16c], R4, 0x1, P5 ;  /* 0x00005b000507ca11 */ /* 0x000fc400028f0c04 */
        /* <DEDUP_REMOVED lines=39> */
.L_x_436:
[----:B------:R-:W-:Y:S05]  /*bdf0*/  BSYNC B0 ;  /* 0x0000000000007941 */ /* 0x000fea0003800000 */
.L_x_435:
[----:B------:R-:W0:Y:S02]  /*be00*/  LDGDEPBAR ;  /* 0x00000000000079af */ /* 0x000e240000000000 */
.L_x_434:
[----:B------:R-:W-:Y:S01]  /*be10*/  FMNMX.FTZ R3, R2, R148, !PT ;  /* 0x0000009402037209 */ /* 0x000fe20007810000 */
        /* <DEDUP_REMOVED lines=42> */
[----:B-1----:R-:W-:-:S04]  /*c0c0*/  FMNMX.FTZ R132, R5, R132, !PT ;  /* 0x0000008405847209 */ /* 0x002fc80007810000 */
[C---:B------:R-:W-:Y:S01]  /*c0d0*/  FSETP.NEU.FTZ.AND P1, PT, R132.reuse, -INF , PT ;  /* 0xff8000008400780b */ /* 0x040fe20003f3d000 */
[----:B------:R-:W-:Y:S01]  /*c0e0*/  FMUL.FTZ R157, R132, c[0x0][0x23c] ;  /* 0x00008f00849d7a20 */ /* 0x000fe20000410000 */
[----:B--2---:R-:W-:Y:S02]  /*c0f0*/  FMNMX.FTZ R3, R4, R3, !PT ;  /* 0x0000000304037209 */ /* 0x004fe40007810000 */
[----:B------:R-:W-:Y:S02]  /*c100*/  FSEL R5, R132, RZ, P1 ;  /* 0x000000ff84057208 */ /* 0x000fe40000800000 */
[C---:B------:R-:W-:Y:S01]  /*c110*/  FSETP.NEU.FTZ.AND P0, PT, R3.reuse, -INF , PT ;  /* 0xff8000000300780b */ /* 0x040fe20003f1d000 */
[----:B------:R-:W-:Y:S01]  /*c120*/  FMUL.FTZ R154, R3, c[0x0][0x23c] ;  /* 0x00008f00039a7a20 */ /* 0x000fe20000410000 */
[----:B------:R-:W-:Y:S01]  /*c130*/  FSEL R157, R157, RZ, P1 ;  /* 0x000000ff9d9d7208 */ /* 0x000fe20000800000 */
[----:B------:R-:W-:Y:S01]  /*c140*/  FADD.FTZ R4, R2, -R5 ;  /* 0x8000000502047221 */ /* 0x000fe20000010000 */
[----:B------:R-:W-:-:S02]  /*c150*/  FSEL R5, R3, RZ, P0 ;  /* 0x000000ff03057208 */ /* 0x000fc40000000000 */
[----:B------:R-:W-:Y:S01]  /*c160*/  FSEL R154, R154, RZ, P0 ;  /* 0x000000ff9a9a7208 */ /* 0x000fe20000000000 */
[----:B------:R-:W-:Y:S02]  /*c170*/  FFMA.FTZ R151, R148, c[0x0][0x23c], -R157 ;  /* 0x00008f0094977a23 */ /* 0x000fe4000001089d */
[----:B------:R-:W-:Y:S02]  /*c180*/  FADD.FTZ R5, R0, -R5 ;  /* 0x8000000500057221 */ /* 0x000fe40000010000 */
[--C-:B------:R-:W-:Y:S02]  /*c190*/  FFMA.FTZ R149, R152, c[0x0][0x23c], -R157.reuse ;  /* 0x00008f0098957a23 */ /* 0x100fe4000001089d */
[--C-:B------:R-:W-:Y:S01]  /*c1a0*/  FFMA.FTZ R150, R150, c[0x0][0x23c], -R157.reuse ;  /* 0x00008f0096967a23 */ /* 0x100fe2000001089d */
[----:B------:R-:W-:Y:S01]  /*c1b0*/  MUFU.EX2 R151, R151 ;  /* 0x0000009700977308 */ /* 0x000fe20000000800 */
[----:B------:R-:W-:Y:S02]  /*c1c0*/  FFMA.FTZ R148, R16, c[0x0][0x23c], -R157 ;  /* 0x00008f0010947a23 */ /* 0x000fe4000001089d */
[--C-:B------:R-:W-:Y:S01]  /*c1d0*/  FFMA.FTZ R135, R159, c[0x0][0x23c], -R154.reuse ;  /* 0x00008f009f877a23 */ /* 0x100fe2000001089a */
[----:B------:R-:W1:Y:S01]  /*c1e0*/  LDSM.16.MT88.4 R16, [R188+0x12000] ;  /* 0x01200000bc10783b */ /* 0x000e620000004200 */
[----:B------:R-:W-:-:S02]  /*c1f0*/  FFMA.FTZ R134, R223, c[0x0][0x23c], -R154 ;  /* 0x00008f00df867a23 */ /* 0x000fc4000001089a */
[--C-:B------:R-:W-:Y:S01]  /*c200*/  FFMA.FTZ R133, R225, c[0x0][0x23c], -R154.reuse ;  /* 0x00008f00e1857a23 */ /* 0x100fe2000001089a */
[----:B------:R-:W2:Y:S01]  /*c210*/  MUFU.EX2 R150, R150 ;  /* 0x0000009600967308 */ /* 0x000ea20000000800 */
[----:B------:R-:W-:Y:S02]  /*c220*/  FFMA.FTZ R2, R143, c[0x0][0x23c], -R154 ;  /* 0x00008f008f027a23 */ /* 0x000fe4000001089a */
[----:B------:R-:W-:Y:S02]  /*c230*/  FMUL.FTZ R152, R4, c[0x0][0x23c] ;  /* 0x00008f0004987a20 */ /* 0x000fe40000410000 */
[----:B------:R-:W-:Y:S02]  /*c240*/  FMUL.FTZ R0, R5, c[0x0][0x23c] ;  /* 0x00008f0005007a20 */ /* 0x000fe40000410000 */
[--C-:B------:R-:W-:Y:S01]  /*c250*/  FFMA.FTZ R159, R142, c[0x0][0x23c], -R157.reuse ;  /* 0x00008f008e9f7a23 */ /* 0x100fe2000001089d */
[----:B------:R-:W-:Y:S01]  /*c260*/  MUFU.EX2 R149, R149 ;  /* 0x0000009500957308 */ /* 0x000fe20000000800 */
[----:B------:R-:W-:-:S02]  /*c270*/  FFMA.FTZ R160, R140, c[0x0][0x23c], -R157 ;  /* 0x00008f008ca07a23 */ /* 0x000fc4000001089d */
[--C-:B------:R-:W-:Y:S02]  /*c280*/  FFMA.FTZ R161, R138, c[0x0][0x23c], -R157.reuse ;  /* 0x00008f008aa17a23 */ /* 0x100fe4000001089d */
[--C-:B------:R-:W-:Y:S02]  /*c290*/  FFMA.FTZ R162, R136, c[0x0][0x23c], -R157.reuse ;  /* 0x00008f0088a27a23 */ /* 0x100fe4000001089d */
[--C-:B------:R-:W-:Y:S01]  /*c2a0*/  FFMA.FTZ R163, R141, c[0x0][0x23c], -R154.reuse ;  /* 0x00008f008da37a23 */ /* 0x100fe2000001089a */
[----:B------:R-:W3:Y:S01]  /*c2b0*/  MUFU.EX2 R148, R148 ;  /* 0x0000009400947308 */ /* 0x000ee20000000800 */
[----:B--2---:R-:W-:Y:S01]  /*c2c0*/  F2FP.BF16.PACK_AB R4, R150, R151 ;  /* 0x000000979604723e */ /* 0x004fe200000010ff */
[--C-:B------:R-:W-:Y:S01]  /*c2d0*/  FFMA.FTZ R164, R139, c[0x0][0x23c], -R154.reuse ;  /* 0x00008f008ba47a23 */ /* 0x100fe2000001089a */
[----:B------:R-:W-:Y:S01]  /*c2e0*/  LDSM.16.MT88.4 R140, [R186+0x12800] ;  /* 0x01280000ba8c783b */ /* 0x000fe20000004200 */
[--C-:B------:R-:W-:Y:S02]  /*c2f0*/  FFMA.FTZ R165, R137, c[0x0][0x23c], -R154.reuse ;  /* 0x00008f0089a57a23 */ /* 0x100fe4000001089a */
[----:B------:R-:W-:Y:S01]  /*c300*/  FFMA.FTZ R166, R221, c[0x0][0x23c], -R154 ;  /* 0x00008f00dda67a23 */ /* 0x000fe2000001089a */
[----:B------:R-:W-:Y:S01]  /*c310*/  LDSM.16.MT88.4 R136, [R185+0x12800] ;  /* 0x01280000b988783b */ /* 0x000fe20000004200 */
[----:B------:R-:W-:Y:S01]  /*c320*/  MUFU.EX2 R135, R135 ;  /* 0x0000008700877308 */ /* 0x000fe20000000800 */
[----:B------:R-:W-:-:S02]  /*c330*/  FFMA.FTZ R167, R168, c[0x0][0x23c], -R157 ;  /* 0x00008f00a8a77a23 */ /* 0x000fc4000001089d */
[--C-:B------:R-:W-:Y:S02]  /*c340*/  FFMA.FTZ R168, R212, c[0x0][0x23c], -R157.reuse ;  /* 0x00008f00d4a87a23 */ /* 0x100fe4000001089d */
[--C-:B------:R-:W-:Y:S02]  /*c350*/  FFMA.FTZ R221, R214, c[0x0][0x23c], -R157.reuse ;  /* 0x00008f00d6dd7a23 */ /* 0x100fe4000001089d */
[----:B------:R-:W-:Y:S01]  /*c360*/  FFMA.FTZ R170, R170, c[0x0][0x23c], -R157 ;  /* 0x00008f00aaaa7a23 */ /* 0x000fe2000001089d */
[----:B------:R-:W2:Y:S01]  /*c370*/  MUFU.EX2 R134, R134 ;  /* 0x0000008600867308 */ /* 0x000ea20000000800 */
[----:B---3--:R-:W-:Y:S01]  /*c380*/  F2FP.BF16.PACK_AB R6, R148, R149 ;  /* 0x000000959406723e */ /* 0x008fe200000010ff */
        /* <DEDUP_REMOVED lines=8> */
[----:B------:R-:W3:Y:S01]  /*c410*/  MUFU.EX2 R2, R2 ;  /* 0x0000000200027308 */ /* 0x000ee20000000800 */
[----:B--2---:R-:W-:Y:S01]  /*c420*/  F2FP.BF16.PACK_AB R5, R134, R135 ;  /* 0x000000878605723e */ /* 0x004fe200000010ff */
[----:B------:R-:W-:-:S02]  /*c430*/  FFMA.FTZ R157, R144, c[0x0][0x23c], -R157 ;  /* 0x00008f00909d7a23 */ /* 0x000fc4000001089d */
[--C-:B------:R-:W-:Y:S02]  /*c440*/  FFMA.FTZ R155, R155, c[0x0][0x23c], -R154.reuse ;  /* 0x00008f009b9b7a23 */ /* 0x100fe4000001089a */
[--C-:B------:R-:W-:Y:S02]  /*c450*/  FFMA.FTZ R216, R147, c[0x0][0x23c], -R154.reuse ;  /* 0x00008f0093d87a23 */ /* 0x100fe4000001089a */
[----:B------:R-:W2:Y:S01]  /*c460*/  MUFU.EX2 R152, R152 ;  /* 0x0000009800987308 */ /* 0x000ea20000000800 */
[--C-:B------:R-:W-:Y:S02]  /*c470*/  FFMA.FTZ R218, R145, c[0x0][0x23c], -R154.reuse ;  /* 0x00008f0091da7a23 */ /* 0x100fe4000001089a */
[----:B------:R-:W-:Y:S01]  /*c480*/  FFMA.FTZ R153, R153, c[0x0][0x23c], -R154 ;  /* 0x00008f0099997a23 */ /* 0x000fe2000001089a */
[----:B------:R-:W-:Y:S04]  /*c490*/  LDSM.16.MT88.4 R144, [R186+0x13800] ;  /* 0x01380000ba90783b */ /* 0x000fe80000004200 */
        /* <DEDUP_REMOVED lines=62> */
[----:B------:R-:W2:Y:S01]  /*c880*/  MUFU.EX2 R168, R168 ;  /* 0x000000a800a87308 */ /* 0x000ea20000000800 */
[----:B------:R-:W-:Y:S02]  /*c890*/  FMUL.FTZ R103, R103, R0 ;  /* 0x0000000067677220 */ /* 0x000fe40000410000 */
        /* <DEDUP_REMOVED lines=8> */
[----:B------:R-:W-:Y:S01]  /*c920*/  FMUL.FTZ R49, R49, R152 ;  /* 0x0000009831317220 */ /* 0x000fe20000410000 */
        /* <DEDUP_REMOVED lines=163> */
[C---:B--2---:R-:W-:Y:S08]  /*d360*/  HMMA.16816.F32.BF16 R60, R4.reuse, R12, R60 ;  /* 0x0000000c043c723c */ /* 0x044ff0000004183c */
        /* <DEDUP_REMOVED lines=22> */
[C---:B--2---:R-:W-:Y:S08]  /*d4d0*/  HMMA.16816.F32.BF16 R84, R4.reuse, R16, R84 ;  /* 0x000000100454723c */ /* 0x044ff00000041854 */
        /* <DEDUP_REMOVED lines=12> */
[----:B----4-:R-:W-:Y:S01]  /*d5a0*/  HMMA.16816.F32.BF16 R128, R4, R8, R128 ;  /* 0x000000080480723c */ /* 0x010fe20000041880 */
[----:B------:R-:W-:Y:S02]  /*d5b0*/  FADD.FTZ R217, R157, R156 ;  /* 0x0000009c9dd97221 */ /* 0x000fe40000010000 */
[----:B------:R-:W-:-:S05]  /*d5c0*/  FADD.FTZ R213, R153, R218 ;  /* 0x000000da99d57221 */ /* 0x000fca0000010000 */
        /* <DEDUP_REMOVED lines=20> */
[C---:B----4-:R-:W-:Y:S08]  /*d710*/  HMMA.16816.F32.BF16 R76, R4.reuse, R8, R76 ;  /* 0x00000008044c723c */ /* 0x050ff0000004184c */
[C---:B------:R-:W-:Y:S08]  /*d720*/  HMMA.16816.F32.BF16 R80, R4.reuse, R10, R80 ;  /* 0x0000000a0450723c */ /* 0x040ff00000041850 */
[C---:B---3--:R-:W-:Y:S08]  /*d730*/  HMMA.16816.F32.BF16 R84, R4.reuse, R28, R84 ;  /* 0x0000001c0454723c */ /* 0x048ff00000041854 */
[C---:B------:R-:W-:Y:S08]  /*d740*/  HMMA.16816.F32.BF16 R88, R4.reuse, R30, R88 ;  /* 0x0000001e0458723c */ /* 0x040ff00000041858 */
[C---:B-1----:R-:W-:Y:S08]  /*d750*/  HMMA.16816.F32.BF16 R92, R4.reuse, R12, R92 ;  /* 0x0000000c045c723c */ /* 0x042ff0000004185c */
[----:B------:R-:W-:Y:S08]  /*d760*/  HMMA.16816.F32.BF16 R96, R4, R14, R96 ;  /* 0x0000000e0460723c */ /* 0x000ff00000041860 */
.L_x_430:
[----:B------:R-:W-:-:S06]  /*d770*/  UISETP.GT.AND UP0, UPT, UR22, UR7, UPT ;  /* 0x000000071600728c */ /* 0x000fcc000bf04270 */
[----:B------:R-:W-:-:S13]  /*d780*/  PLOP3.LUT P0, PT, PT, PT, UP0, 0x80, 0x0 ;  /* 0x000000000000781c */ /* 0x000fda0003f0f008 */
        /* <DEDUP_REMOVED lines=9> */
.L_x_440:
[----:B------:R1:W-:Y:S01]  /*d820*/  @P4 STS.128 [R199+0xc000], RZ ;  /* 0x00c000ffc7004388 */ /* 0x0003e20000000c00 */
        /* <DEDUP_REMOVED lines=11> */
[C---:B------:R-:W-:Y:S02]  /*d8e0*/  @!P4 LEA R146, P1, R134.reuse, c[0x0][0x168], 0x1 ;  /* 0x00005a008692ca11 */ /* 0x040fe400078208ff */
[----:B------:R-:W-:Y:S02]  /*d8f0*/  @!P2 LEA R140, P5, R134, c[0x0][0x168], 0x1 ;  /* 0x00005a00868caa11 */ /* 0x000fe400078a08ff */
[----:B------:R-:W-:Y:S02]  /*d900*/  LEA.HI.X R133, R136, R203, R133, 0x6, P0 ;  /* 0x000000cb88857211 */ /* 0x000fe400000f3485 */
[C---:B------:R-:W-:Y:S02]  /*d910*/  @!P3 LEA R142, P0, R134.reuse, c[0x0][0x168], 0x1 ;  /* 0x00005a00868eba11 */ /* 0x040fe400078008ff */
[C-C-:B------:R-:W-:Y:S02]  /*d920*/  @!P4 LEA.HI.X R147, R134.reuse, c[0x0][0x16c], R133.reuse, 0x1, P1 ;  /* 0x00005b008693ca11 */ /* 0x140fe400008f0c85 */
[C-C-:B------:R-:W-:Y:S02]  /*d930*/  @!P3 LEA.HI.X R143, R134.reuse, c[0x0][0x16c], R133.reuse, 0x1, P0 ;  /* 0x00005b00868fba11 */ /* 0x140fe400000f0c85 */
[C---:B------:R-:W-:Y:S01]  /*d940*/  @!P2 LEA.HI.X R141, R134.reuse, c[0x0][0x16c], R133, 0x1, P5 ;  /* 0x00005b00868daa11 */ /* 0x040fe200028f0c85 */
[----:B------:R-:W-:Y:S01]  /*d950*/  @!PT LDS RZ, [RZ] ;  /* 0x00000000fffff984 */ /* 0x000fe20000000800 */
[----:B------:R-:W-:Y:S01]  /*d960*/  @!PT LDS RZ, [RZ] ;  /* 0x00000000fffff984 */ /* 0x000fe20000000800 */
[----:B------:R-:W-:Y:S01]  /*d970*/  @!PT LDS RZ, [RZ] ;  /* 0x00000000fffff984 */ /* 0x000fe20000000800 */
[----:B------:R1:W-:Y:S01]  /*d980*/  @!P4 LDGSTS.E.BYPASS.LTC128B.128 [R199+0xc000], [R146.64] ;  /* 0x0c00000092c7cfae */ /* 0x0003e2000b901d4e */
[----:B------:R-:W-:Y:S03]  /*d990*/  IADD3 R132, P6, R134, UR9, RZ ;  /* 0x0000000986847c10 */ /* 0x000fe6000ffde0ff */
[----:B------:R1:W-:Y:S01]  /*d9a0*/  @P3 STS.128 [R199+0xe000], RZ ;  /* 0x00e000ffc7003388 */ /* 0x0003e20000000c00 */
[C---:B------:R-:W-:Y:S02]  /*d9b0*/  @!P3 LEA R138, P1, R132.reuse, c[0x0][0x168], 0x1 ;  /* 0x00005a00848aba11 */ /* 0x040fe400078208ff */
[C---:B------:R-:W-:Y:S01]  /*d9c0*/  @!P2 LEA R136, P0, R132.reuse, c[0x0][0x168], 0x1 ;  /* 0x00005a008488aa11 */ /* 0x040fe200078008ff */
[----:B------:R-:W-:Y:S01]  /*d9d0*/  @!PT LDS RZ, [RZ] ;  /* 0x00000000fffff984 */ /* 0x000fe20000000800 */
[----:B------:R-:W-:Y:S01]  /*d9e0*/  @!PT LDS RZ, [RZ] ;  /* 0x00000000fffff984 */ /* 0x000fe20000000800 */
[----:B------:R-:W-:Y:S01]  /*d9f0*/  @!PT LDS RZ, [RZ] ;  /* 0x00000000fffff984 */ /* 0x000fe20000000800 */
[----:B------:R1:W-:Y:S01]  /*da00*/  @!P3 LDGSTS.E.BYPASS.LTC128B.128 [R199+0xe000], [R142.64+0x80] ;  /* 0x0e0000808ec7bfae */ /* 0x0003e2000b901d4e */
[----:B------:R-:W-:Y:S02]  /*da10*/  IADD3.X R3, R133, UR8, RZ, P6, !PT ;  /* 0x0000000885037c10 */ /* 0x000fe4000b7fe4ff */
[C---:B------:R-:W-:Y:S01]  /*da20*/  @!P4 LEA R144, P6, R132.reuse, c[0x0][0x168], 0x1 ;  /* 0x00005a008490ca11 */ /* 0x040fe200078c08ff */
[----:B------:R1:W-:Y:S01]  /*da30*/  @P2 STS.128 [R199+0x10000], RZ ;  /* 0x010000ffc7002388 */ /* 0x0003e20000000c00 */
[C-C-:B------:R-:W-:Y:S02]  /*da40*/  @!P3 LEA.HI.X R139, R132.reuse, c[0x0][0x16c], R3.reuse, 0x1, P1 ;  /* 0x00005b00848bba11 */ /* 0x140fe400008f0c03 */
[C-C-:B------:R-:W-:Y:S01]  /*da50*/  @!P4 LEA.HI.X R145, R132.reuse, c[0x0][0x16c], R3.reuse, 0x1, P6 ;  /* 0x00005b008491ca11 */ /* 0x140fe200030f0c03 */
[----:B------:R-:W-:Y:S01]  /*da60*/  @!PT LDS RZ, [RZ] ;  /* 0x00000000fffff984 */ /* 0x000fe20000000800 */
[----:B------:R-:W-:Y:S01]  /*da70*/  @!PT LDS RZ, [RZ] ;  /* 0x00000000fffff984 */ /* 0x000fe20000000800 */
[----:B------:R-:W-:Y:S01]  /*da80*/  @!PT LDS RZ, [RZ] ;  /* 0x00000000fffff984 */ /* 0x000fe20000000800 */
[----:B------:R1:W-:Y:S01]  /*da90*/  @!P2 LDGSTS.E.BYPASS.LTC128B.128 [R199+0x10000], [R140.64+0x100] ;  /* 0x100001008cc7afae */ /* 0x0003e2000b901d4e */
[----:B------:R-:W-:Y:S03]  /*daa0*/  @!P2 LEA.HI.X R137, R132, c[0x0][0x16c], R3, 0x1, P0 ;  /* 0x00005b008489aa11 */ /* 0x000fe600000f0c03 */
        /* <DEDUP_REMOVED lines=17> */
.L_x_438:
[----:B------:R-:W-:Y:S04]  /*dbc0*/  DEPBAR.LE SB0, 0x0 ;  /* 0x000080000000791a */ /* 0x000fe80000000000 */
[----:B------:R-:W-:Y:S01]  /*dbd0*/  BAR.SYNC.DEFER_BLOCKING 0x0 ;  /* 0x0000000000007b1d */ /* 0x000fe20000010000 */
[----:B------:R-:W-:Y:S04]  /*dbe0*/  UIADD3 UR13, UR22, -0x1, URZ ;  /* 0xffffffff160d7890 */ /* 0x000fe8000fffe03f */
[----:B------:R-:W-:Y:S02]  /*dbf0*/  USHF.R.S32.HI UR5, URZ, 0x1f, UR13 ;  /* 0x0000001f3f057899 */ /* 0x000fe4000801140d */
[----:B------:R-:W-:Y:S01]  /*dc00*/  UIMAD UR4, UR17, UR13, URZ ;  /* 0x0000000d110472a4 */ /* 0x000fe2000f8e023f */
[----:B------:R-:W-:Y:S01]  /*dc10*/  IMAD.WIDE.U32 R226, R195, UR13, R214 ;  /* 0x0000000dc3e27c25 */ /* 0x000fe2000f8e00d6 */
[----:B------:R-:W-:Y:S02]  /*dc20*/  UISETP.GT.AND UP0, UPT, UR13, UR7, UPT ;  /* 0x000000070d00728c */ /* 0x000fe4000bf04270 */
[----:B------:R-:W-:Y:S02]  /*dc30*/  UIMAD UR4, UR5, UR16, UR4 ;  /* 0x00000010050472a4 */ /* 0x000fe4000f8e0204 */
[C---:B------:R-:W-:Y:S02]  /*dc40*/  @!P4 LEA R230, P1, R226.reuse, c[0x0][0x170], 0x1 ;  /* 0x00005c00e2e6ca11 */ /* 0x040fe400078208ff */
[C---:B------:R-:W-:Y:S02]  /*dc50*/  @!P3 LEA R224, P0, R226.reuse, c[0x0][0x170], 0x1 ;  /* 0x00005c00e2e0ba11 */ /* 0x040fe400078008ff */
[----:B------:R-:W-:Y:S02]  /*dc60*/  IADD3 R216, R227, UR4, RZ ;  /* 0x00000004e3d87c10 */ /* 0x000fe4000fffe0ff */
[C---:B------:R-:W-:Y:S02]  /*dc70*/  @!P2 LEA R222, P5, R226.reuse, c[0x0][0x170], 0x1 ;  /* 0x00005c00e2deaa11 */ /* 0x040fe400078a08ff */
[C-C-:B------:R-:W-:Y:S02]  /*dc80*/  @!P4 LEA.HI.X R231, R226.reuse, c[0x0][0x174], R216.reuse, 0x1, P1 ;  /* 0x00005d00e2e7ca11 */ /* 0x140fe400008f0cd8 */
[C-C-:B------:R-:W-:Y:S01]  /*dc90*/  @!P3 LEA.HI.X R225, R226.reuse, c[0x0][0x174], R216.reuse, 0x1, P0 ;  /* 0x00005d00e2e1ba11 */ /* 0x140fe200000f0cd8 */
[----:B------:R-:W-:Y:S01]  /*dca0*/  @P4 STS.128 [R199+0x12000], RZ ;  /* 0x012000ffc7004388 */ /* 0x000fe20000000c00 */
[C---:B------:R-:W-:Y:S02]  /*dcb0*/  @!P2 LEA.HI.X R223, R226.reuse, c[0x0][0x174], R216, 0x1, P5 ;  /* 0x00005d00e2dfaa11 */ /* 0x040fe400028f0cd8 */
[----:B------:R-:W-:Y:S01]  /*dcc0*/  IADD3 R212, P6, R226, UR18, RZ ;  /* 0x00000012e2d47c10 */ /* 0x000fe2000ffde0ff */
[----:B------:R-:W-:Y:S01]  /*dcd0*/  @!PT LDS RZ, [RZ] ;  /* 0x00000000fffff984 */ /* 0x000fe20000000800 */
[----:B------:R-:W-:Y:S01]  /*dce0*/  @!PT LDS RZ, [RZ] ;  /* 0x00000000fffff984 */ /* 0x000fe20000000800 */
[----:B------:R-:W-:Y:S01]  /*dcf0*/  @!PT LDS RZ, [RZ] ;  /* 0x00000000fffff984 */ /* 0x000fe20000000800 */
[----:B------:R1:W-:Y:S03]  /*dd00*/  @!P4 LDGSTS.E.BYPASS.LTC128B.128 [R199+0x12000], [R230.64] ;  /* 0x12000000e6c7cfae */ /* 0x0003e6000b901d4e */
        /* <DEDUP_REMOVED lines=11> */
[C---:B------:R-:W-:Y:S03]  /*ddc0*/  @!P2 LEA R218, P0, R212.reuse, c[0x0][0x170], 0x1 ;  /* 0x00005c00d4daaa11 */ /* 0x040fe600078008ff */
[----:B------:R-:W-:Y:S01]  /*ddd0*/  @!PT LDS RZ, [RZ] ;  /* 0x00000000fffff984 */ /* 0x000fe20000000800 */
[----:B------:R-:W-:Y:S01]  /*dde0*/  @!PT LDS RZ, [RZ] ;  /* 0x00000000fffff984 */ /* 0x000fe20000000800 */
[----:B------:R-:W-:Y:S01]  /*ddf0*/  @!PT LDS RZ, [RZ] ;  /* 0x00000000fffff984 */ /* 0x000fe20000000800 */
[----:B------:R1:W-:Y:S01]  /*de00*/  @!P2 LDGSTS.E.BYPASS.LTC128B.128 [R199+0x16000], [R222.64+0x100] ;  /* 0x16000100dec7afae */ /* 0x0003e2000b901d4e */
[----:B------:R-:W-:Y:S02]  /*de10*/  @!P2 LEA.HI.X R219, R212, c[0x0][0x174], R3, 0x1, P0 ;  /* 0x00005d00d4dbaa11 */ /* 0x000fe400000f0c03 */
[----:B------:R-:W-:Y:S01]  /*de20*/  PLOP3.LUT P0, PT, PT, PT, UP0, 0x80, 0x0 ;  /* 0x000000000000781c */ /* 0x000fe20003f0f008 */
        /* <DEDUP_REMOVED lines=175> */
.L_x_439:
[----:B------:R-:W-:Y:S01]  /*e920*/  IMAD.U32 R3, RZ, RZ, UR13 ;  /* 0x0000000dff037e24 */ /* 0x000fe2000f8e00ff */
[----:B------:R-:W-:Y:S02]  /*e930*/  UISETP.GT.AND UP0, UPT, UR13, UR7, UPT ;  /* 0x000000070d00728c */ /* 0x000fe4000bf04270 */
[----:B------:R-:W-:Y:S01]  /*e940*/  UMOV UR22, UR13 ;  /* 0x0000000d00167c82 */ /* 0x000fe20008000000 */
[----:B------:R-:W-:Y:S05]  /*e950*/  IMAD R132, R3, 0x40, R198 ;  /* 0x0000004003847824 */ /* 0x000fea00078e02c6 */
[C---:B------:R-:W-:Y:S02]  /*e960*/  IADD3 R3, R209.reuse, -R132, RZ ;  /* 0x80000084d1037210 */ /* 0x040fe40007ffe0ff */
[----:B-1----:R-:W-:Y:S02]  /*e970*/  IADD3 R142, R132, 0x1, RZ ;  /* 0x00000001848e7810 */ /* 0x002fe40007ffe0ff */
[----:B------:R-:W-:Y:S01]  /*e980*/  IABS R153, R3 ;  /* 0x0000000300997213 */ /* 0x000fe20000000000 */
[----:B------:R-:W-:Y:S01]  /*e990*/  IMAD.IADD R3, R206, 0x1, -R132 ;  /* 0x00000001ce037824 */ /* 0x000fe200078e0a84 */
[C---:B------:R-:W-:Y:S02]  /*e9a0*/  IADD3 R151, R132.reuse, 0x8, RZ ;  /* 0x0000000884977810 */ /* 0x040fe40007ffe0ff */
[C---:B------:R-:W-:Y:S02]  /*e9b0*/  IADD3 R150, R132.reuse, 0x9, RZ ;  /* 0x0000000984967810 */ /* 0x040fe40007ffe0ff */
[----:B------:R-:W-:Y:S01]  /*e9c0*/  IABS R147, R3 ;  /* 0x0000000300937213 */ /* 0x000fe20000000000 */
[----:B------:R-:W-:Y:S01]  /*e9d0*/  I2F R153, R153 ;  /* 0x0000009900997306 */ /* 0x000fe20000201400 */
[C---:B------:R-:W-:Y:S02]  /*e9e0*/  IADD3 R3, R209.reuse, -R142, RZ ;  /* 0x8000008ed1037210 */ /* 0x040fe40007ffe0ff */
[C---:B------:R-:W-:Y:S02]  /*e9f0*/  IADD3 R148, R132.reuse, 0x10, RZ ;  /* 0x0000001084947810 */ /* 0x040fe40007ffe0ff */
[----:B------:R-:W-:Y:S01]  /*ea00*/  IABS R138, R3 ;  /* 0x00000003008a7213 */ /* 0x000fe20000000000 */
[C---:B------:R-:W-:Y:S01]  /*ea10*/  IMAD.IADD R3, R209.reuse, 0x1, -R151 ;  /* 0x00000001d1037824 */ /* 0x040fe200078e0a97 */
[C---:B------:R-:W-:Y:S02]  /*ea20*/  IADD3 R143, R132.reuse, 0x11, RZ ;  /* 0x00000011848f7810 */ /* 0x040fe40007ffe0ff */
[C---:B------:R-:W-:Y:S01]  /*ea30*/  IADD3 R141, R132.reuse, 0x18, RZ ;  /* 0x00000018848d7810 */ /* 0x040fe20007ffe0ff */
[----:B------:R-:W-:Y:S01]  /*ea40*/  I2F R147, R147 ;  /* 0x0000009300937306 */ /* 0x000fe20000201400 */
[----:B------:R-:W-:Y:S02]  /*ea50*/  IABS R145, R3 ;  /* 0x0000000300917213 */ /* 0x000fe40000000000 */
[C---:B------:R-:W-:Y:S02]  /*ea60*/  IADD3 R3, R209.reuse, -R150, RZ ;  /* 0x80000096d1037210 */ /* 0x040fe40007ffe0ff */
[C---:B------:R-:W-:Y:S02]  /*ea70*/  IADD3 R139, R132.reuse, 0x19, RZ ;  /* 0x00000019848b7810 */ /* 0x040fe40007ffe0ff */
[----:B------:R-:W-:Y:S01]  /*ea80*/  IABS R136, R3 ;  /* 0x0000000300887213 */ /* 0x000fe20000000000 */
[C---:B------:R-:W-:Y:S01]  /*ea90*/  IMAD.IADD R3, R209.reuse, 0x1, -R148 ;  /* 0x00000001d1037824 */ /* 0x040fe200078e0a94 */
[----:B------:R-:W-:Y:S01]  /*eaa0*/  ISETP.GE.AND P6, PT, R132, R205, PT ;  /* 0x000000cd8400720c */ /* 0x000fe20003fc6270 */
[----:B------:R-:W-:Y:S01]  /*eab0*/  I2F R138, R138 ;  /* 0x0000008a008a7306 */ /* 0x000fe20000201400 */
[-C--:B------:R-:W-:Y:S02]  /*eac0*/  ISETP.GE.AND P5, PT, R142, R208.reuse, PT ;  /* 0x000000d08e00720c */ /* 0x080fe40003fa6270 */
[----:B------:R-:W-:Y:S02]  /*ead0*/  IABS R135, R3 ;  /* 0x0000000300877213 */ /* 0x000fe40000000000 */
[C---:B------:R-:W-:Y:S02]  /*eae0*/  IADD3 R3, R209.reuse, -R143, RZ ;  /* 0x8000008fd1037210 */ /* 0x040fe40007ffe0ff */
[C---:B------:R-:W-:Y:S02]  /*eaf0*/  ISETP.GE.AND P1, PT, R132.reuse, R208, PT ;  /* 0x000000d08400720c */ /* 0x040fe40003f26270 */
[----:B------:R-:W-:Y:S01]  /*eb00*/  IABS R134, R3 ;  /* 0x0000000300867213 */ /* 0x000fe20000000000 */
[C---:B------:R-:W-:Y:S01]  /*eb10*/  IMAD.IADD R3, R209.reuse, 0x1, -R141 ;  /* 0x00000001d1037824 */ /* 0x040fe200078e0a8d */
[----:B------:R-:W-:Y:S01]  /*eb20*/  I2F R136, R136 ;  /* 0x0000008800887306 */ /* 0x000fe20000201400 */
[C---:B------:R-:W-:Y:S02]  /*eb30*/  IADD3 R144, R132.reuse, 0x28, RZ ;  /* 0x0000002884907810 */ /* 0x040fe40007ffe0ff */
[----:B------:R-:W-:Y:S02]  /*eb40*/  ISETP.GE.OR P6, PT, R132, R204, !P6 ;  /* 0x000000cc8400720c */ /* 0x000fe400077c6670 */
[----:B------:R-:W-:Y:S02]  /*eb50*/  IABS R133, R3 ;  /* 0x0000000300857213 */ /* 0x000fe40000000000 */
[----:B------:R-:W-:Y:S02]  /*eb60*/  IADD3 R3, R206, -R142, RZ ;  /* 0x8000008ece037210 */ /* 0x000fe40007ffe0ff */
[----:B------:R-:W-:Y:S01]  /*eb70*/  ISETP.GE.OR P5, PT, R142, R207, !P5 ;  /* 0x000000cf8e00720c */ /* 0x000fe20006fa6670 */
[----:B------:R-:W-:Y:S01]  /*eb80*/  I2F R145, R145 ;  /* 0x0000009100917306 */ /* 0x000fe20000201400 */
[----:B------:R-:W-:Y:S01]  /*eb90*/  IABS R140, R3 ;  /* 0x00000003008c7213 */ /* 0x000fe20000000000 */
[C---:B------:R-:W-:Y:S01]  /*eba0*/  IMAD.IADD R3, R209.reuse, 0x1, -R139 ;  /* 0x00000001d1037824 */ /* 0x040fe200078e0a8b */
[----:B------:R-:W-:Y:S02]  /*ebb0*/  ISETP.GE.OR P1, PT, R132, R207, !P1 ;  /* 0x000000cf8400720c */ /* 0x000fe40004f26670 */
[----:B------:R-:W-:Y:S02]  /*ebc0*/  ISETP.GE.AND P0, PT, R142, R205, PT ;  /* 0x000000cd8e00720c */ /* 0x000fe40003f06270 */
[----:B------:R-:W-:Y:S02]  /*ebd0*/  IABS R146, R3 ;  /* 0x0000000300927213 */ /* 0x000fe40000000000 */
[----:B------:R-:W-:Y:S01]  /*ebe0*/  IADD3 R3, R206, -R151, RZ ;  /* 0x80000097ce037210 */ /* 0x000fe20007ffe0ff */
[----:B------:R-:W-:Y:S01]  /*ebf0*/  I2F R133, R133 ;  /* 0x0000008500857306 */ /* 0x000fe20000201400 */
[----:B------:R-:W-:Y:S02]  /*ec00*/  ISETP.GE.OR P0, PT, R142, R204, !P0 ;  /* 0x000000cc8e00720c */ /* 0x000fe40004706670 */
[----:B------:R-:W-:Y:S02]  /*ec10*/  IABS R149, R3 ;  /* 0x0000000300957213 */ /* 0x000fe40000000000 */
[----:B------:R-:W-:Y:S05]  /*ec20*/  IADD3 R3, R132, 0x20, RZ ;  /* 0x0000002084037810 */ /* 0x000fea0007ffe0ff */
[----:B------:R-:W-:Y:S01]  /*ec30*/  IMAD.IADD R137, R209, 0x1, -R3 ;  /* 0x00000001d1897824 */ /* 0x000fe200078e0a03 */
[----:B------:R-:W-:Y:S04]  /*ec40*/  I2F R135, R135 ;  /* 0x0000008700877306 */ /* 0x000fe80000201400 */
[----:B------:R-:W-:Y:S06]  /*ec50*/  IABS R137, R137 ;  /* 0x0000008900897213 */ /* 0x000fec0000000000 */
[----:B------:R-:W-:Y:S10]  /*ec60*/  I2F R134, R134 ;  /* 0x0000008600867306 */ /* 0x000ff40000201400 */
[----:B------:R-:W-:Y:S10]  /*ec70*/  I2F R140, R140 ;  /* 0x0000008c008c7306 */ /* 0x000ff40000201400 */
[----:B------:R-:W-:Y:S10]  /*ec80*/  I2F R146, R146 ;  /* 0x0000009200927306 */ /* 0x000ff40000201400 */
[----:B------:R-:W1:Y:S02]  /*ec90*/  I2F R149, R149 ;  /* 0x0000009500957306 */ /* 0x000e640000201400 */
[----:B-1----:R-:W-:Y:S02]  /*eca0*/  FFMA.FTZ R10, R149, -UR19, R10 ;  /* 0x80000013950a7c23 */ /* 0x002fe4000801000a */
[----:B------:R-:W-:Y:S01]  /*ecb0*/  FFMA.FTZ R5, R138, -UR19, R5 ;  /* 0x800000138a057c23 */ /* 0x000fe20008010005 */
[----:B------:R-:W-:Y:S01]  /*ecc0*/  IADD3 R138, R206, -R150, RZ ;  /* 0x80000096ce8a7210 */ /* 0x000fe20007ffe0ff */
[----:B------:R-:W-:Y:S01]  /*ecd0*/  FFMA.FTZ R9, R136, -UR19, R9 ;  /* 0x8000001388097c23 */ /* 0x000fe20008010009 */
[----:B------:R-:W-:Y:S01]  /*ece0*/  IADD3 R136, R206, -R148, RZ ;  /* 0x80000094ce887210 */ /* 0x000fe20007ffe0ff */
[----:B------:R-:W-:Y:S01]  /*ecf0*/  FFMA.FTZ R4, R153, -UR19, R4 ;  /* 0x8000001399047c23 */ /* 0x000fe20008010004 */
[----:B------:R-:W-:Y:S01]  /*ed00*/  IABS R138, R138 ;  /* 0x0000008a008a7213 */ /* 0x000fe20000000000 */
[----:B------:R-:W1:Y:S01]  /*ed10*/  I2F R153, R137 ;  /* 0x0000008900997306 */ /* 0x000e620000201400 */
[----:B------:R-:W-:Y:S01]  /*ed20*/  IABS R136, R136 ;  /* 0x0000008800887213 */ /* 0x000fe20000000000 */
[----:B------:R-:W-:Y:S02]  /*ed30*/  FFMA.FTZ R6, R147, -UR19, R6 ;  /* 0x8000001393067c23 */ /* 0x000fe40008010006 */
[----:B------:R-:W-:Y:S01]  /*ed40*/  FFMA.FTZ R8, R145, -UR19, R8 ;  /* 0x8000001391087c23 */ /* 0x000fe20008010008 */
[----:B------:R-:W-:Y:S01]  /*ed50*/  IADD3 R145, R132, 0x21, RZ ;  /* 0x0000002184917810 */ /* 0x000fe20007ffe0ff */
[----:B------:R-:W-:Y:S02]  /*ed60*/  FFMA.FTZ R16, R133, -UR19, R16 ;  /* 0x8000001385107c23 */ /* 0x000fe40008010010 */
[----:B------:R-:W-:Y:S01]  /*ed70*/  FFMA.FTZ R12, R135, -UR19, R12 ;  /* 0x80000013870c7c23 */ /* 0x000fe2000801000c */
[----:B------:R-:W-:Y:S01]  /*ed80*/  FSEL R135, R6, -INF , !P6 ;  /* 0xff80000006877808 */ /* 0x000fe20007000000 */
[----:B------:R-:W2:Y:S01]  /*ed90*/  I2F R152, R138 ;  /* 0x0000008a00987306 */ /* 0x000ea20000201400 */
[----:B------:R-:W-:Y:S01]  /*eda0*/  IMAD.IADD R133, R209, 0x1, -R145 ;  /* 0x00000001d1857824 */ /* 0x000fe200078e0a91 */
[-C--:B------:R-:W-:Y:S01]  /*edb0*/  ISETP.GE.AND P6, PT, R150, R208.reuse, PT ;  /* 0x000000d09600720c */ /* 0x080fe20003fc6270 */
[----:B------:R-:W-:Y:S01]  /*edc0*/  FFMA.FTZ R13, R134, -UR19, R13 ;  /* 0x80000013860d7c23 */ /* 0x000fe2000801000d */
[----:B------:R-:W-:Y:S01]  /*edd0*/  FSEL R134, R5, -INF , !P5 ;  /* 0xff80000005867808 */ /* 0x000fe20006800000 */
[----:B------:R-:W-:Y:S01]  /*ede0*/  IMAD.IADD R5, R209, 0x1, -R144 ;  /* 0x00000001d1057824 */ /* 0x000fe200078e0a90 */
[----:B------:R-:W-:Y:S01]  /*edf0*/  ISETP.GE.OR P6, PT, R150, R207, !P6 ;  /* 0x000000cf9600720c */ /* 0x000fe200077c6670 */
[----:B------:R-:W-:Y:S01]  /*ee00*/  FFMA.FTZ R7, R140, -UR19, R7 ;  /* 0x800000138c077c23 */ /* 0x000fe20008010007 */
[-C--:B------:R-:W-:Y:S01]  /*ee10*/  ISETP.GE.AND P5, PT, R148, R208.reuse, PT ;  /* 0x000000d09400720c */ /* 0x080fe20003fa6270 */
[----:B------:R-:W-:Y:S01]  /*ee20*/  FFMA.FTZ R17, R146, -UR19, R17 ;  /* 0x8000001392117c23 */ /* 0x000fe20008010011 */
[----:B------:R3:W4:Y:S01]  /*ee30*/  I2F R147, R136 ;  /* 0x0000008800937306 */ /* 0x0007220000201400 */
[----:B------:R-:W-:Y:S02]  /*ee40*/  IABS R5, R5 ;  /* 0x0000000500057213 */ /* 0x000fe40000000000 */
[----:B------:R-:W-:Y:S01]  /*ee50*/  ISETP.GE.OR P5, PT, R148, R207, !P5 ;  /* 0x000000cf9400720c */ /* 0x000fe20006fa6670 */
[----:B-1----:R-:W-:Y:S01]  /*ee60*/  FFMA.FTZ R20, R153, -UR19, R20 ;  /* 0x8000001399147c23 */ /* 0x002fe20008010014 */
[----:B------:R-:W-:Y:S02]  /*ee70*/  FSEL R137, R4, -INF , !P1 ;  /* 0xff80000004897808 */ /* 0x000fe40004800000 */
[CC--:B------:R-:W-:Y:S02]  /*ee80*/  ISETP.GE.AND P1, PT, R151.reuse, R208.reuse, PT ;  /* 0x000000d09700720c */ /* 0x0c0fe40003f26270 */
[----:B------:R-:W-:Y:S02]  /*ee90*/  IADD3 R6, R206, -R141, RZ ;  /* 0x8000008dce067210 */ /* 0x000fe40007ffe0ff */
[C---:B------:R-:W-:Y:S02]  /*eea0*/  ISETP.GE.OR P1, PT, R151.reuse, R207, !P1 ;  /* 0x000000cf9700720c */ /* 0x040fe40004f26670 */
[----:B------:R-:W-:Y:S01]  /*eeb0*/  FSEL R162, R12, -INF , !P5 ;  /* 0xff8000000ca27808 */ /* 0x000fe20006800000 */
[----:B--2---:R-:W-:Y:S01]  /*eec0*/  FFMA.FTZ R11, R152, -UR19, R11 ;  /* 0x80000013980b7c23 */ /* 0x004fe2000801000b */
[----:B------:R-:W-:Y:S02]  /*eed0*/  IABS R138, R133 ;  /* 0x00000085008a7213 */ /* 0x000fe40000000000 */
[----:B------:R-:W-:Y:S02]  /*eee0*/  IADD3 R133, R132, 0x29, RZ ;  /* 0x0000002984857810 */ /* 0x000fe40007ffe0ff */
[----:B------:R-:W1:Y:S01]  /*eef0*/  I2F R4, R138 ;  /* 0x0000008a00047306 */ /* 0x000e620000201400 */
[----:B------:R-:W-:Y:S02]  /*ef00*/  ISETP.GE.AND P5, PT, R151, R205, PT ;  /* 0x000000cd9700720c */ /* 0x000fe40003fa6270 */
[----:B------:R-:W-:Y:S02]  /*ef10*/  FSEL R7, R7, -INF , !P0 ;  /* 0xff80000007077808 */ /* 0x000fe40004000000 */
[----:B---3--:R-:W-:Y:S01]  /*ef20*/  FSEL R136, R9, -INF , !P6 ;  /* 0xff80000009887808 */ /* 0x008fe20007000000 */
[----:B----4-:R-:W-:Y:S01]  /*ef30*/  FFMA.FTZ R14, R147, -UR19, R14 ;  /* 0x80000013930e7c23 */ /* 0x010fe2000801000e */
[-C--:B------:R-:W-:Y:S02]  /*ef40*/  ISETP.GE.AND P6, PT, R141, R208.reuse, PT ;  /* 0x000000d08d00720c */ /* 0x080fe40003fc6270 */
[----:B------:R-:W-:Y:S01]  /*ef50*/  ISETP.GE.AND P0, PT, R139, R208, PT ;  /* 0x000000d08b00720c */ /* 0x000fe20003f06270 */
[----:B------:R2:W3:Y:S01]  /*ef60*/  I2F R9, R5 ;  /* 0x0000000500097306 */ /* 0x0004e20000201400 */
[-C--:B------:R-:W-:Y:S02]  /*ef70*/  ISETP.GE.OR P6, PT, R141, R207.reuse, !P6 ;  /* 0x000000cf8d00720c */ /* 0x080fe400077c6670 */
[-C--:B------:R-:W-:Y:S02]  /*ef80*/  ISETP.GE.OR P5, PT, R151, R204.reuse, !P5 ;  /* 0x000000cc9700720c */ /* 0x080fe40006fa6670 */
[----:B------:R-:W-:Y:S02]  /*ef90*/  FSEL R142, R16, -INF , !P6 ;  /* 0xff800000108e7808 */ /* 0x000fe40007000000 */
[----:B------:R-:W-:Y:S02]  /*efa0*/  ISETP.GE.OR P0, PT, R139, R207, !P0 ;  /* 0x000000cf8b00720c */ /* 0x000fe40004706670 */
[C---:B------:R-:W-:Y:S02]  /*efb0*/  ISETP.GE.AND P6, PT, R148.reuse, R205, PT ;  /* 0x000000cd9400720c */ /* 0x040fe40003fc6270 */
[----:B------:R-:W-:Y:S02]  /*efc0*/  FSEL R140, R17, -INF , !P0 ;  /* 0xff800000118c7808 */ /* 0x000fe40004000000 */
[----:B------:R-:W-:Y:S01]  /*efd0*/  ISETP.GE.OR P6, PT, R148, R204, !P6 ;  /* 0x000000cc9400720c */ /* 0x000fe200077c6670 */
[----:B-1----:R-:W-:Y:S01]  /*efe0*/  FFMA.FTZ R21, R4, -UR19, R21 ;  /* 0x8000001304157c23 */ /* 0x002fe20008010015 */
[----:B------:R-:W-:Y:S02]  /*eff0*/  FSEL R138, R8, -INF , !P1 ;  /* 0xff800000088a7808 */ /* 0x000fe40004800000 */
[----:B------:R-:W-:Y:S02]  /*f000*/  IADD3 R8, R206, -R143, RZ ;  /* 0x8000008fce087210 */ /* 0x000fe40007ffe0ff */
[C---:B------:R-:W-:Y:S02]  /*f010*/  ISETP.GE.AND P1, PT, R143.reuse, R208, PT ;  /* 0x000000d08f00720c */ /* 0x040fe40003f26270 */
[----:B------:R-:W-:Y:S02]  /*f020*/  IABS R8, R8 ;  /* 0x0000000800087213 */ /* 0x000fe40000000000 */
[----:B------:R-:W-:Y:S01]  /*f030*/  ISETP.GE.OR P1, PT, R143, R207, !P1 ;  /* 0x000000cf8f00720c */ /* 0x000fe20004f26670 */
[----:B--2---:R-:W-:Y:S01]  /*f040*/  IMAD.IADD R5, R209, 0x1, -R133 ;  /* 0x00000001d1057824 */ /* 0x004fe200078e0a85 */
[----:B------:R-:W-:Y:S01]  /*f050*/  IADD3 R4, R132, 0x31, RZ ;  /* 0x0000003184047810 */ /* 0x000fe20007ffe0ff */
[----:B---3--:R-:W-:Y:S01]  /*f060*/  FFMA.FTZ R24, R9, -UR19, R24 ;  /* 0x8000001309187c23 */ /* 0x008fe20008010018 */
[----:B------:R-:W1:Y:S01]  /*f070*/  I2F R8, R8 ;  /* 0x0000000800087306 */ /* 0x000e620000201400 */
[----:B------:R-:W-:Y:S01]  /*f080*/  FSEL R160, R13, -INF , !P1 ;  /* 0xff8000000da07808 */ /* 0x000fe20004800000 */
[----:B------:R-:W-:Y:S01]  /*f090*/  IMAD.IADD R9, R206, 0x1, -R3 ;  /* 0x00000001ce097824 */ /* 0x000fe200078e0a03 */
[----:B------:R-:W-:Y:S02]  /*f0a0*/  IABS R5, R5 ;  /* 0x0000000500057213 */ /* 0x000fe40000000000 */
[----:B------:R-:W-:Y:S02]  /*f0b0*/  IABS R13, R6 ;  /* 0x00000006000d7213 */ /* 0x000fe40000000000 */
[----:B------:R-:W-:Y:S02]  /*f0c0*/  IADD3 R6, R132, 0x30, RZ ;  /* 0x0000003084067810 */ /* 0x000fe40007ffe0ff */
[----:B------:R-:W-:Y:S01]  /*f0d0*/  FSEL R165, R14, -INF , !P6 ;  /* 0xff8000000ea57808 */ /* 0x000fe20007000000 */
[----:B------:R-:W2:Y:S01]  /*f0e0*/  I2F R12, R5 ;  /* 0x00000005000c7306 */ /* 0x000ea20000201400 */
[-C--:B------:R-:W-:Y:S01]  /*f0f0*/  ISETP.GE.AND P0, PT, R3, R208.reuse, PT ;  /* 0x000000d00300720c */ /* 0x080fe20003f06270 */
[----:B------:R-:W-:Y:S01]  /*f100*/  IMAD.IADD R16, R209, 0x1, -R6 ;  /* 0x00000001d1107824 */ /* 0x000fe200078e0a06 */
[----:B------:R-:W-:Y:S02]  /*f110*/  IABS R9, R9 ;  /* 0x0000000900097213 */ /* 0x000fe40000000000 */
[----:B------:R-:W-:Y:S02]  /*f120*/  ISETP.GE.OR P0, PT, R3, R207, !P0 ;  /* 0x000000cf0300720c */ /* 0x000fe40004706670 */
[----:B------:R-:W-:Y:S02]  /*f130*/  ISETP.GE.AND P6, PT, R144, R208, PT ;  /* 0x000000d09000720c */ /* 0x000fe40003fc6270 */
[----:B------:R-:W-:Y:S01]  /*f140*/  FSEL R158, R20, -INF , !P0 ;  /* 0xff800000149e7808 */ /* 0x000fe20004000000 */
[----:B------:R-:W3:Y:S01]  /*f150*/  I2F R13, R13 ;  /* 0x0000000d000d7306 */ /* 0x000ee20000201400 */
[C---:B------:R-:W-:Y:S02]  /*f160*/  ISETP.GE.AND P0, PT, R143.reuse, R205, PT ;  /* 0x000000cd8f00720c */ /* 0x040fe40003f06270 */
[----:B------:R-:W-:Y:S01]  /*f170*/  ISETP.GE.OR P6, PT, R144, R207, !P6 ;  /* 0x000000cf9000720c */ /* 0x000fe200077c6670 */
[----:B-1----:R-:W-:Y:S01]  /*f180*/  FFMA.FTZ R15, R8, -UR19, R15 ;  /* 0x80000013080f7c23 */ /* 0x002fe2000801000f */
[C---:B------:R-:W-:Y:S02]  /*f190*/  IADD3 R8, R132.reuse, 0x38, RZ ;  /* 0x0000003884087810 */ /* 0x040fe40007ffe0ff */
[----:B------:R-:W-:Y:S02]  /*f1a0*/  IADD3 R132, R132, 0x39, RZ ;  /* 0x0000003984847810 */ /* 0x000fe40007ffe0ff */
[----:B------:R-:W-:Y:S01]  /*f1b0*/  ISETP.GE.OR P0, PT, R143, R204, !P0 ;  /* 0x000000cc8f00720c */ /* 0x000fe20004706670 */
[----:B------:R-:W1:Y:S01]  /*f1c0*/  I2F R9, R9 ;  /* 0x0000000900097306 */ /* 0x000e620000201400 */
[----:B------:R-:W-:Y:S02]  /*f1d0*/  IADD3 R14, R209, -R132, RZ ;  /* 0x80000084d10e7210 */ /* 0x000fe40007ffe0ff */
[----:B------:R-:W-:Y:S01]  /*f1e0*/  FSEL R163, R15, -INF , !P0 ;  /* 0xff8000000fa37808 */ /* 0x000fe20004000000 */
[----:B--2---:R-:W-:Y:S01]  /*f1f0*/  FFMA.FTZ R25, R12, -UR19, R25 ;  /* 0x800000130c197c23 */ /* 0x004fe20008010019 */
[C---:B------:R-:W-:Y:S02]  /*f200*/  IADD3 R12, R209.reuse, -R8, RZ ;  /* 0x80000008d10c7210 */ /* 0x040fe40007ffe0ff */
[----:B------:R-:W-:Y:S02]  /*f210*/  IABS R5, R16 ;  /* 0x0000001000057213 */ /* 0x000fe40000000000 */
[----:B------:R-:W-:Y:S02]  /*f220*/  IADD3 R16, R209, -R4, RZ ;  /* 0x80000004d1107210 */ /* 0x000fe40007ffe0ff */
[----:B------:R-:W-:Y:S02]  /*f230*/  MOV R17, R5 ;  /* 0x0000000500117202 */ /* 0x000fe40000000f00 */
[----:B------:R-:W-:Y:S01]  /*f240*/  FSEL R5, R10, -INF , !P5 ;  /* 0xff8000000a057808 */ /* 0x000fe20006800000 */
[----:B---3--:R-:W-:Y:S01]  /*f250*/  FFMA.FTZ R18, R13, -UR19, R18 ;  /* 0x800000130d127c23 */ /* 0x008fe20008010012 */
[----:B------:R-:W-:Y:S01]  /*f260*/  IABS R13, R12 ;  /* 0x0000000c000d7213 */ /* 0x000fe20000000000 */
[C---:B------:R-:W-:Y:S01]  /*f270*/  IMAD.IADD R12, R206.reuse, 0x1, -R145 ;  /* 0x00000001ce0c7824 */ /* 0x040fe200078e0a91 */
[----:B------:R-:W-:Y:S01]  /*f280*/  IABS R16, R16 ;  /* 0x0000001000107213 */ /* 0x000fe20000000000 */
[C---:B------:R-:W-:Y:S01]  /*f290*/  IMAD.IADD R10, R206.reuse, 0x1, -R139 ;  /* 0x00000001ce0a7824 */ /* 0x040fe200078e0a8b */
[----:B------:R-:W-:Y:S01]  /*f2a0*/  IABS R14, R14 ;  /* 0x0000000e000e7213 */ /* 0x000fe20000000000 */
[----:B------:R-:W2:Y:S01]  /*f2b0*/  I2F R17, R17 ;  /* 0x0000001100117306 */ /* 0x000ea20000201400 */
[----:B------:R-:W-:Y:S02]  /*f2c0*/  IABS R12, R12 ;  /* 0x0000000c000c7213 */ /* 0x000fe40000000000 */
[----:B------:R-:W-:Y:S01]  /*f2d0*/  IABS R10, R10 ;  /* 0x0000000a000a7213 */ /* 0x000fe20000000000 */
[----:B-1----:R-:W-:Y:S01]  /*f2e0*/  FFMA.FTZ R22, R9, -UR19, R22 ;  /* 0x8000001309167c23 */ /* 0x002fe20008010016 */
[----:B------:R-:W-:Y:S01]  /*f2f0*/  ISETP.GE.AND P5, PT, R145, R208, PT ;  /* 0x000000d09100720c */ /* 0x000fe20003fa6270 */
[C---:B------:R-:W-:Y:S01]  /*f300*/  IMAD.IADD R9, R206.reuse, 0x1, -R6 ;  /* 0x00000001ce097824 */ /* 0x040fe200078e0a06 */
[----:B------:R-:W-:Y:S02]  /*f310*/  IADD3 R15, R206, -R4, RZ ;  /* 0x80000004ce0f7210 */ /* 0x000fe40007ffe0ff */
[----:B------:R-:W-:Y:S01]  /*f320*/  FSEL R156, R24, -INF , !P6 ;  /* 0xff800000189c7808 */ /* 0x000fe20007000000 */
[----:B------:R-:W1:Y:S01]  /*f330*/  I2F R13, R13 ;  /* 0x0000000d000d7306 */ /* 0x000e620000201400 */
[----:B------:R-:W-:Y:S02]  /*f340*/  ISETP.GE.AND P6, PT, R133, R208, PT ;  /* 0x000000d08500720c */ /* 0x000fe40003fc6270 */
[C---:B------:R-:W-:Y:S02]  /*f350*/  ISETP.GE.AND P1, PT, R150.reuse, R205, PT ;  /* 0x000000cd9600720c */ /* 0x040fe40003f26270 */
[----:B------:R-:W-:Y:S02]  /*f360*/  ISETP.GE.OR P5, PT, R145, R207, !P5 ;  /* 0x000000cf9100720c */ /* 0x000fe40006fa6670 */
[----:B------:R-:W-:Y:S02]  /*f370*/  IABS R15, R15 ;  /* 0x0000000f000f7213 */ /* 0x000fe40000000000 */
[----:B------:R-:W-:Y:S01]  /*f380*/  ISETP.GE.OR P6, PT, R133, R207, !P6 ;  /* 0x000000cf8500720c */ /* 0x000fe200077c6670 */
[----:B------:R-:W3:Y:S01]  /*f390*/  I2F R12, R12 ;  /* 0x0000000c000c7306 */ /* 0x000ee20000201400 */
[----:B------:R-:W-:Y:S02]  /*f3a0*/  FSEL R154, R21, -INF , !P5 ;  /* 0xff800000159a7808 */ /* 0x000fe40006800000 */
[----:B------:R-:W-:Y:S01]  /*f3b0*/  ISETP.GE.OR P1, PT, R150, R204, !P1 ;  /* 0x000000cc9600720c */ /* 0x000fe20004f26670 */
[----:B--2---:R-:W-:Y:S01]  /*f3c0*/  FFMA.FTZ R28, R17, -UR19, R28 ;  /* 0x80000013111c7c23 */ /* 0x004fe2000801001c */
[-C--:B------:R-:W-:Y:S02]  /*f3d0*/  ISETP.GE.AND P5, PT, R139, R205.reuse, PT ;  /* 0x000000cd8b00720c */ /* 0x080fe40003fa6270 */
[----:B------:R-:W-:Y:S02]  /*f3e0*/  FSEL R152, R25, -INF , !P6 ;  /* 0xff80000019987808 */ /* 0x000fe40007000000 */
[-C--:B------:R-:W-:Y:S01]  /*f3f0*/  ISETP.GE.AND P6, PT, R3, R205.reuse, PT ;  /* 0x000000cd0300720c */ /* 0x080fe20003fc6270 */
[----:B------:R-:W2:Y:S01]  /*f400*/  I2F R10, R10 ;  /* 0x0000000a000a7306 */ /* 0x000ea20000201400 */
[----:B------:R-:W-:Y:S02]  /*f410*/  FSEL R11, R11, -INF , !P1 ;  /* 0xff8000000b0b7808 */ /* 0x000fe40004800000 */
[----:B------:R-:W-:Y:S01]  /*f420*/  ISETP.GE.AND P1, PT, R141, R205, PT ;  /* 0x000000cd8d00720c */ /* 0x000fe20003f26270 */
[----:B-1----:R-:W-:Y:S01]  /*f430*/  FFMA.FTZ R32, R13, -UR19, R32 ;  /* 0x800000130d207c23 */ /* 0x002fe20008010020 */
[----:B------:R-:W-:Y:S02]  /*f440*/  FMNMX.FTZ R13, R137, R2, !PT ;  /* 0x00000002890d7209 */ /* 0x000fe40007810000 */
[-C--:B------:R-:W-:Y:S02]  /*f450*/  ISETP.GE.OR P5, PT, R139, R204.reuse, !P5 ;  /* 0x000000cc8b00720c */ /* 0x080fe40006fa6670 */
[----:B------:R-:W-:Y:S01]  /*f460*/  FMNMX.FTZ R13, R134, R13, !PT ;  /* 0x0000000d860d7209 */ /* 0x000fe20007810000 */
[----:B------:R-:W1:Y:S01]  /*f470*/  I2F R16, R16 ;  /* 0x0000001000107306 */ /* 0x000e620000201400 */
[-C--:B------:R-:W-:Y:S01]  /*f480*/  ISETP.GE.OR P6, PT, R3, R204.reuse, !P6 ;  /* 0x000000cc0300720c */ /* 0x080fe200077c6670 */
[----:B------:R-:W-:Y:S01]  /*f490*/  IMAD.IADD R3, R206, 0x1, -R144 ;  /* 0x00000001ce037824 */ /* 0x000fe200078e0a90 */
[----:B------:R-:W-:Y:S01]  /*f4a0*/  FMNMX.FTZ R13, R138, R13, !PT ;  /* 0x0000000d8a0d7209 */ /* 0x000fe20007810000 */
[----:B---3--:R-:W-:Y:S01]  /*f4b0*/  FFMA.FTZ R23, R12, -UR19, R23 ;  /* 0x800000130c177c23 */ /* 0x008fe20008010017 */
[----:B------:R-:W-:Y:S02]  /*f4c0*/  ISETP.GE.OR P1, PT, R141, R204, !P1 ;  /* 0x000000cc8d00720c */ /* 0x000fe40004f26670 */
[----:B------:R-:W-:Y:S02]  /*f4d0*/  FMNMX.FTZ R13, R136, R13, !PT ;  /* 0x0000000d880d7209 */ /* 0x000fe40007810000 */
[----:B------:R-:W-:Y:S01]  /*f4e0*/  IABS R3, R3 ;  /* 0x0000000300037213 */ /* 0x000fe20000000000 */
[----:B------:R-:W3:Y:S01]  /*f4f0*/  I2F R14, R14 ;  /* 0x0000000e000e7306 */ /* 0x000ee20000201400 */
[----:B------:R-:W-:Y:S02]  /*f500*/  FMNMX.FTZ R13, R162, R13, !PT ;  /* 0x0000000da20d7209 */ /* 0x000fe40007810000 */
[----:B------:R-:W-:Y:S01]  /*f510*/  IABS R9, R9 ;  /* 0x0000000900097213 */ /* 0x000fe20000000000 */
[----:B--2---:R-:W-:Y:S01]  /*f520*/  FFMA.FTZ R19, R10, -UR19, R19 ;  /* 0x800000130a137c23 */ /* 0x004fe20008010013 */
[----:B------:R-:W-:Y:S02]  /*f530*/  FMNMX.FTZ R13, R160, R13, !PT ;  /* 0x0000000da00d7209 */ /* 0x000fe40007810000 */
[----:B------:R-:W-:Y:S02]  /*f540*/  IADD3 R10, R206, -R133, RZ ;  /* 0x80000085ce0a7210 */ /* 0x000fe40007ffe0ff */
[----:B------:R-:W-:Y:S01]  /*f550*/  FSEL R141, R19, -INF , !P5 ;  /* 0xff800000138d7808 */ /* 0x000fe20006800000 */
[----:B------:R-:W2:Y:S01]  /*f560*/  I2F R12, R15 ;  /* 0x0000000f000c7306 */ /* 0x000ea20000201400 */
[-C--:B------:R-:W-:Y:S02]  /*f570*/  ISETP.GE.AND P5, PT, R4, R208.reuse, PT ;  /* 0x000000d00400720c */ /* 0x080fe40003fa6270 */
[----:B------:R-:W-:Y:S01]  /*f580*/  FMNMX.FTZ R17, R142, R13, !PT ;  /* 0x0000000d8e117209 */ /* 0x000fe20007810000 */
[----:B-1----:R-:W-:Y:S01]  /*f590*/  FFMA.FTZ R29, R16, -UR19, R29 ;  /* 0x80000013101d7c23 */ /* 0x002fe2000801001d */
[----:B------:R-:W-:Y:S01]  /*f5a0*/  ISETP.GE.OR P5, PT, R4, R207, !P5 ;  /* 0x000000cf0400720c */ /* 0x000fe20006fa6670 */
[----:B------:R-:W-:Y:S01]  /*f5b0*/  IMAD.IADD R13, R206, 0x1, -R8 ;  /* 0x00000001ce0d7824 */ /* 0x000fe200078e0a08 */
[----:B------:R-:W-:Y:S02]  /*f5c0*/  FMNMX.FTZ R17, R140, R17, !PT ;  /* 0x000000118c117209 */ /* 0x000fe40007810000 */
[----:B------:R-:W-:Y:S01]  /*f5d0*/  FSEL R150, R29, -INF , !P5 ;  /* 0xff8000001d967808 */ /* 0x000fe20006800000 */
[----:B------:R-:W1:Y:S01]  /*f5e0*/  I2F R3, R3 ;  /* 0x0000000300037306 */ /* 0x000e620000201400 */
[----:B------:R-:W-:Y:S02]  /*f5f0*/  ISETP.GE.AND P5, PT, R8, R208, PT ;  /* 0x000000d00800720c */ /* 0x000fe40003fa6270 */
[----:B------:R-:W-:Y:S01]  /*f600*/  IABS R10, R10 ;  /* 0x0000000a000a7213 */ /* 0x000fe20000000000 */
[----:B---3--:R-:W-:Y:S01]  /*f610*/  FFMA.FTZ R33, R14, -UR19, R33 ;  /* 0x800000130e217c23 */ /* 0x008fe20008010021 */
[----:B------:R-:W-:Y:S02]  /*f620*/  FMNMX.FTZ R14, R135, R0, !PT ;  /* 0x00000000870e7209 */ /* 0x000fe40007810000 */
[----:B------:R-:W-:Y:S02]  /*f630*/  FMNMX.FTZ R17, R158, R17, !PT ;  /* 0x000000119e117209 */ /* 0x000fe40007810000 */
[----:B------:R-:W-:Y:S01]  /*f640*/  FMNMX.FTZ R14, R7, R14, !PT ;  /* 0x0000000e070e7209 */ /* 0x000fe20007810000 */
[----:B------:R-:W3:Y:S01]  /*f650*/  I2F R10, R10 ;  /* 0x0000000a000a7306 */ /* 0x000ee20000201400 */
[----:B------:R-:W-:Y:S02]  /*f660*/  ISETP.GE.OR P5, PT, R8, R207, !P5 ;  /* 0x000000cf0800720c */ /* 0x000fe40006fa6670 */
[----:B------:R-:W-:Y:S01]  /*f670*/  FMNMX.FTZ R14, R5, R14, !PT ;  /* 0x0000000e050e7209 */ /* 0x000fe20007810000 */
[----:B--2---:R-:W-:Y:S01]  /*f680*/  FFMA.FTZ R31, R12, -UR19, R31 ;  /* 0x800000130c1f7c23 */ /* 0x004fe2000801001f */
[----:B------:R-:W-:Y:S02]  /*f690*/  FMNMX.FTZ R17, R154, R17, !PT ;  /* 0x000000119a117209 */ /* 0x000fe40007810000 */
[----:B------:R-:W-:Y:S02]  /*f6a0*/  ISETP.GE.AND P0, PT, R6, R208, PT ;  /* 0x000000d00600720c */ /* 0x000fe40003f06270 */
[----:B------:R-:W-:Y:S01]  /*f6b0*/  FMNMX.FTZ R14, R11, R14, !PT ;  /* 0x0000000e0b0e7209 */ /* 0x000fe20007810000 */
[----:B------:R-:W2:Y:S01]  /*f6c0*/  I2F R9, R9 ;  /* 0x0000000900097306 */ /* 0x000ea20000201400 */
[----:B------:R-:W-:Y:S02]  /*f6d0*/  FSEL R148, R32, -INF , !P5 ;  /* 0xff80000020947808 */ /* 0x000fe40006800000 */
[----:B------:R-:W-:Y:S01]  /*f6e0*/  ISETP.GE.AND P5, PT, R6, R205, PT ;  /* 0x000000cd0600720c */ /* 0x000fe20003fa6270 */
[----:B-1----:R-:W-:Y:S01]  /*f6f0*/  FFMA.FTZ R26, R3, -UR19, R26 ;  /* 0x80000013031a7c23 */ /* 0x002fe2000801001a */
[----:B------:R-:W-:Y:S02]  /*f700*/  FSEL R143, R18, -INF , !P1 ;  /* 0xff800000128f7808 */ /* 0x000fe40004800000 */
[----:B------:R-:W-:Y:S02]  /*f710*/  FMNMX.FTZ R15, R156, R17, !PT ;  /* 0x000000119c0f7209 */ /* 0x000fe40007810000 */
[----:B------:R-:W-:Y:S02]  /*f720*/  ISETP.GE.AND P1, PT, R145, R205, PT ;  /* 0x000000cd9100720c */ /* 0x000fe40003f26270 */
[----:B------:R-:W-:Y:S02]  /*f730*/  ISETP.GE.OR P0, PT, R6, R207, !P0 ;  /* 0x000000cf0600720c */ /* 0x000fe40004706670 */
[----:B------:R-:W-:Y:S01]  /*f740*/  FMNMX.FTZ R14, R165, R14, !PT ;  /* 0x0000000ea50e7209 */ /* 0x000fe20007810000 */
[----:B---3--:R-:W-:Y:S01]  /*f750*/  FFMA.FTZ R27, R10, -UR19, R27 ;  /* 0x800000130a1b7c23 */ /* 0x008fe2000801001b */
[----:B------:R-:W-:Y:S02]  /*f760*/  ISETP.GE.OR P5, PT, R6, R204, !P5 ;  /* 0x000000cc0600720c */ /* 0x000fe40006fa6670 */
[----:B------:R-:W-:Y:S02]  /*f770*/  IABS R13, R13 ;  /* 0x0000000d000d7213 */ /* 0x000fe40000000000 */
[----:B------:R-:W-:Y:S02]  /*f780*/  IADD3 R6, R206, -R132, RZ ;  /* 0x80000084ce067210 */ /* 0x000fe40007ffe0ff */
[----:B------:R-:W-:Y:S02]  /*f790*/  FSEL R151, R28, -INF , !P0 ;  /* 0xff8000001c977808 */ /* 0x000fe40004000000 */
[----:B------:R-:W-:Y:S01]  /*f7a0*/  FMNMX.FTZ R16, R152, R15, !PT ;  /* 0x0000000f98107209 */ /* 0x000fe20007810000 */
[----:B------:R-:W1:Y:S01]  /*f7b0*/  I2F R13, R13 ;  /* 0x0000000d000d7306 */ /* 0x000e620000201400 */
[----:B------:R-:W-:Y:S01]  /*f7c0*/  ISETP.GE.OR P1, PT, R145, R204, !P1 ;  /* 0x000000cc9100720c */ /* 0x000fe20004f26670 */
[----:B--2---:R-:W-:Y:S01]  /*f7d0*/  FFMA.FTZ R30, R9, -UR19, R30 ;  /* 0x80000013091e7c23 */ /* 0x004fe2000801001e */
[----:B------:R-:W-:Y:S02]  /*f7e0*/  FMNMX.FTZ R14, R163, R14, !PT ;  /* 0x0000000ea30e7209 */ /* 0x000fe40007810000 */
[----:B------:R-:W-:Y:S02]  /*f7f0*/  IABS R6, R6 ;  /* 0x0000000600067213 */ /* 0x000fe40000000000 */
[----:B------:R-:W-:Y:S02]  /*f800*/  FSEL R159, R23, -INF , !P1 ;  /* 0xff800000179f7808 */ /* 0x000fe40004800000 */
[----:B------:R-:W-:Y:S02]  /*f810*/  FMNMX.FTZ R15, R151, R16, !PT ;  /* 0x00000010970f7209 */ /* 0x000fe40007810000 */
[----:B------:R-:W-:Y:S01]  /*f820*/  ISETP.GE.AND P1, PT, R132, R208, PT ;  /* 0x000000d08400720c */ /* 0x000fe20003f26270 */
[----:B------:R-:W2:Y:S01]  /*f830*/  I2F R6, R6 ;  /* 0x0000000600067306 */ /* 0x000ea20000201400 */
[----:B------:R-:W-:Y:S02]  /*f840*/  FMNMX.FTZ R14, R143, R14, !PT ;  /* 0x0000000e8f0e7209 */ /* 0x000fe40007810000 */
[----:B------:R-:W-:Y:S02]  /*f850*/  FMNMX.FTZ R15, R150, R15, !PT ;  /* 0x0000000f960f7209 */ /* 0x000fe40007810000 */
[----:B------:R-:W-:Y:S02]  /*f860*/  ISETP.GE.OR P1, PT, R132, R207, !P1 ;  /* 0x000000cf8400720c */ /* 0x000fe40004f26670 */
[----:B------:R-:W-:Y:S02]  /*f870*/  FSEL R161, R22, -INF , !P6 ;  /* 0xff80000016a17808 */ /* 0x000fe40007000000 */
[----:B------:R-:W-:Y:S01]  /*f880*/  FMNMX.FTZ R14, R141, R14, !PT ;  /* 0x0000000e8d0e7209 */ /* 0x000fe20007810000 */
[----:B------:R-:W-:Y:S01]  /*f890*/  LDSM.16.MT88.4 R20, [R186+0x12000] ;  /* 0x01200000ba14783b */ /* 0x000fe20000004200 */
[----:B------:R-:W-:Y:S01]  /*f8a0*/  ISETP.GE.AND P0, PT, R144, R205, PT ;  /* 0x000000cd9000720c */ /* 0x000fe20003f06270 */
[----:B-1----:R-:W-:Y:S01]  /*f8b0*/  FFMA.FTZ R34, R13, -UR19, R34 ;  /* 0x800000130d227c23 */ /* 0x002fe20008010022 */
[----:B------:R-:W-:Y:S02]  /*f8c0*/  FSEL R146, R33, -INF , !P1 ;  /* 0xff80000021927808 */ /* 0x000fe40004800000 */
[----:B------:R-:W-:Y:S02]  /*f8d0*/  FMNMX.FTZ R15, R148, R15, !PT ;  /* 0x0000000f940f7209 */ /* 0x000fe40007810000 */
[----:B------:R-:W-:Y:S02]  /*f8e0*/  FMNMX.FTZ R14, R161, R14, !PT ;  /* 0x0000000ea10e7209 */ /* 0x000fe40007810000 */
[----:B------:R-:W-:Y:S02]  /*f8f0*/  ISETP.GE.OR P0, PT, R144, R204, !P0 ;  /* 0x000000cc9000720c */ /* 0x000fe40004706670 */
[-C--:B------:R-:W-:Y:S02]  /*f900*/  ISETP.GE.AND P6, PT, R133, R205.reuse, PT ;  /* 0x000000cd8500720c */ /* 0x080fe40003fc6270 */
[----:B------:R-:W-:Y:S01]  /*f910*/  ISETP.GE.AND P1, PT, R4, R205, PT ;  /* 0x000000cd0400720c */ /* 0x000fe20003f26270 */
[----:B--2---:R-:W-:Y:S01]  /*f920*/  FFMA.FTZ R35, R6, -UR19, R35 ;  /* 0x8000001306237c23 */ /* 0x004fe20008010023 */
[----:B------:R-:W-:Y:S02]  /*f930*/  FMNMX.FTZ R3, R146, R15, !PT ;  /* 0x0000000f92037209 */ /* 0x000fe40007810000 */
[----:B------:R-:W-:Y:S02]  /*f940*/  FSEL R157, R26, -INF , !P0 ;  /* 0xff8000001a9d7808 */ /* 0x000fe40004000000 */
[----:B------:R-:W-:Y:S02]  /*f950*/  FMNMX.FTZ R14, R159, R14, !PT ;  /* 0x0000000e9f0e7209 */ /* 0x000fe40007810000 */
[-C--:B------:R-:W-:Y:S02]  /*f960*/  ISETP.GE.OR P6, PT, R133, R204.reuse, !P6 ;  /* 0x000000cc8500720c */ /* 0x080fe400077c6670 */
[----:B------:R-:W-:Y:S02]  /*f970*/  ISETP.GE.OR P1, PT, R4, R204, !P1 ;  /* 0x000000cc0400720c */ /* 0x000fe40004f26670 */
[----:B------:R-:W1:Y:S01]  /*f980*/  SHFL.BFLY PT, R4, R3, 0x2, 0x1f ;  /* 0x0c401f0003047f89 */ /* 0x000e6200000e0000 */
[----:B------:R-:W-:Y:S02]  /*f990*/  FSEL R155, R27, -INF , !P6 ;  /* 0xff8000001b9b7808 */ /* 0x000fe40007000000 */
[----:B------:R-:W-:Y:S02]  /*f9a0*/  FMNMX.FTZ R14, R157, R14, !PT ;  /* 0x0000000e9d0e7209 */ /* 0x000fe40007810000 */
[----:B------:R-:W-:Y:S02]  /*f9b0*/  FSEL R149, R30, -INF , !P5 ;  /* 0xff8000001e957808 */ /* 0x000fe40006800000 */
[----:B------:R-:W-:Y:S02]  /*f9c0*/  FMNMX.FTZ R14, R155, R14, !PT ;  /* 0x0000000e9b0e7209 */ /* 0x000fe40007810000 */
[CC--:B------:R-:W-:Y:S02]  /*f9d0*/  ISETP.GE.AND P0, PT, R8.reuse, R205.reuse, PT ;  /* 0x000000cd0800720c */ /* 0x0c0fe40003f06270 */
[----:B------:R-:W-:Y:S02]  /*f9e0*/  FSEL R147, R31, -INF , !P1 ;  /* 0xff8000001f937808 */ /* 0x000fe40004800000 */
[----:B------:R-:W-:Y:S01]  /*f9f0*/  FMNMX.FTZ R14, R149, R14, !PT ;  /* 0x0000000e950e7209 */ /* 0x000fe20007810000 */
[----:B------:R-:W-:Y:S01]  /*fa00*/  LDSM.16.MT88.4 R28, [R185+0x12000] ;  /* 0x01200000b91c783b */ /* 0x000fe20000004200 */
[----:B------:R-:W-:Y:S02]  /*fa10*/  ISETP.GE.OR P0, PT, R8, R204, !P0 ;  /* 0x000000cc0800720c */ /* 0x000fe40004706670 */
[----:B------:R-:W-:Y:S02]  /*fa20*/  ISETP.GE.AND P5, PT, R132, R205, PT ;  /* 0x000000cd8400720c */ /* 0x000fe40003fa6270 */
[----:B------:R-:W-:Y:S02]  /*fa30*/  FSEL R145, R34, -INF , !P0 ;  /* 0xff80000022917808 */ /* 0x000fe40004000000 */
[----:B------:R-:W-:Y:S02]  /*fa40*/  FMNMX.FTZ R8, R147, R14, !PT ;  /* 0x0000000e93087209 */ /* 0x000fe40007810000 */
[----:B------:R-:W-:Y:S01]  /*fa50*/  ISETP.GE.OR P5, PT, R132, R204, !P5 ;  /* 0x000000cc8400720c */ /* 0x000fe20006fa6670 */
[----:B------:R-:W-:Y:S01]  /*fa60*/  LDSM.16.MT88.4 R12, [R188+0x12000] ;  /* 0x01200000bc0c783b */ /* 0x000fe20000004200 */
[----:B------:R-:W-:Y:S02]  /*fa70*/  FMNMX.FTZ R8, R145, R8, !PT ;  /* 0x0000000891087209 */ /* 0x000fe40007810000 */
[----:B------:R-:W-:Y:S02]  /*fa80*/  FSEL R133, R35, -INF , !P5 ;  /* 0xff80000023857808 */ /* 0x000fe40006800000 */
[----:B-1----:R-:W-:Y:S02]  /*fa90*/  FMNMX.FTZ R9, R3, R4, !PT ;  /* 0x0000000403097209 */ /* 0x002fe40007810000 */
[----:B------:R-:W-:Y:S03]  /*faa0*/  FMNMX.FTZ R6, R133, R8, !PT ;  /* 0x0000000885067209 */ /* 0x000fe60007810000 */
[----:B------:R-:W1:Y:S08]  /*fab0*/  SHFL.BFLY PT, R132, R9, 0x1, 0x1f ;  /* 0x0c201f0009847f89 */ /* 0x000e7000000e0000 */
[----:B------:R-:W2:Y:S01]  /*fac0*/  SHFL.BFLY PT, R3, R6, 0x2, 0x1f ;  /* 0x0c401f0006037f89 */ /* 0x000ea200000e0000 */
[----:B-1----:R-:W-:Y:S04]  /*fad0*/  FMNMX.FTZ R132, R9, R132, !PT ;  /* 0x0000008409847209 */ /* 0x002fe80007810000 */
[C---:B------:R-:W-:Y:S01]  /*fae0*/  FSETP.NEU.FTZ.AND P1, PT, R132.reuse, -INF , PT ;  /* 0xff8000008400780b */ /* 0x040fe20003f3d000 */
[----:B------:R-:W-:Y:S01]  /*faf0*/  FMUL.FTZ R153, R132, c[0x0][0x23c] ;  /* 0x00008f0084997a20 */ /* 0x000fe20000410000 */
[----:B--2---:R-:W-:Y:S04]  /*fb00*/  FMNMX.FTZ R4, R6, R3, !PT ;  /* 0x0000000306047209 */ /* 0x004fe80007810000 */
[----:B------:R-:W-:Y:S01]  /*fb10*/  FSEL R153, R153, RZ, P1 ;  /* 0x000000ff99997208 */ /* 0x000fe20000800000 */
[----:B------:R-:W1:Y:S04]  /*fb20*/  SHFL.BFLY PT, R3, R4, 0x1, 0x1f ;  /* 0x0c201f0004037f89 */ /* 0x000e6800000e0000 */
        /* <DEDUP_REMOVED lines=8> */
[--C-:B------:R-:W-:Y:S02]  /*fbb0*/  FFMA.FTZ R223, R140, c[0x0][0x23c], -R153.reuse ;  /* 0x00008f008cdf7a23 */ /* 0x100fe40000010899 */
[--C-:B------:R-:W-:Y:S01]  /*fbc0*/  FFMA.FTZ R224, R158, c[0x0][0x23c], -R153.reuse ;  /* 0x00008f009ee07a23 */ /* 0x100fe20000010899 */
[----:B------:R-:W2:Y:S01]  /*fbd0*/  MUFU.EX2 R134, R134 ;  /* 0x0000008600867308 */ /* 0x000ea20000000800 */
[--C-:B------:R-:W-:Y:S02]  /*fbe0*/  FFMA.FTZ R229, R154, c[0x0][0x23c], -R153.reuse ;  /* 0x00008f009ae57a23 */ /* 0x100fe40000010899 */
[--C-:B------:R-:W-:Y:S01]  /*fbf0*/  FFMA.FTZ R226, R156, c[0x0][0x23c], -R153.reuse ;  /* 0x00008f009ce27a23 */ /* 0x100fe20000010899 */
[----:B-1----:R-:W-:Y:S01]  /*fc00*/  FMNMX.FTZ R3, R4, R3, !PT ;  /* 0x0000000304037209 */ /* 0x002fe20007810000 */
[--C-:B------:R-:W-:Y:S02]  /*fc10*/  FFMA.FTZ R231, R152, c[0x0][0x23c], -R153.reuse ;  /* 0x00008f0098e77a23 */ /* 0x100fe40000010899 */
[--C-:B------:R-:W-:Y:S01]  /*fc20*/  FFMA.FTZ R232, R151, c[0x0][0x23c], -R153.reuse ;  /* 0x00008f0097e87a23 */ /* 0x100fe20000010899 */
[C---:B------:R-:W-:Y:S01]  /*fc30*/  FSETP.NEU.FTZ.AND P0, PT, R3.reuse, -INF , PT ;  /* 0xff8000000300780b */ /* 0x040fe20003f1d000 */
[----:B------:R-:W-:Y:S01]  /*fc40*/  FMUL.FTZ R144, R3, c[0x0][0x23c] ;  /* 0x00008f0003907a20 */ /* 0x000fe20000410000 */
[----:B------:R-:W-:Y:S01]  /*fc50*/  MUFU.EX2 R212, R212 ;  /* 0x000000d400d47308 */ /* 0x000fe20000000800 */
[--C-:B------:R-:W-:Y:S02]  /*fc60*/  FFMA.FTZ R237, R150, c[0x0][0x23c], -R153.reuse ;  /* 0x00008f0096ed7a23 */ /* 0x100fe40000010899 */
[--C-:B------:R-:W-:Y:S01]  /*fc70*/  FFMA.FTZ R234, R148, c[0x0][0x23c], -R153.reuse ;  /* 0x00008f0094ea7a23 */ /* 0x100fe20000010899 */
[----:B------:R-:W-:Y:S01]  /*fc80*/  FSEL R144, R144, RZ, P0 ;  /* 0x000000ff90907208 */ /* 0x000fe20000000000 */
[----:B------:R-:W-:Y:S04]  /*fc90*/  FFMA.FTZ R153, R146, c[0x0][0x23c], -R153 ;  /* 0x00008f0092997a23 */ /* 0x000fe80000010899 */
[--C-:B------:R-:W-:Y:S01]  /*fca0*/  FFMA.FTZ R168, R5, c[0x0][0x23c], -R144.reuse ;  /* 0x00008f0005a87a23 */ /* 0x100fe20000010890 */
[----:B------:R-:W-:Y:S01]  /*fcb0*/  FSEL R5, R132, RZ, P1 ;  /* 0x000000ff84057208 */ /* 0x000fe20000800000 */
[--C-:B------:R-:W-:Y:S01]  /*fcc0*/  FFMA.FTZ R170, R135, c[0x0][0x23c], -R144.reuse ;  /* 0x00008f0087aa7a23 */ /* 0x100fe20000010890 */
[----:B------:R-:W1:Y:S01]  /*fcd0*/  MUFU.EX2 R171, R171 ;  /* 0x000000ab00ab7308 */ /* 0x000e620000000800 */
[----:B------:R-:W-:Y:S01]  /*fce0*/  FFMA.FTZ R169, R7, c[0x0][0x23c], -R144 ;  /* 0x00008f0007a97a23 */ /* 0x000fe20000010890 */
[----:B--2---:R-:W-:Y:S01]  /*fcf0*/  F2FP.BF16.PACK_AB R136, R134, R219 ;  /* 0x000000db8688723e */ /* 0x004fe200000010ff */
        /* <DEDUP_REMOVED lines=8> */
[----:B------:R-:W-:Y:S01]  /*fd80*/  FMUL.FTZ R0, R5, c[0x0][0x23c] ;  /* 0x00008f0005007a20 */ /* 0x000fe20000410000 */
[----:B------:R-:W-:Y:S01]  /*fd90*/  LDSM.16.MT88.4 R164, [R188+0x17800] ;  /* 0x01780000bca4783b */ /* 0x000fe20000004200 */
[--C-:B------:R-:W-:Y:S02]  /*fda0*/  FFMA.FTZ R225, R163, c[0x0][0x23c], -R144.reuse ;  /* 0x00008f00a3e17a23 */ /* 0x100fe40000010890 */
[--C-:B------:R-:W-:Y:S02]  /*fdb0*/  FFMA.FTZ R222, R143, c[0x0][0x23c], -R144.reuse ;  /* 0x00008f008fde7a23 */ /* 0x100fe40000010890 */
[--C-:B------:R-:W-:Y:S01]  /*fdc0*/  FFMA.FTZ R227, R141, c[0x0][0x23c], -R144.reuse ;  /* 0x00008f008de37a23 */ /* 0x100fe20000010890 */
[----:B------:R-:W2:Y:S01]  /*fdd0*/  MUFU.EX2 R169, R169 ;  /* 0x000000a900a97308 */ /* 0x000ea20000000800 */
[--C-:B------:R-:W-:Y:S01]  /*fde0*/  FFMA.FTZ R228, R161, c[0x0][0x23c], -R144.reuse ;  /* 0x00008f00a1e47a23 */ /* 0x100fe20000010890 */
[----:B------:R-:W-:Y:S01]  /*fdf0*/  LDSM.16.MT88.4 R140, [R185+0x14800] ;  /* 0x01480000b98c783b */ /* 0x000fe20000004200 */
[--C-:B------:R-:W-:Y:S01]  /*fe00*/  FFMA.FTZ R233, R159, c[0x0][0x23c], -R144.reuse ;  /* 0x00008f009fe97a23 */ /* 0x100fe20000010890 */
[----:B-1----:R-:W-:Y:S01]  /*fe10*/  F2FP.BF16.PACK_AB R138, R171, R212 ;  /* 0x000000d4ab8a723e */ /* 0x002fe200000010ff */
[--C-:B------:R-:W-:Y:S02]  /*fe20*/  FFMA.FTZ R230, R157, c[0x0][0x23c], -R144.reuse ;  /* 0x00008f009de67a23 */ /* 0x100fe40000010890 */
[--C-:B------:R-:W-:Y:S02]  /*fe30*/  FFMA.FTZ R235, R155, c[0x0][0x23c], -R144.reuse ;  /* 0x00008f009beb7a23 */ /* 0x100fe40000010890 */
[--C-:B------:R-:W-:Y:S01]  /*fe40*/  FFMA.FTZ R236, R149, c[0x0][0x23c], -R144.reuse ;  /* 0x00008f0095ec7a23 */ /* 0x100fe20000010890 */
[----:B------:R-:W-:Y:S01]  /*fe50*/  MUFU.EX2 R168, R168 ;  /* 0x000000a800a87308 */ /* 0x000fe20000000800 */
[----:B------:R-:W-:Y:S01]  /*fe60*/  LDSM.16.MT88.4 R148, [R188+0x15800] ;  /* 0x01580000bc94783b */ /* 0x000fe20000004200 */
[--C-:B------:R-:W-:Y:S02]  /*fe70*/  FFMA.FTZ R241, R147, c[0x0][0x23c], -R144.reuse ;  /* 0x00008f0093f17a23 */ /* 0x100fe40000010890 */
[--C-:B------:R-:W-:Y:S02]  /*fe80*/  FFMA.FTZ R238, R145, c[0x0][0x23c], -R144.reuse ;  /* 0x00008f0091ee7a23 */ /* 0x100fe40000010890 */
[----:B------:R-:W-:Y:S03]  /*fe90*/  FFMA.FTZ R144, R133, c[0x0][0x23c], -R144 ;  /* 0x00008f0085907a23 */ /* 0x000fe60000010890 */
[----:B------:R-:W-:Y:S01]  /*fea0*/  LDSM.16.MT88.4 R156, [R185+0x15800] ;  /* 0x01580000b99c783b */ /* 0x000fe20000004200 */
[----:B------:R-:W1:Y:S01]  /*feb0*/  MUFU.EX2 R135, R135 ;  /* 0x0000008700877308 */ /* 0x000e620000000800 */
[----:B--2---:R-:W-:Y:S06]  /*fec0*/  F2FP.BF16.PACK_AB R137, R169, R170 ;  /* 0x000000aaa989723e */ /* 0x004fec00000010ff */
[----:B------:R-:W-:Y:S03]  /*fed0*/  LDSM.16.MT88.4 R160, [R184+0x15800] ;  /* 0x01580000b8a0783b */ /* 0x000fe60000004200 */
[----:B------:R-:W2:Y:S10]  /*fee0*/  MUFU.EX2 R2, R2 ;  /* 0x0000000200027308 */ /* 0x000eb40000000800 */
[----:B------:R-:W3:Y:S01]  /*fef0*/  MUFU.EX2 R0, R0 ;  /* 0x0000000000007308 */ /* 0x000ee20000000800 */
[----:B-1----:R-:W-:Y:S09]  /*ff00*/  F2FP.BF16.PACK_AB R139, R135, R168 ;  /* 0x000000a8878b723e */ /* 0x002ff200000010ff */
[----:B------:R-:W-:Y:S01]  /*ff10*/  MUFU.EX2 R239, R153 ;  /* 0x0000009900ef7308 */ /* 0x000fe20000000800 */
[C---:B--2---:R-:W-:Y:S02]  /*ff20*/  FMUL.FTZ R4, R2.reuse, R128 ;  /* 0x0000008002047220 */ /* 0x044fe40000410000 */
        /* <DEDUP_REMOVED lines=11> */
[C---:B------:R-:W-:Y:S01]  /*ffe0*/  HMMA.16816.F32.BF16 R4, R136.reuse, R12, R4 ;  /* 0x0000000c8804723c */ /* 0x040fe20000041804 */
[----:B------:R-:W-:Y:S02]  /*fff0*/  FMUL.FTZ R17, R2, R117 ;  /* 0x0000007502117220 */ /* 0x000fe40000410000 */
[----:B------:R-:W-:Y:S01]  /*10000*/  LDSM.16.MT88.4 R124, [R188+0x14800] ;  /* 0x01480000bc7c783b */ /* 0x000fe20000004200 */
[C---:B------:R-:W-:Y:S02]  /*10010*/  FMUL.FTZ R18, R0.reuse, R118 ;  /* 0x0000007600127220 */ /* 0x040fe40000410000 */
[----:B------:R-:W-:Y:S02]  /*10020*/  FMUL.FTZ R19, R0, R119 ;  /* 0x0000007700137220 */ /* 0x000fe40000410000 */
[C---:B------:R-:W-:Y:S01]  /*10030*/  HMMA.16816.F32.BF16 R8, R136.reuse, R14, R8 ;  /* 0x0000000e8808723c */ /* 0x040fe20000041808 */
[C---:B------:R-:W-:Y:S01]  /*10040*/  FMUL.FTZ R12, R2.reuse, R120 ;  /* 0x00000078020c7220 */ /* 0x040fe20000410000 */
[----:B------:R-:W2:Y:S01]  /*10050*/  MUFU.EX2 R221, R221 ;  /* 0x000000dd00dd7308 */ /* 0x000ea20000000800 */
[----:B------:R-:W-:Y:S01]  /*10060*/  LDSM.16.MT88.4 R116, [R186+0x12800] ;  /* 0x01280000ba74783b */ /* 0x000fe20000004200 */
[C---:B------:R-:W-:Y:S02]  /*10070*/  FMUL.FTZ R13, R2.reuse, R121 ;  /* 0x00000079020d7220 */ /* 0x040fe40000410000 */
[----:B------:R-:W-:Y:S02]  /*10080*/  FMUL.FTZ R24, R2, R108 ;  /* 0x0000006c02187220 */ /* 0x000fe40000410000 */
[C---:B------:R-:W-:Y:S03]  /*10090*/  FMUL.FTZ R14, R0.reuse, R122 ;  /* 0x0000007a000e7220 */ /* 0x040fe60000410000 */
[----:B-1----:R-:W-:Y:S01]  /*100a0*/  LDSM.16.MT88.4 R144, [R184+0x13800] ;  /* 0x01380000b890783b */ /* 0x002fe20000004200 */
[----:B------:R-:W-:Y:S01]  /*100b0*/  FMUL.FTZ R15, R0, R123 ;  /* 0x0000007b000f7220 */ /* 0x000fe20000410000 */
[----:B------:R-:W-:Y:S01]  /*100c0*/  MUFU.EX2 R218, R218 ;  /* 0x000000da00da7308 */ /* 0x000fe20000000800 */
[----:B------:R-:W-:Y:S02]  /*100d0*/  FMUL.FTZ R25, R2, R109 ;  /* 0x0000006d02197220 */ /* 0x000fe40000410000 */
[C---:B------:R-:W-:Y:S02]  /*100e0*/  FMUL.FTZ R26, R0.reuse, R110 ;  /* 0x0000006e001a7220 */ /* 0x040fe40000410000 */
[----:B------:R-:W-:Y:S01]  /*100f0*/  FMUL.FTZ R27, R0, R111 ;  /* 0x0000006f001b7220 */ /* 0x000fe20000410000 */
[C---:B------:R-:W-:Y:S01]  /*10100*/  HMMA.16816.F32.BF16 R12, R136.reuse, R20, R12 ;  /* 0x00000014880c723c */ /* 0x040fe2000004180c */
[----:B------:R-:W1:Y:S01]  /*10110*/  LDSM.16.MT88.4 R120, [R184+0x12000] ;  /* 0x01200000b878783b */ /* 0x000e620000004200 */
[C---:B------:R-:W-:Y:S02]  /*10120*/  FMUL.FTZ R32, R2.reuse, R100 ;  /* 0x0000006402207220 */ /* 0x040fe40000410000 */
[----:B------:R-:W-:Y:S01]  /*10130*/  FMUL.FTZ R33, R2, R101 ;  /* 0x0000006502217220 */ /* 0x000fe20000410000 */
[----:B------:R-:W-:Y:S01]  /*10140*/  MUFU.EX2 R223, R223 ;  /* 0x000000df00df7308 */ /* 0x000fe20000000800 */
[----:B------:R-:W-:Y:S02]  /*10150*/  FMUL.FTZ R34, R0, R102 ;  /* 0x0000006600227220 */ /* 0x000fe40000410000 */
[C---:B------:R-:W-:Y:S01]  /*10160*/  HMMA.16816.F32.BF16 R16, R136.reuse, R22, R16 ;  /* 0x000000168810723c */ /* 0x040fe20000041810 */
[C---:B------:R-:W-:Y:S01]  /*10170*/  FMUL.FTZ R20, R2.reuse, R112 ;  /* 0x0000007002147220 */ /* 0x040fe20000410000 */
[----:B------:R-:W-:Y:S02]  /*10180*/  LDSM.16.MT88.4 R108, [R184+0x14000] ;  /* 0x01400000b86c783b */ /* 0x000fe40000004200 */
[----:B------:R-:W-:Y:S02]  /*10190*/  FMUL.FTZ R21, R2, R113 ;  /* 0x0000007102157220 */ /* 0x000fe40000410000 */
[C---:B------:R-:W-:Y:S01]  /*101a0*/  FMUL.FTZ R35, R0.reuse, R103 ;  /* 0x0000006700237220 */ /* 0x040fe20000410000 */
[----:B------:R-:W-:Y:S01]  /*101b0*/  MUFU.EX2 R220, R220 ;  /* 0x000000dc00dc7308 */ /* 0x000fe20000000800 */
[C---:B------:R-:W-:Y:S02]  /*101c0*/  FMUL.FTZ R22, R0.reuse, R114 ;  /* 0x0000007200167220 */ /* 0x040fe40000410000 */
[----:B------:R-:W-:Y:S02]  /*101d0*/  LDSM.16.MT88.4 R100, [R185+0x14000] ;  /* 0x01400000b964783b */ /* 0x000fe40000004200 */
[----:B------:R-:W-:Y:S02]  /*101e0*/  FMUL.FTZ R23, R0, R115 ;  /* 0x0000007300177220 */ /* 0x000fe40000410000 */
[C---:B------:R-:W-:Y:S02]  /*101f0*/  FMUL.FTZ R36, R2.reuse, R36 ;  /* 0x0000002402247220 */ /* 0x040fe40000410000 */
[----:B------:R-:W-:Y:S01]  /*10200*/  FMUL.FTZ R37, R2, R37 ;  /* 0x0000002502257220 */ /* 0x000fe20000410000 */
[----:B------:R-:W3:Y:S01]  /*10210*/  MUFU.EX2 R225, R225 ;  /* 0x000000e100e17308 */ /* 0x000ee20000000800 */
[----:B------:R-:W4:Y:S01]  /*10220*/  LDSM.16.MT88.4 R112, [R188+0x14000] ;  /* 0x01400000bc70783b */ /* 0x000f220000004200 */
[C---:B------:R-:W-:Y:S01]  /*10230*/  HMMA.16816.F32.BF16 R20, R136.reuse, R28, R20 ;  /* 0x0000001c8814723c */ /* 0x040fe20000041814 */
[C---:B------:R-:W-:Y:S02]  /*10240*/  FMUL.FTZ R38, R0.reuse, R38 ;  /* 0x0000002600267220 */ /* 0x040fe40000410000 */
[----:B------:R-:W-:Y:S02]  /*10250*/  FMUL.FTZ R39, R0, R39 ;  /* 0x0000002700277220 */ /* 0x000fe40000410000 */
[C---:B------:R-:W-:Y:S02]  /*10260*/  FMUL.FTZ R40, R2.reuse, R40 ;  /* 0x0000002802287220 */ /* 0x040fe40000410000 */
[----:B------:R-:W-:Y:S01]  /*10270*/  LDSM.16.MT88.4 R152, [R186+0x15800] ;  /* 0x01580000ba98783b */ /* 0x000fe20000004200 */
[C---:B------:R-:W-:Y:S01]  /*10280*/  HMMA.16816.F32.BF16 R24, R136.reuse, R30, R24 ;  /* 0x0000001e8818723c */ /* 0x040fe20000041818 */
[C---:B------:R-:W-:Y:S01]  /*10290*/  FMUL.FTZ R28, R2.reuse, R104 ;  /* 0x00000068021c7220 */ /* 0x040fe20000410000 */
[----:B------:R-:W-:Y:S02]  /*102a0*/  MUFU.EX2 R222, R222 ;  /* 0x000000de00de7308 */ /* 0x000fe40000000800 */
[C---:B------:R-:W-:Y:S02]  /*102b0*/  FMUL.FTZ R29, R2.reuse, R105 ;  /* 0x00000069021d7220 */ /* 0x040fe40000410000 */
[----:B------:R-:W-:Y:S02]  /*102c0*/  FMUL.FTZ R41, R2, R41 ;  /* 0x0000002902297220 */ /* 0x000fe40000410000 */
[C---:B------:R-:W-:Y:S04]  /*102d0*/  FMUL.FTZ R30, R0.reuse, R106 ;  /* 0x0000006a001e7220 */ /* 0x040fe80000410000 */
[C---:B------:R-:W-:Y:S01]  /*102e0*/  FMUL.FTZ R31, R0.reuse, R107 ;  /* 0x0000006b001f7220 */ /* 0x040fe20000410000 */
[----:B------:R-:W5:Y:S01]  /*102f0*/  MUFU.EX2 R227, R227 ;  /* 0x000000e300e37308 */ /* 0x000f620000000800 */
[----:B------:R-:W2:Y:S01]  /*10300*/  LDSM.16.MT88.4 R104, [R186+0x14000] ;  /* 0x01400000ba68783b */ /* 0x000ea20000004200 */
[C---:B------:R-:W-:Y:S02]  /*10310*/  FMUL.FTZ R42, R0.reuse, R42 ;  /* 0x0000002a002a7220 */ /* 0x040fe40000410000 */
[----:B------:R-:W-:Y:S02]  /*10320*/  FMUL.FTZ R43, R0, R43 ;  /* 0x0000002b002b7220 */ /* 0x000fe40000410000 */
[C---:B-1----:R-:W-:Y:S01]  /*10330*/  HMMA.16816.F32.BF16 R28, R136.reuse, R120, R28 ;  /* 0x00000078881c723c */ /* 0x042fe2000004181c */
[C---:B------:R-:W-:Y:S02]  /*10340*/  FMUL.FTZ R44, R2.reuse, R44 ;  /* 0x0000002c022c7220 */ /* 0x040fe40000410000 */
        /* <DEDUP_REMOVED lines=9> */
[C---:B----4-:R-:W-:Y:S01]  /*103e0*/  HMMA.16816.F32.BF16 R36, R136.reuse, R112, R36 ;  /* 0x000000708824723c */ /* 0x050fe20000041824 */
[C---:B------:R-:W-:Y:S03]  /*103f0*/  FMUL.FTZ R50, R0.reuse, R50 ;  /* 0x0000003200327220 */ /* 0x040fe60000410000 */
[----:B------:R-:W-:Y:S02]  /*10400*/  FMUL.FTZ R51, R0, R51 ;  /* 0x0000003300337220 */ /* 0x000fe40000410000 */
[C---:B------:R-:W-:Y:S02]  /*10410*/  FMUL.FTZ R52, R2.reuse, R52 ;  /* 0x0000003402347220 */ /* 0x040fe40000410000 */
[C---:B------:R-:W-:Y:S01]  /*10420*/  HMMA.16816.F32.BF16 R40, R136.reuse, R114, R40 ;  /* 0x000000728828723c */ /* 0x040fe20000041828 */
[----:B------:R-:W-:Y:S01]  /*10430*/  LDSM.16.MT88.4 R112, [R188+0x12800] ;  /* 0x01280000bc70783b */ /* 0x000fe20000004200 */
        /* <DEDUP_REMOVED lines=8> */
[C---:B------:R-:W-:Y:S02]  /*104c0*/  FMUL.FTZ R58, R0.reuse, R58 ;  /* 0x0000003a003a7220 */ /* 0x040fe40000410000 */
[----:B------:R-:W-:Y:S01]  /*104d0*/  FMUL.FTZ R59, R0, R59 ;  /* 0x0000003b003b7220 */ /* 0x000fe20000410000 */
[C---:B------:R-:W-:Y:S01]  /*104e0*/  HMMA.16816.F32.BF16 R48, R136.reuse, R106, R48 ;  /* 0x0000006a8830723c */ /* 0x040fe20000041830 */
[----:B------:R-:W4:Y:S01]  /*104f0*/  LDSM.16.MT88.4 R104, [R188+0x16000] ;  /* 0x01600000bc68783b */ /* 0x000f220000004200 */
[C---:B------:R-:W-:Y:S02]  /*10500*/  FMUL.FTZ R60, R2.reuse, R60 ;  /* 0x0000003c023c7220 */ /* 0x040fe40000410000 */
[----:B------:R-:W-:Y:S01]  /*10510*/  MUFU.EX2 R228, R228 ;  /* 0x000000e400e47308 */ /* 0x000fe20000000800 */
[----:B------:R-:W-:Y:S03]  /*10520*/  FMUL.FTZ R61, R2, R61 ;  /* 0x0000003d023d7220 */ /* 0x000fe60000410000 */
[C---:B------:R-:W-:Y:S01]  /*10530*/  HMMA.16816.F32.BF16 R52, R136.reuse, R100, R52 ;  /* 0x000000648834723c */ /* 0x040fe20000041834 */
[C---:B------:R-:W-:Y:S03]  /*10540*/  FMUL.FTZ R62, R0.reuse, R62 ;  /* 0x0000003e003e7220 */ /* 0x040fe60000410000 */
[----:B------:R-:W-:Y:S02]  /*10550*/  FMUL.FTZ R63, R0, R63 ;  /* 0x0000003f003f7220 */ /* 0x000fe40000410000 */
[C---:B------:R-:W-:Y:S01]  /*10560*/  FMUL.FTZ R64, R2.reuse, R64 ;  /* 0x0000004002407220 */ /* 0x040fe20000410000 */
[----:B------:R-:W1:Y:S01]  /*10570*/  MUFU.EX2 R233, R233 ;  /* 0x000000e900e97308 */ /* 0x000e620000000800 */
[C---:B------:R-:W-:Y:S01]  /*10580*/  HMMA.16816.F32.BF16 R56, R136.reuse, R102, R56 ;  /* 0x000000668838723c */ /* 0x040fe20000041838 */
[----:B------:R-:W1:Y:S03]  /*10590*/  LDSM.16.MT88.4 R100, [R186+0x16000] ;  /* 0x01600000ba64783b */ /* 0x000e660000004200 */
[----:B------:R-:W-:Y:S02]  /*105a0*/  FMUL.FTZ R65, R2, R65 ;  /* 0x0000004102417220 */ /* 0x000fe40000410000 */
[C---:B------:R-:W-:Y:S02]  /*105b0*/  FMUL.FTZ R66, R0.reuse, R66 ;  /* 0x0000004200427220 */ /* 0x040fe40000410000 */
[C---:B------:R-:W-:Y:S01]  /*105c0*/  HMMA.16816.F32.BF16 R60, R136.reuse, R108, R60 ;  /* 0x0000006c883c723c */ /* 0x040fe2000004183c */
[----:B------:R-:W-:Y:S01]  /*105d0*/  FMUL.FTZ R67, R0, R67 ;  /* 0x0000004300437220 */ /* 0x000fe20000410000 */
[----:B------:R-:W-:Y:S02]  /*105e0*/  MUFU.EX2 R230, R230 ;  /* 0x000000e600e67308 */ /* 0x000fe40000000800 */
[C---:B------:R-:W-:Y:S02]  /*105f0*/  FMUL.FTZ R68, R2.reuse, R68 ;  /* 0x0000004402447220 */ /* 0x040fe40000410000 */
[----:B------:R-:W-:Y:S02]  /*10600*/  FMUL.FTZ R69, R2, R69 ;  /* 0x0000004502457220 */ /* 0x000fe40000410000 */
[C---:B------:R-:W-:Y:S01]  /*10610*/  HMMA.16816.F32.BF16 R64, R136.reuse, R110, R64 ;  /* 0x0000006e8840723c */ /* 0x040fe20000041840 */
[----:B------:R-:W2:Y:S03]  /*10620*/  LDSM.16.MT88.4 R108, [R185+0x16000] ;  /* 0x01600000b96c783b */ /* 0x000ea60000004200 */
[C---:B------:R-:W-:Y:S01]  /*10630*/  FMUL.FTZ R70, R0.reuse, R70 ;  /* 0x0000004600467220 */ /* 0x040fe20000410000 */
[----:B------:R-:W1:Y:S01]  /*10640*/  MUFU.EX2 R235, R235 ;  /* 0x000000eb00eb7308 */ /* 0x000e620000000800 */
[----:B------:R-:W-:Y:S02]  /*10650*/  FMUL.FTZ R71, R0, R71 ;  /* 0x0000004700477220 */ /* 0x000fe40000410000 */
[C---:B------:R-:W-:Y:S04]  /*10660*/  FMUL.FTZ R72, R2.reuse, R72 ;  /* 0x0000004802487220 */ /* 0x040fe80000410000 */
[----:B------:R-:W-:Y:S01]  /*10670*/  FMUL.FTZ R73, R2, R73 ;  /* 0x0000004902497220 */ /* 0x000fe20000410000 */
[C---:B----4-:R-:W-:Y:S01]  /*10680*/  HMMA.16816.F32.BF16 R68, R136.reuse, R104, R68 ;  /* 0x000000688844723c */ /* 0x050fe20000041844 */
[C---:B------:R-:W-:Y:S01]  /*10690*/  FMUL.FTZ R74, R0.reuse, R74 ;  /* 0x0000004a004a7220 */ /* 0x040fe20000410000 */
[----:B------:R-:W-:Y:S01]  /*106a0*/  MUFU.EX2 R232, R232 ;  /* 0x000000e800e87308 */ /* 0x000fe20000000800 */
[----:B------:R-:W-:Y:S02]  /*106b0*/  FMUL.FTZ R75, R0, R75 ;  /* 0x0000004b004b7220 */ /* 0x000fe40000410000 */
[C---:B------:R-:W-:Y:S02]  /*106c0*/  FMUL.FTZ R76, R2.reuse, R76 ;  /* 0x0000004c024c7220 */ /* 0x040fe40000410000 */
[----:B------:R-:W-:Y:S02]  /*106d0*/  FMUL.FTZ R77, R2, R77 ;  /* 0x0000004d024d7220 */ /* 0x000fe40000410000 */
[C---:B------:R-:W-:Y:S01]  /*106e0*/  FMUL.FTZ R78, R0.reuse, R78 ;  /* 0x0000004e004e7220 */ /* 0x040fe20000410000 */
[C---:B------:R-:W-:Y:S01]  /*106f0*/  HMMA.16816.F32.BF16 R72, R136.reuse, R106, R72 ;  /* 0x0000006a8848723c */ /* 0x040fe20000041848 */
[----:B------:R-:W4:Y:S01]  /*10700*/  LDSM.16.MT88.4 R104, [R184+0x16000] ;  /* 0x01600000b868783b */ /* 0x000f220000004200 */
[----:B------:R-:W-:Y:S01]  /*10710*/  FMUL.FTZ R79, R0, R79 ;  /* 0x0000004f004f7220 */ /* 0x000fe20000410000 */
[----:B------:R-:W2:Y:S01]  /*10720*/  MUFU.EX2 R237, R237 ;  /* 0x000000ed00ed7308 */ /* 0x000ea20000000800 */
[C---:B------:R-:W-:Y:S02]  /*10730*/  FMUL.FTZ R80, R2.reuse, R80 ;  /* 0x0000005002507220 */ /* 0x040fe40000410000 */
[----:B------:R-:W-:Y:S02]  /*10740*/  FMUL.FTZ R81, R2, R81 ;  /* 0x0000005102517220 */ /* 0x000fe40000410000 */
[C---:B------:R-:W-:Y:S01]  /*10750*/  FMUL.FTZ R82, R0.reuse, R82 ;  /* 0x0000005200527220 */ /* 0x040fe20000410000 */
[C---:B-1----:R-:W-:Y:S03]  /*10760*/  HMMA.16816.F32.BF16 R76, R136.reuse, R100, R76 ;  /* 0x00000064884c723c */ /* 0x042fe6000004184c */
[----:B------:R-:W-:Y:S01]  /*10770*/  FMUL.FTZ R83, R0, R83 ;  /* 0x0000005300537220 */ /* 0x000fe20000410000 */
[----:B------:R-:W-:Y:S01]  /*10780*/  MUFU.EX2 R234, R234 ;  /* 0x000000ea00ea7308 */ /* 0x000fe20000000800 */
[C---:B------:R-:W-:Y:S02]  /*10790*/  FMUL.FTZ R84, R2.reuse, R84 ;  /* 0x0000005402547220 */ /* 0x040fe40000410000 */
[----:B------:R-:W-:Y:S01]  /*107a0*/  FMUL.FTZ R85, R2, R85 ;  /* 0x0000005502557220 */ /* 0x000fe20000410000 */
[----:B------:R-:W-:Y:S01]  /*107b0*/  F2FP.BF16.PACK_AB R100, R221, R216 ;  /* 0x000000d8dd64723e */ /* 0x000fe200000010ff */
[C---:B------:R-:W-:Y:S01]  /*107c0*/  FMUL.FTZ R86, R0.reuse, R86 ;  /* 0x0000005600567220 */ /* 0x040fe20000410000 */
[C---:B------:R-:W-:Y:S02]  /*107d0*/  HMMA.16816.F32.BF16 R80, R136.reuse, R102, R80 ;  /* 0x000000668850723c */ /* 0x040fe40000041850 */
[----:B------:R-:W-:Y:S01]  /*107e0*/  FMUL.FTZ R87, R0, R87 ;  /* 0x0000005700577220 */ /* 0x000fe20000410000 */
[----:B---3--:R-:W-:Y:S01]  /*107f0*/  F2FP.BF16.PACK_AB R101, R225, R220 ;  /* 0x000000dce165723e */ /* 0x008fe200000010ff */
[C---:B------:R-:W-:Y:S01]  /*10800*/  FMUL.FTZ R88, R2.reuse, R88 ;  /* 0x0000005802587220 */ /* 0x040fe20000410000 */
[----:B------:R-:W-:Y:S01]  /*10810*/  MUFU.EX2 R236, R236 ;  /* 0x000000ec00ec7308 */ /* 0x000fe20000000800 */
[----:B------:R-:W-:Y:S01]  /*10820*/  FMUL.FTZ R89, R2, R89 ;  /* 0x0000005902597220 */ /* 0x000fe20000410000 */
[----:B------:R-:W-:Y:S01]  /*10830*/  F2FP.BF16.PACK_AB R102, R223, R218 ;  /* 0x000000dadf66723e */ /* 0x000fe200000010ff */
[C---:B------:R-:W-:Y:S01]  /*10840*/  FMUL.FTZ R90, R0.reuse, R90 ;  /* 0x0000005a005a7220 */ /* 0x040fe20000410000 */
[C---:B--2---:R-:W-:Y:S03]  /*10850*/  HMMA.16816.F32.BF16 R84, R136.reuse, R108, R84 ;  /* 0x0000006c8854723c */ /* 0x044fe60000041854 */
[----:B------:R-:W-:Y:S01]  /*10860*/  FMUL.FTZ R91, R0, R91 ;  /* 0x0000005b005b7220 */ /* 0x000fe20000410000 */
[----:B-----5:R-:W-:Y:S01]  /*10870*/  F2FP.BF16.PACK_AB R103, R227, R222 ;  /* 0x000000dee367723e */ /* 0x020fe200000010ff */
[C---:B------:R-:W-:Y:S01]  /*10880*/  FMUL.FTZ R92, R2.reuse, R92 ;  /* 0x0000005c025c7220 */ /* 0x040fe20000410000 */
[----:B------:R-:W1:Y:S01]  /*10890*/  MUFU.EX2 R241, R241 ;  /* 0x000000f100f17308 */ /* 0x000e620000000800 */
[----:B------:R-:W-:Y:S02]  /*108a0*/  FMUL.FTZ R93, R2, R93 ;  /* 0x0000005d025d7220 */ /* 0x000fe40000410000 */
[C---:B------:R-:W-:Y:S01]  /*108b0*/  FMUL.FTZ R94, R0.reuse, R94 ;  /* 0x0000005e005e7220 */ /* 0x040fe20000410000 */
[C---:B------:R-:W-:Y:S01]  /*108c0*/  HMMA.16816.F32.BF16 R88, R136.reuse, R110, R88 ;  /* 0x0000006e8858723c */ /* 0x040fe20000041858 */
[----:B------:R-:W2:Y:S01]  /*108d0*/  LDSM.16.MT88.4 R108, [R185+0x12800] ;  /* 0x01280000b96c783b */ /* 0x000ea20000004200 */
[----:B------:R-:W-:Y:S02]  /*108e0*/  FMUL.FTZ R95, R0, R95 ;  /* 0x0000005f005f7220 */ /* 0x000fe40000410000 */
[C---:B------:R-:W-:Y:S02]  /*108f0*/  FMUL.FTZ R96, R2.reuse, R96 ;  /* 0x0000006002607220 */ /* 0x040fe40000410000 */
[----:B------:R-:W-:Y:S01]  /*10900*/  FMUL.FTZ R97, R2, R97 ;  /* 0x0000006102617220 */ /* 0x000fe20000410000 */
[----:B------:R-:W3:Y:S01]  /*10910*/  MUFU.EX2 R238, R238 ;  /* 0x000000ee00ee7308 */ /* 0x000ee20000000800 */
[C---:B------:R-:W-:Y:S01]  /*10920*/  FMUL.FTZ R98, R0.reuse, R98 ;  /* 0x0000006200627220 */ /* 0x040fe20000410000 */
[C---:B----4-:R-:W-:Y:S03]  /*10930*/  HMMA.16816.F32.BF16 R92, R136.reuse, R104, R92 ;  /* 0x00000068885c723c */ /* 0x050fe6000004185c */
[----:B------:R-:W-:Y:S02]  /*10940*/  FMUL.FTZ R99, R0, R99 ;  /* 0x0000006300637220 */ /* 0x000fe40000410000 */
[----:B------:R-:W-:Y:S01]  /*10950*/  FFMA.FTZ R219, R2, R217, R219 ;  /* 0x000000d902db7223 */ /* 0x000fe200000100db */
[----:B------:R-:W-:Y:S01]  /*10960*/  MOV R2, R132 ;  /* 0x0000008400027202 */ /* 0x000fe20000000f00 */
[----:B------:R-:W-:Y:S02]  /*10970*/  FFMA.FTZ R170, R0, R213, R170 ;  /* 0x000000d500aa7223 */ /* 0x000fe400000100aa */
[----:B------:R-:W-:Y:S01]  /*10980*/  FADD.FTZ R219, R134, R219 ;  /* 0x000000db86db7221 */ /* 0x000fe20000010000 */
[----:B------:R-:W-:Y:S01]  /*10990*/  HMMA.16816.F32.BF16 R96, R136, R106, R96 ;  /* 0x0000006a8860723c */ /* 0x000fe20000041860 */
[----:B------:R-:W4:Y:S01]  /*109a0*/  LDSM.16.MT88.4 R104, [R184+0x14800] ;  /* 0x01480000b868783b */ /* 0x000f220000004200 */
[----:B------:R-:W-:Y:S02]  /*109b0*/  FADD.FTZ R169, R169, R170 ;  /* 0x000000aaa9a97221 */ /* 0x000fe40000010000 */
[----:B------:R-:W-:Y:S02]  /*109c0*/  FADD.FTZ R212, R212, R219 ;  /* 0x000000dbd4d47221 */ /* 0x000fe40000010000 */
[----:B------:R-:W-:Y:S02]  /*109d0*/  FADD.FTZ R168, R168, R169 ;  /* 0x000000a9a8a87221 */ /* 0x000fe40000010000 */
[C---:B------:R-:W-:Y:S01]  /*109e0*/  HMMA.16816.F32.BF16 R4, R100.reuse, R112, R4 ;  /* 0x000000706404723c */ /* 0x040fe20000041804 */
[----:B------:R-:W-:Y:S03]  /*109f0*/  LDSM.16.MT88.4 R136, [R185+0x15000] ;  /* 0x01500000b988783b */ /* 0x000fe60000004200 */
[----:B------:R-:W-:Y:S02]  /*10a00*/  FADD.FTZ R171, R171, R212 ;  /* 0x000000d4abab7221 */ /* 0x000fe40000010000 */
[----:B------:R-:W-:Y:S02]  /*10a10*/  FADD.FTZ R135, R135, R168 ;  /* 0x000000a887877221 */ /* 0x000fe40000010000 */
[C---:B------:R-:W-:Y:S01]  /*10a20*/  HMMA.16816.F32.BF16 R8, R100.reuse, R114, R8 ;  /* 0x000000726408723c */ /* 0x040fe20000041808 */
[----:B------:R-:W-:Y:S03]  /*10a30*/  LDSM.16.MT88.4 R112, [R186+0x16800] ;  /* 0x01680000ba70783b */ /* 0x000fe60000004200 */
[----:B------:R-:W-:Y:S02]  /*10a40*/  FADD.FTZ R216, R216, R171 ;  /* 0x000000abd8d87221 */ /* 0x000fe40000010000 */
[----:B------:R-:W-:Y:S02]  /*10a50*/  FADD.FTZ R220, R220, R135 ;  /* 0x00000087dcdc7221 */ /* 0x000fe40000010000 */
[C---:B------:R-:W-:Y:S01]  /*10a60*/  HMMA.16816.F32.BF16 R12, R100.reuse, R116, R12 ;  /* 0x00000074640c723c */ /* 0x040fe2000004180c */
[----:B------:R-:W-:Y:S03]  /*10a70*/  FADD.FTZ R221, R221, R216 ;  /* 0x000000d8dddd7221 */ /* 0x000fe60000010000 */
[----:B------:R-:W-:Y:S02]  /*10a80*/  FADD.FTZ R225, R225, R220 ;  /* 0x000000dce1e17221 */ /* 0x000fe40000010000 */
[----:B------:R-:W-:Y:S02]  /*10a90*/  FADD.FTZ R218, R218, R221 ;  /* 0x000000dddada7221 */ /* 0x000fe40000010000 */
[C---:B------:R-:W-:Y:S01]  /*10aa0*/  HMMA.16816.F32.BF16 R16, R100.reuse, R118, R16 ;  /* 0x000000766410723c */ /* 0x040fe20000041810 */
[----:B------:R-:W-:Y:S03]  /*10ab0*/  LDSM.16.MT88.4 R116, [R185+0x16800] ;  /* 0x01680000b974783b */ /* 0x000fe60000004200 */
[----:B------:R-:W-:Y:S02]  /*10ac0*/  FADD.FTZ R222, R222, R225 ;  /* 0x000000e1dede7221 */ /* 0x000fe40000010000 */
[----:B------:R-:W-:Y:S02]  /*10ad0*/  FADD.FTZ R223, R223, R218 ;  /* 0x000000dadfdf7221 */ /* 0x000fe40000010000 */
[C---:B--2---:R-:W-:Y:S01]  /*10ae0*/  HMMA.16816.F32.BF16 R20, R100.reuse, R108, R20 ;  /* 0x0000006c6414723c */ /* 0x044fe20000041814 */
[----:B------:R-:W-:Y:S03]  /*10af0*/  FADD.FTZ R227, R227, R222 ;  /* 0x000000dee3e37221 */ /* 0x000fe60000010000 */
[----:B------:R-:W-:Y:S04]  /*10b00*/  IMAD.MOV.U32 R0, RZ, RZ, R3 ;  /* 0x000000ffff007224 */ /* 0x000fe800078e0003 */
        /* <DEDUP_REMOVED lines=16> */
[----:B------:R-:W4:Y:S07]  /*10c10*/  LDSM.16.MT88.4 R104, [R184+0x16800] ;  /* 0x01680000b868783b */ /* 0x000f2e0000004200 */
        /* <DEDUP_REMOVED lines=8> */
[----:B------:R-:W1:Y:S07]  /*10ca0*/  LDSM.16.MT88.4 R116, [R188+0x15000] ;  /* 0x01500000bc74783b */ /* 0x000e6e0000004200 */
[C---:B----4-:R-:W-:Y:S08]  /*10cb0*/  HMMA.16816.F32.BF16 R92, R100.reuse, R104, R92 ;  /* 0x00000068645c723c */ /* 0x050ff0000004185c */
[----:B------:R-:W-:Y:S01]  /*10cc0*/  HMMA.16816.F32.BF16 R96, R100, R106, R96 ;  /* 0x0000006a6460723c */ /* 0x000fe20000041860 */
[----:B------:R-:W4:Y:S06]  /*10cd0*/  LDSM.16.MT88.4 R104, [R184+0x15000] ;  /* 0x01500000b868783b */ /* 0x000f2c0000004200 */
        /* <DEDUP_REMOVED lines=9> */
[C---:B--2---:R-:W-:Y:S01]  /*10d70*/  HMMA.16816.F32.BF16 R4, R100.reuse, R108, R4 ;  /* 0x0000006c6404723c */ /* 0x044fe20000041804 */
[----:B------:R-:W-:Y:S02]  /*10d80*/  FADD.FTZ R230, R230, R233 ;  /* 0x000000e9e6e67221 */ /* 0x000fe40000010000 */
[----:B------:R-:W-:Y:S02]  /*10d90*/  FADD.FTZ R231, R231, R226 ;  /* 0x000000e2e7e77221 */ /* 0x000fe40000010000 */
[----:B------:R-:W-:Y:S03]  /*10da0*/  FADD.FTZ R235, R235, R230 ;  /* 0x000000e6ebeb7221 */ /* 0x000fe60000010000 */
[C---:B------:R-:W-:Y:S01]  /*10db0*/  HMMA.16816.F32.BF16 R8, R100.reuse, R110, R8 ;  /* 0x0000006e6408723c */ /* 0x040fe20000041808 */
[----:B------:R-:W2:Y:S07]  /*10dc0*/  LDSM.16.MT88.4 R108, [R188+0x17000] ;  /* 0x01700000bc6c783b */ /* 0x000eae0000004200 */
        /* <DEDUP_REMOVED lines=15> */
[C---:B------:R-:W-:Y:S01]  /*10ec0*/  HMMA.16816.F32.BF16 R56, R100.reuse, R138, R56 ;  /* 0x0000008a6438723c */ /* 0x040fe20000041838 */
[----:B------:R-:W-:Y:S03]  /*10ed0*/  F2FP.BF16.PACK_AB R137, R241, R236 ;  /* 0x000000ecf189723e */ /* 0x000fe600000010ff */
[----:B------:R-:W-:Y:S02]  /*10ee0*/  FADD.FTZ R232, R232, R231 ;  /* 0x000000e7e8e87221 */ /* 0x000fe40000010000 */
[----:B------:R-:W-:Y:S01]  /*10ef0*/  FADD.FTZ R236, R236, R235 ;  /* 0x000000ebecec7221 */ /* 0x000fe20000010000 */
[----:B------:R-:W-:Y:S01]  /*10f00*/  F2FP.BF16.PACK_AB R138, R239, R234 ;  /* 0x000000eaef8a723e */ /* 0x000fe200000010ff */
[C---:B----4-:R-:W-:Y:S01]  /*10f10*/  HMMA.16816.F32.BF16 R60, R100.reuse, R104, R60 ;  /* 0x00000068643c723c */ /* 0x050fe2000004183c */
[----:B---3--:R-:W-:Y:S03]  /*10f20*/  F2FP.BF16.PACK_AB R139, R133, R238 ;  /* 0x000000ee858b723e */ /* 0x008fe600000010ff */
[----:B------:R-:W-:Y:S02]  /*10f30*/  FADD.FTZ R237, R237, R232 ;  /* 0x000000e8eded7221 */ /* 0x000fe40000010000 */
[----:B------:R-:W-:Y:S02]  /*10f40*/  FADD.FTZ R241, R241, R236 ;  /* 0x000000ecf1f17221 */ /* 0x000fe40000010000 */
[C---:B------:R-:W-:Y:S01]  /*10f50*/  HMMA.16816.F32.BF16 R64, R100.reuse, R106, R64 ;  /* 0x0000006a6440723c */ /* 0x040fe20000041840 */
[----:B------:R-:W3:Y:S03]  /*10f60*/  LDSM.16.MT88.4 R104, [R184+0x17000] ;  /* 0x01700000b868783b */ /* 0x000ee60000004200 */
[----:B------:R-:W-:Y:S02]  /*10f70*/  FADD.FTZ R234, R234, R237 ;  /* 0x000000edeaea7221 */ /* 0x000fe40000010000 */
[----:B------:R-:W-:Y:S02]  /*10f80*/  FADD.FTZ R238, R238, R241 ;  /* 0x000000f1eeee7221 */ /* 0x000fe40000010000 */
[C---:B--2---:R-:W-:Y:S01]  /*10f90*/  HMMA.16816.F32.BF16 R68, R100.reuse, R108, R68 ;  /* 0x0000006c6444723c */ /* 0x044fe20000041844 */
[----:B------:R-:W-:Y:S03]  /*10fa0*/  FADD.FTZ R217, R239, R234 ;  /* 0x000000eaefd97221 */ /* 0x000fe60000010000 */
[----:B------:R-:W-:Y:S04]  /*10fb0*/  FADD.FTZ R213, R133, R238 ;  /* 0x000000ee85d57221 */ /* 0x000fe80000010000 */
[C---:B------:R-:W-:Y:S01]  /*10fc0*/  HMMA.16816.F32.BF16 R72, R100.reuse, R110, R72 ;  /* 0x0000006e6448723c */ /* 0x040fe20000041848 */
[----:B------:R-:W2:Y:S07]  /*10fd0*/  LDSM.16.MT88.4 R108, [R186+0x13800] ;  /* 0x01380000ba6c783b */ /* 0x000eae0000004200 */
[C---:B-----5:R-:W-:Y:S08]  /*10fe0*/  HMMA.16816.F32.BF16 R76, R100.reuse, R112, R76 ;  /* 0x00000070644c723c */ /* 0x060ff0000004184c */
[C---:B------:R-:W-:Y:S08]  /*10ff0*/  HMMA.16816.F32.BF16 R80, R100.reuse, R114, R80 ;  /* 0x000000726450723c */ /* 0x040ff00000041850 */
[C---:B-1----:R-:W-:Y:S08]  /*11000*/  HMMA.16816.F32.BF16 R84, R100.reuse, R116, R84 ;  /* 0x000000746454723c */ /* 0x042ff00000041854 */
[C---:B------:R-:W-:Y:S08]  /*11010*/  HMMA.16816.F32.BF16 R88, R100.reuse, R118, R88 ;  /* 0x000000766458723c */ /* 0x040ff00000041858 */
[C---:B---3--:R-:W-:Y:S08]  /*11020*/  HMMA.16816.F32.BF16 R92, R100.reuse, R104, R92 ;  /* 0x00000068645c723c */ /* 0x048ff0000004185c */
        /* <DEDUP_REMOVED lines=29> */
.L_x_437:
        /* <DEDUP_REMOVED lines=16> */
[----:B------:R-:W-:Y:S01]  /*11300*/  @UP1 ULDC UR17, c[0x0][0x210] ;  /* 0x0000840000111ab9 */ /* 0x000fe20000000800 */
        /* <DEDUP_REMOVED lines=8> */
[----:B------:R-:W-:-:S02]  /*11390*/  @UP1 UIMAD UR17, UR17, UR9, URZ ;  /* 0x00000009111112a4 */ /* 0x000fc4000f8e023f */
[----:B------:R-:W-:Y:S02]  /*113a0*/  ULDC.U8 UR4, c[0x0][0x328] ;  /* 0x0000ca0000047ab9 */ /* 0x000fe40000000000 */
[----:B------:R-:W-:Y:S02]  /*113b0*/  UISETP.NE.AND UP3, UPT, UR4, URZ, UPT ;  /* 0x0000003f0400728c */ /* 0x000fe4000bf65270 */
[----:B------:R-:W-:Y:S02]  /*113c0*/  @!UP4 UIMAD UR18, UR7, UR5, UR18 ;  /* 0x000000050712c2a4 */ /* 0x000fe4000f8e0212 */
[----:B------:R-:W-:Y:S01]  /*113d0*/  UISETP.NE.OR UP2, UPT, UR13, URZ, !UP3 ;  /* 0x0000003f0d00728c */ /* 0x000fe2000df45670 */
[----:B------:R-:W3:Y:S01]  /*113e0*/  S2UR UR13, SR_CTAID.X ;  /* 0x00000000000d79c3 */ /* 0x000ee20000002500 */
[----:B------:R-:W-:Y:S02]  /*113f0*/  ULDC UR5, c[0x0][0x234] ;  /* 0x00008d0000057ab9 */ /* 0x000fe40000000800 */
[----:B------:R-:W-:-:S02]  /*11400*/  UISETP.NE.OR UP0, UPT, UR10, -0x1, UP2 ;  /* 0xffffffff0a00788c */ /* 0x000fc40009705670 */
[----:B------:R-:W-:Y:S02]  /*11410*/  @!UP1 USEL UR17, UR9, UR5, !UP3 ;  /* 0x0000000509119287 */ /* 0x000fe4000d800000 */
[----:B------:R-:W-:Y:S02]  /*11420*/  ULDC UR4, c[0x0][0x1c0] ;  /* 0x0000700000047ab9 */ /* 0x000fe40000000800 */
[----:B------:R-:W-:Y:S01]  /*11430*/  @UP1 UMOV UR19, 0x1 ;  /* 0x0000000100131882 */ /* 0x000fe20000000000 */
        /* <DEDUP_REMOVED lines=23> */
[----:B------:R-:W1:Y:S01]  /*115b0*/  @P4 MUFU.LG2 R2, R2 ;  /* 0x0000000200024308 */ /* 0x000e620000000c00 */
[C---:B------:R-:W-:Y:S01]  /*115c0*/  FMUL.FTZ R129, R4.reuse, R129 ;  /* 0x0000008104817220 */ /* 0x040fe20000410000 */
[----:B------:R-:W-:Y:S01]  /*115d0*/  @!UP4 UMOV UR20, UR22 ;  /* 0x000000160014cc82 */ /* 0x000fe20008000000 */
[C---:B------:R-:W-:Y:S02]  /*115e0*/  FMUL.FTZ R124, R4.reuse, R124 ;  /* 0x0000007c047c7220 */ /* 0x040fe40000410000 */
[C---:B------:R-:W-:Y:S01]  /*115f0*/  FMUL.FTZ R125, R4.reuse, R125 ;  /* 0x0000007d047d7220 */ /* 0x040fe20000410000 */
[----:B------:R-:W-:Y:S01]  /*11600*/  F2FP.BF16.PACK_AB R128, R129, R128 ;  /* 0x000000808180723e */ /* 0x000fe200000010ff */
[C---:B------:R-:W-:Y:S01]  /*11610*/  FMUL.FTZ R120, R4.reuse, R120 ;  /* 0x0000007804787220 */ /* 0x040fe20000410000 */
[----:B------:R-:W3:Y:S01]  /*11620*/  @P3 MUFU.LG2 R0, R0 ;  /* 0x0000000000003308 */ /* 0x000ee20000000c00 */
        /* <DEDUP_REMOVED lines=65> */
[----:B------:R-:W4:Y:S01]  /*11a40*/  S2R R4, SR_TID.X ;  /* 0x0000000000047919 */ /* 0x000f220000002100 */
        /* <DEDUP_REMOVED lines=17> */
[----:B----4-:R-:W-:Y:S01]  /*11b60*/  SHF.R.S32.HI R7, RZ, 0x1f, R4 ;  /* 0x0000001fff077819 */ /* 0x010fe20000011404 */
[----:B------:R-:W-:Y:S01]  /*11b70*/  FMUL.FTZ R107, R5, R107 ;  /* 0x0000006b056b7220 */ /* 0x000fe20000410000 */
[----:B------:R-:W-:Y:S01]  /*11b80*/  F2FP.BF16.PACK_AB R114, R115, R114 ;  /* 0x000000727372723e */ /* 0x000fe200000010ff */
[----:B------:R-:W-:Y:S01]  /*11b90*/  FMUL.FTZ R106, R5, R106 ;  /* 0x0000006a056a7220 */ /* 0x000fe20000410000 */
[----:B------:R-:W-:Y:S01]  /*11ba0*/  LEA.HI R6, R7, R4, RZ, 0x2 ;  /* 0x0000000407067211 */ /* 0x000fe200078f10ff */
[----:B------:R-:W-:Y:S01]  /*11bb0*/  FMUL.FTZ R103, R5, R103 ;  /* 0x0000006705677220 */ /* 0x000fe20000410000 */
[----:B------:R-:W-:Y:S01]  /*11bc0*/  F2FP.BF16.PACK_AB R110, R111, R110 ;  /* 0x0000006e6f6e723e */ /* 0x000fe200000010ff */
        /* <DEDUP_REMOVED lines=16> */
[C---:B------:R-:W-:Y:S01]  /*11cd0*/  FMUL.FTZ R50, R5.reuse, R50 ;  /* 0x0000003205327220 */ /* 0x040fe20000410000 */
[----:B------:R-:W-:Y:S01]  /*11ce0*/  LOP3.LUT R9, R6, 0x3ffffffc, RZ, 0xc0, !PT ;  /* 0x3ffffffc06097812 */ /* 0x000fe200078ec0ff */
[C---:B------:R-:W-:Y:S01]  /*11cf0*/  FMUL.FTZ R55, R5.reuse, R55 ;  /* 0x0000003705377220 */ /* 0x040fe20000410000 */
[----:B------:R-:W-:Y:S01]  /*11d00*/  SHF.L.U32 R10, R8, 0x6, RZ ;  /* 0x00000006080a7819 */ /* 0x000fe200000006ff */
[----:B------:R-:W-:Y:S01]  /*11d10*/  FMUL.FTZ R54, R5, R54 ;  /* 0x0000003605367220 */ /* 0x000fe20000410000 */
[----:B------:R-:W-:Y:S01]  /*11d20*/  IADD3 R9, -R9, R4, RZ ;  /* 0x0000000409097210 */ /* 0x000fe20007ffe1ff */
[C---:B------:R-:W-:Y:S01]  /*11d30*/  FMUL.FTZ R59, R5.reuse, R59 ;  /* 0x0000003b053b7220 */ /* 0x040fe20000410000 */
[----:B------:R-:W-:Y:S01]  /*11d40*/  LOP3.LUT R10, R10, 0x1c0, RZ, 0xc0, !PT ;  /* 0x000001c00a0a7812 */ /* 0x000fe200078ec0ff */
[C---:B------:R-:W-:Y:S01]  /*11d50*/  FMUL.FTZ R58, R5.reuse, R58 ;  /* 0x0000003a053a7220 */ /* 0x040fe20000410000 */
[----:B------:R-:W-:Y:S01]  /*11d60*/  LOP3.LUT R11, R8, 0x1, RZ, 0xc0, !PT ;  /* 0x00000001080b7812 */ /* 0x000fe200078ec0ff */
[C---:B------:R-:W-:Y:S01]  /*11d70*/  FMUL.FTZ R63, R5.reuse, R63 ;  /* 0x0000003f053f7220 */ /* 0x040fe20000410000 */
[----:B------:R-:W-:Y:S01]  /*11d80*/  LEA.HI R10, R10, R10, RZ, 0x1d ;  /* 0x0000000a0a0a7211 */ /* 0x000fe200078fe8ff */
[----:B------:R-:W-:Y:S01]  /*11d90*/  FMUL.FTZ R62, R5, R62 ;  /* 0x0000003e053e7220 */ /* 0x000fe20000410000 */
[----:B------:R-:W-:Y:S01]  /*11da0*/  ISETP.NE.U32.AND P0, PT, R11, 0x1, PT ;  /* 0x000000010b00780c */ /* 0x000fe20003f05070 */
[----:B------:R-:W-:Y:S01]  /*11db0*/  FMUL.FTZ R67, R5, R67 ;  /* 0x0000004305437220 */ /* 0x000fe20000410000 */
[----:B------:R-:W-:Y:S01]  /*11dc0*/  F2FP.BF16.PACK_AB R42, R43, R42 ;  /* 0x0000002a2b2a723e */ /* 0x000fe200000010ff */
[C---:B------:R-:W-:Y:S01]  /*11dd0*/  FMUL.FTZ R66, R5.reuse, R66 ;  /* 0x0000004205427220 */ /* 0x040fe20000410000 */
[----:B------:R-:W-:Y:S01]  /*11de0*/  R2P PR, R8, 0x6 ;  /* 0x0000000608007804 */ /* 0x000fe20000000000 */
[C---:B------:R-:W-:Y:S01]  /*11df0*/  FMUL.FTZ R71, R5.reuse, R71 ;  /* 0x0000004705477220 */ /* 0x040fe20000410000 */
[----:B------:R-:W-:Y:S01]  /*11e00*/  MOV R8, 0x20 ;  /* 0x0000002000087802 */ /* 0x000fe20000000f00 */
[----:B------:R-:W-:Y:S01]  /*11e10*/  FMUL.FTZ R70, R5, R70 ;  /* 0x0000004605467220 */ /* 0x000fe20000410000 */
[----:B------:R-:W-:Y:S01]  /*11e20*/  F2FP.BF16.PACK_AB R46, R47, R46 ;  /* 0x0000002e2f2e723e */ /* 0x000fe200000010ff */
        /* <DEDUP_REMOVED lines=24> */
[----:B------:R-:W-:-:S02]  /*11fb0*/  FMUL.FTZ R99, R5, R99 ;  /* 0x0000006305637220 */ /* 0x000fc40000410000 */
[----:B------:R-:W-:Y:S01]  /*11fc0*/  FMUL.FTZ R98, R5, R98 ;  /* 0x0000006205627220 */ /* 0x000fe20000410000 */
[----:B------:R-:W-:Y:S01]  /*11fd0*/  LEA.HI R5, R7, R4, RZ, 0x5 ;  /* 0x0000000407057211 */ /* 0x000fe200078f28ff */
[----:B-1----:R-:W-:Y:S01]  /*11fe0*/  @P4 FMUL.FTZ R61, R2, 0.69314718246459960938 ;  /* 0x3f317218023d4820 */ /* 0x002fe20000410000 */
[----:B------:R-:W-:Y:S01]  /*11ff0*/  F2FP.BF16.PACK_AB R94, R95, R94 ;  /* 0x0000005e5f5e723e */ /* 0x000fe200000010ff */
[----:B---3--:R-:W-:Y:S01]  /*12000*/  @P3 FMUL.FTZ R0, R0, 0.69314718246459960938 ;  /* 0x3f31721800003820 */ /* 0x008fe20000410000 */
[----:B------:R-:W-:Y:S02]  /*12010*/  SHF.R.S32.HI R6, RZ, 0x5, R5 ;  /* 0x00000005ff067819 */ /* 0x000fe40000011405 */
[----:B------:R-:W-:Y:S02]  /*12020*/  F2FP.BF16.PACK_AB R98, R99, R98 ;  /* 0x000000626362723e */ /* 0x000fe400000010ff */
[----:B------:R-:W-:Y:S02]  /*12030*/  LEA R9, R6, R9, 0x9 ;  /* 0x0000000906097211 */ /* 0x000fe400078e48ff */
[----:B------:R-:W-:-:S02]  /*12040*/  SHF.R.S32.HI R59, RZ, 0x1f, R6 ;  /* 0x0000001fff3b7819 */ /* 0x000fc40000011406 */
[----:B------:R-:W-:Y:S02]  /*12050*/  LEA R9, R9, R10, 0x1 ;  /* 0x0000000a09097211 */ /* 0x000fe400078e08ff */
[----:B------:R-:W-:Y:S02]  /*12060*/  MOV R10, 0x40 ;  /* 0x00000040000a7802 */ /* 0x000fe40000000f00 */
[----:B------:R-:W-:Y:S02]  /*12070*/  SHF.L.U32 R9, R9, 0x1, RZ ;  /* 0x0000000109097819 */ /* 0x000fe400000006ff */
[----:B------:R-:W-:Y:S02]  /*12080*/  SEL R10, R10, 0xffffffc0, !P2 ;  /* 0xffffffc00a0a7807 */ /* 0x000fe40005000000 */
[C---:B------:R-:W-:Y:S01]  /*12090*/  IADD3 R11, R9.reuse, -0x10, RZ ;  /* 0xfffffff0090b7810 */ /* 0x040fe20007ffe0ff */
[----:B------:R-:W-:Y:S01]  /*120a0*/  STS [R9], R128 ;  /* 0x0000008009007388 */ /* 0x000fe20000000800 */
[----:B------:R-:W-:-:S02]  /*120b0*/  @P0 IADD3 R11, R9, 0x10, RZ ;  /* 0x00000010090b0810 */ /* 0x000fc40007ffe0ff */
[C---:B------:R-:W-:Y:S01]  /*120c0*/  IADD3 R13, R9.reuse, R8, RZ ;  /* 0x00000008090d7210 */ /* 0x040fe20007ffe0ff */
[----:B------:R-:W-:Y:S01]  /*120d0*/  STS [R9+0x400], R130 ;  /* 0x0004008209007388 */ /* 0x000fe20000000800 */
[-C--:B------:R-:W-:Y:S02]  /*120e0*/  IADD3 R15, R8, R11.reuse, RZ ;  /* 0x0000000b080f7210 */ /* 0x080fe40007ffe0ff */
[-C--:B------:R-:W-:Y:S01]  /*120f0*/  IADD3 R17, R9, R10.reuse, RZ ;  /* 0x0000000a09117210 */ /* 0x080fe20007ffe0ff */
[----:B------:R-:W-:Y:S01]  /*12100*/  STS [R11], R124 ;  /* 0x0000007c0b007388 */ /* 0x000fe20000000800 */
[----:B------:R-:W-:Y:S02]  /*12110*/  IADD3 R19, R10, R11, RZ ;  /* 0x0000000b0a137210 */ /* 0x000fe40007ffe0ff */
[-C--:B------:R-:W-:Y:S01]  /*12120*/  IADD3 R21, R13, R10.reuse, RZ ;  /* 0x0000000a0d157210 */ /* 0x080fe20007ffe0ff */
[----:B------:R-:W-:Y:S01]  /*12130*/  STS [R11+0x400], R126 ;  /* 0x0004007e0b007388 */ /* 0x000fe20000000800 */
[----:B------:R-:W-:-:S02]  /*12140*/  IADD3 R23, R15, R10, RZ ;  /* 0x0000000a0f177210 */ /* 0x000fc40007ffe0ff */
[----:B------:R-:W-:Y:S01]  /*12150*/  LEA.HI R59, R59, R6, RZ, 0x3 ;  /* 0x000000063b3b7211 */ /* 0x000fe200078f18ff */
[----:B------:R-:W-:Y:S03]  /*12160*/  STS [R13], R120 ;  /* 0x000000780d007388 */ /* 0x000fe60000000800 */
[----:B------:R-:W-:Y:S01]  /*12170*/  LOP3.LUT R59, R59, 0xffffff8, RZ, 0xc0, !PT ;  /* 0x0ffffff83b3b7812 */ /* 0x000fe200078ec0ff */
[----:B------:R-:W-:Y:S03]  /*12180*/  STS [R13+0x400], R122 ;  /* 0x0004007a0d007388 */ /* 0x000fe60000000800 */
[----:B------:R-:W-:Y:S01]  /*12190*/  IADD3 R6, R6, -R59, RZ ;  /* 0x8000003b06067210 */ /* 0x000fe20007ffe0ff */
[----:B------:R-:W-:Y:S01]  /*121a0*/  STS [R15], R116 ;  /* 0x000000740f007388 */ /* 0x000fe20000000800 */
[----:B------:R-:W-:Y:S01]  /*121b0*/  MOV R59, 0x7f800000 ;  /* 0x7f800000003b7802 */ /* 0x000fe20000000f00 */
[----:B------:R-:W-:-:S02]  /*121c0*/  @P3 FFMA.FTZ R59, R3, c[0x0][0x238], R0 ;  /* 0x00008e00033b3a23 */ /* 0x000fc40000010000 */
        /* <DEDUP_REMOVED lines=33> */
[----:B-1----:R-:W-:-:S03]  /*123e0*/  LOP3.LUT R9, R5, 0xffffffe0, RZ, 0xc0, !PT ;  /* 0xffffffe005097812 */ /* 0x002fc600078ec0ff */
[----:B------:R2:W-:Y:S01]  /*123f0*/  STS [R17+0x8000], R84 ;  /* 0x0080005411007388 */ /* 0x0005e20000000800 */
[----:B------:R-:W-:-:S03]  /*12400*/  IADD3 R58, -R9, R4, RZ ;  /* 0x00000004093a7210 */ /* 0x000fc60007ffe1ff */
[----:B------:R2:W-:Y:S01]  /*12410*/  STS [R17+0x8400], R86 ;  /* 0x0084005611007388 */ /* 0x0005e20000000800 */
[----:B------:R-:W-:-:S03]  /*12420*/  LOP3.LUT P0, RZ, R58, 0x3, RZ, 0xc0, !PT ;  /* 0x000000033aff7812 */ /* 0x000fc6000780c0ff */
[----:B------:R2:W-:Y:S04]  /*12430*/  STS [R19+0x8000], R88 ;  /* 0x0080005813007388 */ /* 0x0005e80000000800 */
[----:B------:R2:W-:Y:S04]  /*12440*/  STS [R19+0x8400], R90 ;  /* 0x0084005a13007388 */ /* 0x0005e80000000800 */
[----:B------:R2:W-:Y:S04]  /*12450*/  STS [R21+0x8000], R92 ;  /* 0x0080005c15007388 */ /* 0x0005e80000000800 */
[----:B------:R2:W-:Y:S04]  /*12460*/  STS [R21+0x8400], R94 ;  /* 0x0084005e15007388 */ /* 0x0005e80000000800 */
[----:B------:R2:W-:Y:S04]  /*12470*/  STS [R23+0x8000], R96 ;  /* 0x0080006017007388 */ /* 0x0005e80000000800 */
[----:B------:R2:W-:Y:S04]  /*12480*/  STS [R23+0x8400], R98 ;  /* 0x0084006217007388 */ /* 0x0005e80000000800 */
[----:B------:R-:W-:Y:S06]  /*12490*/  BAR.SYNC.DEFER_BLOCKING 0x0 ;  /* 0x0000000000007b1d */ /* 0x000fec0000010000 */
[----:B------:R-:W1:Y:S04]  /*124a0*/  S2R R56, SR_TID.X ;  /* 0x0000000000387919 */ /* 0x000e680000002100 */
[----:B------:R2:W3:Y:S04]  /*124b0*/  LDS.128 R48, [R199] ;  /* 0x00000000c7307984 */ /* 0x0004e80000000c00 */
[----:B------:R2:W4:Y:S01]  /*124c0*/  LDS.128 R44, [R199+0x1000] ;  /* 0x00100000c72c7984 */ /* 0x0005220000000c00 */
[----:B-1----:R-:W-:-:S03]  /*124d0*/  SHF.R.S32.HI R57, RZ, 0x1f, R56 ;  /* 0x0000001fff397819 */ /* 0x002fc60000011438 */
[----:B------:R2:W1:Y:S01]  /*124e0*/  LDS.128 R40, [R199+0x2000] ;  /* 0x00200000c7287984 */ /* 0x0004620000000c00 */
[----:B------:R-:W-:-:S03]  /*124f0*/  LEA.HI R5, R57, R56, RZ, 0x5 ;  /* 0x0000003839057211 */ /* 0x000fc600078f28ff */
[----:B------:R2:W1:Y:S01]  /*12500*/  LDS.128 R36, [R199+0x3000] ;  /* 0x00300000c7247984 */ /* 0x0004620000000c00 */
[----:B------:R-:W-:-:S03]  /*12510*/  LOP3.LUT R5, R5, 0xffffffe0, RZ, 0xc0, !PT ;  /* 0xffffffe005057812 */ /* 0x000fc600078ec0ff */
[----:B------:R2:W1:Y:S01]  /*12520*/  LDS.128 R32, [R199+0x4000] ;  /* 0x00400000c7207984 */ /* 0x0004620000000c00 */
[----:B------:R-:W-:-:S03]  /*12530*/  IADD3 R5, -R5, R56, RZ ;  /* 0x0000003805057210 */ /* 0x000fc60007ffe1ff */
[----:B------:R2:W1:Y:S01]  /*12540*/  LDS.128 R28, [R199+0x5000] ;  /* 0x00500000c71c7984 */ /* 0x0004620000000c00 */
[----:B------:R-:W-:-:S03]  /*12550*/  SHF.R.S32.HI R58, RZ, 0x1f, R5 ;  /* 0x0000001fff3a7819 */ /* 0x000fc60000011405 */
[----:B------:R2:W1:Y:S01]  /*12560*/  LDS.128 R24, [R199+0x6000] ;  /* 0x00600000c7187984 */ /* 0x0004620000000c00 */
[----:B------:R-:W-:-:S03]  /*12570*/  LEA.HI R5, R58, R5, RZ, 0x2 ;  /* 0x000000053a057211 */ /* 0x000fc600078f10ff */
[----:B------:R2:W1:Y:S01]  /*12580*/  LDS.128 R20, [R199+0x7000] ;  /* 0x00700000c7147984 */ /* 0x0004620000000c00 */
[----:B------:R-:W-:Y:S01]  /*12590*/  MOV R58, 0x7f800000 ;  /* 0x7f800000003a7802 */ /* 0x000fe20000000f00 */
[----:B------:R-:W-:Y:S01]  /*125a0*/  @P4 FFMA.FTZ R58, R132, c[0x0][0x238], R61 ;  /* 0x00008e00843a4a23 */ /* 0x000fe2000001003d */
[----:B------:R-:W-:Y:S01]  /*125b0*/  SHF.R.S32.HI R5, RZ, 0x2, R5 ;  /* 0x00000002ff057819 */ /* 0x000fe20000011405 */
[----:B------:R2:W1:Y:S03]  /*125c0*/  LDS.128 R16, [R199+0x8000] ;  /* 0x00800000c7107984 */ /* 0x0004660000000c00 */
[----:B------:R-:W-:Y:S01]  /*125d0*/  LEA R5, R6, R5, 0x4 ;  /* 0x0000000506057211 */ /* 0x000fe200078e20ff */
[----:B------:R2:W1:Y:S04]  /*125e0*/  LDS.128 R12, [R199+0x9000] ;  /* 0x00900000c70c7984 */ /* 0x0004680000000c00 */
[----:B------:R2:W1:Y:S04]  /*125f0*/  LDS.128 R8, [R199+0xa000] ;  /* 0x00a00000c7087984 */ /* 0x0004680000000c00 */
[----:B------:R2:W1:Y:S01]  /*12600*/  LDS.128 R52, [R199+0xb000] ;  /* 0x00b00000c7347984 */ /* 0x0004620000000c00 */
[----:B------:R-:W-:Y:S05]  /*12610*/  @P0 BRA `(.L_x_442) ;  /* 0x0000010000000947 */ /* 0x000fea0003800000 */
[----:B---34-:R-:W-:Y:S01]  /*12620*/  UIMAD UR7, UR13, -0x80, UR12 ;  /* 0xffffff800d0778a4 */ /* 0x018fe2000f8e020c */
        /* <DEDUP_REMOVED lines=15> */
.L_x_442:
[----:B---34-:R-:W-:Y:S05]  /*12720*/  BSYNC B0 ;  /* 0x0000000000007941 */ /* 0x018fea0003800000 */
.L_x_441:
[----:B------:R-:W3:Y:S01]  /*12730*/  S2R R0, SR_CTAID.Z ;  /* 0x0000000000007919 */ /* 0x000ee20000002700 */
[----:B------:R-:W-:Y:S01]  /*12740*/  LEA.HI R3, R7, R4, RZ, 0x3 ;  /* 0x0000000407037211 */ /* 0x000fe200078f18ff */
[----:B------:R-:W-:Y:S01]  /*12750*/  UIMAD UR12, UR13, -0x80, UR12 ;  /* 0xffffff800d0c78a4 */ /* 0x000fe2000f8e020c */
[----:B------:R-:W-:Y:S01]  /*12760*/  SHF.R.S32.HI R2, RZ, 0x1f, R210 ;  /* 0x0000001fff027819 */ /* 0x000fe200000114d2 */
[----:B------:R-:W-:Y:S01]  /*12770*/  USHF.R.S32.HI UR7, URZ, 0x1f, UR16 ;  /* 0x0000001f3f077899 */ /* 0x000fe20008011410 */
[----:B------:R-:W-:Y:S01]  /*12780*/  IADD3 R4, P0, R210, UR20, RZ ;  /* 0x00000014d2047c10 */ /* 0x000fe2000ff1e0ff */
[----:B------:R-:W-:Y:S01]  /*12790*/  ULDC.64 UR4, c[0x0][0x1f0] ;  /* 0x00007c0000047ab9 */ /* 0x000fe20000000a00 */
[----:B------:R-:W-:Y:S01]  /*127a0*/  SHF.R.S32.HI R3, RZ, 0x3, R3 ;  /* 0x00000003ff037819 */ /* 0x000fe20000011403 */
[----:B------:R-:W-:Y:S01]  /*127b0*/  UIMAD UR4, UR7, UR4, URZ ;  /* 0x00000004070472a4 */ /* 0x000fe2000f8e023f */
[----:B------:R-:W-:Y:S01]  /*127c0*/  IADD3.X R5, R2, UR8, RZ, P0, !PT ;  /* 0x0000000802057c10 */ /* 0x000fe200087fe4ff */
[----:B------:R-:W-:Y:S01]  /*127d0*/  IMAD.U32 R2, RZ, RZ, UR11 ;  /* 0x0000000bff027e24 */ /* 0x000fe2000f8e00ff */
[----:B------:R-:W-:Y:S01]  /*127e0*/  ISETP.GE.AND P0, PT, R3, UR12, PT ;  /* 0x0000000c03007c0c */ /* 0x000fe2000bf06270 */
[----:B------:R-:W-:Y:S01]  /*127f0*/  UIMAD UR4, UR16, UR5, UR4 ;  /* 0x00000005100472a4 */ /* 0x000fe2000f8e0204 */
[----:B------:R-:W-:Y:S01]  /*12800*/  LEA.HI R56, R57, R56, RZ, 0x3 ;  /* 0x0000003839387211 */ /* 0x000fe200078f18ff */
[----:B------:R-:W-:Y:S03]  /*12810*/  BSSY B0, `(.L_x_443) ;  /* 0x0000014000007945 */ /* 0x000fe60003800000 */
[----:B------:R-:W-:-:S04]  /*12820*/  SHF.R.S32.HI R56, RZ, 0x3, R56 ;  /* 0x00000003ff387819 */ /* 0x000fc80000011438 */
[----:B------:R-:W-:Y:S01]  /*12830*/  SHF.R.S32.HI R57, RZ, 0x1f, R56 ;  /* 0x0000001fff397819 */ /* 0x000fe20000011438 */
[----:B---3--:R-:W-:-:S04]  /*12840*/  IMAD.WIDE.U32 R4, R0, c[0x0][0x1f0], R4 ;  /* 0x00007c0000047a25 */ /* 0x008fc800078e0004 */
[----:B------:R-:W-:Y:S01]  /*12850*/  IMAD.WIDE R6, R2, 0x80, R56 ;  /* 0x0000008002067825 */ /* 0x000fe200078e0238 */
[----:B------:R-:W-:Y:S01]  /*12860*/  IADD3 R59, R5, UR4, RZ ;  /* 0x00000004053b7c10 */ /* 0x000fe2000fffe0ff */
        /* <DEDUP_REMOVED lines=12> */
[----:B-1----:R3:W-:Y:S04]  /*12930*/  @!P1 STG.E.128 [R60.64+0x80], R32 ;  /* 0x000080203c009986 */ /* 0x0027e8000c101d0e */
[----:B------:R3:W-:Y:S02]  /*12940*/  @!P0 STG.E.128 [R60.64+0x100], R16 ;  /* 0x000100103c008986 */ /* 0x0007e4000c101d0e */
.L_x_444:
[----:B------:R-:W-:Y:S05]  /*12950*/  BSYNC B0 ;  /* 0x0000000000007941 */ /* 0x000fea0003800000 */
.L_x_443:
[----:B------:R-:W-:Y:S01]  /*12960*/  IADD3 R0, R56, 0x20, RZ ;  /* 0x0000002038007810 */ /* 0x000fe20007ffe0ff */
[----:B------:R-:W-:Y:S03]  /*12970*/  BSSY B0, `(.L_x_445) ;  /* 0x0000013000007945 */ /* 0x000fe60003800000 */
[----:B------:R-:W-:-:S13]  /*12980*/  ISETP.GE.AND P0, PT, R0, UR6, PT ;  /* 0x0000000600007c0c */ /* 0x000fda000bf06270 */
[----:B------:R-:W-:Y:S05]  /*12990*/  @P0 BRA `(.L_x_446) ;  /* 0x0000010000000947 */ /* 0x000fea0003800000 */
[----:B------:R-:W-:Y:S01]  /*129a0*/  IADD3 R2, P0, R6, 0x20, RZ ;  /* 0x0000002006027810 */ /* 0x000fe20007f1e0ff */
[----:B-1-3--:R-:W-:Y:S01]  /*129b0*/  IMAD.MOV.U32 R16, RZ, RZ, R4 ;  /* 0x000000ffff107224 */ /* 0x00afe200078e0004 */
[----:B--2---:R-:W-:Y:S02]  /*129c0*/  MOV R17, R59 ;  /* 0x0000003b00117202 */ /* 0x004fe40000000f00 */
        /* <DEDUP_REMOVED lines=13> */
.L_x_446:
[----:B------:R-:W-:Y:S05]  /*12aa0*/  BSYNC B0 ;  /* 0x0000000000007941 */ /* 0x000fea0003800000 */
.L_x_445:
[----:B------:R-:W-:Y:S01]  /*12ab0*/  IADD3 R0, R56, 0x40, RZ ;  /* 0x0000004038007810 */ /* 0x000fe20007ffe0ff */
[----:B------:R-:W-:Y:S03]  /*12ac0*/  BSSY B0, `(.L_x_447) ;  /* 0x0000013000007945 */ /* 0x000fe60003800000 */
[----:B------:R-:W-:-:S13]  /*12ad0*/  ISETP.GE.AND P0, PT, R0, UR6, PT ;  /* 0x0000000600007c0c */ /* 0x000fda000bf06270 */
[----:B------:R-:W-:Y:S05]  /*12ae0*/  @P0 BRA `(.L_x_448) ;  /* 0x0000010000000947 */ /* 0x000fea0003800000 */
[----:B-1----:R-:W-:Y:S01]  /*12af0*/  IADD3 R2, P0, R6, 0x40, RZ ;  /* 0x0000004006027810 */ /* 0x002fe20007f1e0ff */
[----:B------:R-:W-:Y:S01]  /*12b00*/  IMAD.MOV.U32 R12, RZ, RZ, R4 ;  /* 0x000000ffff0c7224 */ /* 0x000fe200078e0004 */
        /* <DEDUP_REMOVED lines=14> */
.L_x_448:
[----:B------:R-:W-:Y:S05]  /*12bf0*/  BSYNC B0 ;  /* 0x0000000000007941 */ /* 0x000fea0003800000 */
.L_x_447:
[----:B------:R-:W-:-:S04]  /*12c00*/  IADD3 R56, R56, 0x60, RZ ;  /* 0x0000006038387810 */ /* 0x000fc80007ffe0ff */
[----:B------:R-:W-:-:S13]  /*12c10*/  ISETP.GE.AND P0, PT, R56, UR6, PT ;  /* 0x0000000638007c0c */ /* 0x000fda000bf06270 */
        /* <DEDUP_REMOVED lines=18> */
.L_x_449:
        /* <DEDUP_REMOVED lines=12> */
.L_x_1284:


//--------------------- .text._ZN5flash16flash_fwd_kernelI23Flash_fwd_kernel_traitsILi192ELi128ELi64ELi8ELb0ELb0EN7cutlass10bfloat16_tE19Flash_kernel_traitsILi192ELi128ELi64ELi8ES3_EELb0ELb0ELb1ELb1ELb0ELb0ELb1ELb0EEEvNS_16Flash_fwd_paramsE --------------------------
	.section	.text._ZN5flash16flash_fwd_kernelI23Flash_fwd_kernel_traitsILi192ELi128ELi64ELi8ELb0ELb0EN7cutlass10bfloat16_tE19Flash_kernel_traitsILi192ELi128ELi64ELi8ES3_EELb0ELb0ELb1ELb1ELb0ELb0ELb1ELb0EEEvNS_16Flash_fwd_paramsE,"ax",@progbits
	.sectioninfo	@"SHI_REGISTERS=255"
	.align	128
        .global         _ZN5flash16flash_fwd_kernelI23Flash_fwd_kernel_traitsILi192ELi128ELi64ELi8ELb0ELb0EN7cutlass10bfloat16_tE19Flash_kernel_traitsILi192ELi128ELi64ELi8ES3_EELb0ELb0ELb1ELb1ELb0ELb0ELb1ELb0EEEvNS_16Flash_fwd_paramsE
        .type           _ZN5flash16flash_fwd_kernelI23Flash_fwd_kernel_traitsILi192ELi128ELi64ELi8ELb0ELb0EN7cutlass10bfloat16_tE19Flash_kernel_traitsILi192ELi128ELi64ELi8ES3_EELb0ELb0ELb1ELb1ELb0ELb0ELb1ELb0EEEvNS_16Flash_fwd_paramsE,@function
        .size           _ZN5flash16flash_fwd_kernelI23Flash_fwd_kernel_traitsILi192ELi128ELi64ELi8ELb0ELb0EN7cutlass10bfloat16_tE19Flash_kernel_traitsILi192ELi128ELi64ELi8ES3_EELb0ELb0ELb1ELb1ELb0ELb0ELb1ELb0EEEvNS_16Flash_fwd_paramsE,(.L_x_1285 - _ZN5flash16flash_fwd_kernelI23Flash_fwd_kernel_traitsILi192ELi128ELi64ELi8ELb0ELb0EN7cutlass10bfloat16_tE19Flash_kernel_traitsILi192ELi128ELi64ELi8ES3_EELb0ELb0ELb1ELb1ELb0ELb0ELb1ELb0EEEvNS_16Flash_fwd_paramsE)
        .other          _ZN5flash16flash_fwd_kernelI23Flash_fwd_kernel_traitsILi192ELi128ELi64ELi8ELb0ELb0EN7cutlass10bfloat16_tE19Flash_kernel_traitsILi192ELi128ELi64ELi8ES3_EELb0ELb0ELb1ELb1ELb0ELb0ELb1ELb0EEEvNS_16Flash_fwd_paramsE,@"STO_CUDA_ENTRY STV_DEFAULT"
_ZN5flash16flash_fwd_kernelI23Flash_fwd_kernel_traitsILi192ELi128ELi64ELi8ELb0ELb0EN7cutlass10bfloat16_tE19Flash_kernel_traitsILi192ELi128ELi64ELi8ES3_EELb0ELb0ELb1ELb1ELb0ELb0ELb1ELb0EEEvNS_16Flash_fwd_paramsE:
.text._ZN5flash16flash_fwd_kernelI23Flash_fwd_kernel_traitsILi192ELi128ELi64ELi8ELb0ELb0EN7cutlass10bfloat16_tE19Flash_kernel_traitsILi192ELi128ELi64ELi8ES3_EELb0ELb0ELb1ELb1ELb0ELb0ELb1ELb0EEEvNS_16Flash_fwd_paramsE:
        /* <DEDUP_REMOVED lines=55> */
.L_x_450:
[----:B------:R-:W-:Y:S02]  /*0370*/  ULDC UR6, c[0x0][0x218] ;  /* 0x0000860000067ab9 */ /* 0x000fe40000000800 */
.L_x_451:
        /* <DEDUP_REMOVED lines=122> */
.L_x_454:
[----:B------:R-:W-:Y:S05]  /*0b20*/  BSYNC B0 ;  /* 0x0000000000007941 */ /* 0x000fea0003800000 */
.L_x_453:
        /* <DEDUP_REMOVED lines=20> */
.L_x_456:
[----:B------:R-:W-:Y:S05]  /*0c70*/  BSYNC B0 ;  /* 0x0000000000007941 */ /* 0x000fea0003800000 */
.L_x_455:
        /* <DEDUP_REMOVED lines=20> */
.L_x_458:
[----:B------:R-:W-:Y:S05]  /*0dc0*/  BSYNC B0 ;  /* 0x0000000000007941 */ /* 0x000fea0003800000 */
.L_x_457:
        /* <DEDUP_REMOVED lines=19> */
.L_x_460:
[----:B------:R-:W-:Y:S05]  /*0f00*/  BSYNC B0 ;  /* 0x0000000000007941 */ /* 0x000fea0003800000 */
.L_x_459:
        /* <DEDUP_REMOVED lines=35> */
.L_x_452:
        /* <DEDUP_REMOVED lines=32> */
.L_x_461:
        /* <DEDUP_REMOVED lines=44> */
.L_x_462:
        /* <DEDUP_REMOVED lines=111> */
.L_x_464:
[----:B------:R-:W-:Y:S05]  /*1cf0*/  BSYNC B0 ;  /* 0x0000000000007941 */ /* 0x000fea0003800000 */
.L_x_463:
        /* <DEDUP_REMOVED lines=37> */
.L_x_466:
[----:B------:R-:W-:Y:S05]  /*1f50*/  BSYNC B0 ;  /* 0x0000000000007941 */ /* 0x000fea0003800000 */
.L_x_465:
        /* <DEDUP_REMOVED lines=37> */
.L_x_468:
[----:B------:R-:W-:Y:S05]  /*21b0*/  BSYNC B0 ;  /* 0x0000000000007941 */ /* 0x000fea0003800000 */
.L_x_467:
        /* <DEDUP_REMOVED lines=40> */
.L_x_470:
[----:B------:R-:W-:Y:S05]  /*2440*/  BSYNC B0 ;  /* 0x0000000000007941 */ /* 0x000fea0003800000 */
.L_x_469:
        /* <DEDUP_REMOVED lines=37> */
.L_x_472:
[----:B------:R-:W-:Y:S05]  /*26a0*/  BSYNC B0 ;  /* 0x0000000000007941 */ /* 0x000fea0003800000 */
.L_x_471:
        /* <DEDUP_REMOVED lines=34> */
.L_x_474:
[----:B------:R-:W-:Y:S05]  /*28d0*/  BSYNC B0 ;  /* 0x0000000000007941 */ /* 0x000fea0003800000 */
.L_x_473:
        /* <DEDUP_REMOVED lines=70> */
.L_x_476:
[----:B--2---:R-:W-:Y:S05]  /*2d40*/  BSYNC B0 ;  /* 0x0000000000007941 */ /* 0x004fea0003800000 */
.L_x_475:
        /* <DEDUP_REMOVED lines=36> */
.L_x_478:
[----:B------:R-:W-:Y:S05]  /*2f90*/  BSYNC B0 ;  /* 0x0000000000007941 */ /* 0x000fea0003800000 */
.L_x_477:
        /* <DEDUP_REMOVED lines=19> */
[----:B------:R-:W-:Y:S02]  /*30d0*/  IMAD R201, R201, 0x200, R6 ;  /* 0x00000200c9c97824 */ /* 0x000fe400078e0206 */
[----:B------:R-:W-:Y:S01]  /*30e0*/  IMAD.IADD R4, R4, 0x1, R77 ;  /* 0x0000000104047824 */ /* 0x000fe200078e024d */
[----:B------:R-:W-:Y:S01]  /*30f0*/  LDSM.16.M88.4 R64, [R197] ;  /* 0x00000000c540783b */ /* 0x000fe20000000200 */
[----:B------:R-:W-:-:S03]  /*3100*/  IMAD.SHL.U32 R201, R201, 0x2, RZ ;  /* 0x00000002c9c97824 */ /* 0x000fc600078e00ff */
[----:B------:R-:W-:Y:S02]  /*3110*/  IADD3 R217, R4, UR4, RZ ;  /* 0x0000000404d97c10 */ /* 0x000fe4000fffe0ff */
[----:B------:R-:W3:Y:S01]  /*3120*/  LDSM.16.M88.4 R40, [R201+0xc000] ;  /* 0x00c00000c928783b */ /* 0x000ee20000000200 */
[C---:B------:R-:W-:Y:S02]  /*3130*/  IADD3 R2, R201.reuse, 0xc000, RZ ;  /* 0x0000c000c9027810 */ /* 0x040fe40007ffe0ff */
[----:B------:R-:W-:Y:S01]  /*3140*/  IADD3 R199, R201, 0xc020, RZ ;  /* 0x0000c020c9c77810 */ /* 0x000fe20007ffe0ff */
[----:B------:R-:W4:Y:S01]  /*3150*/  LDSM.16.M88.4 R32, [R201+0xc800] ;  /* 0x00c80000c920783b */ /* 0x000f220000000200 */
[----:B------:R-:W-:Y:S01]  /*3160*/  @P1 IADD3 R199, R2, -0x20, RZ ;  /* 0xffffffe002c71810 */ /* 0x000fe20007ffe0ff */
[----:B------:R-:W-:Y:S01]  /*3170*/  IMAD.MOV.U32 R2, RZ, RZ, 0x40 ;  /* 0x00000040ff027424 */ /* 0x000fe200078e00ff */
[----:B------:R-:W-:Y:S01]  /*3180*/  IADD3 R107, R4, 0x8, RZ ;  /* 0x00000008046b7810 */ /* 0x000fe20007ffe0ff */
[----:B------:R-:W5:Y:S01]  /*3190*/  LDSM.16.M88.4 R24, [R201+0xd000] ;  /* 0x00d00000c918783b */ /* 0x000f620000000200 */
[----:B------:R-:W-:-:S02]  /*31a0*/  IADD3 R216, R217, -c[0x0][0x2e4], RZ ;  /* 0x8000b900d9d87a10 */ /* 0x000fc40007ffe0ff */
[----:B------:R-:W-:Y:S01]  /*31b0*/  SEL R2, R2, 0xffffffc0, !P2 ;  /* 0xffffffc002027807 */ /* 0x000fe20005000000 */
[----:B------:R-:W1:Y:S01]  /*31c0*/  LDSM.16.M88.4 R48, [R201+0xd800] ;  /* 0x00d80000c930783b */ /* 0x000e620000000200 */
[----:B------:R-:W-:Y:S01]  /*31d0*/  IADD3 R214, R107, UR4, RZ ;  /* 0x000000046bd67c10 */ /* 0x000fe2000fffe0ff */
[----:B------:R-:W-:Y:S01]  /*31e0*/  ULDC UR4, c[0x0][0x2e8] ;  /* 0x0000ba0000047ab9 */ /* 0x000fe20000000800 */
[----:B------:R-:W-:Y:S01]  /*31f0*/  IMNMX R216, RZ, R216, !PT ;  /* 0x000000d8ffd87217 */ /* 0x000fe20007800200 */
[----:B------:R-:W2:Y:S01]  /*3200*/  LDSM.16.M88.4 R20, [R199] ;  /* 0x00000000c714783b */ /* 0x000ea20000000200 */
[----:B------:R-:W-:Y:S01]  /*3210*/  IMAD.IADD R195, R201, 0x1, R2 ;  /* 0x00000001c9c37824 */ /* 0x000fe200078e0202 */
[----:B------:R-:W-:Y:S01]  /*3220*/  UIADD3 UR4, UR5, UR4, URZ ;  /* 0x0000000405047290 */ /* 0x000fe2000fffe03f */
[----:B------:R-:W-:Y:S01]  /*3230*/  IMAD.IADD R188, R2, 0x1, R199 ;  /* 0x0000000102bc7824 */ /* 0x000fe200078e02c7 */
[----:B-1----:R-:W1:Y:S01]  /*3240*/  LDSM.16.M88.4 R12, [R199+0x800] ;  /* 0x00080000c70c783b */ /* 0x002e620000000200 */
[----:B------:R-:W-:-:S02]  /*3250*/  IADD3 R213, R214, -c[0x0][0x2e4], RZ ;  /* 0x8000b900d6d57a10 */ /* 0x000fc40007ffe0ff */
[----:B------:R-:W-:Y:S01]  /*3260*/  IADD3 R191, R199, 0x800, RZ ;  /* 0x00000800c7bf7810 */ /* 0x000fe20007ffe0ff */
[----:B------:R-:W1:Y:S01]  /*3270*/  LDSM.16.M88.4 R16, [R199+0x1000] ;  /* 0x00100000c710783b */ /* 0x000e620000000200 */
[----:B------:R-:W-:Y:S02]  /*3280*/  IADD3 R215, R4, UR4, RZ ;  /* 0x0000000404d77c10 */ /* 0x000fe4000fffe0ff */
[----:B------:R-:W-:Y:S01]  /*3290*/  IADD3 R212, R107, UR4, RZ ;  /* 0x000000046bd47c10 */ /* 0x000fe2000fffe0ff */
[----:B------:R-:W1:Y:S01]  /*32a0*/  LDSM.16.M88.4 R56, [R199+0x1800] ;  /* 0x00180000c738783b */ /* 0x000e620000000200 */
[----:B------:R-:W-:Y:S02]  /*32b0*/  IMNMX R215, R215, UR21, PT ;  /* 0x00000015d7d77c17 */ /* 0x000fe4000b800200 */
[----:B------:R-:W-:Y:S01]  /*32c0*/  IMNMX R212, R212, UR21, PT ;  /* 0x00000015d4d47c17 */ /* 0x000fe2000b800200 */
[----:B------:R-:W-:Y:S01]  /*32d0*/  LDSM.16.M88.4 R60, [R188] ;  /* 0x00000000bc3c783b */ /* 0x000fe20000000200 */
[----:B------:R-:W-:-:S02]  /*32e0*/  IMNMX R213, RZ, R213, !PT ;  /* 0x000000d5ffd57217 */ /* 0x000fc40007800200 */
[C---:B------:R-:W-:Y:S01]  /*32f0*/  IADD3 R190, R199.reuse, 0x1000, RZ ;  /* 0x00001000c7be7810 */ /* 0x040fe20007ffe0ff */
[----:B------:R-:W-:Y:S01]  /*3300*/  LDSM.16.M88.4 R72, [R195+0xd800] ;  /* 0x00d80000c348783b */ /* 0x000fe20000000200 */
[C---:B------:R-:W-:Y:S02]  /*3310*/  IADD3 R189, R199.reuse, 0x1800, RZ ;  /* 0x00001800c7bd7810 */ /* 0x040fe40007ffe0ff */
[C---:B------:R-:W-:Y:S01]  /*3320*/  IADD3 R187, R199.reuse, 0x2000, RZ ;  /* 0x00002000c7bb7810 */ /* 0x040fe20007ffe0ff */
[----:B---3--:R-:W-:Y:S01]  /*3330*/  HMMA.16816.F32.BF16 R44, R68, R40, RZ ;  /* 0x00000028442c723c */ /* 0x008fe200000418ff */
[C---:B------:R-:W-:Y:S02]  /*3340*/  IADD3 R186, R199.reuse, 0x2800, RZ ;  /* 0x00002800c7ba7810 */ /* 0x040fe40007ffe0ff */
[C---:B------:R-:W-:Y:S02]  /*3350*/  IADD3 R185, R199.reuse, 0x3000, RZ ;  /* 0x00003000c7b97810 */ /* 0x040fe40007ffe0ff */
[----:B------:R-:W-:-:S02]  /*3360*/  IADD3 R184, R199, 0x3800, RZ ;  /* 0x00003800c7b87810 */ /* 0x000fc40007ffe0ff */
[C---:B------:R-:W-:Y:S01]  /*3370*/  IADD3 R183, R199.reuse, 0x4000, RZ ;  /* 0x00004000c7b77810 */ /* 0x040fe20007ffe0ff */
[----:B----4-:R-:W-:Y:S01]  /*3380*/  HMMA.16816.F32.BF16 R36, R68, R32, RZ ;  /* 0x000000204424723c */ /* 0x010fe200000418ff */
[C---:B------:R-:W-:Y:S02]  /*3390*/  IADD3 R182, R199.reuse, 0x4800, RZ ;  /* 0x00004800c7b67810 */ /* 0x040fe40007ffe0ff */
[C---:B------:R-:W-:Y:S02]  /*33a0*/  IADD3 R181, R199.reuse, 0x5000, RZ ;  /* 0x00005000c7b57810 */ /* 0x040fe40007ffe0ff */
[----:B------:R-:W-:-:S03]  /*33b0*/  IADD3 R180, R199, 0x5800, RZ ;  /* 0x00005800c7b47810 */ /* 0x000fc60007ffe0ff */
[C---:B------:R-:W-:Y:S08]  /*33c0*/  HMMA.16816.F32.BF16 R40, R68.reuse, R42, RZ ;  /* 0x0000002a4428723c */ /* 0x040ff000000418ff */
[C---:B------:R-:W-:Y:S08]  /*33d0*/  HMMA.16816.F32.BF16 R32, R68.reuse, R34, RZ ;  /* 0x000000224420723c */ /* 0x040ff000000418ff */
[C---:B-----5:R-:W-:Y:S08]  /*33e0*/  HMMA.16816.F32.BF16 R28, R68.reuse, R24, RZ ;  /* 0x00000018441c723c */ /* 0x060ff000000418ff */
[C---:B------:R-:W-:Y:S08]  /*33f0*/  HMMA.16816.F32.BF16 R24, R68.reuse, R26, RZ ;  /* 0x0000001a4418723c */ /* 0x040ff000000418ff */
[C---:B------:R-:W-:Y:S08]  /*3400*/  HMMA.16816.F32.BF16 R8, R68.reuse, R48, RZ ;  /* 0x000000304408723c */ /* 0x040ff000000418ff */
[----:B------:R-:W-:Y:S01]  /*3410*/  HMMA.16816.F32.BF16 R68, R68, R50, RZ ;  /* 0x000000324444723c */ /* 0x000fe200000418ff */
[----:B------:R-:W-:Y:S07]  /*3420*/  LDSM.16.M88.4 R48, [R195+0xc000] ;  /* 0x00c00000c330783b */ /* 0x000fee0000000200 */
[C---:B--2---:R-:W-:Y:S08]  /*3430*/  HMMA.16816.F32.BF16 R44, R52.reuse, R20, R44 ;  /* 0x00000014342c723c */ /* 0x044ff0000004182c */
[C---:B------:R-:W-:Y:S01]  /*3440*/  HMMA.16816.F32.BF16 R40, R52.reuse, R22, R40 ;  /* 0x000000163428723c */ /* 0x040fe20000041828 */
[----:B------:R-:W-:Y:S07]  /*3450*/  LDSM.16.M88.4 R20, [R195+0xc800] ;  /* 0x00c80000c314783b */ /* 0x000fee0000000200 */
[C---:B-1----:R-:W-:Y:S08]  /*3460*/  HMMA.16816.F32.BF16 R36, R52.reuse, R12, R36 ;  /* 0x0000000c3424723c */ /* 0x042ff00000041824 */
[C---:B------:R-:W-:Y:S01]  /*3470*/  HMMA.16816.F32.BF16 R32, R52.reuse, R14, R32 ;  /* 0x0000000e3420723c */ /* 0x040fe20000041820 */
[----:B------:R-:W1:Y:S07]  /*3480*/  LDSM.16.M88.4 R12, [R198] ;  /* 0x00000000c60c783b */ /* 0x000e6e0000000200 */
[C---:B------:R-:W-:Y:S08]  /*3490*/  HMMA.16816.F32.BF16 R28, R52.reuse, R16, R28 ;  /* 0x00000010341c723c */ /* 0x040ff0000004181c */
[C---:B------:R-:W-:Y:S01]  /*34a0*/  HMMA.16816.F32.BF16 R24, R52.reuse, R18, R24 ;  /* 0x000000123418723c */ /* 0x040fe20000041818 */
[----:B------:R-:W2:Y:S07]  /*34b0*/  LDSM.16.M88.4 R16, [R195+0xd000] ;  /* 0x00d00000c310783b */ /* 0x000eae0000000200 */
[C---:B------:R-:W-:Y:S08]  /*34c0*/  HMMA.16816.F32.BF16 R8, R52.reuse, R56, R8 ;  /* 0x000000383408723c */ /* 0x040ff00000041808 */
        /* <DEDUP_REMOVED lines=9> */
[C---:B--2---:R-:W-:Y:S08]  /*3560*/  HMMA.16816.F32.BF16 R28, R12.reuse, R16, R28 ;  /* 0x000000100c1c723c */ /* 0x044ff0000004181c */
[----:B------:R-:W-:Y:S01]  /*3570*/  HMMA.16816.F32.BF16 R24, R12, R18, R24 ;  /* 0x000000120c18723c */ /* 0x000fe20000041818 */
[----:B------:R-:W1:Y:S07]  /*3580*/  LDSM.16.M88.4 R16, [R201+0xe000] ;  /* 0x00e00000c910783b */ /* 0x000e6e0000000200 */
[C---:B---3--:R-:W-:Y:S08]  /*3590*/  HMMA.16816.F32.BF16 R36, R64.reuse, R56, R36 ;  /* 0x000000384024723c */ /* 0x048ff00000041824 */
[C---:B------:R-:W-:Y:S01]  /*35a0*/  HMMA.16816.F32.BF16 R32, R64.reuse, R58, R32 ;  /* 0x0000003a4020723c */ /* 0x040fe20000041820 */
[----:B------:R-:W2:Y:S07]  /*35b0*/  LDSM.16.M88.4 R56, [R201+0xf000] ;  /* 0x00f00000c938783b */ /* 0x000eae0000000200 */
[C---:B------:R-:W-:Y:S08]  /*35c0*/  HMMA.16816.F32.BF16 R44, R64.reuse, R60, R44 ;  /* 0x0000003c402c723c */ /* 0x040ff0000004182c */
[----:B------:R-:W-:Y:S01]  /*35d0*/  HMMA.16816.F32.BF16 R40, R64, R62, R40 ;  /* 0x0000003e4028723c */ /* 0x000fe20000041828 */
[----:B------:R-:W-:Y:S07]  /*35e0*/  LDSM.16.M88.4 R60, [R200+0x4000] ;  /* 0x00400000c83c783b */ /* 0x000fee0000000200 */
[C---:B------:R-:W-:Y:S08]  /*35f0*/  HMMA.16816.F32.BF16 R8, R12.reuse, R72, R8 ;  /* 0x000000480c08723c */ /* 0x040ff00000041808 */
[----:B------:R-:W-:Y:S01]  /*3600*/  HMMA.16816.F32.BF16 R68, R12, R74, R68 ;  /* 0x0000004a0c44723c */ /* 0x000fe20000041844 */
[----:B------:R-:W3:Y:S04]  /*3610*/  LDSM.16.M88.4 R12, [R201+0xe800] ;  /* 0x00e80000c90c783b */ /* 0x000ee80000000200 */
[----:B------:R-:W-:Y:S03]  /*3620*/  LDSM.16.M88.4 R72, [R199+0x3800] ;  /* 0x00380000c748783b */ /* 0x000fe60000000200 */
[C---:B----4-:R-:W-:Y:S08]  /*3630*/  HMMA.16816.F32.BF16 R28, R64.reuse, R52, R28 ;  /* 0x00000034401c723c */ /* 0x050ff0000004181c */
[----:B------:R-:W-:Y:S01]  /*3640*/  HMMA.16816.F32.BF16 R24, R64, R54, R24 ;  /* 0x000000364018723c */ /* 0x000fe20000041818 */
[----:B------:R-:W4:Y:S07]  /*3650*/  LDSM.16.M88.4 R52, [R201+0xf800] ;  /* 0x00f80000c934783b */ /* 0x000f2e0000000200 */
[C---:B-1----:R-:W-:Y:S08]  /*3660*/  HMMA.16816.F32.BF16 R44, R20.reuse, R16, R44 ;  /* 0x00000010142c723c */ /* 0x042ff0000004182c */
[----:B------:R-:W-:Y:S01]  /*3670*/  HMMA.16816.F32.BF16 R40, R20, R18, R40 ;  /* 0x000000121428723c */ /* 0x000fe20000041828 */
        /* <DEDUP_REMOVED lines=14> */
[----:B------:R-:W-:Y:S03]  /*3760*/  LDSM.16.M88.4 R52, [R197+0x4000] ;  /* 0x00400000c534783b */ /* 0x000fe60000000200 */
[C---:B-1----:R-:W-:Y:S08]  /*3770*/  HMMA.16816.F32.BF16 R28, R60.reuse, R16, R28 ;  /* 0x000000103c1c723c */ /* 0x042ff0000004181c */
[C---:B------:R-:W-:Y:S01]  /*3780*/  HMMA.16816.F32.BF16 R56, R60.reuse, R18, R56 ;  /* 0x000000123c38723c */ /* 0x040fe20000041838 */
[----:B------:R-:W1:Y:S07]  /*3790*/  LDSM.16.M88.4 R16, [R195+0xf000] ;  /* 0x00f00000c310783b */ /* 0x000e6e0000000200 */
[C---:B-----5:R-:W-:Y:S07]  /*37a0*/  HMMA.16816.F32.BF16 R44, R60.reuse, R48, R44 ;  /* 0x000000303c2c723c */ /* 0x060fee000004182c */
[----:B------:R-:W-:Y:S01]  /*37b0*/  IMAD.U32 R49, RZ, RZ, UR22 ;  /* 0x00000016ff317e24 */ /* 0x000fe2000f8e00ff */
[----:B------:R-:W-:Y:S03]  /*37c0*/  HMMA.16816.F32.BF16 R36, R60, R64, R36 ;  /* 0x000000403c24723c */ /* 0x000fe60000041824 */
[----:B------:R-:W-:-:S05]  /*37d0*/  IMAD R2, R49, 0x40, R206 ;  /* 0x0000004031027824 */ /* 0x000fca00078e02ce */
[C---:B------:R-:W-:Y:S01]  /*37e0*/  HMMA.16816.F32.BF16 R40, R60.reuse, R50, R40 ;  /* 0x000000323c28723c */ /* 0x040fe20000041828 */
[C---:B------:R-:W-:Y:S01]  /*37f0*/  IADD3 R6, R2.reuse, 0x1, RZ ;  /* 0x0000000102067810 */ /* 0x040fe20007ffe0ff */
[----:B------:R-:W4:Y:S01]  /*3800*/  LDSM.16.M88.4 R48, [R195+0xf800] ;  /* 0x00f80000c330783b */ /* 0x000f220000000200 */
[C---:B------:R-:W-:Y:S02]  /*3810*/  IADD3 R76, R2.reuse, 0x8, RZ ;  /* 0x00000008024c7810 */ /* 0x040fe40007ffe0ff */
[C---:B------:R-:W-:Y:S02]  /*3820*/  IADD3 R78, R2.reuse, 0x9, RZ ;  /* 0x00000009024e7810 */ /* 0x040fe40007ffe0ff */
[C---:B------:R-:W-:Y:S01]  /*3830*/  IADD3 R80, R2.reuse, 0x10, RZ ;  /* 0x0000001002507810 */ /* 0x040fe20007ffe0ff */
[----:B------:R-:W-:Y:S01]  /*3840*/  HMMA.16816.F32.BF16 R32, R60, R66, R32 ;  /* 0x000000423c20723c */ /* 0x000fe20000041820 */
[C---:B------:R-:W-:Y:S01]  /*3850*/  IADD3 R84, R2.reuse, 0x18, RZ ;  /* 0x0000001802547810 */ /* 0x040fe20007ffe0ff */
[----:B------:R-:W-:Y:S01]  /*3860*/  LDSM.16.M88.4 R64, [R199+0x4800] ;  /* 0x00480000c740783b */ /* 0x000fe20000000200 */
[----:B------:R-:W-:-:S02]  /*3870*/  IADD3 R86, R2, 0x19, RZ ;  /* 0x0000001902567810 */ /* 0x000fc40007ffe0ff */
[----:B------:R-:W-:Y:S01]  /*3880*/  IADD3 R88, R2, 0x20, RZ ;  /* 0x0000002002587810 */ /* 0x000fe20007ffe0ff */
[----:B------:R-:W-:Y:S01]  /*3890*/  IMAD.IADD R112, R214, 0x1, -R84 ;  /* 0x00000001d6707824 */ /* 0x000fe200078e0a54 */
[C---:B------:R-:W-:Y:S01]  /*38a0*/  IADD3 R90, R2.reuse, 0x21, RZ ;  /* 0x00000021025a7810 */ /* 0x040fe20007ffe0ff */
[C---:B--2---:R-:W-:Y:S01]  /*38b0*/  HMMA.16816.F32.BF16 R44, R12.reuse, R24, R44 ;  /* 0x000000180c2c723c */ /* 0x044fe2000004182c */
[C---:B------:R-:W-:Y:S02]  /*38c0*/  IADD3 R94, R2.reuse, 0x29, RZ ;  /* 0x00000029025e7810 */ /* 0x040fe40007ffe0ff */
[C---:B------:R-:W-:Y:S02]  /*38d0*/  IADD3 R82, R2.reuse, 0x11, RZ ;  /* 0x0000001102527810 */ /* 0x040fe40007ffe0ff */
[C---:B------:R-:W-:Y:S02]  /*38e0*/  IADD3 R92, R2.reuse, 0x28, RZ ;  /* 0x00000028025c7810 */ /* 0x040fe40007ffe0ff */
[----:B------:R-:W-:Y:S01]  /*38f0*/  IMAD.IADD R24, R217, 0x1, -R2 ;  /* 0x00000001d9187824 */ /* 0x000fe200078e0a02 */
[----:B---3--:R-:W-:Y:S01]  /*3900*/  HMMA.16816.F32.BF16 R36, R12, R20, R36 ;  /* 0x000000140c24723c */ /* 0x008fe20000041824 */
[----:B------:R-:W-:Y:S01]  /*3910*/  IADD3 R96, R2, 0x30, RZ ;  /* 0x0000003002607810 */ /* 0x000fe20007ffe0ff */
[----:B------:R-:W-:Y:S01]  /*3920*/  IMAD.IADD R113, R214, 0x1, -R82 ;  /* 0x00000001d6717824 */ /* 0x000fe200078e0a52 */
[----:B------:R-:W-:-:S02]  /*3930*/  IADD3 R98, R2, 0x31, RZ ;  /* 0x0000003102627810 */ /* 0x000fc40007ffe0ff */
[----:B------:R-:W-:Y:S02]  /*3940*/  IABS R24, R24 ;  /* 0x0000001800187213 */ /* 0x000fe40000000000 */
[C---:B------:R-:W-:Y:S01]  /*3950*/  IMAD.IADD R20, R217.reuse, 0x1, -R6 ;  /* 0x00000001d9147824 */ /* 0x040fe200078e0a06 */
[C---:B------:R-:W-:Y:S01]  /*3960*/  HMMA.16816.F32.BF16 R40, R12.reuse, R26, R40 ;  /* 0x0000001a0c28723c */ /* 0x040fe20000041828 */
[C---:B------:R-:W-:Y:S01]  /*3970*/  IMAD.IADD R21, R217.reuse, 0x1, -R76 ;  /* 0x00000001d9157824 */ /* 0x040fe200078e0a4c */
[C---:B------:R-:W-:Y:S01]  /*3980*/  IADD3 R102, R2.reuse, 0x39, RZ ;  /* 0x0000003902667810 */ /* 0x040fe20007ffe0ff */
[----:B------:R-:W-:Y:S01]  /*3990*/  IMAD.MOV.U32 R77, RZ, RZ, R24 ;  /* 0x000000ffff4d7224 */ /* 0x000fe200078e0018 */
[----:B------:R-:W-:Y:S01]  /*39a0*/  IABS R20, R20 ;  /* 0x0000001400147213 */ /* 0x000fe20000000000 */
[----:B------:R-:W2:Y:S01]  /*39b0*/  LDSM.16.M88.4 R24, [R188+0x2000] ;  /* 0x00200000bc18783b */ /* 0x000ea20000000200 */
[----:B------:R-:W-:Y:S01]  /*39c0*/  IADD3 R100, R2, 0x38, RZ ;  /* 0x0000003802647810 */ /* 0x000fe20007ffe0ff */
[----:B------:R-:W-:Y:S01]  /*39d0*/  IMAD.IADD R119, R214, 0x1, -R98 ;  /* 0x00000001d6777824 */ /* 0x000fe200078e0a62 */
[C---:B-1----:R-:W-:Y:S01]  /*39e0*/  HMMA.16816.F32.BF16 R28, R12.reuse, R16, R28 ;  /* 0x000000100c1c723c */ /* 0x042fe2000004181c */
[----:B------:R-:W-:Y:S01]  /*39f0*/  IMAD.MOV.U32 R79, RZ, RZ, R20 ;  /* 0x000000ffff4f7224 */ /* 0x000fe200078e0014 */
[----:B------:R-:W-:Y:S01]  /*3a00*/  IABS R20, R21 ;  /* 0x0000001500147213 */ /* 0x000fe20000000000 */
[----:B------:R-:W-:Y:S01]  /*3a10*/  I2F R77, R77 ;  /* 0x0000004d004d7306 */ /* 0x000fe20000201400 */
[----:B------:R-:W-:Y:S01]  /*3a20*/  IABS R113, R113 ;  /* 0x0000007100717213 */ /* 0x000fe20000000000 */
[C---:B------:R-:W-:Y:S01]  /*3a30*/  IMAD.IADD R103, R217.reuse, 0x1, -R100 ;  /* 0x00000001d9677824 */ /* 0x040fe200078e0a64 */
[C---:B------:R-:W-:Y:S01]  /*3a40*/  ISETP.GE.AND P6, PT, R6.reuse, R215, PT ;  /* 0x000000d70600720c */ /* 0x040fe20003fc6270 */
[C---:B------:R-:W-:Y:S01]  /*3a50*/  IMAD.IADD R16, R217.reuse, 0x1, -R78 ;  /* 0x00000001d9107824 */ /* 0x040fe200078e0a4e */
[----:B------:R-:W-:Y:S01]  /*3a60*/  HMMA.16816.F32.BF16 R32, R12, R22, R32 ;  /* 0x000000160c20723c */ /* 0x000fe20000041820 */
[----:B------:R-:W-:Y:S01]  /*3a70*/  IMAD.MOV.U32 R81, RZ, RZ, R20 ;  /* 0x000000ffff517224 */ /* 0x000fe200078e0014 */
[----:B------:R-:W-:Y:S01]  /*3a80*/  ISETP.GE.AND P2, PT, R6, R212, PT ;  /* 0x000000d40600720c */ /* 0x000fe20003f46270 */
[----:B------:R-:W1:Y:S01]  /*3a90*/  LDSM.16.M88.4 R20, [R188+0x2800] ;  /* 0x00280000bc14783b */ /* 0x000e620000000200 */
[----:B------:R-:W-:Y:S01]  /*3aa0*/  IABS R16, R16 ;  /* 0x0000001000107213 */ /* 0x000fe20000000000 */
[----:B------:R-:W-:Y:S01]  /*3ab0*/  IMAD.IADD R17, R217, 0x1, -R80 ;  /* 0x00000001d9117824 */ /* 0x000fe200078e0a50 */
[----:B------:R-:W-:Y:S01]  /*3ac0*/  ISETP.GE.AND P0, PT, R76, R212, PT ;  /* 0x000000d44c00720c */ /* 0x000fe20003f06270 */
[----:B------:R-:W-:Y:S01]  /*3ad0*/  I2F R81, R81 ;  /* 0x0000005100517306 */ /* 0x000fe20000201400 */
[----:B------:R-:W-:Y:S01]  /*3ae0*/  HMMA.16816.F32.BF16 R8, R60, R72, R8 ;  /* 0x000000483c08723c */ /* 0x000fe20000041808 */
[----:B------:R-:W-:Y:S01]  /*3af0*/  IMAD.MOV.U32 R83, RZ, RZ, R16 ;  /* 0x000000ffff537224 */ /* 0x000fe200078e0010 */
[----:B------:R-:W-:-:S02]  /*3b00*/  IABS R16, R17 ;  /* 0x0000001100107213 */ /* 0x000fc40000000000 */
[C---:B------:R-:W-:Y:S02]  /*3b10*/  ISETP.GE.AND P4, PT, R2.reuse, R215, PT ;  /* 0x000000d70200720c */ /* 0x040fe40003f86270 */
[----:B------:R-:W-:Y:S01]  /*3b20*/  ISETP.GE.AND P5, PT, R2, R212, PT ;  /* 0x000000d40200720c */ /* 0x000fe20003fa6270 */
[----:B------:R-:W-:Y:S01]  /*3b30*/  IMAD.MOV.U32 R85, RZ, RZ, R16 ;  /* 0x000000ffff557224 */ /* 0x000fe200078e0010 */
[----:B------:R-:W-:Y:S01]  /*3b40*/  HMMA.16816.F32.BF16 R68, R60, R74, R68 ;  /* 0x0000004a3c44723c */ /* 0x000fe20000041844 */
[CC--:B------:R-:W-:Y:S01]  /*3b50*/  ISETP.LT.OR P6, PT, R6.reuse, R216.reuse, P6 ;  /* 0x000000d80600720c */ /* 0x0c0fe200037c1670 */
[----:B------:R-:W-:Y:S01]  /*3b60*/  I2F R79, R79 ;  /* 0x0000004f004f7306 */ /* 0x000fe20000201400 */
[-C--:B------:R-:W-:Y:S02]  /*3b70*/  ISETP.LT.OR P2, PT, R6, R213.reuse, P2 ;  /* 0x000000d50600720c */ /* 0x080fe40001741670 */
[----:B------:R-:W-:Y:S02]  /*3b80*/  ISETP.LT.OR P0, PT, R76, R213, P0 ;  /* 0x000000d54c00720c */ /* 0x000fe40000701670 */
[----:B------:R-:W-:Y:S01]  /*3b90*/  IMAD.IADD R60, R217, 0x1, -R102 ;  /* 0x00000001d93c7824 */ /* 0x000fe200078e0a66 */
[----:B------:R-:W-:Y:S01]  /*3ba0*/  HMMA.16816.F32.BF16 R56, R12, R18, R56 ;  /* 0x000000120c38723c */ /* 0x000fe20000041838 */
[----:B------:R-:W3:Y:S01]  /*3bb0*/  LDSM.16.M88.4 R16, [R188+0x3000] ;  /* 0x00300000bc10783b */ /* 0x000ee20000000200 */
[----:B------:R-:W-:Y:S01]  /*3bc0*/  I2F R83, R83 ;  /* 0x0000005300537306 */ /* 0x000fe20000201400 */
[----:B------:R-:W-:-:S02]  /*3bd0*/  ISETP.LT.OR P4, PT, R2, R216, P4 ;  /* 0x000000d80200720c */ /* 0x000fc40002781670 */
[----:B------:R-:W-:Y:S02]  /*3be0*/  IABS R60, R60 ;  /* 0x0000003c003c7213 */ /* 0x000fe40000000000 */
[----:B------:R-:W-:Y:S01]  /*3bf0*/  ISETP.LT.OR P5, PT, R2, R213, P5 ;  /* 0x000000d50200720c */ /* 0x000fe20002fa1670 */
[C---:B----4-:R-:W-:Y:S01]  /*3c00*/  HMMA.16816.F32.BF16 R8, R12.reuse, R48, R8 ;  /* 0x000000300c08723c */ /* 0x050fe20000041808 */
[----:B------:R-:W-:Y:S01]  /*3c10*/  IABS R112, R112 ;  /* 0x0000007000707213 */ /* 0x000fe20000000000 */
[----:B------:R4:W-:Y:S01]  /*3c20*/  I2F R105, R60 ;  /* 0x0000003c00697306 */ /* 0x0009e20000201400 */
[-C--:B------:R-:W-:Y:S02]  /*3c30*/  ISETP.GE.AND P1, PT, R76, R215.reuse, PT ;  /* 0x000000d74c00720c */ /* 0x080fe40003f26270 */
[----:B------:R-:W-:Y:S02]  /*3c40*/  ISETP.GE.AND P3, PT, R78, R215, PT ;  /* 0x000000d74e00720c */ /* 0x000fe40003f66270 */
[----:B------:R-:W-:Y:S01]  /*3c50*/  IMAD.IADD R48, R217, 0x1, -R82 ;  /* 0x00000001d9307824 */ /* 0x000fe200078e0a52 */
[----:B------:R-:W-:Y:S01]  /*3c60*/  HMMA.16816.F32.BF16 R68, R12, R50, R68 ;  /* 0x000000320c44723c */ /* 0x000fe20000041844 */
[-C--:B------:R-:W-:Y:S01]  /*3c70*/  ISETP.LT.OR P1, PT, R76, R216.reuse, P1 ;  /* 0x000000d84c00720c */ /* 0x080fe20000f21670 */
[----:B------:R-:W-:Y:S01]  /*3c80*/  I2F R85, R85 ;  /* 0x0000005500557306 */ /* 0x000fe20000201400 */
[----:B------:R-:W-:-:S02]  /*3c90*/  ISETP.LT.OR P3, PT, R78, R216, P3 ;  /* 0x000000d84e00720c */ /* 0x000fc40001f61670 */
[----:B------:R-:W-:Y:S02]  /*3ca0*/  IABS R48, R48 ;  /* 0x0000003000307213 */ /* 0x000fe40000000000 */
[C---:B------:R-:W-:Y:S01]  /*3cb0*/  IMAD.IADD R12, R217.reuse, 0x1, -R84 ;  /* 0x00000001d90c7824 */ /* 0x040fe200078e0a54 */
[C---:B--2---:R-:W-:Y:S01]  /*3cc0*/  HMMA.16816.F32.BF16 R44, R52.reuse, R24, R44 ;  /* 0x00000018342c723c */ /* 0x044fe2000004182c */
[----:B------:R-:W-:Y:S01]  /*3cd0*/  IABS R103, R103 ;  /* 0x0000006700677213 */ /* 0x000fe20000000000 */
[----:B------:R2:W-:Y:S01]  /*3ce0*/  I2F R87, R48 ;  /* 0x0000003000577306 */ /* 0x0005e20000201400 */
[----:B----4-:R-:W-:Y:S01]  /*3cf0*/  IMAD.IADD R60, R214, 0x1, -R78 ;  /* 0x00000001d63c7824 */ /* 0x010fe200078e0a4e */
[----:B------:R-:W-:Y:S02]  /*3d00*/  IABS R12, R12 ;  /* 0x0000000c000c7213 */ /* 0x000fe40000000000 */
[----:B------:R-:W-:Y:S01]  /*3d10*/  IABS R119, R119 ;  /* 0x0000007700777213 */ /* 0x000fe20000000000 */
[C---:B------:R-:W-:Y:S01]  /*3d20*/  IMAD.IADD R24, R217.reuse, 0x1, -R86 ;  /* 0x00000001d9187824 */ /* 0x040fe200078e0a56 */
[C---:B-1----:R-:W-:Y:S01]  /*3d30*/  HMMA.16816.F32.BF16 R36, R52.reuse, R20, R36 ;  /* 0x000000143424723c */ /* 0x042fe20000041824 */
[----:B------:R-:W-:Y:S01]  /*3d40*/  IMAD.MOV.U32 R89, RZ, RZ, R12 ;  /* 0x000000ffff597224 */ /* 0x000fe200078e000c */
[----:B------:R-:W-:Y:S01]  /*3d50*/  IABS R60, R60 ;  /* 0x0000003c003c7213 */ /* 0x000fe20000000000 */
[----:B------:R-:W1:Y:S01]  /*3d60*/  LDSM.16.M88.4 R12, [R188+0x3800] ;  /* 0x00380000bc0c783b */ /* 0x000e620000000200 */
[----:B------:R-:W-:Y:S01]  /*3d70*/  IABS R24, R24 ;  /* 0x0000001800187213 */ /* 0x000fe20000000000 */
[C---:B------:R-:W-:Y:S01]  /*3d80*/  IMAD.IADD R25, R217.reuse, 0x1, -R88 ;  /* 0x00000001d9197824 */ /* 0x040fe200078e0a58 */
[----:B------:R-:W-:Y:S01]  /*3d90*/  I2F R113, R113 ;  /* 0x0000007100717306 */ /* 0x000fe20000201400 */
[C---:B------:R-:W-:Y:S01]  /*3da0*/  IMAD.IADD R20, R217.reuse, 0x1, -R90 ;  /* 0x00000001d9147824 */ /* 0x040fe200078e0a5a */
[C---:B------:R-:W-:Y:S01]  /*3db0*/  HMMA.16816.F32.BF16 R40, R52.reuse, R26, R40 ;  /* 0x0000001a3428723c */ /* 0x040fe20000041828 */
[----:B------:R-:W-:Y:S01]  /*3dc0*/  IMAD.MOV.U32 R91, RZ, RZ, R24 ;  /* 0x000000ffff5b7224 */ /* 0x000fe200078e0018 */
[----:B------:R-:W-:Y:S01]  /*3dd0*/  IABS R24, R25 ;  /* 0x0000001900187213 */ /* 0x000fe20000000000 */
[C---:B--2---:R-:W-:Y:S01]  /*3de0*/  IMAD.IADD R48, R217.reuse, 0x1, -R92 ;  /* 0x00000001d9307824 */ /* 0x044fe200078e0a5c */
[----:B------:R-:W-:Y:S01]  /*3df0*/  IABS R20, R20 ;  /* 0x0000001400147213 */ /* 0x000fe20000000000 */
[----:B------:R-:W-:Y:S01]  /*3e00*/  IMAD.MOV.U32 R110, RZ, RZ, R60 ;  /* 0x000000ffff6e7224 */ /* 0x000fe200078e003c */
[----:B------:R2:W-:Y:S01]  /*3e10*/  I2F R93, R24 ;  /* 0x00000018005d7306 */ /* 0x0005e20000201400 */
[----:B------:R-:W-:Y:S01]  /*3e20*/  LDSM.16.M88.4 R60, [R201+0x11800] ;  /* 0x01180000c93c783b */ /* 0x000fe20000000200 */
[C---:B------:R-:W-:Y:S01]  /*3e30*/  HMMA.16816.F32.BF16 R32, R52.reuse, R22, R32 ;  /* 0x000000163420723c */ /* 0x040fe20000041820 */
[----:B------:R-:W-:Y:S01]  /*3e40*/  IMAD.MOV.U32 R95, RZ, RZ, R20 ;  /* 0x000000ffff5f7224 */ /* 0x000fe200078e0014 */
[----:B------:R-:W-:Y:S01]  /*3e50*/  IABS R48, R48 ;  /* 0x0000003000307213 */ /* 0x000fe20000000000 */
[----:B------:R-:W-:Y:S03]  /*3e60*/  LDSM.16.M88.4 R20, [R201+0x10000] ;  /* 0x01000000c914783b */ /* 0x000fe60000000200 */
[----:B------:R-:W-:Y:S01]  /*3e70*/  I2F R89, R89 ;  /* 0x0000005900597306 */ /* 0x000fe20000201400 */
[----:B------:R-:W-:Y:S01]  /*3e80*/  IMAD.MOV.U32 R97, RZ, RZ, R48 ;  /* 0x000000ffff617224 */ /* 0x000fe200078e0030 */
[C---:B---3--:R-:W-:Y:S01]  /*3e90*/  HMMA.16816.F32.BF16 R28, R52.reuse, R16, R28 ;  /* 0x00000010341c723c */ /* 0x048fe2000004181c */
[C---:B------:R-:W-:Y:S01]  /*3ea0*/  IMAD.IADD R48, R217.reuse, 0x1, -R96 ;  /* 0x00000001d9307824 */ /* 0x040fe200078e0a60 */
[----:B--2---:R-:W2:Y:S05]  /*3eb0*/  LDSM.16.M88.4 R24, [R202+0x8000] ;  /* 0x00800000ca18783b */ /* 0x004eaa0000000200 */
[----:B------:R-:W-:Y:S01]  /*3ec0*/  IMAD.IADD R16, R217, 0x1, -R94 ;  /* 0x00000001d9107824 */ /* 0x000fe200078e0a5e */
[----:B------:R-:W-:Y:S01]  /*3ed0*/  HMMA.16816.F32.BF16 R56, R52, R18, R56 ;  /* 0x000000123438723c */ /* 0x000fe20000041838 */
[----:B------:R-:W-:Y:S01]  /*3ee0*/  IABS R48, R48 ;  /* 0x0000003000307213 */ /* 0x000fe20000000000 */
[----:B------:R-:W-:Y:S02]  /*3ef0*/  I2F R110, R110 ;  /* 0x0000006e006e7306 */ /* 0x000fe40000201400 */
[----:B------:R-:W-:-:S05]  /*3f00*/  IABS R16, R16 ;  /* 0x0000001000107213 */ /* 0x000fca0000000000 */
[----:B------:R-:W-:Y:S01]  /*3f10*/  IMAD.MOV.U32 R99, RZ, RZ, R16 ;  /* 0x000000ffff637224 */ /* 0x000fe200078e0010 */
[----:B------:R3:W-:Y:S01]  /*3f20*/  I2F R101, R48 ;  /* 0x0000003000657306 */ /* 0x0007e20000201400 */
[----:B------:R-:W4:Y:S01]  /*3f30*/  LDSM.16.M88.4 R16, [R201+0x10800] ;  /* 0x01080000c910783b */ /* 0x000f220000000200 */
[C---:B-1----:R-:W-:Y:S06]  /*3f40*/  HMMA.16816.F32.BF16 R8, R52.reuse, R12, R8 ;  /* 0x0000000c3408723c */ /* 0x042fec0000041808 */
[----:B------:R-:W-:Y:S01]  /*3f50*/  I2F R95, R95 ;  /* 0x0000005f005f7306 */ /* 0x000fe20000201400 */
[----:B------:R-:W-:Y:S01]  /*3f60*/  IMAD.IADD R12, R217, 0x1, -R98 ;  /* 0x00000001d90c7824 */ /* 0x000fe200078e0a62 */
[----:B------:R-:W-:Y:S01]  /*3f70*/  HMMA.16816.F32.BF16 R68, R52, R14, R68 ;  /* 0x0000000e3444723c */ /* 0x000fe20000041844 */
[----:B------:R-:W1:Y:S03]  /*3f80*/  LDSM.16.M88.4 R52, [R201+0x11000] ;  /* 0x01100000c934783b */ /* 0x000e660000000200 */
[----:B------:R-:W-:Y:S01]  /*3f90*/  IABS R12, R12 ;  /* 0x0000000c000c7213 */ /* 0x000fe20000000000 */
[----:B---3--:R-:W3:Y:S01]  /*3fa0*/  LDSM.16.M88.4 R48, [R200+0x8000] ;  /* 0x00800000c830783b */ /* 0x008ee20000000200 */
[----:B------:R-:W-:Y:S08]  /*3fb0*/  I2F R91, R91 ;  /* 0x0000005b005b7306 */ /* 0x000ff00000201400 */
[----:B------:R5:W-:Y:S01]  /*3fc0*/  I2F R104, R12 ;  /* 0x0000000c00687306 */ /* 0x000be20000201400 */
[C---:B--2---:R-:W-:Y:S07]  /*3fd0*/  HMMA.16816.F32.BF16 R44, R24.reuse, R20, R44 ;  /* 0x00000014182c723c */ /* 0x044fee000004182c */
[----:B------:R-:W-:Y:S01]  /*3fe0*/  I2F R112, R112 ;  /* 0x0000007000707306 */ /* 0x000fe20000201400 */
[C---:B------:R-:W-:Y:S01]  /*3ff0*/  IMAD.IADD R20, R214.reuse, 0x1, -R2 ;  /* 0x00000001d6147824 */ /* 0x040fe200078e0a02 */
[----:B------:R-:W-:Y:S01]  /*4000*/  HMMA.16816.F32.BF16 R40, R24, R22, R40 ;  /* 0x000000161828723c */ /* 0x000fe20000041828 */
[----:B------:R-:W-:-:S03]  /*4010*/  IMAD.IADD R21, R214, 0x1, -R6 ;  /* 0x00000001d6157824 */ /* 0x000fc600078e0a06 */
[----:B------:R-:W-:Y:S01]  /*4020*/  IABS R20, R20 ;  /* 0x0000001400147213 */ /* 0x000fe20000000000 */
[----:B-----5:R-:W2:Y:S01]  /*4030*/  LDSM.16.M88.4 R12, [R199+0x4000] ;  /* 0x00400000c70c783b */ /* 0x020ea20000000200 */
[----:B------:R-:W-:Y:S02]  /*4040*/  I2F R97, R97 ;  /* 0x0000006100617306 */ /* 0x000fe40000201400 */
[----:B----4-:R-:W-:Y:S01]  /*4050*/  HMMA.16816.F32.BF16 R36, R24, R16, R36 ;  /* 0x000000101824723c */ /* 0x010fe20000041824 */
[----:B------:R-:W-:Y:S01]  /*4060*/  IMAD.MOV.U32 R106, RZ, RZ, R20 ;  /* 0x000000ffff6a7224 */ /* 0x000fe200078e0014 */
[----:B------:R-:W-:-:S04]  /*4070*/  IABS R20, R21 ;  /* 0x0000001500147213 */ /* 0x000fc80000000000 */
[----:B------:R-:W-:Y:S01]  /*4080*/  I2F R99, R99 ;  /* 0x0000006300637306 */ /* 0x000fe20000201400 */
[----:B------:R-:W-:Y:S01]  /*4090*/  IMAD.IADD R16, R214, 0x1, -R76 ;  /* 0x00000001d6107824 */ /* 0x000fe200078e0a4c */
[----:B------:R-:W-:Y:S01]  /*40a0*/  HMMA.16816.F32.BF16 R32, R24, R18, R32 ;  /* 0x000000121820723c */ /* 0x000fe20000041820 */
[----:B------:R-:W-:-:S03]  /*40b0*/  IMAD.MOV.U32 R108, RZ, RZ, R20 ;  /* 0x000000ffff6c7224 */ /* 0x000fc600078e0014 */
[----:B------:R-:W-:Y:S02]  /*40c0*/  IABS R20, R16 ;  /* 0x0000001000147213 */ /* 0x000fe40000000000 */
[----:B------:R-:W-:Y:S01]  /*40d0*/  LDSM.16.M88.4 R16, [R198+0x8000] ;  /* 0x00800000c610783b */ /* 0x000fe20000000200 */
[----:B------:R-:W-:Y:S01]  /*40e0*/  I2F R106, R106 ;  /* 0x0000006a006a7306 */ /* 0x000fe20000201400 */
[C---:B-1----:R-:W-:Y:S01]  /*40f0*/  HMMA.16816.F32.BF16 R28, R24.reuse, R52, R28 ;  /* 0x00000034181c723c */ /* 0x042fe2000004181c */
[----:B------:R-:W-:Y:S02]  /*4100*/  IMAD.MOV.U32 R109, RZ, RZ, R20 ;  /* 0x000000ffff6d7224 */ /* 0x000fe400078e0014 */
[----:B------:R-:W1:Y:S04]  /*4110*/  LDSM.16.M88.4 R20, [R195+0x10000] ;  /* 0x01000000c314783b */ /* 0x000e680000000200 */
[----:B------:R-:W-:Y:S01]  /*4120*/  IMAD.IADD R52, R214, 0x1, -R80 ;  /* 0x00000001d6347824 */ /* 0x000fe200078e0a50 */
[----:B------:R-:W-:Y:S01]  /*4130*/  HMMA.16816.F32.BF16 R72, R24, R54, R56 ;  /* 0x000000361848723c */ /* 0x000fe20000041838 */
[----:B------:R-:W-:Y:S01]  /*4140*/  LDSM.16.M88.4 R56, [R188+0x4000] ;  /* 0x00400000bc38783b */ /* 0x000fe20000000200 */
[----:B------:R-:W-:Y:S02]  /*4150*/  I2F R109, R109 ;  /* 0x0000006d006d7306 */ /* 0x000fe40000201400 */
[----:B------:R-:W-:-:S04]  /*4160*/  IABS R52, R52 ;  /* 0x0000003400347213 */ /* 0x000fc80000000000 */
[C---:B---3--:R-:W-:Y:S02]  /*4170*/  HMMA.16816.F32.BF16 R36, R48.reuse, R64, R36 ;  /* 0x000000403024723c */ /* 0x048fe40000041824 */
[----:B------:R3:W-:Y:S06]  /*4180*/  I2F R111, R52 ;  /* 0x00000034006f7306 */ /* 0x0007ec0000201400 */
[C---:B--2---:R-:W-:Y:S02]  /*4190*/  HMMA.16816.F32.BF16 R44, R48.reuse, R12, R44 ;  /* 0x0000000c302c723c */ /* 0x044fe4000004182c */
[----:B------:R-:W-:Y:S05]  /*41a0*/  I2F R108, R108 ;  /* 0x0000006c006c7306 */ /* 0x000fea0000201400 */
[C---:B------:R-:W-:Y:S01]  /*41b0*/  IMAD.IADD R12, R214.reuse, 0x1, -R86 ;  /* 0x00000001d60c7824 */ /* 0x040fe200078e0a56 */
[----:B------:R-:W-:Y:S01]  /*41c0*/  HMMA.16816.F32.BF16 R40, R48, R14, R40 ;  /* 0x0000000e3028723c */ /* 0x000fe20000041828 */
[----:B------:R-:W-:Y:S01]  /*41d0*/  IMAD.IADD R13, R214, 0x1, -R88 ;  /* 0x00000001d60d7824 */ /* 0x000fe200078e0a58 */
[----:B---3--:R-:W2:Y:S01]  /*41e0*/  LDSM.16.M88.4 R52, [R197+0x8000] ;  /* 0x00800000c534783b */ /* 0x008ea20000000200 */
[----:B------:R-:W-:Y:S01]  /*41f0*/  I2F R103, R103 ;  /* 0x0000006700677306 */ /* 0x000fe20000201400 */
[----:B------:R-:W-:-:S04]  /*4200*/  IABS R12, R12 ;  /* 0x0000000c000c7213 */ /* 0x000fc80000000000 */
[----:B------:R-:W-:Y:S01]  /*4210*/  HMMA.16816.F32.BF16 R32, R48, R66, R32 ;  /* 0x000000423020723c */ /* 0x000fe20000041820 */
[----:B------:R-:W-:Y:S01]  /*4220*/  IMAD.MOV.U32 R114, RZ, RZ, R12 ;  /* 0x000000ffff727224 */ /* 0x000fe200078e000c */
[----:B------:R-:W-:Y:S01]  /*4230*/  IABS R12, R13 ;  /* 0x0000000d000c7213 */ /* 0x000fe20000000000 */
[----:B------:R-:W-:Y:S05]  /*4240*/  I2F R119, R119 ;  /* 0x0000007700777306 */ /* 0x000fea0000201400 */
[C---:B-1----:R-:W-:Y:S03]  /*4250*/  HMMA.16816.F32.BF16 R44, R16.reuse, R20, R44 ;  /* 0x00000014102c723c */ /* 0x042fe6000004182c */
[----:B------:R1:W-:Y:S04]  /*4260*/  I2F R115, R12 ;  /* 0x0000000c00737306 */ /* 0x0003e80000201400 */
[C---:B------:R-:W-:Y:S01]  /*4270*/  IMAD.IADD R20, R214.reuse, 0x1, -R90 ;  /* 0x00000001d6147824 */ /* 0x040fe200078e0a5a */
[----:B------:R-:W-:Y:S01]  /*4280*/  HMMA.16816.F32.BF16 R40, R16, R22, R40 ;  /* 0x000000161028723c */ /* 0x000fe20000041828 */
[----:B------:R-:W-:-:S02]  /*4290*/  IMAD.IADD R21, R214, 0x1, -R92 ;  /* 0x00000001d6157824 */ /* 0x000fc400078e0a5c */
[----:B------:R-:W-:Y:S01]  /*42a0*/  I2F R114, R114 ;  /* 0x0000007200727306 */ /* 0x000fe20000201400 */
[----:B------:R-:W-:-:S04]  /*42b0*/  IABS R20, R20 ;  /* 0x0000001400147213 */ /* 0x000fc80000000000 */
[----:B------:R-:W-:Y:S01]  /*42c0*/  HMMA.16816.F32.BF16 R68, R24, R62, R68 ;  /* 0x0000003e1844723c */ /* 0x000fe20000041844 */
[----:B------:R-:W-:Y:S01]  /*42d0*/  IMAD.MOV.U32 R116, RZ, RZ, R20 ;  /* 0x000000ffff747224 */ /* 0x000fe200078e0014 */
[----:B------:R-:W-:Y:S01]  /*42e0*/  IABS R20, R21 ;  /* 0x0000001500147213 */ /* 0x000fe20000000000 */
[----:B------:R-:W-:-:S04]  /*42f0*/  IMAD.IADD R21, R214, 0x1, -R94 ;  /* 0x00000001d6157824 */ /* 0x000fc800078e0a5e */
[----:B------:R-:W-:Y:S01]  /*4300*/  IMAD.MOV.U32 R64, RZ, RZ, R20 ;  /* 0x000000ffff407224 */ /* 0x000fe200078e0014 */
[----:B------:R-:W-:Y:S01]  /*4310*/  IABS R20, R21 ;  /* 0x0000001500147213 */ /* 0x000fe20000000000 */
[----:B-1----:R-:W-:Y:S01]  /*4320*/  HMMA.16816.F32.BF16 R12, R24, R60, R8 ;  /* 0x0000003c180c723c */ /* 0x002fe20000041808 */
[----:B------:R-:W1:Y:S01]  /*4330*/  LDSM.16.M88.4 R8, [R195+0x10800] ;  /* 0x01080000c308783b */ /* 0x000e620000000200 */
[----:B------:R-:W-:Y:S03]  /*4340*/  I2F R116, R116 ;  /* 0x0000007400747306 */ /* 0x000fe60000201400 */
[----:B------:R-:W3:Y:S02]  /*4350*/  LDSM.16.M88.4 R24, [R188+0x4800] ;  /* 0x00480000bc18783b */ /* 0x000ee40000000200 */
[----:B------:R-:W-:Y:S01]  /*4360*/  IMAD.IADD R60, R214, 0x1, -R96 ;  /* 0x00000001d63c7824 */ /* 0x000fe200078e0a60 */
[----:B--2---:R-:W-:Y:S02]  /*4370*/  HMMA.16816.F32.BF16 R44, R52, R56, R44 ;  /* 0x00000038342c723c */ /* 0x004fe4000004182c */
[----:B------:R2:W-:Y:S02]  /*4380*/  I2F R65, R20 ;  /* 0x0000001400417306 */ /* 0x0005e40000201400 */
[----:B------:R-:W-:-:S03]  /*4390*/  IABS R60, R60 ;  /* 0x0000003c003c7213 */ /* 0x000fc60000000000 */
[C---:B------:R-:W-:Y:S01]  /*43a0*/  IMAD.IADD R56, R214.reuse, 0x1, -R100 ;  /* 0x00000001d6387824 */ /* 0x040fe200078e0a64 */
[----:B------:R-:W-:Y:S01]  /*43b0*/  HMMA.16816.F32.BF16 R40, R52, R58, R40 ;  /* 0x0000003a3428723c */ /* 0x000fe20000041828 */
[----:B------:R-:W-:Y:S01]  /*43c0*/  IMAD.IADD R57, R214, 0x1, -R102 ;  /* 0x00000001d6397824 */ /* 0x000fe200078e0a66 */
[----:B------:R4:W-:Y:S02]  /*43d0*/  I2F R117, R60 ;  /* 0x0000003c00757306 */ /* 0x0009e40000201400 */
[----:B------:R-:W-:-:S05]  /*43e0*/  IABS R56, R56 ;  /* 0x0000003800387213 */ /* 0x000fca0000000000 */
[----:B------:R-:W-:Y:S01]  /*43f0*/  IMAD.MOV.U32 R118, RZ, RZ, R56 ;  /* 0x000000ffff767224 */ /* 0x000fe200078e0038 */
[----:B--2---:R-:W2:Y:S01]  /*4400*/  LDSM.16.M88.4 R20, [R199+0x5000] ;  /* 0x00500000c714783b */ /* 0x004ea20000000200 */
[----:B------:R-:W-:Y:S01]  /*4410*/  IABS R56, R57 ;  /* 0x0000003900387213 */ /* 0x000fe20000000000 */
[----:B------:R-:W-:Y:S04]  /*4420*/  I2F R64, R64 ;  /* 0x0000004000407306 */ /* 0x000fe80000201400 */
[----:B------:R-:W-:Y:S01]  /*4430*/  FMUL.FTZ R66, R45, c[0x0][0x2ec] ;  /* 0x0000bb002d427a20 */ /* 0x000fe20000410000 */
[----:B----4-:R-:W-:Y:S01]  /*4440*/  LDSM.16.M88.4 R60, [R195+0x11000] ;  /* 0x01100000c33c783b */ /* 0x010fe20000000200 */
[----:B------:R-:W-:Y:S02]  /*4450*/  FMUL.FTZ R44, R44, c[0x0][0x2ec] ;  /* 0x0000bb002c2c7a20 */ /* 0x000fe40000410000 */
[----:B------:R4:W-:Y:S01]  /*4460*/  I2F R120, R56 ;  /* 0x0000003800787306 */ /* 0x0009e20000201400 */
[----:B------:R-:W-:-:S02]  /*4470*/  FMUL.FTZ R45, R46, c[0x0][0x2ec] ;  /* 0x0000bb002e2d7a20 */ /* 0x000fc40000410000 */
[----:B------:R-:W-:Y:S01]  /*4480*/  FMUL.FTZ R47, R47, c[0x0][0x2ec] ;  /* 0x0000bb002f2f7a20 */ /* 0x000fe20000410000 */
[C---:B-1----:R-:W-:Y:S01]  /*4490*/  HMMA.16816.F32.BF16 R36, R16.reuse, R8, R36 ;  /* 0x000000081024723c */ /* 0x042fe20000041824 */
[----:B------:R-:W-:Y:S02]  /*44a0*/  FMUL.FTZ R42, R42, c[0x0][0x2ec] ;  /* 0x0000bb002a2a7a20 */ /* 0x000fe40000410000 */
[----:B------:R-:W-:Y:S01]  /*44b0*/  FMUL.FTZ R40, R40, c[0x0][0x2ec] ;  /* 0x0000bb0028287a20 */ /* 0x000fe20000410000 */
[----:B------:R-:W-:Y:S01]  /*44c0*/  MUFU.TANH R44, R44 ;  /* 0x0000002c002c7308 */ /* 0x000fe20000002400 */
[----:B------:R-:W-:Y:S02]  /*44d0*/  FMUL.FTZ R46, R41, c[0x0][0x2ec] ;  /* 0x0000bb00292e7a20 */ /* 0x000fe40000410000 */
[----:B------:R-:W-:Y:S01]  /*44e0*/  FMUL.FTZ R41, R43, c[0x0][0x2ec] ;  /* 0x0000bb002b297a20 */ /* 0x000fe20000410000 */
[----:B------:R-:W-:Y:S01]  /*44f0*/  HMMA.16816.F32.BF16 R32, R16, R10, R32 ;  /* 0x0000000a1020723c */ /* 0x000fe20000041820 */
[----:B------:R-:W-:Y:S03]  /*4500*/  LDSM.16.M88.4 R8, [R188+0x5000] ;  /* 0x00500000bc08783b */ /* 0x000fe60000000200 */
[----:B------:R-:W1:Y:S01]  /*4510*/  MUFU.TANH R42, R42 ;  /* 0x0000002a002a7308 */ /* 0x000e620000002400 */
[----:B----4-:R-:W4:Y:S07]  /*4520*/  LDSM.16.M88.4 R56, [R199+0x5800] ;  /* 0x00580000c738783b */ /* 0x010f2e0000000200 */
[----:B------:R-:W-:Y:S04]  /*4530*/  MUFU.TANH R45, R45 ;  /* 0x0000002d002d7308 */ /* 0x000fe80000002400 */
[----:B---3--:R-:W-:Y:S04]  /*4540*/  HMMA.16816.F32.BF16 R36, R52, R24, R36 ;  /* 0x000000183424723c */ /* 0x008fe80000041824 */
[----:B------:R-:W3:Y:S01]  /*4550*/  MUFU.TANH R47, R47 ;  /* 0x0000002f002f7308 */ /* 0x000ee20000002400 */
[----:B-1----:R-:W-:-:S03]  /*4560*/  FFMA.FTZ R6, R109, -UR19, R42 ;  /* 0x800000136d067c23 */ /* 0x002fc6000801002a */
[----:B--2---:R-:W-:Y:S02]  /*4570*/  HMMA.16816.F32.BF16 R28, R48, R20, R28 ;  /* 0x00000014301c723c */ /* 0x004fe4000004181c */
[----:B------:R-:W-:Y:S02]  /*4580*/  FSEL R6, R6, -INF , !P0 ;  /* 0xff80000006067808 */ /* 0x000fe40004000000 */
[----:B------:R-:W1:Y:S01]  /*4590*/  MUFU.TANH R40, R40 ;  /* 0x0000002800287308 */ /* 0x000e620000002400 */
[----:B------:R-:W-:-:S03]  /*45a0*/  ISETP.GE.AND P0, PT, R84, R215, PT ;  /* 0x000000d75400720c */ /* 0x000fc60003f06270 */
[----:B------:R-:W-:Y:S01]  /*45b0*/  HMMA.16816.F32.BF16 R72, R48, R22, R72 ;  /* 0x000000163048723c */ /* 0x000fe20000041848 */
[----:B------:R-:W2:Y:S01]  /*45c0*/  LDSM.16.M88.4 R20, [R195+0x11800] ;  /* 0x01180000c314783b */ /* 0x000ea20000000200 */
[----:B------:R-:W-:Y:S02]  /*45d0*/  ISETP.LT.OR P0, PT, R84, R216, P0 ;  /* 0x000000d85400720c */ /* 0x000fe40000701670 */
[----:B------:R-:W5:Y:S01]  /*45e0*/  MUFU.TANH R66, R66 ;  /* 0x0000004200427308 */ /* 0x000f620000002400 */
[----:B---3--:R-:W-:-:S03]  /*45f0*/  FFMA.FTZ R4, R108, -UR19, R47 ;  /* 0x800000136c047c23 */ /* 0x008fc6000801002f */
[----:B------:R-:W-:Y:S01]  /*4600*/  HMMA.16816.F32.BF16 R32, R52, R26, R32 ;  /* 0x0000001a3420723c */ /* 0x000fe20000041820 */
[----:B------:R-:W3:Y:S01]  /*4610*/  LDSM.16.M88.4 R24, [R188+0x5800] ;  /* 0x00580000bc18783b */ /* 0x000ee20000000200 */
[----:B------:R-:W-:Y:S01]  /*4620*/  FMUL.FTZ R36, R36, c[0x0][0x2ec] ;  /* 0x0000bb0024247a20 */ /* 0x000fe20000410000 */
[----:B------:R-:W-:Y:S01]  /*4630*/  FSEL R4, R4, -INF , !P2 ;  /* 0xff80000004047808 */ /* 0x000fe20005000000 */
[----:B------:R-:W-:Y:S01]  /*4640*/  FMUL.FTZ R38, R38, c[0x0][0x2ec] ;  /* 0x0000bb0026267a20 */ /* 0x000fe20000410000 */
[----:B------:R-:W-:Y:S01]  /*4650*/  MUFU.TANH R46, R46 ;  /* 0x0000002e002e7308 */ /* 0x000fe20000002400 */
[----:B------:R-:W-:Y:S01]  /*4660*/  FMUL.FTZ R39, R39, c[0x0][0x2ec] ;  /* 0x0000bb0027277a20 */ /* 0x000fe20000410000 */
[----:B------:R-:W-:Y:S01]  /*4670*/  ISETP.GE.AND P2, PT, R80, R212, PT ;  /* 0x000000d45000720c */ /* 0x000fe20003f46270 */
[----:B----4-:R-:W-:Y:S01]  /*4680*/  HMMA.16816.F32.BF16 R12, R48, R56, R12 ;  /* 0x00000038300c723c */ /* 0x010fe2000004180c */
[----:B------:R-:W-:Y:S01]  /*4690*/  FMUL.FTZ R37, R37, c[0x0][0x2ec] ;  /* 0x0000bb0025257a20 */ /* 0x000fe20000410000 */
[----:B------:R-:W-:-:S04]  /*46a0*/  DEPBAR.LE SB0, 0x0 ;  /* 0x000080000000791a */ /* 0x000fc80000000000 */
[----:B------:R-:W-:Y:S01]  /*46b0*/  MUFU.TANH R41, R41 ;  /* 0x0000002900297308 */ /* 0x000fe20000002400 */
[----:B-1----:R-:W-:Y:S01]  /*46c0*/  FFMA.FTZ R81, R81, -UR19, R40 ;  /* 0x8000001351517c23 */ /* 0x002fe20008010028 */
[----:B------:R-:W-:Y:S01]  /*46d0*/  HMMA.16816.F32.BF16 R28, R16, R60, R28 ;  /* 0x0000003c101c723c */ /* 0x000fe2000004181c */
[----:B-----5:R-:W-:Y:S01]  /*46e0*/  FFMA.FTZ R66, R79, -UR19, R66 ;  /* 0x800000134f427c23 */ /* 0x020fe20008010042 */
[----:B------:R-:W-:-:S04]  /*46f0*/  ISETP.LT.OR P2, PT, R80, R213, P2 ;  /* 0x000000d55000720c */ /* 0x000fc80001741670 */
[----:B------:R-:W1:Y:S02]  /*4700*/  MUFU.TANH R36, R36 ;  /* 0x0000002400247308 */ /* 0x000e640000002400 */
[----:B------:R-:W-:Y:S01]  /*4710*/  HMMA.16816.F32.BF16 R68, R48, R58, R68 ;  /* 0x0000003a3044723c */ /* 0x000fe20000041844 */
[----:B------:R-:W-:Y:S02]  /*4720*/  FMUL.FTZ R32, R32, c[0x0][0x2ec] ;  /* 0x0000bb0020207a20 */ /* 0x000fe40000410000 */
[----:B------:R-:W-:-:S03]  /*4730*/  FMUL.FTZ R35, R35, c[0x0][0x2ec] ;  /* 0x0000bb0023237a20 */ /* 0x000fc60000410000 */
[----:B------:R-:W4:Y:S02]  /*4740*/  MUFU.TANH R38, R38 ;  /* 0x0000002600267308 */ /* 0x000f240000002400 */
[C---:B------:R-:W-:Y:S06]  /*4750*/  HMMA.16816.F32.BF16 R72, R16.reuse, R62, R72 ;  /* 0x0000003e1048723c */ /* 0x040fec0000041848 */
[----:B------:R-:W5:Y:S02]  /*4760*/  MUFU.TANH R32, R32 ;  /* 0x0000002000207308 */ /* 0x000f640000002400 */
[----:B--2---:R-:W-:Y:S06]  /*4770*/  HMMA.16816.F32.BF16 R12, R16, R20, R12 ;  /* 0x00000014100c723c */ /* 0x004fec000004180c */
[----:B------:R-:W2:Y:S01]  /*4780*/  MUFU.TANH R48, R39 ;  /* 0x0000002700307308 */ /* 0x000ea20000002400 */
[----:B------:R-:W-:Y:S01]  /*4790*/  FFMA.FTZ R21, R77, -UR19, R44 ;  /* 0x800000134d157c23 */ /* 0x000fe2000801002c */
[----:B------:R-:W-:Y:S01]  /*47a0*/  HMMA.16816.F32.BF16 R28, R52, R8, R28 ;  /* 0x00000008341c723c */ /* 0x000fe2000004181c */
[----:B------:R-:W-:-:S03]  /*47b0*/  FFMA.FTZ R20, R106, -UR19, R45 ;  /* 0x800000136a147c23 */ /* 0x000fc6000801002d */
[----:B------:R-:W-:Y:S02]  /*47c0*/  FSEL R21, R21, -INF , !P4 ;  /* 0xff80000015157808 */ /* 0x000fe40006000000 */
[----:B------:R-:W-:Y:S01]  /*47d0*/  MUFU.TANH R56, R37 ;  /* 0x0000002500387308 */ /* 0x000fe20000002400 */
[----:B------:R-:W-:Y:S01]  /*47e0*/  FMUL.FTZ R8, R33, c[0x0][0x2ec] ;  /* 0x0000bb0021087a20 */ /* 0x000fe20000410000 */
[----:B------:R-:W-:Y:S01]  /*47f0*/  HMMA.16816.F32.BF16 R68, R16, R22, R68 ;  /* 0x000000161044723c */ /* 0x000fe20000041844 */
[----:B------:R-:W-:Y:S01]  /*4800*/  FMUL.FTZ R33, R34, c[0x0][0x2ec] ;  /* 0x0000bb0022217a20 */ /* 0x000fe20000410000 */
[----:B------:R-:W-:Y:S01]  /*4810*/  FSEL R20, R20, -INF , !P5 ;  /* 0xff80000014147808 */ /* 0x000fe20006800000 */
[----:B-1----:R-:W-:Y:S01]  /*4820*/  FFMA.FTZ R9, R85, -UR19, R36 ;  /* 0x8000001355097c23 */ /* 0x002fe20008010024 */
[----:B------:R-:W-:Y:S02]  /*4830*/  ISETP.GE.AND P4, PT, R78, R212, PT ;  /* 0x000000d44e00720c */ /* 0x000fe40003f86270 */
[----:B------:R-:W-:Y:S01]  /*4840*/  MUFU.TANH R8, R8 ;  /* 0x0000000800087308 */ /* 0x000fe20000002400 */
[----:B------:R-:W-:Y:S01]  /*4850*/  ISETP.GE.AND P5, PT, R80, R215, PT ;  /* 0x000000d75000720c */ /* 0x000fe20003fa6270 */
[----:B------:R-:W-:Y:S01]  /*4860*/  HMMA.16816.F32.BF16 R72, R52, R10, R72 ;  /* 0x0000000a3448723c */ /* 0x000fe20000041848 */
[----:B----4-:R-:W-:Y:S01]  /*4870*/  FFMA.FTZ R16, R111, -UR19, R38 ;  /* 0x800000136f107c23 */ /* 0x010fe20008010026 */
[----:B------:R-:W-:-:S02]  /*4880*/  ISETP.LT.OR P4, PT, R78, R213, P4 ;  /* 0x000000d54e00720c */ /* 0x000fc40002781670 */
[----:B------:R-:W-:Y:S02]  /*4890*/  ISETP.LT.OR P5, PT, R80, R216, P5 ;  /* 0x000000d85000720c */ /* 0x000fe40002fa1670 */
[----:B------:R-:W-:Y:S01]  /*48a0*/  MUFU.TANH R33, R33 ;  /* 0x0000002100217308 */ /* 0x000fe20000002400 */
[----:B-----5:R-:W-:Y:S01]  /*48b0*/  FFMA.FTZ R11, R89, -UR19, R32 ;  /* 0x80000013590b7c23 */ /* 0x020fe20008010020 */
[C---:B---3--:R-:W-:Y:S01]  /*48c0*/  HMMA.16816.F32.BF16 R12, R52.reuse, R24, R12 ;  /* 0x00000018340c723c */ /* 0x048fe2000004180c */
[----:B------:R-:W-:Y:S01]  /*48d0*/  FMUL.FTZ R31, R31, c[0x0][0x2ec] ;  /* 0x0000bb001f1f7a20 */ /* 0x000fe20000410000 */
[----:B------:R-:W-:Y:S01]  /*48e0*/  FSEL R9, R9, -INF , !P5 ;  /* 0xff80000009097808 */ /* 0x000fe20006800000 */
[----:B------:R-:W-:Y:S01]  /*48f0*/  FMUL.FTZ R29, R29, c[0x0][0x2ec] ;  /* 0x0000bb001d1d7a20 */ /* 0x000fe20000410000 */
[----:B------:R-:W-:Y:S01]  /*4900*/  FSEL R11, R11, -INF , !P0 ;  /* 0xff8000000b0b7808 */ /* 0x000fe20004000000 */
[----:B------:R-:W-:Y:S01]  /*4910*/  FMUL.FTZ R2, R30, c[0x0][0x2ec] ;  /* 0x0000bb001e027a20 */ /* 0x000fe20000410000 */
[----:B------:R-:W-:Y:S01]  /*4920*/  MUFU.TANH R35, R35 ;  /* 0x0000002300237308 */ /* 0x000fe20000002400 */
[----:B------:R-:W-:Y:S01]  /*4930*/  FMUL.FTZ R28, R28, c[0x0][0x2ec] ;  /* 0x0000bb001c1c7a20 */ /* 0x000fe20000410000 */
[----:B------:R-:W-:Y:S01]  /*4940*/  HMMA.16816.F32.BF16 R68, R52, R26, R68 ;  /* 0x0000001a3444723c */ /* 0x000fe20000041844 */
[-C--:B------:R-:W-:Y:S01]  /*4950*/  ISETP.GE.AND P0, PT, R90, R212.reuse, PT ;  /* 0x000000d45a00720c */ /* 0x080fe20003f06270 */
[----:B------:R-:W-:Y:S01]  /*4960*/  FFMA.FTZ R25, R83, -UR19, R46 ;  /* 0x8000001353197c23 */ /* 0x000fe2000801002e */
[----:B------:R-:W-:Y:S01]  /*4970*/  FSEL R16, R16, -INF , !P2 ;  /* 0xff80000010107808 */ /* 0x000fe20005000000 */
[----:B--2---:R-:W-:Y:S01]  /*4980*/  FFMA.FTZ R10, R113, -UR19, R48 ;  /* 0x80000013710a7c23 */ /* 0x004fe20008010030 */
[----:B------:R-:W-:Y:S01]  /*4990*/  ISETP.LT.OR P0, PT, R90, R213, P0 ;  /* 0x000000d55a00720c */ /* 0x000fe20000701670 */
[----:B------:R-:W1:Y:S01]  /*49a0*/  MUFU.TANH R31, R31 ;  /* 0x0000001f001f7308 */ /* 0x000e620000002400 */
[----:B------:R-:W-:Y:S01]  /*49b0*/  FSEL R25, R25, -INF , !P3 ;  /* 0xff80000019197808 */ /* 0x000fe20005800000 */
[----:B------:R-:W-:Y:S01]  /*49c0*/  FMUL.FTZ R19, R74, c[0x0][0x2ec] ;  /* 0x0000bb004a137a20 */ /* 0x000fe20000410000 */
[-C--:B------:R-:W-:Y:S01]  /*49d0*/  ISETP.GE.AND P3, PT, R84, R212.reuse, PT ;  /* 0x000000d45400720c */ /* 0x080fe20003f66270 */
[----:B------:R-:W-:Y:S01]  /*49e0*/  FMUL.FTZ R42, R72, c[0x0][0x2ec] ;  /* 0x0000bb00482a7a20 */ /* 0x000fe20000410000 */
[----:B------:R-:W-:Y:S01]  /*49f0*/  ISETP.GE.AND P5, PT, R86, R212, PT ;  /* 0x000000d45600720c */ /* 0x000fe20003fa6270 */
[----:B------:R-:W-:Y:S01]  /*4a00*/  FMUL.FTZ R24, R73, c[0x0][0x2ec] ;  /* 0x0000bb0049187a20 */ /* 0x000fe20000410000 */
[----:B------:R-:W-:Y:S01]  /*4a10*/  ISETP.GE.AND P2, PT, R88, R215, PT ;  /* 0x000000d75800720c */ /* 0x000fe20003f46270 */
[----:B------:R2:W3:Y:S01]  /*4a20*/  MUFU.TANH R30, R29 ;  /* 0x0000001d001e7308 */ /* 0x0004e20000002400 */
[----:B------:R-:W-:Y:S01]  /*4a30*/  FMUL.FTZ R18, R75, c[0x0][0x2ec] ;  /* 0x0000bb004b127a20 */ /* 0x000fe20000410000 */
[-C--:B------:R-:W-:Y:S01]  /*4a40*/  ISETP.LT.OR P3, PT, R84, R213.reuse, P3 ;  /* 0x000000d55400720c */ /* 0x080fe20001f61670 */
[----:B------:R-:W-:Y:S01]  /*4a50*/  FMUL.FTZ R26, R14, c[0x0][0x2ec] ;  /* 0x0000bb000e1a7a20 */ /* 0x000fe20000410000 */
[----:B------:R-:W-:Y:S01]  /*4a60*/  ISETP.LT.OR P5, PT, R86, R213, P5 ;  /* 0x000000d55600720c */ /* 0x000fe20002fa1670 */
[----:B------:R-:W-:Y:S01]  /*4a70*/  FMUL.FTZ R12, R12, c[0x0][0x2ec] ;  /* 0x0000bb000c0c7a20 */ /* 0x000fe20000410000 */
[----:B------:R-:W-:Y:S01]  /*4a80*/  ISETP.LT.OR P2, PT, R88, R216, P2 ;  /* 0x000000d85800720c */ /* 0x000fe20001741670 */
[----:B------:R-:W-:Y:S01]  /*4a90*/  FMUL.FTZ R14, R15, c[0x0][0x2ec] ;  /* 0x0000bb000f0e7a20 */ /* 0x000fe20000410000 */
[----:B------:R4:W5:Y:S01]  /*4aa0*/  MUFU.TANH R34, R28 ;  /* 0x0000001c00227308 */ /* 0x0009620000002400 */
[----:B-1----:R-:W-:-:S02]  /*4ab0*/  FFMA.FTZ R31, R116, -UR19, R31 ;  /* 0x80000013741f7c23 */ /* 0x002fc4000801001f */
[----:B------:R-:W-:Y:S02]  /*4ac0*/  FMUL.FTZ R32, R69, c[0x0][0x2ec] ;  /* 0x0000bb0045207a20 */ /* 0x000fe40000410000 */
[----:B------:R-:W-:Y:S01]  /*4ad0*/  FMUL.FTZ R71, R71, c[0x0][0x2ec] ;  /* 0x0000bb0047477a20 */ /* 0x000fe20000410000 */
[----:B------:R-:W-:Y:S01]  /*4ae0*/  FSEL R174, R31, -INF , !P0 ;  /* 0xff8000001fae7808 */ /* 0x000fe20004000000 */
[----:B------:R-:W-:Y:S01]  /*4af0*/  FMUL.FTZ R23, R13, c[0x0][0x2ec] ;  /* 0x0000bb000d177a20 */ /* 0x000fe20000410000 */
[----:B------:R1:W1:Y:S01]  /*4b00*/  MUFU.TANH R40, R2 ;  /* 0x0000000200287308 */ /* 0x0002620000002400 */
[----:B--2---:R-:W-:Y:S01]  /*4b10*/  FSEL R29, R81, -INF , !P1 ;  /* 0xff800000511d7808 */ /* 0x004fe20004800000 */
[----:B---3--:R-:W-:Y:S01]  /*4b20*/  FFMA.FTZ R95, R95, -UR19, R30 ;  /* 0x800000135f5f7c23 */ /* 0x008fe2000801001e */
[-C--:B------:R-:W-:Y:S01]  /*4b30*/  ISETP.GE.AND P1, PT, R82, R212.reuse, PT ;  /* 0x000000d45200720c */ /* 0x080fe20003f26270 */
[----:B------:R-:W-:Y:S01]  /*4b40*/  FMUL.FTZ R30, R68, c[0x0][0x2ec] ;  /* 0x0000bb00441e7a20 */ /* 0x000fe20000410000 */
[-C--:B------:R-:W-:Y:S01]  /*4b50*/  ISETP.GE.AND P0, PT, R96, R212.reuse, PT ;  /* 0x000000d46000720c */ /* 0x080fe20003f06270 */
[----:B------:R-:W-:Y:S01]  /*4b60*/  FMUL.FTZ R70, R70, c[0x0][0x2ec] ;  /* 0x0000bb0046467a20 */ /* 0x000fe20000410000 */
[----:B------:R-:W-:Y:S01]  /*4b70*/  ISETP.LT.OR P1, PT, R82, R213, P1 ;  /* 0x000000d55200720c */ /* 0x000fe20000f21670 */
[----:B------:R-:W2:Y:S01]  /*4b80*/  MUFU.TANH R19, R19 ;  /* 0x0000001300137308 */ /* 0x000ea20000002400 */
[----:B----4-:R-:W-:Y:S01]  /*4b90*/  FSEL R28, R66, -INF , !P6 ;  /* 0xff800000421c7808 */ /* 0x010fe20007000000 */
[----:B------:R-:W-:Y:S01]  /*4ba0*/  FFMA.FTZ R13, R91, -UR19, R8 ;  /* 0x800000135b0d7c23 */ /* 0x000fe20008010008 */
[----:B------:R-:W-:Y:S01]  /*4bb0*/  FSEL R10, R10, -INF , !P1 ;  /* 0xff8000000a0a7808 */ /* 0x000fe20004800000 */
[----:B------:R-:W-:Y:S01]  /*4bc0*/  FFMA.FTZ R17, R87, -UR19, R56 ;  /* 0x8000001357117c23 */ /* 0x000fe20008010038 */
[----:B------:R-:W-:Y:S01]  /*4bd0*/  ISETP.GE.AND P6, PT, R82, R215, PT ;  /* 0x000000d75200720c */ /* 0x000fe20003fc6270 */
[----:B------:R-:W-:Y:S01]  /*4be0*/  FFMA.FTZ R33, R112, -UR19, R33 ;  /* 0x8000001370217c23 */ /* 0x000fe20008010021 */
[----:B------:R-:W-:Y:S01]  /*4bf0*/  ISETP.GE.AND P1, PT, R88, R212, PT ;  /* 0x000000d45800720c */ /* 0x000fe20003f26270 */
[----:B------:R-:W3:Y:S01]  /*4c00*/  MUFU.TANH R26, R26 ;  /* 0x0000001a001a7308 */ /* 0x000ee20000002400 */
[----:B-1----:R-:W-:Y:S01]  /*4c10*/  FFMA.FTZ R2, R110, -UR19, R41 ;  /* 0x800000136e027c23 */ /* 0x002fe20008010029 */
[----:B------:R-:W-:Y:S01]  /*4c20*/  ISETP.LT.OR P6, PT, R82, R216, P6 ;  /* 0x000000d85200720c */ /* 0x000fe200037c1670 */
[----:B------:R-:W-:Y:S01]  /*4c30*/  FFMA.FTZ R8, R114, -UR19, R35 ;  /* 0x8000001372087c23 */ /* 0x000fe20008010023 */
[----:B------:R-:W-:Y:S01]  /*4c40*/  ISETP.LT.OR P1, PT, R88, R213, P1 ;  /* 0x000000d55800720c */ /* 0x000fe20000f21670 */
[----:B-----5:R-:W-:Y:S01]  /*4c50*/  FFMA.FTZ R34, R93, -UR19, R34 ;  /* 0x800000135d227c23 */ /* 0x020fe20008010022 */
[----:B------:R-:W-:Y:S01]  /*4c60*/  FSEL R2, R2, -INF , !P4 ;  /* 0xff80000002027808 */ /* 0x000fe20006000000 */
[----:B------:R-:W-:Y:S01]  /*4c70*/  FFMA.FTZ R40, R115, -UR19, R40 ;  /* 0x8000001373287c23 */ /* 0x000fe20008010028 */
[----:B------:R-:W1:Y:S01]  /*4c80*/  MUFU.TANH R42, R42 ;  /* 0x0000002a002a7308 */ /* 0x000e620000002400 */
[----:B------:R-:W-:Y:S01]  /*4c90*/  ISETP.GE.AND P4, PT, R86, R215, PT ;  /* 0x000000d75600720c */ /* 0x000fe20003f86270 */
[----:B--2---:R-:W-:Y:S01]  /*4ca0*/  FFMA.FTZ R64, R64, -UR19, R19 ;  /* 0x8000001340407c23 */ /* 0x004fe20008010013 */
[----:B------:R-:W-:-:S02]  /*4cb0*/  ISETP.LT.OR P0, PT, R96, R213, P0 ;  /* 0x000000d56000720c */ /* 0x000fc40000701670 */
[----:B------:R-:W-:Y:S02]  /*4cc0*/  ISETP.LT.OR P4, PT, R86, R216, P4 ;  /* 0x000000d85600720c */ /* 0x000fe40002781670 */
[----:B------:R-:W-:Y:S01]  /*4cd0*/  FSEL R17, R17, -INF , !P6 ;  /* 0xff80000011117808 */ /* 0x000fe20007000000 */
[----:B------:R-:W2:Y:S01]  /*4ce0*/  MUFU.TANH R24, R24 ;  /* 0x0000001800187308 */ /* 0x000ea20000002400 */
[----:B---3--:R-:W-:Y:S01]  /*4cf0*/  FFMA.FTZ R26, R117, -UR19, R26 ;  /* 0x80000013751a7c23 */ /* 0x008fe2000801001a */
[----:B------:R-:W-:Y:S02]  /*4d00*/  FSEL R13, R13, -INF , !P4 ;  /* 0xff8000000d0d7808 */ /* 0x000fe40006000000 */
[----:B------:R-:W-:Y:S02]  /*4d10*/  FSEL R8, R8, -INF , !P5 ;  /* 0xff80000008087808 */ /* 0x000fe40006800000 */
[----:B------:R-:W-:Y:S02]  /*4d20*/  FSEL R169, R34, -INF , !P2 ;  /* 0xff80000022a97808 */ /* 0x000fe40005000000 */
[----:B------:R-:W3:Y:S01]  /*4d30*/  MUFU.TANH R18, R18 ;  /* 0x0000001200127308 */ /* 0x000ee20000002400 */
[----:B------:R-:W-:Y:S01]  /*4d40*/  FSEL R164, R40, -INF , !P1 ;  /* 0xff80000028a47808 */ /* 0x000fe20004800000 */
[----:B-1----:R-:W-:Y:S01]  /*4d50*/  FFMA.FTZ R42, R97, -UR19, R42 ;  /* 0x80000013612a7c23 */ /* 0x002fe2000801002a */
[----:B------:R-:W-:-:S02]  /*4d60*/  ISETP.GE.AND P6, PT, R90, R215, PT ;  /* 0x000000d75a00720c */ /* 0x000fc40003fc6270 */
[-C--:B------:R-:W-:Y:S02]  /*4d70*/  ISETP.GE.AND P4, PT, R94, R215.reuse, PT ;  /* 0x000000d75e00720c */ /* 0x080fe40003f86270 */
[-C--:B------:R-:W-:Y:S01]  /*4d80*/  ISETP.GE.AND P5, PT, R92, R212.reuse, PT ;  /* 0x000000d45c00720c */ /* 0x080fe20003fa6270 */
[----:B------:R1:W4:Y:S01]  /*4d90*/  MUFU.TANH R22, R12 ;  /* 0x0000000c00167308 */ /* 0x0003220000002400 */
[----:B------:R-:W-:Y:S01]  /*4da0*/  ISETP.GE.AND P2, PT, R94, R212, PT ;  /* 0x000000d45e00720c */ /* 0x000fe20003f46270 */
[----:B--2---:R-:W-:Y:S01]  /*4db0*/  FFMA.FTZ R24, R99, -UR19, R24 ;  /* 0x8000001363187c23 */ /* 0x004fe20008010018 */
[----:B------:R-:W-:Y:S02]  /*4dc0*/  ISETP.GE.AND P1, PT, R96, R215, PT ;  /* 0x000000d76000720c */ /* 0x000fe40003f26270 */
[----:B------:R-:W-:Y:S02]  /*4dd0*/  FSEL R166, R26, -INF , !P0 ;  /* 0xff8000001aa67808 */ /* 0x000fe40004000000 */
[----:B------:R-:W-:Y:S01]  /*4de0*/  PLOP3.LUT P0, PT, PT, PT, UP0, 0x80, 0x0 ;  /* 0x000000000000781c */ /* 0x000fe20003f0f008 */
[----:B------:R-:W-:Y:S01]  /*4df0*/  I2F R118, R118 ;  /* 0x0000007600767306 */ /* 0x000fe20000201400 */
[----:B---3--:R-:W-:Y:S01]  /*4e00*/  FFMA.FTZ R18, R65, -UR19, R18 ;  /* 0x8000001341127c23 */ /* 0x008fe20008010012 */
[----:B------:R-:W-:-:S02]  /*4e10*/  ISETP.LT.OR P6, PT, R90, R216, P6 ;  /* 0x000000d85a00720c */ /* 0x000fc400037c1670 */
[----:B------:R-:W-:Y:S02]  /*4e20*/  ISETP.LT.OR P5, PT, R92, R213, P5 ;  /* 0x000000d55c00720c */ /* 0x000fe40002fa1670 */
[-C--:B------:R-:W-:Y:S02]  /*4e30*/  ISETP.LT.OR P4, PT, R94, R216.reuse, P4 ;  /* 0x000000d85e00720c */ /* 0x080fe40002781670 */
[----:B------:R-:W2:Y:S01]  /*4e40*/  MUFU.TANH R15, R23 ;  /* 0x00000017000f7308 */ /* 0x000ea20000002400 */
[----:B-1----:R-:W-:Y:S01]  /*4e50*/  FSEL R12, R33, -INF , !P3 ;  /* 0xff800000210c7808 */ /* 0x002fe20005800000 */
[----:B----4-:R-:W-:Y:S01]  /*4e60*/  FFMA.FTZ R22, R101, -UR19, R22 ;  /* 0x8000001365167c23 */ /* 0x010fe20008010016 */
[----:B------:R-:W-:Y:S02]  /*4e70*/  ISETP.GE.AND P3, PT, R92, R215, PT ;  /* 0x000000d75c00720c */ /* 0x000fe40003f66270 */
[----:B------:R-:W-:Y:S02]  /*4e80*/  ISETP.LT.OR P2, PT, R94, R213, P2 ;  /* 0x000000d55e00720c */ /* 0x000fe40001741670 */
[-C--:B------:R-:W-:Y:S01]  /*4e90*/  ISETP.LT.OR P3, PT, R92, R216.reuse, P3 ;  /* 0x000000d85c00720c */ /* 0x080fe20001f61670 */
[----:B------:R-:W1:Y:S01]  /*4ea0*/  MUFU.TANH R14, R14 ;  /* 0x0000000e000e7308 */ /* 0x000e620000002400 */
[----:B------:R-:W-:-:S02]  /*4eb0*/  ISETP.LT.OR P1, PT, R96, R216, P1 ;  /* 0x000000d86000720c */ /* 0x000fc40000f21670 */
[----:B------:R-:W-:Y:S02]  /*4ec0*/  FSEL R161, R95, -INF , !P6 ;  /* 0xff8000005fa17808 */ /* 0x000fe40007000000 */
[----:B------:R-:W-:Y:S02]  /*4ed0*/  FSEL R167, R42, -INF , !P3 ;  /* 0xff8000002aa77808 */ /* 0x000fe40005800000 */
[----:B------:R-:W-:Y:S01]  /*4ee0*/  FSEL R168, R64, -INF , !P5 ;  /* 0xff80000040a87808 */ /* 0x000fe20006800000 */
[----:B------:R-:W3:Y:S01]  /*4ef0*/  MUFU.TANH R30, R30 ;  /* 0x0000001e001e7308 */ /* 0x000ee20000002400 */
[----:B------:R-:W-:Y:S01]  /*4f00*/  FSEL R163, R24, -INF , !P4 ;  /* 0xff80000018a37808 */ /* 0x000fe20006000000 */
[----:B--2---:R-:W-:Y:S01]  /*4f10*/  FFMA.FTZ R15, R104, -UR19, R15 ;  /* 0x80000013680f7c23 */ /* 0x004fe2000801000f */
[----:B------:R-:W-:Y:S02]  /*4f20*/  FSEL R172, R18, -INF , !P2 ;  /* 0xff80000012ac7808 */ /* 0x000fe40005000000 */
[----:B------:R-:W-:-:S02]  /*4f30*/  FSEL R173, R22, -INF , !P1 ;  /* 0xff80000016ad7808 */ /* 0x000fc40004800000 */
[CC--:B------:R-:W-:Y:S01]  /*4f40*/  ISETP.GE.AND P6, PT, R98.reuse, R215.reuse, PT ;  /* 0x000000d76200720c */ /* 0x0c0fe20003fc6270 */
[----:B------:R-:W2:Y:S01]  /*4f50*/  MUFU.TANH R32, R32 ;  /* 0x0000002000207308 */ /* 0x000ea20000002400 */
[-C--:B------:R-:W-:Y:S01]  /*4f60*/  ISETP.GE.AND P3, PT, R98, R212.reuse, PT ;  /* 0x000000d46200720c */ /* 0x080fe20003f66270 */
[----:B-1----:R-:W-:Y:S01]  /*4f70*/  FFMA.FTZ R14, R119, -UR19, R14 ;  /* 0x80000013770e7c23 */ /* 0x002fe2000801000e */
[-C--:B------:R-:W-:Y:S02]  /*4f80*/  ISETP.GE.AND P5, PT, R100, R215.reuse, PT ;  /* 0x000000d76400720c */ /* 0x080fe40003fa6270 */
[----:B------:R-:W-:Y:S02]  /*4f90*/  ISETP.GE.AND P4, PT, R102, R215, PT ;  /* 0x000000d76600720c */ /* 0x000fe40003f86270 */
[-C--:B------:R-:W-:Y:S01]  /*4fa0*/  ISETP.GE.AND P2, PT, R100, R212.reuse, PT ;  /* 0x000000d46400720c */ /* 0x080fe20003f46270 */
[----:B------:R-:W1:Y:S01]  /*4fb0*/  MUFU.TANH R19, R70 ;  /* 0x0000004600137308 */ /* 0x000e620000002400 */
[----:B------:R-:W-:Y:S01]  /*4fc0*/  ISETP.GE.AND P1, PT, R102, R212, PT ;  /* 0x000000d46600720c */ /* 0x000fe20003f26270 */
[----:B---3--:R-:W-:Y:S01]  /*4fd0*/  FFMA.FTZ R30, R103, -UR19, R30 ;  /* 0x80000013671e7c23 */ /* 0x008fe2000801001e */
[----:B------:R-:W-:-:S02]  /*4fe0*/  ISETP.LT.OR P6, PT, R98, R216, P6 ;  /* 0x000000d86200720c */ /* 0x000fc400037c1670 */
[-C--:B------:R-:W-:Y:S02]  /*4ff0*/  ISETP.LT.OR P3, PT, R98, R213.reuse, P3 ;  /* 0x000000d56200720c */ /* 0x080fe40001f61670 */
[CC--:B------:R-:W-:Y:S01]  /*5000*/  ISETP.LT.OR P5, PT, R100.reuse, R216.reuse, P5 ;  /* 0x000000d86400720c */ /* 0x0c0fe20002fa1670 */
[----:B------:R-:W3:Y:S01]  /*5010*/  MUFU.TANH R71, R71 ;  /* 0x0000004700477308 */ /* 0x000ee20000002400 */
[----:B--2---:R-:W-:Y:S01]  /*5020*/  FFMA.FTZ R32, R105, -UR19, R32 ;  /* 0x8000001369207c23 */ /* 0x004fe20008010020 */
[-C--:B------:R-:W-:Y:S01]  /*5030*/  ISETP.LT.OR P2, PT, R100, R213.reuse, P2 ;  /* 0x000000d56400720c */ /* 0x080fe20001741670 */
[----:B------:R-:W-:Y:S01]  /*5040*/  BAR.SYNC.DEFER_BLOCKING 0x0 ;  /* 0x0000000000007b1d */ /* 0x000fe20000010000 */
[C---:B------:R-:W-:Y:S02]  /*5050*/  ISETP.LT.OR P4, PT, R102.reuse, R216, P4 ;  /* 0x000000d86600720c */ /* 0x040fe40002781670 */
[----:B------:R-:W-:Y:S01]  /*5060*/  ISETP.LT.OR P1, PT, R102, R213, P1 ;  /* 0x000000d56600720c */ /* 0x000fe20000f21670 */
[----:B-1----:R-:W-:Y:S01]  /*5070*/  FFMA.FTZ R118, R118, -UR19, R19 ;  /* 0x8000001376767c23 */ /* 0x002fe20008010013 */
[----:B------:R-:W-:-:S02]  /*5080*/  FSEL R171, R15, -INF , !P6 ;  /* 0xff8000000fab7808 */ /* 0x000fc40007000000 */
[----:B------:R-:W-:Y:S02]  /*5090*/  FSEL R146, R14, -INF , !P3 ;  /* 0xff8000000e927808 */ /* 0x000fe40005800000 */
[----:B------:R-:W-:Y:S02]  /*50a0*/  FSEL R147, R30, -INF , !P5 ;  /* 0xff8000001e937808 */ /* 0x000fe40006800000 */
[----:B------:R-:W-:Y:S01]  /*50b0*/  FSEL R144, R118, -INF , !P2 ;  /* 0xff80000076907808 */ /* 0x000fe20005000000 */
[----:B---3--:R-:W-:Y:S01]  /*50c0*/  FFMA.FTZ R120, R120, -UR19, R71 ;  /* 0x8000001378787c23 */ /* 0x008fe20008010047 */
[----:B------:R-:W-:-:S04]  /*50d0*/  FSEL R145, R32, -INF , !P4 ;  /* 0xff80000020917808 */ /* 0x000fc80006000000 */
        /* <DEDUP_REMOVED lines=57> */
.L_x_481:
[----:B------:R-:W-:Y:S05]  /*5470*/  BSYNC B0 ;  /* 0x0000000000007941 */ /* 0x000fea0003800000 */
.L_x_480:
[----:B------:R-:W0:Y:S02]  /*5480*/  LDGDEPBAR ;  /* 0x00000000000079af */ /* 0x000e240000000000 */
.L_x_479:
        /* <DEDUP_REMOVED lines=76> */
[----:B------:R-:W-:Y:S01]  /*5950*/  FFMA.FTZ R139, R11, c[0x0][0x23c], -R170 ;  /* 0x00008f000b8b7a23 */ /* 0x000fe200000108aa */
[----:B------:R-:W-:Y:S01]  /*5960*/  LDSM.16.MT88.4 R24, [R194+0x14800] ;  /* 0x01480000c218783b */ /* 0x000fe20000004200 */
[--C-:B------:R-:W-:Y:S01]  /*5970*/  FFMA.FTZ R150, R16, c[0x0][0x23c], -R165.reuse ;  /* 0x00008f0010967a23 */ /* 0x100fe200000108a5 */
[----:B------:R-:W-:Y:S01]  /*5980*/  MUFU.EX2 R155, R155 ;  /* 0x0000009b009b7308 */ /* 0x000fe20000000800 */
[--C-:B------:R-:W-:Y:S01]  /*5990*/  FFMA.FTZ R133, R10, c[0x0][0x23c], -R165.reuse ;  /* 0x00008f000a857a23 */ /* 0x100fe200000108a5 */
        /* <DEDUP_REMOVED lines=224> */
[----:B------:R-:W-:Y:S01]  /*67a0*/  ISETP.GE.AND P4, PT, R218, c[0x0][0x220], PT ;  /* 0x00008800da007a0c */ /* 0x000fe20003f86270 */
[----:B------:R-:W-:Y:S01]  /*67b0*/  BAR.SYNC.DEFER_BLOCKING 0x0 ;  /* 0x0000000000007b1d */ /* 0x000fe20000010000 */
[----:B------:R-:W-:Y:S01]  /*67c0*/  ISETP.GE.AND P3, PT, R205, c[0x0][0x220], PT ;  /* 0x00008800cd007a0c */ /* 0x000fe20003f66270 */
[----:B------:R-:W-:Y:S01]  /*67d0*/  USHF.R.S32.HI UR5, URZ, 0x1f, UR22 ;  /* 0x0000001f3f057899 */ /* 0x000fe20008011416 */
[----:B------:R-:W-:Y:S01]  /*67e0*/  ISETP.GE.AND P2, PT, R204, c[0x0][0x220], PT ;  /* 0x00008800cc007a0c */ /* 0x000fe20003f46270 */
[----:B------:R-:W-:Y:S01]  /*67f0*/  UIMAD UR4, UR17, UR22, URZ ;  /* 0x00000016110472a4 */ /* 0x000fe2000f8e023f */
[----:B------:R-:W-:Y:S01]  /*6800*/  IMAD.WIDE.U32 R4, R203, UR22, R136 ;  /* 0x00000016cb047c25 */ /* 0x000fe2000f8e0088 */
[----:B------:R-:W-:Y:S02]  /*6810*/  UISETP.GT.AND UP0, UPT, UR22, UR7, UPT ;  /* 0x000000071600728c */ /* 0x000fe4000bf04270 */
[----:B------:R-:W-:Y:S01]  /*6820*/  UIMAD UR4, UR5, UR16, UR4 ;  /* 0x00000010050472a4 */ /* 0x000fe2000f8e0204 */
[----:B------:R-:W-:-:S03]  /*6830*/  IMAD.U32 R133, RZ, RZ, UR22 ;  /* 0x00000016ff857e24 */ /* 0x000fc6000f8e00ff */
[C---:B------:R-:W-:Y:S02]  /*6840*/  @!P4 LEA R12, P6, R4.reuse, c[0x0][0x170], 0x1 ;  /* 0x00005c00040cca11 */ /* 0x040fe400078c08ff */
[----:B------:R-:W-:Y:S02]  /*6850*/  IADD3 R0, R5, UR4, RZ ;  /* 0x0000000405007c10 */ /* 0x000fe4000fffe0ff */
[C---:B------:R-:W-:Y:S02]  /*6860*/  @!P3 LEA R8, P1, R4.reuse, c[0x0][0x170], 0x1 ;  /* 0x00005c000408ba11 */ /* 0x040fe400078208ff */
[C---:B------:R-:W-:Y:S02]  /*6870*/  @!P2 LEA R6, P0, R4.reuse, c[0x0][0x170], 0x1 ;  /* 0x00005c000406aa11 */ /* 0x040fe400078008ff */
[C---:B------:R-:W-:Y:S02]  /*6880*/  IADD3 R5, P5, R4.reuse, UR18, RZ ;  /* 0x0000001204057c10 */ /* 0x040fe4000ffbe0ff */
[----:B------:R-:W-:-:S02]  /*6890*/  @!P4 LEA.HI.X R13, R4, c[0x0][0x174], R0, 0x1, P6 ;  /* 0x00005d00040dca11 */ /* 0x000fc400030f0c00 */
[C-C-:B------:R-:W-:Y:S01]  /*68a0*/  @!P3 LEA.HI.X R9, R4.reuse, c[0x0][0x174], R0.reuse, 0x1, P1 ;  /* 0x00005d000409ba11 */ /* 0x140fe200008f0c00 */
[----:B------:R-:W-:Y:S01]  /*68b0*/  @P4 STS.128 [R207+0x12000], RZ ;  /* 0x012000ffcf004388 */ /* 0x000fe20000000c00 */
[----:B------:R-:W-:Y:S02]  /*68c0*/  @!P2 LEA.HI.X R7, R4, c[0x0][0x174], R0, 0x1, P0 ;  /* 0x00005d000407aa11 */ /* 0x000fe400000f0c00 */
        /* <DEDUP_REMOVED lines=8> */
[----:B------:R-:W-:-:S02]  /*6950*/  @!P2 LEA R4, P1, R5, c[0x0][0x170], 0x1 ;  /* 0x00005c000504aa11 */ /* 0x000fc400078208ff */
[C-C-:B------:R-:W-:Y:S01]  /*6960*/  @!P4 LEA.HI.X R11, R5.reuse, c[0x0][0x174], R0.reuse, 0x1, P0 ;  /* 0x00005d00050bca11 */ /* 0x140fe200000f0c00 */
[----:B------:R-:W-:Y:S01]  /*6970*/  @!PT LDS RZ, [RZ] ;  /* 0x00000000fffff984 */ /* 0x000fe20000000800 */
[----:B------:R-:W-:Y:S01]  /*6980*/  @!PT LDS RZ, [RZ] ;  /* 0x00000000fffff984 */ /* 0x000fe20000000800 */
[----:B------:R-:W-:Y:S01]  /*6990*/  @!PT LDS RZ, [RZ] ;  /* 0x00000000fffff984 */ /* 0x000fe20000000800 */
[----:B------:R2:W-:Y:S01]  /*69a0*/  @!P3 LDGSTS.E.BYPASS.LTC128B.128 [R207+0x14000], [R8.64+0x80] ;  /* 0x1400008008cfbfae */ /* 0x0005e2000b901d4e */
[C-C-:B------:R-:W-:Y:S02]  /*69b0*/  @!P3 LEA.HI.X R17, R5.reuse, c[0x0][0x174], R0.reuse, 0x1, P5 ;  /* 0x00005d000511ba11 */ /* 0x140fe400028f0c00 */
[----:B------:R-:W-:Y:S01]  /*69c0*/  @!P2 LEA.HI.X R5, R5, c[0x0][0x174], R0, 0x1, P1 ;  /* 0x00005d000505aa11 */ /* 0x000fe200008f0c00 */
[----:B------:R-:W-:Y:S01]  /*69d0*/  @P2 STS.128 [R207+0x16000], RZ ;  /* 0x016000ffcf002388 */ /* 0x000fe20000000c00 */
[----:B------:R-:W-:-:S03]  /*69e0*/  IMAD R0, R133, 0x40, R206 ;  /* 0x0000004085007824 */ /* 0x000fc600078e02ce */
[----:B------:R-:W-:Y:S01]  /*69f0*/  @!PT LDS RZ, [RZ] ;  /* 0x00000000fffff984 */ /* 0x000fe20000000800 */
[----:B------:R-:W-:Y:S01]  /*6a00*/  @!PT LDS RZ, [RZ] ;  /* 0x00000000fffff984 */ /* 0x000fe20000000800 */
[----:B------:R-:W-:Y:S01]  /*6a10*/  @!PT LDS RZ, [RZ] ;  /* 0x00000000fffff984 */ /* 0x000fe20000000800 */
[----:B------:R3:W-:Y:S01]  /*6a20*/  @!P2 LDGSTS.E.BYPASS.LTC128B.128 [R207+0x16000], [R6.64+0x100] ;  /* 0x1600010006cfafae */ /* 0x0007e2000b901d4e */
[C-C-:B------:R-:W-:Y:S01]  /*6a30*/  IMAD.IADD R2, R217.reuse, 0x1, -R0.reuse ;  /* 0x00000001d9027824 */ /* 0x140fe200078e0a00 */
[----:B------:R-:W-:Y:S01]  /*6a40*/  IADD3 R176, R0, 0x18, RZ ;  /* 0x0000001800b07810 */ /* 0x000fe20007ffe0ff */
[----:B------:R-:W-:Y:S01]  /*6a50*/  IMAD.IADD R138, R214, 0x1, -R0 ;  /* 0x00000001d68a7824 */ /* 0x000fe200078e0a00 */
[----:B------:R-:W-:Y:S01]  /*6a60*/  @P4 STS.128 [R207+0x13000], RZ ;  /* 0x013000ffcf004388 */ /* 0x000fe20000000c00 */
[C---:B------:R-:W-:Y:S02]  /*6a70*/  IADD3 R222, R0.reuse, 0x20, RZ ;  /* 0x0000002000de7810 */ /* 0x040fe40007ffe0ff */
[----:B------:R-:W-:Y:S01]  /*6a80*/  IABS R2, R2 ;  /* 0x0000000200027213 */ /* 0x000fe20000000000 */
[----:B------:R-:W-:Y:S01]  /*6a90*/  @!PT LDS RZ, [RZ] ;  /* 0x00000000fffff984 */ /* 0x000fe20000000800 */
[----:B------:R-:W-:Y:S01]  /*6aa0*/  @!PT LDS RZ, [RZ] ;  /* 0x00000000fffff984 */ /* 0x000fe20000000800 */
[----:B------:R-:W-:Y:S01]  /*6ab0*/  @!PT LDS RZ, [RZ] ;  /* 0x00000000fffff984 */ /* 0x000fe20000000800 */
[----:B------:R2:W-:Y:S01]  /*6ac0*/  @!P4 LDGSTS.E.BYPASS.LTC128B.128 [R207+0x13000], [R10.64] ;  /* 0x130000000acfcfae */ /* 0x0005e2000b901d4e */
[C---:B------:R-:W-:Y:S02]  /*6ad0*/  IADD3 R178, R0.reuse, 0x19, RZ ;  /* 0x0000001900b27810 */ /* 0x040fe40007ffe0ff */
[C---:B------:R-:W-:Y:S01]  /*6ae0*/  IADD3 R226, R0.reuse, 0x21, RZ ;  /* 0x0000002100e27810 */ /* 0x040fe20007ffe0ff */
[----:B------:R-:W-:Y:S01]  /*6af0*/  @P3 STS.128 [R207+0x15000], RZ ;  /* 0x015000ffcf003388 */ /* 0x000fe20000000c00 */
[----:B------:R-:W-:Y:S01]  /*6b00*/  IMAD.MOV.U32 R133, RZ, RZ, R2 ;  /* 0x000000ffff857224 */ /* 0x000fe200078e0002 */
[C---:B------:R-:W-:Y:S01]  /*6b10*/  IADD3 R2, R0.reuse, 0x1, RZ ;  /* 0x0000000100027810 */ /* 0x040fe20007ffe0ff */
[C---:B------:R-:W-:Y:S01]  /*6b20*/  IMAD.IADD R179, R217.reuse, 0x1, -R178 ;  /* 0x00000001d9b37824 */ /* 0x040fe200078e0ab2 */
[----:B------:R-:W-:Y:S01]  /*6b30*/  @!PT LDS RZ, [RZ] ;  /* 0x00000000fffff984 */ /* 0x000fe20000000800 */
[----:B------:R-:W-:Y:S01]  /*6b40*/  @!PT LDS RZ, [RZ] ;  /* 0x00000000fffff984 */ /* 0x000fe20000000800 */
[----:B------:R-:W-:Y:S01]  /*6b50*/  @!PT LDS RZ, [RZ] ;  /* 0x00000000fffff984 */ /* 0x000fe20000000800 */
[----:B------:R4:W-:Y:S01]  /*6b60*/  @!P3 LDGSTS.E.BYPASS.LTC128B.128 [R207+0x15000], [R16.64+0x80] ;  /* 0x1500008010cfbfae */ /* 0x0009e2000b901d4e */
[----:B------:R-:W-:Y:S01]  /*6b70*/  IADD3 R229, R0, 0x28, RZ ;  /* 0x0000002800e57810 */ /* 0x000fe20007ffe0ff */
[----:B------:R-:W-:Y:S01]  /*6b80*/  IMAD.IADD R232, R214, 0x1, -R226 ;  /* 0x00000001d6e87824 */ /* 0x000fe200078e0ae2 */
[C---:B------:R-:W-:Y:S01]  /*6b90*/  IADD3 R231, R0.reuse, 0x29, RZ ;  /* 0x0000002900e77810 */ /* 0x040fe20007ffe0ff */
[----:B------:R-:W-:Y:S01]  /*6ba0*/  @P2 STS.128 [R207+0x17000], RZ ;  /* 0x017000ffcf002388 */ /* 0x000fe20000000c00 */
[C---:B------:R-:W-:Y:S01]  /*6bb0*/  IMAD.IADD R139, R217.reuse, 0x1, -R2 ;  /* 0x00000001d98b7824 */ /* 0x040fe200078e0a02 */
[----:B------:R-:W-:Y:S01]  /*6bc0*/  I2F R133, R133 ;  /* 0x0000008500857306 */ /* 0x000fe20000201400 */
[----:B------:R-:W-:Y:S01]  /*6bd0*/  IABS R138, R138 ;  /* 0x0000008a008a7213 */ /* 0x000fe20000000000 */
[----:B------:R-:W-:Y:S01]  /*6be0*/  @!PT LDS RZ, [RZ] ;  /* 0x00000000fffff984 */ /* 0x000fe20000000800 */
[----:B------:R-:W-:Y:S01]  /*6bf0*/  @!PT LDS RZ, [RZ] ;  /* 0x00000000fffff984 */ /* 0x000fe20000000800 */
[----:B------:R-:W-:Y:S01]  /*6c00*/  @!PT LDS RZ, [RZ] ;  /* 0x00000000fffff984 */ /* 0x000fe20000000800 */
[----:B------:R3:W-:Y:S01]  /*6c10*/  @!P2 LDGSTS.E.BYPASS.LTC128B.128 [R207+0x17000], [R4.64+0x100] ;  /* 0x1700010004cfafae */ /* 0x0007e2000b901d4e */
[--C-:B------:R-:W-:Y:S01]  /*6c20*/  IMAD.IADD R235, R217, 0x1, -R231.reuse ;  /* 0x00000001d9eb7824 */ /* 0x100fe200078e0ae7 */
[----:B------:R-:W-:Y:S01]  /*6c30*/  ISETP.GE.AND P0, PT, R0, R215, PT ;  /* 0x000000d70000720c */ /* 0x000fe20003f06270 */
[----:B------:R-:W-:Y:S01]  /*6c40*/  IMAD.IADD R236, R214, 0x1, -R231 ;  /* 0x00000001d6ec7824 */ /* 0x000fe200078e0ae7 */
[----:B------:R-:W-:Y:S01]  /*6c50*/  LDSM.16.M88.4 R160, [R202] ;  /* 0x00000000caa0783b */ /* 0x000fe20000000200 */
[C---:B------:R-:W-:Y:S01]  /*6c60*/  ISETP.GE.AND P5, PT, R0.reuse, R212, PT ;  /* 0x000000d40000720c */ /* 0x040fe20003fa6270 */
[----:B------:R-:W-:Y:S01]  /*6c70*/  I2F R138, R138 ;  /* 0x0000008a008a7306 */ /* 0x000fe20000201400 */
[----:B------:R-:W-:Y:S01]  /*6c80*/  IABS R235, R235 ;  /* 0x000000eb00eb7213 */ /* 0x000fe20000000000 */
[----:B------:R-:W5:Y:S01]  /*6c90*/  LDSM.16.M88.4 R28, [R201+0xc000] ;  /* 0x00c00000c91c783b */ /* 0x000f620000000200 */
[----:B------:R-:W-:Y:S01]  /*6ca0*/  IADD3 R237, R0, 0x39, RZ ;  /* 0x0000003900ed7810 */ /* 0x000fe20007ffe0ff */
[----:B------:R-:W-:Y:S01]  /*6cb0*/  IMAD.IADD R233, R214, 0x1, -R229 ;  /* 0x00000001d6e97824 */ /* 0x000fe200078e0ae5 */
[C---:B------:R-:W-:Y:S01]  /*6cc0*/  ISETP.LT.OR P0, PT, R0.reuse, R216, P0 ;  /* 0x000000d80000720c */ /* 0x040fe20000701670 */
[----:B-1----:R-:W4:Y:S01]  /*6cd0*/  LDSM.16.M88.4 R12, [R201+0xd000] ;  /* 0x00d00000c90c783b */ /* 0x002f220000000200 */
[----:B------:R-:W-:-:S02]  /*6ce0*/  ISETP.LT.OR P5, PT, R0, R213, P5 ;  /* 0x000000d50000720c */ /* 0x000fc40002fa1670 */
[C---:B------:R-:W-:Y:S01]  /*6cf0*/  ISETP.GE.AND P6, PT, R2.reuse, R215, PT ;  /* 0x000000d70200720c */ /* 0x040fe20003fc6270 */
[----:B------:R-:W1:Y:S01]  /*6d00*/  LDSM.16.M88.4 R20, [R201+0xc800] ;  /* 0x00c80000c914783b */ /* 0x000e620000000200 */
[C---:B------:R-:W-:Y:S02]  /*6d10*/  ISETP.GE.AND P1, PT, R2.reuse, R212, PT ;  /* 0x000000d40200720c */ /* 0x040fe40003f26270 */
[C---:B------:R-:W-:Y:S01]  /*6d20*/  ISETP.LT.OR P6, PT, R2.reuse, R216, P6 ;  /* 0x000000d80200720c */ /* 0x040fe200037c1670 */
[----:B------:R-:W1:Y:S01]  /*6d30*/  LDSM.16.M88.4 R144, [R201+0xd800] ;  /* 0x00d80000c990783b */ /* 0x000e620000000200 */
[----:B------:R-:W-:Y:S02]  /*6d40*/  ISETP.LT.OR P1, PT, R2, R213, P1 ;  /* 0x000000d50200720c */ /* 0x000fe40000f21670 */
[----:B------:R-:W-:Y:S01]  /*6d50*/  IABS R179, R179 ;  /* 0x000000b300b37213 */ /* 0x000fe20000000000 */
[----:B------:R-:W-:Y:S01]  /*6d60*/  LDSM.16.M88.4 R172, [R200] ;  /* 0x00000000c8ac783b */ /* 0x000fe20000000200 */
[----:B------:R-:W-:-:S02]  /*6d70*/  IABS R233, R233 ;  /* 0x000000e900e97213 */ /* 0x000fc40000000000 */
[----:B------:R-:W-:Y:S01]  /*6d80*/  IABS R232, R232 ;  /* 0x000000e800e87213 */ /* 0x000fe20000000000 */
[----:B------:R-:W1:Y:S01]  /*6d90*/  LDSM.16.M88.4 R140, [R199] ;  /* 0x00000000c78c783b */ /* 0x000e620000000200 */
[----:B------:R-:W-:Y:S03]  /*6da0*/  I2F R179, R179 ;  /* 0x000000b300b37306 */ /* 0x000fe60000201400 */
[----:B---3--:R-:W3:Y:S04]  /*6db0*/  LDSM.16.M88.4 R4, [R190] ;  /* 0x00000000be04783b */ /* 0x008ee80000000200 */
[----:B--2---:R-:W2:Y:S01]  /*6dc0*/  LDSM.16.M88.4 R8, [R191] ;  /* 0x00000000bf08783b */ /* 0x004ea20000000200 */
[----:B------:R-:W-:Y:S03]  /*6dd0*/  I2F R233, R233 ;  /* 0x000000e900e97306 */ /* 0x000fe60000201400 */
[----:B------:R-:W1:Y:S04]  /*6de0*/  LDSM.16.M88.4 R168, [R189] ;  /* 0x00000000bda8783b */ /* 0x000e680000000200 */
[----:B------:R-:W-:Y:S01]  /*6df0*/  LDSM.16.M88.4 R156, [R198] ;  /* 0x00000000c69c783b */ /* 0x000fe20000000200 */
[----:B------:R-:W-:Y:S01]  /*6e00*/  I2F R232, R232 ;  /* 0x000000e800e87306 */ /* 0x000fe20000201400 */
[C---:B-----5:R-:W-:Y:S02]  /*6e10*/  HMMA.16816.F32.BF16 R32, R160.reuse, R28, RZ ;  /* 0x0000001ca020723c */ /* 0x060fe400000418ff */
[----:B------:R-:W5:Y:S04]  /*6e20*/  LDSM.16.M88.4 R152, [R195+0xc000] ;  /* 0x00c00000c398783b */ /* 0x000f680000000200 */
[----:B------:R-:W-:Y:S02]  /*6e30*/  LDSM.16.M88.4 R148, [R195+0xc800] ;  /* 0x00c80000c394783b */ /* 0x000fe40000000200 */
[C---:B----4-:R-:W-:Y:S02]  /*6e40*/  HMMA.16816.F32.BF16 R16, R160.reuse, R12, RZ ;  /* 0x0000000ca010723c */ /* 0x050fe400000418ff */
[----:B------:R-:W0:Y:S06]  /*6e50*/  LDGDEPBAR ;  /* 0x00000000000079af */ /* 0x000e2c0000000000 */
[C---:B------:R-:W-:Y:S08]  /*6e60*/  HMMA.16816.F32.BF16 R28, R160.reuse, R30, RZ ;  /* 0x0000001ea01c723c */ /* 0x040ff000000418ff */
[C---:B------:R-:W-:Y:S08]  /*6e70*/  HMMA.16816.F32.BF16 R12, R160.reuse, R14, RZ ;  /* 0x0000000ea00c723c */ /* 0x040ff000000418ff */
[C---:B-1----:R-:W-:Y:S08]  /*6e80*/  HMMA.16816.F32.BF16 R24, R160.reuse, R20, RZ ;  /* 0x00000014a018723c */ /* 0x042ff000000418ff */
[C---:B------:R-:W-:Y:S08]  /*6e90*/  HMMA.16816.F32.BF16 R20, R160.reuse, R22, RZ ;  /* 0x00000016a014723c */ /* 0x040ff000000418ff */
[C---:B------:R-:W-:Y:S08]  /*6ea0*/  HMMA.16816.F32.BF16 R164, R160.reuse, R144, RZ ;  /* 0x00000090a0a4723c */ /* 0x040ff000000418ff */
[----:B------:R-:W-:Y:S01]  /*6eb0*/  HMMA.16816.F32.BF16 R160, R160, R146, RZ ;  /* 0x00000092a0a0723c */ /* 0x000fe200000418ff */
[----:B------:R-:W1:Y:S07]  /*6ec0*/  LDSM.16.M88.4 R144, [R195+0xd000] ;  /* 0x00d00000c390783b */ /* 0x000e6e0000000200 */
[C---:B------:R-:W-:Y:S08]  /*6ed0*/  HMMA.16816.F32.BF16 R32, R172.reuse, R140, R32 ;  /* 0x0000008cac20723c */ /* 0x040ff00000041820 */
[C---:B------:R-:W-:Y:S01]  /*6ee0*/  HMMA.16816.F32.BF16 R28, R172.reuse, R142, R28 ;  /* 0x0000008eac1c723c */ /* 0x040fe2000004181c */
[----:B------:R-:W4:Y:S07]  /*6ef0*/  LDSM.16.M88.4 R140, [R195+0xd800] ;  /* 0x00d80000c38c783b */ /* 0x000f2e0000000200 */
[C---:B---3--:R-:W-:Y:S08]  /*6f00*/  HMMA.16816.F32.BF16 R16, R172.reuse, R4, R16 ;  /* 0x00000004ac10723c */ /* 0x048ff00000041810 */
[C---:B------:R-:W-:Y:S01]  /*6f10*/  HMMA.16816.F32.BF16 R12, R172.reuse, R6, R12 ;  /* 0x00000006ac0c723c */ /* 0x040fe2000004180c */
[----:B------:R-:W-:Y:S07]  /*6f20*/  LDSM.16.M88.4 R4, [R188] ;  /* 0x00000000bc04783b */ /* 0x000fee0000000200 */
[C---:B--2---:R-:W-:Y:S08]  /*6f30*/  HMMA.16816.F32.BF16 R24, R172.reuse, R8, R24 ;  /* 0x00000008ac18723c */ /* 0x044ff00000041818 */
[C---:B------:R-:W-:Y:S01]  /*6f40*/  HMMA.16816.F32.BF16 R20, R172.reuse, R10, R20 ;  /* 0x0000000aac14723c */ /* 0x040fe20000041814 */
[----:B------:R-:W2:Y:S07]  /*6f50*/  LDSM.16.M88.4 R8, [R197] ;  /* 0x00000000c508783b */ /* 0x000eae0000000200 */
[C---:B------:R-:W-:Y:S08]  /*6f60*/  HMMA.16816.F32.BF16 R164, R172.reuse, R168, R164 ;  /* 0x000000a8aca4723c */ /* 0x040ff000000418a4 */
[----:B------:R-:W-:Y:S01]  /*6f70*/  HMMA.16816.F32.BF16 R168, R172, R170, R160 ;  /* 0x000000aaaca8723c */ /* 0x000fe200000418a0 */
[----:B------:R-:W3:Y:S07]  /*6f80*/  LDSM.16.M88.4 R160, [R188+0x800] ;  /* 0x00080000bca0783b */ /* 0x000eee0000000200 */
        /* <DEDUP_REMOVED lines=11> */
[----:B------:R-:W4:Y:S04]  /*7040*/  LDSM.16.M88.4 R140, [R201+0xe000] ;  /* 0x00e00000c98c783b */ /* 0x000f280000000200 */
[----:B------:R-:W-:Y:S03]  /*7050*/  LDSM.16.M88.4 R156, [R201+0xe800] ;  /* 0x00e80000c99c783b */ /* 0x000fe60000000200 */
[C---:B--2---:R-:W-:Y:S08]  /*7060*/  HMMA.16816.F32.BF16 R32, R8.reuse, R4, R32 ;  /* 0x000000040820723c */ /* 0x044ff00000041820 */
[C---:B------:R-:W-:Y:S01]  /*7070*/  HMMA.16816.F32.BF16 R28, R8.reuse, R6, R28 ;  /* 0x00000006081c723c */ /* 0x040fe2000004181c */
[----:B------:R-:W2:Y:S07]  /*7080*/  LDSM.16.M88.4 R4, [R201+0xf000] ;  /* 0x00f00000c904783b */ /* 0x000eae0000000200 */
[C---:B---3--:R-:W-:Y:S08]  /*7090*/  HMMA.16816.F32.BF16 R24, R8.reuse, R160, R24 ;  /* 0x000000a00818723c */ /* 0x048ff00000041818 */
[C---:B------:R-:W-:Y:S01]  /*70a0*/  HMMA.16816.F32.BF16 R20, R8.reuse, R162, R20 ;  /* 0x000000a20814723c */ /* 0x040fe20000041814 */
[----:B------:R-:W3:Y:S07]  /*70b0*/  LDSM.16.M88.4 R160, [R201+0xf800] ;  /* 0x00f80000c9a0783b */ /* 0x000eee0000000200 */
[C---:B-1----:R-:W-:Y:S08]  /*70c0*/  HMMA.16816.F32.BF16 R16, R8.reuse, R144, R16 ;  /* 0x000000900810723c */ /* 0x042ff00000041810 */
[C---:B------:R-:W-:Y:S01]  /*70d0*/  HMMA.16816.F32.BF16 R12, R8.reuse, R146, R12 ;  /* 0x00000092080c723c */ /* 0x040fe2000004180c */
[----:B------:R-:W-:Y:S07]  /*70e0*/  LDSM.16.M88.4 R144, [R185] ;  /* 0x00000000b990783b */ /* 0x000fee0000000200 */
[C---:B------:R-:W-:Y:S08]  /*70f0*/  HMMA.16816.F32.BF16 R164, R8.reuse, R152, R164 ;  /* 0x0000009808a4723c */ /* 0x040ff000000418a4 */
[----:B------:R-:W-:Y:S01]  /*7100*/  HMMA.16816.F32.BF16 R168, R8, R154, R168 ;  /* 0x0000009a08a8723c */ /* 0x000fe200000418a8 */
[----:B------:R-:W-:Y:S04]  /*7110*/  LDSM.16.M88.4 R8, [R187] ;  /* 0x00000000bb08783b */ /* 0x000fe80000000200 */
[----:B------:R-:W-:Y:S03]  /*7120*/  LDSM.16.M88.4 R152, [R186] ;  /* 0x00000000ba98783b */ /* 0x000fe60000000200 */
[C---:B----4-:R-:W-:Y:S08]  /*7130*/  HMMA.16816.F32.BF16 R32, R148.reuse, R140, R32 ;  /* 0x0000008c9420723c */ /* 0x050ff00000041820 */
[C---:B------:R-:W-:Y:S01]  /*7140*/  HMMA.16816.F32.BF16 R28, R148.reuse, R142, R28 ;  /* 0x0000008e941c723c */ /* 0x040fe2000004181c */
[----:B------:R-:W1:Y:S07]  /*7150*/  LDSM.16.M88.4 R140, [R200+0x4000] ;  /* 0x00400000c88c783b */ /* 0x000e6e0000000200 */
[C---:B--2---:R-:W-:Y:S08]  /*7160*/  HMMA.16816.F32.BF16 R16, R148.reuse, R4, R16 ;  /* 0x000000049410723c */ /* 0x044ff00000041810 */
[C---:B------:R-:W-:Y:S01]  /*7170*/  HMMA.16816.F32.BF16 R12, R148.reuse, R6, R12 ;  /* 0x00000006940c723c */ /* 0x040fe2000004180c */
[----:B------:R-:W2:Y:S07]  /*7180*/  LDSM.16.M88.4 R4, [R184] ;  /* 0x00000000b804783b */ /* 0x000eae0000000200 */
[C---:B---3--:R-:W-:Y:S01]  /*7190*/  HMMA.16816.F32.BF16 R172, R148.reuse, R160, R164 ;  /* 0x000000a094ac723c */ /* 0x048fe200000418a4 */
[----:B------:R-:W-:Y:S07]  /*71a0*/  LDSM.16.M88.4 R164, [R198+0x4000] ;  /* 0x00400000c6a4783b */ /* 0x000fee0000000200 */
[C---:B------:R-:W-:Y:S07]  /*71b0*/  HMMA.16816.F32.BF16 R168, R148.reuse, R162, R168 ;  /* 0x000000a294a8723c */ /* 0x040fee00000418a8 */
[C---:B------:R-:W-:Y:S01]  /*71c0*/  IADD3 R162, R0.reuse, 0x10, RZ ;  /* 0x0000001000a27810 */ /* 0x040fe20007ffe0ff */
        /* <DEDUP_REMOVED lines=9> */
[----:B------:R-:W2:Y:S07]  /*7260*/  LDSM.16.M88.4 R4, [R195+0xf800] ;  /* 0x00f80000c304783b */ /* 0x000eae0000000200 */
[C---:B------:R-:W-:Y:S08]  /*7270*/  HMMA.16816.F32.BF16 R24, R140.reuse, R152, R24 ;  /* 0x000000988c18723c */ /* 0x040ff00000041818 */
[C---:B------:R-:W-:Y:S01]  /*7280*/  HMMA.16816.F32.BF16 R20, R140.reuse, R154, R20 ;  /* 0x0000009a8c14723c */ /* 0x040fe20000041814 */
[----:B------:R-:W-:Y:S07]  /*7290*/  LDSM.16.M88.4 R152, [R197+0x4000] ;  /* 0x00400000c598783b */ /* 0x000fee0000000200 */
[C---:B------:R-:W-:Y:S08]  /*72a0*/  HMMA.16816.F32.BF16 R16, R140.reuse, R144, R16 ;  /* 0x000000908c10723c */ /* 0x040ff00000041810 */
[----:B------:R-:W-:Y:S01]  /*72b0*/  HMMA.16816.F32.BF16 R12, R140, R146, R12 ;  /* 0x000000928c0c723c */ /* 0x000fe2000004180c */
[----:B------:R-:W4:Y:S04]  /*72c0*/  LDSM.16.M88.4 R144, [R188+0x2000] ;  /* 0x00200000bc90783b */ /* 0x000f280000000200 */
[----:B------:R-:W5:Y:S03]  /*72d0*/  LDSM.16.M88.4 R140, [R188+0x2800] ;  /* 0x00280000bc8c783b */ /* 0x000f660000000200 */
[C---:B---3--:R-:W-:Y:S08]  /*72e0*/  HMMA.16816.F32.BF16 R32, R164.reuse, R156, R32 ;  /* 0x0000009ca420723c */ /* 0x048ff00000041820 */
[C---:B------:R-:W-:Y:S01]  /*72f0*/  HMMA.16816.F32.BF16 R28, R164.reuse, R158, R28 ;  /* 0x0000009ea41c723c */ /* 0x040fe2000004181c */
[----:B------:R-:W-:Y:S07]  /*7300*/  LDSM.16.M88.4 R156, [R188+0x3000] ;  /* 0x00300000bc9c783b */ /* 0x000fee0000000200 */
[C---:B-1----:R-:W-:Y:S08]  /*7310*/  HMMA.16816.F32.BF16 R16, R164.reuse, R8, R16 ;  /* 0x00000008a410723c */ /* 0x042ff00000041810 */
[C---:B------:R-:W-:Y:S01]  /*7320*/  HMMA.16816.F32.BF16 R12, R164.reuse, R10, R12 ;  /* 0x0000000aa40c723c */ /* 0x040fe2000004180c */
[----:B------:R-:W-:Y:S07]  /*7330*/  LDSM.16.M88.4 R8, [R202+0x8000] ;  /* 0x00800000ca08783b */ /* 0x000fee0000000200 */
[C---:B--2---:R-:W-:Y:S08]  /*7340*/  HMMA.16816.F32.BF16 R172, R164.reuse, R4, R172 ;  /* 0x00000004a4ac723c */ /* 0x044ff000000418ac */
[C---:B------:R-:W-:Y:S01]  /*7350*/  HMMA.16816.F32.BF16 R168, R164.reuse, R6, R168 ;  /* 0x00000006a4a8723c */ /* 0x040fe200000418a8 */
[----:B------:R-:W1:Y:S07]  /*7360*/  LDSM.16.M88.4 R4, [R201+0x10000] ;  /* 0x01000000c904783b */ /* 0x000e6e0000000200 */
[C---:B------:R-:W-:Y:S08]  /*7370*/  HMMA.16816.F32.BF16 R24, R164.reuse, R148, R24 ;  /* 0x00000094a418723c */ /* 0x040ff00000041818 */
[----:B------:R-:W-:Y:S01]  /*7380*/  HMMA.16816.F32.BF16 R20, R164, R150, R20 ;  /* 0x00000096a414723c */ /* 0x000fe20000041814 */
[----:B------:R-:W2:Y:S06]  /*7390*/  LDSM.16.M88.4 R148, [R188+0x3800] ;  /* 0x00380000bc94783b */ /* 0x000eac0000000200 */
[----:B------:R-:W-:Y:S01]  /*73a0*/  IADD3 R164, R0, 0x11, RZ ;  /* 0x0000001100a47810 */ /* 0x000fe20007ffe0ff */
[C---:B----4-:R-:W-:Y:S08]  /*73b0*/  HMMA.16816.F32.BF16 R32, R152.reuse, R144, R32 ;  /* 0x000000909820723c */ /* 0x050ff00000041820 */
[C---:B------:R-:W-:Y:S01]  /*73c0*/  HMMA.16816.F32.BF16 R28, R152.reuse, R146, R28 ;  /* 0x00000092981c723c */ /* 0x040fe2000004181c */
[----:B------:R-:W-:Y:S07]  /*73d0*/  LDSM.16.M88.4 R144, [R201+0x11000] ;  /* 0x01100000c990783b */ /* 0x000fee0000000200 */
[C---:B-----5:R-:W-:Y:S08]  /*73e0*/  HMMA.16816.F32.BF16 R24, R152.reuse, R140, R24 ;  /* 0x0000008c9818723c */ /* 0x060ff00000041818 */
[----:B------:R-:W-:Y:S01]  /*73f0*/  HMMA.16816.F32.BF16 R20, R152, R142, R20 ;  /* 0x0000008e9814723c */ /* 0x000fe20000041814 */
[----:B------:R-:W3:Y:S07]  /*7400*/  LDSM.16.M88.4 R140, [R201+0x10800] ;  /* 0x01080000c98c783b */ /* 0x000eee0000000200 */
[----:B-1----:R-:W-:Y:S07]  /*7410*/  HMMA.16816.F32.BF16 R32, R8, R4, R32 ;  /* 0x000000040820723c */ /* 0x002fee0000041820 */
[----:B------:R-:W-:Y:S01]  /*7420*/  IMAD.IADD R4, R214, 0x1, -R2 ;  /* 0x00000001d6047824 */ /* 0x000fe200078e0a02 */
[C---:B--2---:R-:W-:Y:S08]  /*7430*/  HMMA.16816.F32.BF16 R172, R152.reuse, R148, R172 ;  /* 0x0000009498ac723c */ /* 0x044ff000000418ac */
[C---:B------:R-:W-:Y:S01]  /*7440*/  HMMA.16816.F32.BF16 R168, R152.reuse, R150, R168 ;  /* 0x0000009698a8723c */ /* 0x040fe200000418a8 */
[----:B------:R-:W1:Y:S07]  /*7450*/  LDSM.16.M88.4 R148, [R201+0x11800] ;  /* 0x01180000c994783b */ /* 0x000e6e0000000200 */
[C---:B------:R-:W-:Y:S07]  /*7460*/  HMMA.16816.F32.BF16 R12, R152.reuse, R158, R12 ;  /* 0x0000009e980c723c */ /* 0x040fee000004180c */
[----:B------:R-:W-:Y:S01]  /*7470*/  IABS R158, R4 ;  /* 0x00000004009e7213 */ /* 0x000fe20000000000 */
[----:B------:R-:W-:Y:S01]  /*7480*/  HMMA.16816.F32.BF16 R16, R152, R156, R16 ;  /* 0x0000009c9810723c */ /* 0x000fe20000041810 */
[----:B------:R-:W-:Y:S04]  /*7490*/  LDSM.16.M88.4 R152, [R200+0x8000] ;  /* 0x00800000c898783b */ /* 0x000fe80000000200 */
[----:B------:R-:W-:Y:S02]  /*74a0*/  I2F R158, R158 ;  /* 0x0000009e009e7306 */ /* 0x000fe40000201400 */
[----:B------:R-:W-:Y:S01]  /*74b0*/  IABS R156, R139 ;  /* 0x0000008b009c7213 */ /* 0x000fe20000000000 */
[----:B------:R-:W-:Y:S01]  /*74c0*/  HMMA.16816.F32.BF16 R28, R8, R6, R28 ;  /* 0x00000006081c723c */ /* 0x000fe2000004181c */
[----:B------:R-:W2:Y:S01]  /*74d0*/  LDSM.16.M88.4 R4, [R183] ;  /* 0x00000000b704783b */ /* 0x000ea20000000200 */
[----:B------:R-:W-:-:S02]  /*74e0*/  IADD3 R139, R0, 0x8, RZ ;  /* 0x00000008008b7810 */ /* 0x000fc40007ffe0ff */
[----:B------:R-:W-:Y:S01]  /*74f0*/  IADD3 R157, R0, 0x9, RZ ;  /* 0x00000009009d7810 */ /* 0x000fe20007ffe0ff */
[----:B------:R-:W-:Y:S02]  /*7500*/  I2F R156, R156 ;  /* 0x0000009c009c7306 */ /* 0x000fe40000201400 */
[----:B------:R-:W-:Y:S01]  /*7510*/  IMAD.IADD R159, R217, 0x1, -R139 ;  /* 0x00000001d99f7824 */ /* 0x000fe200078e0a8b */
[----:B---3--:R-:W-:Y:S04]  /*7520*/  HMMA.16816.F32.BF16 R24, R8, R140, R24 ;  /* 0x0000008c0818723c */ /* 0x008fe80000041818 */
[----:B------:R-:W-:-:S03]  /*7530*/  IABS R159, R159 ;  /* 0x0000009f009f7213 */ /* 0x000fc60000000000 */
[----:B------:R-:W-:Y:S01]  /*7540*/  IMAD.IADD R140, R214, 0x1, -R139 ;  /* 0x00000001d68c7824 */ /* 0x000fe200078e0a8b */
[----:B------:R-:W-:Y:S01]  /*7550*/  HMMA.16816.F32.BF16 R20, R8, R142, R20 ;  /* 0x0000008e0814723c */ /* 0x000fe20000041814 */
[----:B------:R-:W-:Y:S01]  /*7560*/  IMAD.IADD R141, R217, 0x1, -R157 ;  /* 0x00000001d98d7824 */ /* 0x000fe200078e0a9d */
[----:B------:R-:W-:Y:S02]  /*7570*/  I2F R159, R159 ;  /* 0x0000009f009f7306 */ /* 0x000fe40000201400 */
[----:B------:R-:W-:-:S04]  /*7580*/  IABS R140, R140 ;  /* 0x0000008c008c7213 */ /* 0x000fc80000000000 */
[----:B------:R-:W-:Y:S01]  /*7590*/  HMMA.16816.F32.BF16 R16, R8, R144, R16 ;  /* 0x000000900810723c */ /* 0x000fe20000041810 */
[----:B------:R-:W-:Y:S01]  /*75a0*/  IMAD.MOV.U32 R160, RZ, RZ, R140 ;  /* 0x000000ffffa07224 */ /* 0x000fe200078e008c */
[----:B------:R-:W-:-:S05]  /*75b0*/  IABS R140, R141 ;  /* 0x0000008d008c7213 */ /* 0x000fca0000000000 */
[----:B------:R-:W-:Y:S01]  /*75c0*/  IMAD.MOV.U32 R161, RZ, RZ, R140 ;  /* 0x000000ffffa17224 */ /* 0x000fe200078e008c */
[----:B------:R-:W-:Y:S01]  /*75d0*/  HMMA.16816.F32.BF16 R12, R8, R146, R12 ;  /* 0x00000092080c723c */ /* 0x000fe2000004180c */
[----:B------:R-:W3:Y:S01]  /*75e0*/  LDSM.16.M88.4 R140, [R182] ;  /* 0x00000000b68c783b */ /* 0x000ee20000000200 */
[----:B------:R-:W-:Y:S01]  /*75f0*/  IMAD.IADD R144, R214, 0x1, -R157 ;  /* 0x00000001d6907824 */ /* 0x000fe200078e0a9d */
[----:B------:R-:W-:Y:S01]  /*7600*/  I2F R160, R160 ;  /* 0x000000a000a07306 */ /* 0x000fe20000201400 */
[----:B------:R-:W-:-:S03]  /*7610*/  IMAD.IADD R145, R217, 0x1, -R162 ;  /* 0x00000001d9917824 */ /* 0x000fc600078e0aa2 */
[----:B------:R-:W-:Y:S01]  /*7620*/  IABS R144, R144 ;  /* 0x0000009000907213 */ /* 0x000fe20000000000 */
[C---:B-1----:R-:W-:Y:S03]  /*7630*/  HMMA.16816.F32.BF16 R172, R8.reuse, R148, R172 ;  /* 0x0000009408ac723c */ /* 0x042fe600000418ac */
[----:B------:R-:W-:Y:S01]  /*7640*/  I2F R161, R161 ;  /* 0x000000a100a17306 */ /* 0x000fe20000201400 */
[----:B------:R-:W-:Y:S01]  /*7650*/  IMAD.MOV.U32 R163, RZ, RZ, R144 ;  /* 0x000000ffffa37224 */ /* 0x000fe200078e0090 */
[----:B------:R-:W-:Y:S01]  /*7660*/  IABS R144, R145 ;  /* 0x0000009100907213 */ /* 0x000fe20000000000 */
[C---:B------:R-:W-:Y:S02]  /*7670*/  IMAD.IADD R145, R214.reuse, 0x1, -R162 ;  /* 0x00000001d6917824 */ /* 0x040fe400078e0aa2 */
[----:B------:R-:W-:Y:S01]  /*7680*/  HMMA.16816.F32.BF16 R168, R8, R150, R168 ;  /* 0x0000009608a8723c */ /* 0x000fe200000418a8 */
[----:B------:R-:W1:Y:S01]  /*7690*/  LDSM.16.M88.4 R8, [R181] ;  /* 0x00000000b508783b */ /* 0x000e620000000200 */
[----:B------:R-:W-:Y:S01]  /*76a0*/  IMAD.MOV.U32 R165, RZ, RZ, R144 ;  /* 0x000000ffffa57224 */ /* 0x000fe200078e0090 */
[----:B------:R-:W-:Y:S01]  /*76b0*/  IABS R144, R145 ;  /* 0x0000009100907213 */ /* 0x000fe20000000000 */
[----:B------:R-:W-:Y:S01]  /*76c0*/  IMAD.IADD R145, R217, 0x1, -R164 ;  /* 0x00000001d9917824 */ /* 0x000fe200078e0aa4 */
[----:B------:R-:W-:Y:S01]  /*76d0*/  I2F R163, R163 ;  /* 0x000000a300a37306 */ /* 0x000fe20000201400 */
[----:B------:R-:W-:-:S02]  /*76e0*/  IMAD.IADD R148, R214, 0x1, -R178 ;  /* 0x00000001d6947824 */ /* 0x000fc400078e0ab2 */
[C---:B--2---:R-:W-:Y:S01]  /*76f0*/  HMMA.16816.F32.BF16 R32, R152.reuse, R4, R32 ;  /* 0x000000049820723c */ /* 0x044fe20000041820 */
[----:B------:R-:W-:Y:S01]  /*7700*/  IMAD.MOV.U32 R166, RZ, RZ, R144 ;  /* 0x000000ffffa67224 */ /* 0x000fe200078e0090 */
[----:B------:R-:W-:Y:S01]  /*7710*/  IABS R144, R145 ;  /* 0x0000009100907213 */ /* 0x000fe20000000000 */
[----:B------:R-:W-:Y:S01]  /*7720*/  IMAD.IADD R145, R217, 0x1, -R176 ;  /* 0x00000001d9917824 */ /* 0x000fe200078e0ab0 */
[----:B------:R-:W-:Y:S01]  /*7730*/  IABS R148, R148 ;  /* 0x0000009400947213 */ /* 0x000fe20000000000 */
[----:B------:R-:W-:Y:S02]  /*7740*/  I2F R165, R165 ;  /* 0x000000a500a57306 */ /* 0x000fe40000201400 */
[----:B------:R-:W-:Y:S01]  /*7750*/  IMAD.IADD R4, R214, 0x1, -R164 ;  /* 0x00000001d6047824 */ /* 0x000fe200078e0aa4 */
[----:B------:R-:W-:Y:S01]  /*7760*/  HMMA.16816.F32.BF16 R28, R152, R6, R28 ;  /* 0x00000006981c723c */ /* 0x000fe2000004181c */
[----:B------:R-:W-:Y:S01]  /*7770*/  IABS R145, R145 ;  /* 0x0000009100917213 */ /* 0x000fe20000000000 */
[----:B------:R-:W-:-:S02]  /*7780*/  IMAD.MOV.U32 R223, RZ, RZ, R148 ;  /* 0x000000ffffdf7224 */ /* 0x000fc400078e0094 */
[----:B------:R-:W-:Y:S01]  /*7790*/  IABS R4, R4 ;  /* 0x0000000400047213 */ /* 0x000fe20000000000 */
[----:B------:R2:W-:Y:S01]  /*77a0*/  I2F R167, R144 ;  /* 0x0000009000a77306 */ /* 0x0005e20000201400 */
[----:B------:R-:W-:-:S03]  /*77b0*/  IMAD.IADD R148, R214, 0x1, -R222 ;  /* 0x00000001d6947824 */ /* 0x000fc600078e0ade */
[----:B------:R-:W-:Y:S01]  /*77c0*/  IMAD.MOV.U32 R177, RZ, RZ, R4 ;  /* 0x000000ffffb17224 */ /* 0x000fe200078e0004 */
[C---:B---3--:R-:W-:Y:S01]  /*77d0*/  HMMA.16816.F32.BF16 R24, R152.reuse, R140, R24 ;  /* 0x0000008c9818723c */ /* 0x048fe20000041818 */
[----:B------:R-:W3:Y:S01]  /*77e0*/  LDSM.16.M88.4 R4, [R180] ;  /* 0x00000000b404783b */ /* 0x000ee20000000200 */
[----:B------:R-:W-:Y:S01]  /*77f0*/  IABS R148, R148 ;  /* 0x0000009400947213 */ /* 0x000fe20000000000 */
[----:B------:R4:W-:Y:S05]  /*7800*/  I2F R220, R145 ;  /* 0x0000009100dc7306 */ /* 0x0009ea0000201400 */
[C---:B------:R-:W-:Y:S01]  /*7810*/  HMMA.16816.F32.BF16 R20, R152.reuse, R142, R20 ;  /* 0x0000008e9814723c */ /* 0x040fe20000041814 */
[----:B------:R-:W-:Y:S01]  /*7820*/  LDSM.16.M88.4 R140, [R195+0x10000] ;  /* 0x01000000c38c783b */ /* 0x000fe20000000200 */
[----:B--2---:R-:W-:Y:S01]  /*7830*/  IMAD.IADD R144, R214, 0x1, -R176 ;  /* 0x00000001d6907824 */ /* 0x004fe200078e0ab0 */
[----:B------:R2:W-:Y:S05]  /*7840*/  I2F R228, R148 ;  /* 0x0000009400e47306 */ /* 0x0005ea0000201400 */
[----:B-1----:R-:W-:Y:S01]  /*7850*/  HMMA.16816.F32.BF16 R16, R152, R8, R16 ;  /* 0x000000089810723c */ /* 0x002fe20000041810 */
[----:B------:R-:W-:-:S02]  /*7860*/  IABS R224, R144 ;  /* 0x0000009000e07213 */ /* 0x000fc40000000000 */
[----:B----4-:R-:W1:Y:S01]  /*7870*/  LDSM.16.M88.4 R144, [R198+0x8000] ;  /* 0x00800000c690783b */ /* 0x010e620000000200 */
[----:B------:R-:W-:Y:S03]  /*7880*/  I2F R166, R166 ;  /* 0x000000a600a67306 */ /* 0x000fe60000201400 */
[C---:B------:R-:W-:Y:S01]  /*7890*/  IMAD.IADD R8, R217.reuse, 0x1, -R222 ;  /* 0x00000001d9087824 */ /* 0x040fe200078e0ade */
[C---:B------:R-:W-:Y:S04]  /*78a0*/  HMMA.16816.F32.BF16 R12, R152.reuse, R10, R12 ;  /* 0x0000000a980c723c */ /* 0x040fe8000004180c */
[----:B------:R-:W-:Y:S01]  /*78b0*/  IABS R8, R8 ;  /* 0x0000000800087213 */ /* 0x000fe20000000000 */
[C---:B--2---:R-:W-:Y:S01]  /*78c0*/  IMAD.IADD R148, R217.reuse, 0x1, -R229 ;  /* 0x00000001d9947824 */ /* 0x044fe200078e0ae5 */
[----:B------:R-:W-:Y:S03]  /*78d0*/  I2F R224, R224 ;  /* 0x000000e000e07306 */ /* 0x000fe60000201400 */
[----:B------:R-:W-:Y:S01]  /*78e0*/  IMAD.MOV.U32 R227, RZ, RZ, R8 ;  /* 0x000000ffffe37224 */ /* 0x000fe200078e0008 */
[----:B------:R-:W-:Y:S01]  /*78f0*/  IABS R234, R148 ;  /* 0x0000009400ea7213 */ /* 0x000fe20000000000 */
[----:B------:R-:W2:Y:S03]  /*7900*/  LDSM.16.M88.4 R8, [R195+0x10800] ;  /* 0x01080000c308783b */ /* 0x000ea60000000200 */
[----:B------:R-:W-:Y:S01]  /*7910*/  I2F R177, R177 ;  /* 0x000000b100b17306 */ /* 0x000fe20000201400 */
[----:B------:R-:W4:Y:S01]  /*7920*/  LDSM.16.M88.4 R148, [R195+0x11800] ;  /* 0x01180000c394783b */ /* 0x000f220000000200 */
[C---:B---3--:R-:W-:Y:S06]  /*7930*/  HMMA.16816.F32.BF16 R172, R152.reuse, R4, R172 ;  /* 0x0000000498ac723c */ /* 0x048fec00000418ac */
[----:B------:R-:W-:Y:S01]  /*7940*/  I2F R227, R227 ;  /* 0x000000e300e37306 */ /* 0x000fe20000201400 */
[----:B------:R-:W-:Y:S01]  /*7950*/  IMAD.IADD R4, R217, 0x1, -R226 ;  /* 0x00000001d9047824 */ /* 0x000fe200078e0ae2 */
[----:B------:R-:W-:Y:S01]  /*7960*/  HMMA.16816.F32.BF16 R168, R152, R6, R168 ;  /* 0x0000000698a8723c */ /* 0x000fe200000418a8 */
[----:B------:R-:W-:Y:S03]  /*7970*/  LDSM.16.M88.4 R152, [R197+0x8000] ;  /* 0x00800000c598783b */ /* 0x000fe60000000200 */
[----:B------:R-:W-:-:S02]  /*7980*/  IABS R4, R4 ;  /* 0x0000000400047213 */ /* 0x000fc40000000000 */
[----:B------:R-:W-:Y:S03]  /*7990*/  I2F R234, R234 ;  /* 0x000000ea00ea7306 */ /* 0x000fe60000201400 */
[----:B------:R-:W-:Y:S01]  /*79a0*/  IMAD.MOV.U32 R230, RZ, RZ, R4 ;  /* 0x000000ffffe67224 */ /* 0x000fe200078e0004 */
[C---:B-1----:R-:W-:Y:S01]  /*79b0*/  HMMA.16816.F32.BF16 R32, R144.reuse, R140, R32 ;  /* 0x0000008c9020723c */ /* 0x042fe20000041820 */
[----:B------:R-:W1:Y:S03]  /*79c0*/  LDSM.16.M88.4 R4, [R195+0x11000] ;  /* 0x01100000c304783b */ /* 0x000e660000000200 */
[----:B------:R-:W-:Y:S04]  /*79d0*/  I2F R223, R223 ;  /* 0x000000df00df7306 */ /* 0x000fe80000201400 */
[C---:B------:R-:W-:Y:S01]  /*79e0*/  HMMA.16816.F32.BF16 R28, R144.reuse, R142, R28 ;  /* 0x0000008e901c723c */ /* 0x040fe2000004181c */
[----:B------:R-:W3:Y:S03]  /*79f0*/  LDSM.16.M88.4 R140, [R188+0x4000] ;  /* 0x00400000bc8c783b */ /* 0x000ee60000000200 */
[----:B------:R-:W-:Y:S04]  /*7a00*/  I2F R230, R230 ;  /* 0x000000e600e67306 */ /* 0x000fe80000201400 */
[C---:B--2---:R-:W-:Y:S07]  /*7a10*/  HMMA.16816.F32.BF16 R24, R144.reuse, R8, R24 ;  /* 0x000000089018723c */ /* 0x044fee0000041818 */
[----:B------:R-:W-:Y:S01]  /*7a20*/  IADD3 R8, R0, 0x30, RZ ;  /* 0x0000003000087810 */ /* 0x000fe20007ffe0ff */
[----:B------:R-:W-:Y:S01]  /*7a30*/  HMMA.16816.F32.BF16 R20, R144, R10, R20 ;  /* 0x0000000a9014723c */ /* 0x000fe20000041814 */
[----:B------:R-:W-:Y:S01]  /*7a40*/  IMAD.MOV.U32 R9, RZ, RZ, R235 ;  /* 0x000000ffff097224 */ /* 0x000fe200078e00eb */
[----:B------:R-:W-:-:S05]  /*7a50*/  IABS R235, R236 ;  /* 0x000000ec00eb7213 */ /* 0x000fca0000000000 */
[----:B------:R-:W-:Y:S01]  /*7a60*/  IMAD.IADD R11, R217, 0x1, -R8 ;  /* 0x00000001d90b7824 */ /* 0x000fe200078e0a08 */
[----:B----4-:R-:W-:Y:S01]  /*7a70*/  HMMA.16816.F32.BF16 R172, R144, R148, R172 ;  /* 0x0000009490ac723c */ /* 0x010fe200000418ac */
[----:B------:R-:W-:Y:S01]  /*7a80*/  IMAD.MOV.U32 R10, RZ, RZ, R235 ;  /* 0x000000ffff0a7224 */ /* 0x000fe200078e00eb */
[----:B------:R-:W-:Y:S02]  /*7a90*/  I2F R9, R9 ;  /* 0x0000000900097306 */ /* 0x000fe40000201400 */
[----:B------:R-:W-:-:S03]  /*7aa0*/  IABS R11, R11 ;  /* 0x0000000b000b7213 */ /* 0x000fc60000000000 */
[C---:B------:R-:W-:Y:S01]  /*7ab0*/  IADD3 R148, R0.reuse, 0x38, RZ ;  /* 0x0000003800947810 */ /* 0x040fe20007ffe0ff */
[C---:B------:R-:W-:Y:S01]  /*7ac0*/  HMMA.16816.F32.BF16 R168, R144.reuse, R150, R168 ;  /* 0x0000009690a8723c */ /* 0x040fe200000418a8 */
[----:B------:R-:W-:Y:S01]  /*7ad0*/  IMAD.MOV.U32 R235, RZ, RZ, R11 ;  /* 0x000000ffffeb7224 */ /* 0x000fe200078e000b */
[----:B------:R-:W-:Y:S01]  /*7ae0*/  IADD3 R11, R0, 0x31, RZ ;  /* 0x00000031000b7810 */ /* 0x000fe20007ffe0ff */
[----:B------:R-:W-:Y:S05]  /*7af0*/  I2F R10, R10 ;  /* 0x0000000a000a7306 */ /* 0x000fea0000201400 */
[----:B-1----:R-:W-:Y:S03]  /*7b00*/  HMMA.16816.F32.BF16 R16, R144, R4, R16 ;  /* 0x000000049010723c */ /* 0x002fe60000041810 */
[----:B------:R-:W-:Y:S04]  /*7b10*/  I2F R235, R235 ;  /* 0x000000eb00eb7306 */ /* 0x000fe80000201400 */
[----:B------:R-:W-:Y:S01]  /*7b20*/  IMAD.IADD R4, R214, 0x1, -R8 ;  /* 0x00000001d6047824 */ /* 0x000fe200078e0a08 */
[----:B---3--:R-:W-:Y:S01]  /*7b30*/  HMMA.16816.F32.BF16 R32, R152, R140, R32 ;  /* 0x0000008c9820723c */ /* 0x008fe20000041820 */
[----:B------:R-:W-:-:S03]  /*7b40*/  IMAD.IADD R5, R217, 0x1, -R11 ;  /* 0x00000001d9057824 */ /* 0x000fc600078e0a0b */
[----:B------:R-:W-:-:S03]  /*7b50*/  IABS R4, R4 ;  /* 0x0000000400047213 */ /* 0x000fc60000000000 */
[----:B------:R-:W-:Y:S01]  /*7b60*/  IMAD.IADD R141, R217, 0x1, -R148 ;  /* 0x00000001d98d7824 */ /* 0x000fe200078e0a94 */
[----:B------:R-:W-:Y:S01]  /*7b70*/  HMMA.16816.F32.BF16 R12, R144, R6, R12 ;  /* 0x00000006900c723c */ /* 0x000fe2000004180c */
[----:B------:R-:W-:Y:S01]  /*7b80*/  IMAD.MOV.U32 R236, RZ, RZ, R4 ;  /* 0x000000ffffec7224 */ /* 0x000fe200078e0004 */
[----:B------:R-:W-:Y:S01]  /*7b90*/  IABS R4, R5 ;  /* 0x0000000500047213 */ /* 0x000fe20000000000 */
[----:B------:R-:W-:Y:S01]  /*7ba0*/  IMAD.IADD R5, R214, 0x1, -R11 ;  /* 0x00000001d6057824 */ /* 0x000fe200078e0a0b */
[----:B------:R-:W-:-:S03]  /*7bb0*/  IABS R141, R141 ;  /* 0x0000008d008d7213 */ /* 0x000fc60000000000 */
[----:B------:R-:W-:Y:S01]  /*7bc0*/  IMAD.MOV.U32 R149, RZ, RZ, R4 ;  /* 0x000000ffff957224 */ /* 0x000fe200078e0004 */
[----:B------:R-:W-:Y:S01]  /*7bd0*/  IABS R4, R5 ;  /* 0x0000000500047213 */ /* 0x000fe20000000000 */
[----:B------:R-:W-:Y:S01]  /*7be0*/  HMMA.16816.F32.BF16 R28, R152, R142, R28 ;  /* 0x0000008e981c723c */ /* 0x000fe2000004181c */
[----:B------:R-:W-:Y:S01]  /*7bf0*/  I2F R236, R236 ;  /* 0x000000ec00ec7306 */ /* 0x000fe20000201400 */
[----:B------:R-:W-:Y:S02]  /*7c00*/  IMAD.MOV.U32 R238, RZ, RZ, R141 ;  /* 0x000000ffffee7224 */ /* 0x000fe400078e008d */
[----:B------:R-:W-:-:S03]  /*7c10*/  IMAD.IADD R141, R214, 0x1, -R237 ;  /* 0x00000001d68d7824 */ /* 0x000fc600078e0aed */
[----:B------:R-:W-:Y:S02]  /*7c20*/  FMUL.FTZ R32, R32, c[0x0][0x2ec] ;  /* 0x0000bb0020207a20 */ /* 0x000fe40000410000 */
[----:B------:R1:W-:Y:S01]  /*7c30*/  I2F R140, R4 ;  /* 0x00000004008c7306 */ /* 0x0003e20000201400 */
[----:B------:R-:W-:Y:S01]  /*7c40*/  FMUL.FTZ R239, R34, c[0x0][0x2ec] ;  /* 0x0000bb0022ef7a20 */ /* 0x000fe20000410000 */
[----:B------:R-:W-:Y:S01]  /*7c50*/  IABS R141, R141 ;  /* 0x0000008d008d7213 */ /* 0x000fe20000000000 */
[----:B------:R-:W-:Y:S02]  /*7c60*/  FMUL.FTZ R33, R33, c[0x0][0x2ec] ;  /* 0x0000bb0021217a20 */ /* 0x000fe40000410000 */
[----:B------:R-:W-:Y:S02]  /*7c70*/  FMUL.FTZ R35, R35, c[0x0][0x2ec] ;  /* 0x0000bb0023237a20 */ /* 0x000fe40000410000 */
[----:B------:R-:W-:Y:S01]  /*7c80*/  IMAD.IADD R142, R214, 0x1, -R148 ;  /* 0x00000001d68e7824 */ /* 0x000fe200078e0a94 */
[----:B------:R-:W2:Y:S01]  /*7c90*/  MUFU.TANH R240, R32 ;  /* 0x0000002000f07308 */ /* 0x000ea20000002400 */
[----:B------:R-:W-:-:S03]  /*7ca0*/  IMAD.IADD R143, R217, 0x1, -R237 ;  /* 0x00000001d98f7824 */ /* 0x000fc600078e0aed */
[----:B------:R-:W-:Y:S02]  /*7cb0*/  IABS R142, R142 ;  /* 0x0000008e008e7213 */ /* 0x000fe40000000000 */
[----:B------:R-:W-:Y:S01]  /*7cc0*/  IABS R143, R143 ;  /* 0x0000008f008f7213 */ /* 0x000fe20000000000 */
[----:B------:R-:W-:Y:S01]  /*7cd0*/  FMUL.FTZ R28, R28, c[0x0][0x2ec] ;  /* 0x0000bb001c1c7a20 */ /* 0x000fe20000410000 */
[----:B-1----:R-:W1:Y:S01]  /*7ce0*/  LDSM.16.M88.4 R4, [R188+0x4800] ;  /* 0x00480000bc04783b */ /* 0x002e620000000200 */
[----:B------:R-:W-:Y:S01]  /*7cf0*/  MUFU.TANH R239, R239 ;  /* 0x000000ef00ef7308 */ /* 0x000fe20000002400 */
[----:B------:R-:W-:Y:S02]  /*7d00*/  FMUL.FTZ R34, R29, c[0x0][0x2ec] ;  /* 0x0000bb001d227a20 */ /* 0x000fe40000410000 */
[----:B------:R-:W-:Y:S02]  /*7d10*/  FMUL.FTZ R29, R30, c[0x0][0x2ec] ;  /* 0x0000bb001e1d7a20 */ /* 0x000fe40000410000 */
[----:B------:R-:W-:-:S02]  /*7d20*/  FMUL.FTZ R31, R31, c[0x0][0x2ec] ;  /* 0x0000bb001f1f7a20 */ /* 0x000fc40000410000 */
[----:B--2---:R-:W-:Y:S01]  /*7d30*/  FFMA.FTZ R0, R133, -UR19, R240 ;  /* 0x8000001385007c23 */ /* 0x004fe200080100f0 */
[----:B------:R-:W2:Y:S04]  /*7d40*/  MUFU.TANH R246, R28 ;  /* 0x0000001c00f67308 */ /* 0x000ea80000002400 */
[----:B------:R-:W-:Y:S02]  /*7d50*/  FSEL R0, R0, -INF , !P0 ;  /* 0xff80000000007808 */ /* 0x000fe40004000000 */
[C---:B------:R-:W-:Y:S02]  /*7d60*/  ISETP.GE.AND P0, PT, R139.reuse, R215, PT ;  /* 0x000000d78b00720c */ /* 0x040fe40003f06270 */
[----:B------:R-:W3:Y:S02]  /*7d70*/  MUFU.TANH R29, R29 ;  /* 0x0000001d001d7308 */ /* 0x000ee40000002400 */
[----:B------:R-:W-:-:S06]  /*7d80*/  ISETP.LT.OR P0, PT, R139, R216, P0 ;  /* 0x000000d88b00720c */ /* 0x000fcc0000701670 */
[----:B------:R-:W4:Y:S01]  /*7d90*/  MUFU.TANH R33, R33 ;  /* 0x0000002100217308 */ /* 0x000f220000002400 */
[----:B--2---:R-:W-:Y:S02]  /*7da0*/  FFMA.FTZ R159, R159, -UR19, R246 ;  /* 0x800000139f9f7c23 */ /* 0x004fe400080100f6 */
[----:B------:R-:W-:-:S05]  /*7db0*/  FFMA.FTZ R28, R138, -UR19, R239 ;  /* 0x800000138a1c7c23 */ /* 0x000fca00080100ef */
[----:B------:R-:W2:Y:S01]  /*7dc0*/  MUFU.TANH R35, R35 ;  /* 0x0000002300237308 */ /* 0x000ea20000002400 */
[----:B------:R-:W-:Y:S01]  /*7dd0*/  FSEL R28, R28, -INF , !P5 ;  /* 0xff8000001c1c7808 */ /* 0x000fe20006800000 */
[----:B---3--:R-:W-:Y:S01]  /*7de0*/  FFMA.FTZ R29, R160, -UR19, R29 ;  /* 0x80000013a01d7c23 */ /* 0x008fe2000801001d */
[C---:B------:R-:W-:Y:S01]  /*7df0*/  ISETP.GE.AND P5, PT, R139.reuse, R212, PT ;  /* 0x000000d48b00720c */ /* 0x040fe20003fa6270 */
[----:B-1----:R-:W-:Y:S04]  /*7e00*/  HMMA.16816.F32.BF16 R24, R152, R4, R24 ;  /* 0x000000049818723c */ /* 0x002fe80000041818 */
[----:B------:R-:W-:Y:S01]  /*7e10*/  MUFU.TANH R34, R34 ;  /* 0x0000002200227308 */ /* 0x000fe20000002400 */
[----:B------:R-:W-:Y:S01]  /*7e20*/  ISETP.LT.OR P5, PT, R139, R213, P5 ;  /* 0x000000d58b00720c */ /* 0x000fe20002fa1670 */
[----:B----4-:R-:W-:-:S03]  /*7e30*/  FFMA.FTZ R30, R156, -UR19, R33 ;  /* 0x800000139c1e7c23 */ /* 0x010fc60008010021 */
[----:B------:R-:W-:Y:S01]  /*7e40*/  FSEL R29, R29, -INF , !P5 ;  /* 0xff8000001d1d7808 */ /* 0x000fe20006800000 */
[----:B------:R-:W-:Y:S01]  /*7e50*/  HMMA.16816.F32.BF16 R20, R152, R6, R20 ;  /* 0x000000069814723c */ /* 0x000fe20000041814 */
[----:B------:R-:W1:Y:S01]  /*7e60*/  LDSM.16.M88.4 R4, [R188+0x5000] ;  /* 0x00500000bc04783b */ /* 0x000e620000000200 */
[----:B------:R2:W3:Y:S01]  /*7e70*/  MUFU.TANH R242, R31 ;  /* 0x0000001f00f27308 */ /* 0x0004e20000002400 */
[----:B------:R-:W-:Y:S02]  /*7e80*/  FSEL R30, R30, -INF , !P6 ;  /* 0xff8000001e1e7808 */ /* 0x000fe40007000000 */
[C---:B------:R-:W-:Y:S02]  /*7e90*/  ISETP.GE.AND P5, PT, R162.reuse, R212, PT ;  /* 0x000000d4a200720c */ /* 0x040fe40003fa6270 */
[C---:B------:R-:W-:Y:S02]  /*7ea0*/  ISETP.GE.AND P6, PT, R157.reuse, R215, PT ;  /* 0x000000d79d00720c */ /* 0x040fe40003fc6270 */
[----:B------:R-:W-:Y:S01]  /*7eb0*/  ISETP.LT.OR P5, PT, R162, R213, P5 ;  /* 0x000000d5a200720c */ /* 0x000fe20002fa1670 */
[----:B------:R-:W-:Y:S01]  /*7ec0*/  I2F R238, R238 ;  /* 0x000000ee00ee7306 */ /* 0x000fe20000201400 */
[----:B------:R-:W-:-:S03]  /*7ed0*/  ISETP.LT.OR P6, PT, R157, R216, P6 ;  /* 0x000000d89d00720c */ /* 0x000fc600037c1670 */
[----:B------:R-:W-:Y:S02]  /*7ee0*/  FMUL.FTZ R244, R24, c[0x0][0x2ec] ;  /* 0x0000bb0018f47a20 */ /* 0x000fe40000410000 */
[----:B------:R-:W-:Y:S02]  /*7ef0*/  FMUL.FTZ R32, R27, c[0x0][0x2ec] ;  /* 0x0000bb001b207a20 */ /* 0x000fe40000410000 */
[----:B------:R-:W-:Y:S01]  /*7f00*/  I2F R149, R149 ;  /* 0x0000009500957306 */ /* 0x000fe20000201400 */
[----:B------:R-:W-:Y:S02]  /*7f10*/  FMUL.FTZ R24, R25, c[0x0][0x2ec] ;  /* 0x0000bb0019187a20 */ /* 0x000fe40000410000 */
[----:B------:R-:W-:-:S03]  /*7f20*/  FMUL.FTZ R25, R26, c[0x0][0x2ec] ;  /* 0x0000bb001a197a20 */ /* 0x000fc60000410000 */
[----:B------:R-:W-:Y:S02]  /*7f30*/  FMUL.FTZ R27, R20, c[0x0][0x2ec] ;  /* 0x0000bb00141b7a20 */ /* 0x000fe40000410000 */
[----:B------:R-:W-:Y:S01]  /*7f40*/  FMUL.FTZ R20, R21, c[0x0][0x2ec] ;  /* 0x0000bb0015147a20 */ /* 0x000fe20000410000 */
[----:B------:R-:W4:Y:S01]  /*7f50*/  MUFU.TANH R244, R244 ;  /* 0x000000f400f47308 */ /* 0x000f220000002400 */
[----:B------:R-:W-:Y:S02]  /*7f60*/  FMUL.FTZ R21, R22, c[0x0][0x2ec] ;  /* 0x0000bb0016157a20 */ /* 0x000fe40000410000 */
[----:B--2---:R-:W-:Y:S02]  /*7f70*/  FFMA.FTZ R31, R158, -UR19, R35 ;  /* 0x800000139e1f7c23 */ /* 0x004fe40008010023 */
[----:B------:R-:W-:Y:S02]  /*7f80*/  FMUL.FTZ R2, R23, c[0x0][0x2ec] ;  /* 0x0000bb0017027a20 */ /* 0x000fe40000410000 */
[----:B---3--:R-:W-:Y:S01]  /*7f90*/  FFMA.FTZ R33, R163, -UR19, R242 ;  /* 0x80000013a3217c23 */ /* 0x008fe200080100f2 */
[----:B------:R-:W2:Y:S01]  /*7fa0*/  MUFU.TANH R27, R27 ;  /* 0x0000001b001b7308 */ /* 0x000ea20000002400 */
[----:B------:R-:W-:-:S02]  /*7fb0*/  FSEL R31, R31, -INF , !P1 ;  /* 0xff8000001f1f7808 */ /* 0x000fc40004800000 */
[CC--:B------:R-:W-:Y:S01]  /*7fc0*/  ISETP.GE.AND P1, PT, R157.reuse, R212.reuse, PT ;  /* 0x000000d49d00720c */ /* 0x0c0fe20003f26270 */
[C---:B-1----:R-:W-:Y:S03]  /*7fd0*/  HMMA.16816.F32.BF16 R16, R152.reuse, R4, R16 ;  /* 0x000000049810723c */ /* 0x042fe60000041810 */
[-C--:B------:R-:W-:Y:S01]  /*7fe0*/  ISETP.LT.OR P1, PT, R157, R213.reuse, P1 ;  /* 0x000000d59d00720c */ /* 0x080fe20000f21670 */
[----:B------:R-:W1:Y:S01]  /*7ff0*/  MUFU.TANH R25, R25 ;  /* 0x0000001900197308 */ /* 0x000e620000002400 */
[----:B----4-:R-:W-:Y:S02]  /*8000*/  FFMA.FTZ R26, R165, -UR19, R244 ;  /* 0x80000013a51a7c23 */ /* 0x010fe400080100f4 */
[----:B------:R-:W-:Y:S02]  /*8010*/  FSEL R33, R33, -INF , !P1 ;  /* 0xff80000021217808 */ /* 0x000fe40004800000 */
[----:B------:R-:W-:Y:S01]  /*8020*/  ISETP.GE.AND P1, PT, R164, R212, PT ;  /* 0x000000d4a400720c */ /* 0x000fe20003f26270 */
[----:B------:R-:W-:Y:S01]  /*8030*/  HMMA.16816.F32.BF16 R12, R152, R6, R12 ;  /* 0x00000006980c723c */ /* 0x000fe2000004180c */
[----:B------:R-:W3:Y:S01]  /*8040*/  LDSM.16.M88.4 R4, [R188+0x5800] ;  /* 0x00580000bc04783b */ /* 0x000ee20000000200 */
[----:B------:R-:W4:Y:S01]  /*8050*/  MUFU.TANH R24, R24 ;  /* 0x0000001800187308 */ /* 0x000f220000002400 */
[----:B--2---:R-:W-:Y:S01]  /*8060*/  FFMA.FTZ R22, R220, -UR19, R27 ;  /* 0x80000013dc167c23 */ /* 0x004fe2000801001b */
[----:B------:R-:W-:Y:S01]  /*8070*/  ISETP.LT.OR P1, PT, R164, R213, P1 ;  /* 0x000000d5a400720c */ /* 0x000fe20000f21670 */
[----:B------:R-:W-:-:S05]  /*8080*/  DEPBAR.LE SB0, 0x0 ;  /* 0x000080000000791a */ /* 0x000fca0000000000 */
[----:B------:R-:W2:Y:S01]  /*8090*/  MUFU.TANH R21, R21 ;  /* 0x0000001500157308 */ /* 0x000ea20000002400 */
[----:B-1----:R-:W-:-:S03]  /*80a0*/  FFMA.FTZ R25, R166, -UR19, R25 ;  /* 0x80000013a6197c23 */ /* 0x002fc60008010019 */
[----:B------:R-:W-:Y:S01]  /*80b0*/  FMUL.FTZ R138, R16, c[0x0][0x2ec] ;  /* 0x0000bb00108a7a20 */ /* 0x000fe20000410000 */
[----:B------:R-:W-:-:S03]  /*80c0*/  FSEL R16, R159, -INF , !P0 ;  /* 0xff8000009f107808 */ /* 0x000fc60004000000 */
[----:B------:R-:W1:Y:S01]  /*80d0*/  MUFU.TANH R32, R32 ;  /* 0x0000002000207308 */ /* 0x000e620000002400 */
[-C--:B------:R-:W-:Y:S01]  /*80e0*/  ISETP.GE.AND P0, PT, R162, R215.reuse, PT ;  /* 0x000000d7a200720c */ /* 0x080fe20003f06270 */
[----:B------:R-:W-:Y:S01]  /*80f0*/  FMUL.FTZ R23, R18, c[0x0][0x2ec] ;  /* 0x0000bb0012177a20 */ /* 0x000fe20000410000 */
[----:B------:R-:W-:Y:S01]  /*8100*/  FSEL R25, R25, -INF , !P5 ;  /* 0xff80000019197808 */ /* 0x000fe20006800000 */
[----:B------:R-:W-:Y:S01]  /*8110*/  FFMA.FTZ R18, R161, -UR19, R34 ;  /* 0x80000013a1127c23 */ /* 0x000fe20008010022 */
[----:B------:R-:W-:Y:S01]  /*8120*/  ISETP.LT.OR P0, PT, R162, R216, P0 ;  /* 0x000000d8a200720c */ /* 0x000fe20000701670 */
[----:B------:R-:W-:Y:S01]  /*8130*/  FMUL.FTZ R12, R12, c[0x0][0x2ec] ;  /* 0x0000bb000c0c7a20 */ /* 0x000fe20000410000 */
[----:B------:R-:W-:Y:S01]  /*8140*/  ISETP.GE.AND P5, PT, R176, R212, PT ;  /* 0x000000d4b000720c */ /* 0x000fe20003fa6270 */
[----:B------:R-:W5:Y:S01]  /*8150*/  MUFU.TANH R138, R138 ;  /* 0x0000008a008a7308 */ /* 0x000f620000002400 */
[----:B------:R-:W-:Y:S01]  /*8160*/  FSEL R26, R26, -INF , !P0 ;  /* 0xff8000001a1a7808 */ /* 0x000fe20004000000 */
[----:B------:R-:W-:Y:S01]  /*8170*/  FMUL.FTZ R17, R17, c[0x0][0x2ec] ;  /* 0x0000bb0011117a20 */ /* 0x000fe20000410000 */
[-C--:B------:R-:W-:Y:S01]  /*8180*/  ISETP.GE.AND P0, PT, R176, R215.reuse, PT ;  /* 0x000000d7b000720c */ /* 0x080fe20003f06270 */
[----:B------:R-:W-:Y:S01]  /*8190*/  FMUL.FTZ R19, R19, c[0x0][0x2ec] ;  /* 0x0000bb0013137a20 */ /* 0x000fe20000410000 */
[----:B------:R-:W-:Y:S01]  /*81a0*/  FSEL R18, R18, -INF , !P6 ;  /* 0xff80000012127808 */ /* 0x000fe20007000000 */
[----:B----4-:R-:W-:Y:S01]  /*81b0*/  FFMA.FTZ R24, R167, -UR19, R24 ;  /* 0x80000013a7187c23 */ /* 0x010fe20008010018 */
[-C--:B------:R-:W-:Y:S01]  /*81c0*/  ISETP.LT.OR P0, PT, R176, R216.reuse, P0 ;  /* 0x000000d8b000720c */ /* 0x080fe20000701670 */
[----:B------:R-:W4:Y:S01]  /*81d0*/  MUFU.TANH R20, R20 ;  /* 0x0000001400147308 */ /* 0x000f220000002400 */
[-C--:B------:R-:W-:Y:S01]  /*81e0*/  ISETP.GE.AND P6, PT, R164, R215.reuse, PT ;  /* 0x000000d7a400720c */ /* 0x080fe20003fc6270 */
[----:B--2---:R-:W-:Y:S01]  /*81f0*/  FFMA.FTZ R21, R224, -UR19, R21 ;  /* 0x80000013e0157c23 */ /* 0x004fe20008010015 */
[----:B------:R-:W-:Y:S01]  /*8200*/  FSEL R22, R22, -INF , !P0 ;  /* 0xff80000016167808 */ /* 0x000fe20004000000 */
[----:B-1----:R-:W-:Y:S01]  /*8210*/  FFMA.FTZ R32, R177, -UR19, R32 ;  /* 0x80000013b1207c23 */ /* 0x002fe20008010020 */
[C---:B------:R-:W-:Y:S01]  /*8220*/  ISETP.GE.AND P0, PT, R222.reuse, R215, PT ;  /* 0x000000d7de00720c */ /* 0x040fe20003f06270 */
[----:B------:R-:W-:Y:S01]  /*8230*/  FMUL.FTZ R15, R15, c[0x0][0x2ec] ;  /* 0x0000bb000f0f7a20 */ /* 0x000fe20000410000 */
[----:B---3--:R-:W-:Y:S01]  /*8240*/  HMMA.16816.F32.BF16 R172, R152, R4, R172 ;  /* 0x0000000498ac723c */ /* 0x008fe200000418ac */
[----:B------:R1:W2:Y:S01]  /*8250*/  MUFU.TANH R5, R12 ;  /* 0x0000000c00057308 */ /* 0x0002a20000002400 */
[----:B-----5:R-:W-:Y:S01]  /*8260*/  FFMA.FTZ R138, R227, -UR19, R138 ;  /* 0x80000013e38a7c23 */ /* 0x020fe2000801008a */
[----:B------:R-:W-:-:S02]  /*8270*/  ISETP.LT.OR P0, PT, R222, R216, P0 ;  /* 0x000000d8de00720c */ /* 0x000fc40000701670 */
[----:B------:R-:W-:Y:S02]  /*8280*/  ISETP.LT.OR P5, PT, R176, R213, P5 ;  /* 0x000000d5b000720c */ /* 0x000fe40002fa1670 */
[----:B------:R-:W-:Y:S01]  /*8290*/  ISETP.LT.OR P6, PT, R164, R216, P6 ;  /* 0x000000d8a400720c */ /* 0x000fe200037c1670 */
[----:B------:R-:W-:Y:S01]  /*82a0*/  HMMA.16816.F32.BF16 R168, R152, R6, R168 ;  /* 0x0000000698a8723c */ /* 0x000fe200000418a8 */
[----:B------:R-:W3:Y:S01]  /*82b0*/  MUFU.TANH R23, R23 ;  /* 0x0000001700177308 */ /* 0x000ee20000002400 */
[----:B------:R-:W-:Y:S01]  /*82c0*/  FSEL R176, R138, -INF , !P0 ;  /* 0xff8000008ab07808 */ /* 0x000fe20004000000 */
[----:B------:R-:W-:Y:S01]  /*82d0*/  FMUL.FTZ R4, R13, c[0x0][0x2ec] ;  /* 0x0000bb000d047a20 */ /* 0x000fe20000410000 */
[-C--:B------:R-:W-:Y:S01]  /*82e0*/  ISETP.GE.AND P0, PT, R229, R215.reuse, PT ;  /* 0x000000d7e500720c */ /* 0x080fe20003f06270 */
[----:B----4-:R-:W-:Y:S01]  /*82f0*/  FFMA.FTZ R20, R179, -UR19, R20 ;  /* 0x80000013b3147c23 */ /* 0x010fe20008010014 */
[----:B------:R-:W-:Y:S02]  /*8300*/  FSEL R24, R24, -INF , !P6 ;  /* 0xff80000018187808 */ /* 0x000fe40007000000 */
[----:B------:R-:W-:Y:S01]  /*8310*/  FSEL R21, R21, -INF , !P5 ;  /* 0xff80000015157808 */ /* 0x000fe20006800000 */
[----:B------:R-:W4:Y:S01]  /*8320*/  MUFU.TANH R2, R2 ;  /* 0x0000000200027308 */ /* 0x000f220000002400 */
[----:B-1----:R-:W-:Y:S01]  /*8330*/  FMUL.FTZ R12, R14, c[0x0][0x2ec] ;  /* 0x0000bb000e0c7a20 */ /* 0x002fe20000410000 */
[----:B------:R-:W-:Y:S01]  /*8340*/  ISETP.GE.AND P6, PT, R178, R215, PT ;  /* 0x000000d7b200720c */ /* 0x000fe20003fc6270 */
[----:B--2---:R-:W-:Y:S01]  /*8350*/  FFMA.FTZ R5, R234, -UR19, R5 ;  /* 0x80000013ea057c23 */ /* 0x004fe20008010005 */
[----:B------:R-:W-:-:S02]  /*8360*/  ISETP.GE.AND P5, PT, R222, R212, PT ;  /* 0x000000d4de00720c */ /* 0x000fc40003fa6270 */
[----:B------:R-:W-:Y:S01]  /*8370*/  ISETP.LT.OR P0, PT, R229, R216, P0 ;  /* 0x000000d8e500720c */ /* 0x000fe20000701670 */
[----:B------:R-:W-:Y:S01]  /*8380*/  FMUL.FTZ R6, R172, c[0x0][0x2ec] ;  /* 0x0000bb00ac067a20 */ /* 0x000fe20000410000 */
[----:B------:R-:W1:Y:S01]  /*8390*/  MUFU.TANH R17, R17 ;  /* 0x0000001100117308 */ /* 0x000e620000002400 */
[----:B------:R-:W-:Y:S01]  /*83a0*/  FMUL.FTZ R7, R174, c[0x0][0x2ec] ;  /* 0x0000bb00ae077a20 */ /* 0x000fe20000410000 */
[----:B------:R-:W-:Y:S01]  /*83b0*/  FSEL R27, R32, -INF , !P1 ;  /* 0xff800000201b7808 */ /* 0x000fe20004800000 */
[----:B---3--:R-:W-:Y:S01]  /*83c0*/  FFMA.FTZ R177, R228, -UR19, R23 ;  /* 0x80000013e4b17c23 */ /* 0x008fe20008010017 */
[C---:B------:R-:W-:Y:S01]  /*83d0*/  ISETP.GE.AND P1, PT, R178.reuse, R212, PT ;  /* 0x000000d4b200720c */ /* 0x040fe20003f26270 */
[----:B------:R-:W-:Y:S01]  /*83e0*/  FMUL.FTZ R175, R175, c[0x0][0x2ec] ;  /* 0x0000bb00afaf7a20 */ /* 0x000fe20000410000 */
[----:B------:R-:W-:Y:S01]  /*83f0*/  ISETP.LT.OR P6, PT, R178, R216, P6 ;  /* 0x000000d8b200720c */ /* 0x000fe200037c1670 */
[----:B------:R-:W-:Y:S01]  /*8400*/  FMUL.FTZ R169, R169, c[0x0][0x2ec] ;  /* 0x0000bb00a9a97a20 */ /* 0x000fe20000410000 */
[----:B------:R-:W2:Y:S01]  /*8410*/  MUFU.TANH R12, R12 ;  /* 0x0000000c000c7308 */ /* 0x000ea20000002400 */
[-C--:B------:R-:W-:Y:S01]  /*8420*/  ISETP.LT.OR P5, PT, R222, R213.reuse, P5 ;  /* 0x000000d5de00720c */ /* 0x080fe20002fa1670 */
[----:B----4-:R-:W-:Y:S01]  /*8430*/  FFMA.FTZ R2, R223, -UR19, R2 ;  /* 0x80000013df027c23 */ /* 0x010fe20008010002 */
[----:B------:R-:W-:Y:S01]  /*8440*/  FSEL R174, R5, -INF , !P0 ;  /* 0xff80000005ae7808 */ /* 0x000fe20004000000 */
[----:B------:R-:W-:Y:S01]  /*8450*/  FMUL.FTZ R5, R168, c[0x0][0x2ec] ;  /* 0x0000bb00a8057a20 */ /* 0x000fe20000410000 */
[----:B------:R-:W-:Y:S01]  /*8460*/  ISETP.LT.OR P1, PT, R178, R213, P1 ;  /* 0x000000d5b200720c */ /* 0x000fe20000f21670 */
[----:B------:R-:W-:Y:S01]  /*8470*/  FMUL.FTZ R170, R170, c[0x0][0x2ec] ;  /* 0x0000bb00aaaa7a20 */ /* 0x000fe20000410000 */
[----:B------:R-:W-:Y:S01]  /*8480*/  FSEL R20, R20, -INF , !P6 ;  /* 0xff80000014147808 */ /* 0x000fe20007000000 */
[----:B------:R-:W3:Y:S01]  /*8490*/  MUFU.TANH R19, R19 ;  /* 0x0000001300137308 */ /* 0x000ee20000002400 */
[----:B------:R-:W-:Y:S01]  /*84a0*/  FSEL R177, R177, -INF , !P5 ;  /* 0xff800000b1b17808 */ /* 0x000fe20006800000 */
[----:B-1----:R-:W-:Y:S01]  /*84b0*/  FFMA.FTZ R17, R230, -UR19, R17 ;  /* 0x80000013e6117c23 */ /* 0x002fe20008010011 */
[----:B------:R-:W-:Y:S01]  /*84c0*/  ISETP.GE.AND P6, PT, R226, R215, PT ;  /* 0x000000d7e200720c */ /* 0x000fe20003fc6270 */
[----:B------:R-:W-:Y:S01]  /*84d0*/  FMUL.FTZ R171, R171, c[0x0][0x2ec] ;  /* 0x0000bb00abab7a20 */ /* 0x000fe20000410000 */
[----:B------:R-:W-:-:S02]  /*84e0*/  ISETP.GE.AND P5, PT, R229, R212, PT ;  /* 0x000000d4e500720c */ /* 0x000fc40003fa6270 */
[----:B------:R-:W-:Y:S01]  /*84f0*/  FSEL R23, R2, -INF , !P1 ;  /* 0xff80000002177808 */ /* 0x000fe20004800000 */
[----:B------:R-:W1:Y:S01]  /*8500*/  MUFU.TANH R6, R6 ;  /* 0x0000000600067308 */ /* 0x000e620000002400 */
[----:B------:R-:W-:Y:S01]  /*8510*/  FMUL.FTZ R2, R173, c[0x0][0x2ec] ;  /* 0x0000bb00ad027a20 */ /* 0x000fe20000410000 */
[C---:B------:R-:W-:Y:S01]  /*8520*/  ISETP.GE.AND P1, PT, R226.reuse, R212, PT ;  /* 0x000000d4e200720c */ /* 0x040fe20003f26270 */
[----:B--2---:R-:W-:Y:S01]  /*8530*/  FFMA.FTZ R12, R233, -UR19, R12 ;  /* 0x80000013e90c7c23 */ /* 0x004fe2000801000c */
[----:B------:R-:W-:Y:S02]  /*8540*/  ISETP.LT.OR P6, PT, R226, R216, P6 ;  /* 0x000000d8e200720c */ /* 0x000fe400037c1670 */
[----:B------:R-:W-:Y:S02]  /*8550*/  ISETP.LT.OR P5, PT, R229, R213, P5 ;  /* 0x000000d5e500720c */ /* 0x000fe40002fa1670 */
[----:B------:R-:W2:Y:S01]  /*8560*/  MUFU.TANH R4, R4 ;  /* 0x0000000400047308 */ /* 0x000ea20000002400 */
[----:B------:R-:W-:Y:S01]  /*8570*/  ISETP.GE.AND P0, PT, R8, R215, PT ;  /* 0x000000d70800720c */ /* 0x000fe20003f06270 */
[----:B---3--:R-:W-:Y:S01]  /*8580*/  FFMA.FTZ R19, R232, -UR19, R19 ;  /* 0x80000013e8137c23 */ /* 0x008fe20008010013 */
[----:B------:R-:W-:-:S02]  /*8590*/  ISETP.LT.OR P1, PT, R226, R213, P1 ;  /* 0x000000d5e200720c */ /* 0x000fc40000f21670 */
[----:B------:R-:W-:Y:S02]  /*85a0*/  FSEL R178, R17, -INF , !P6 ;  /* 0xff80000011b27808 */ /* 0x000fe40007000000 */
[----:B------:R-:W-:Y:S01]  /*85b0*/  FSEL R167, R12, -INF , !P5 ;  /* 0xff8000000ca77808 */ /* 0x000fe20006800000 */
[----:B------:R-:W3:Y:S01]  /*85c0*/  MUFU.TANH R7, R7 ;  /* 0x0000000700077308 */ /* 0x000ee20000002400 */
[----:B------:R-:W-:Y:S01]  /*85d0*/  ISETP.GE.AND P6, PT, R231, R215, PT ;  /* 0x000000d7e700720c */ /* 0x000fe20003fc6270 */
[----:B-1----:R-:W-:Y:S01]  /*85e0*/  FFMA.FTZ R6, R235, -UR19, R6 ;  /* 0x80000013eb067c23 */ /* 0x002fe20008010006 */
[C---:B------:R-:W-:Y:S02]  /*85f0*/  ISETP.GE.AND P5, PT, R8.reuse, R212, PT ;  /* 0x000000d40800720c */ /* 0x040fe40003fa6270 */
[----:B------:R-:W-:Y:S02]  /*8600*/  ISETP.LT.OR P0, PT, R8, R216, P0 ;  /* 0x000000d80800720c */ /* 0x000fe40000701670 */
[----:B------:R-:W-:Y:S01]  /*8610*/  FSEL R173, R19, -INF , !P1 ;  /* 0xff80000013ad7808 */ /* 0x000fe20004800000 */
[----:B------:R-:W1:Y:S01]  /*8620*/  MUFU.TANH R15, R15 ;  /* 0x0000000f000f7308 */ /* 0x000e620000002400 */
[----:B--2---:R-:W-:Y:S01]  /*8630*/  FFMA.FTZ R4, R9, -UR19, R4 ;  /* 0x8000001309047c23 */ /* 0x004fe20008010004 */
[----:B------:R-:W-:-:S02]  /*8640*/  ISETP.GE.AND P1, PT, R231, R212, PT ;  /* 0x000000d4e700720c */ /* 0x000fc40003f26270 */
[C---:B------:R-:W-:Y:S02]  /*8650*/  ISETP.LT.OR P6, PT, R231.reuse, R216, P6 ;  /* 0x000000d8e700720c */ /* 0x040fe400037c1670 */
[----:B------:R-:W-:Y:S02]  /*8660*/  ISETP.LT.OR P5, PT, R8, R213, P5 ;  /* 0x000000d50800720c */ /* 0x000fe40002fa1670 */
[----:B------:R-:W2:Y:S01]  /*8670*/  MUFU.TANH R5, R5 ;  /* 0x0000000500057308 */ /* 0x000ea20000002400 */
[----:B---3--:R-:W-:Y:S01]  /*8680*/  FFMA.FTZ R7, R236, -UR19, R7 ;  /* 0x80000013ec077c23 */ /* 0x008fe20008010007 */
[----:B------:R-:W-:Y:S02]  /*8690*/  FSEL R160, R6, -INF , !P0 ;  /* 0xff80000006a07808 */ /* 0x000fe40004000000 */
[----:B------:R-:W-:Y:S02]  /*86a0*/  ISETP.GE.AND P0, PT, R148, R215, PT ;  /* 0x000000d79400720c */ /* 0x000fe40003f06270 */
[----:B------:R-:W-:-:S02]  /*86b0*/  ISETP.LT.OR P1, PT, R231, R213, P1 ;  /* 0x000000d5e700720c */ /* 0x000fc40000f21670 */
[----:B------:R-:W3:Y:S01]  /*86c0*/  MUFU.TANH R2, R2 ;  /* 0x0000000200027308 */ /* 0x000ee20000002400 */
[----:B-1----:R-:W-:Y:S01]  /*86d0*/  FFMA.FTZ R10, R10, -UR19, R15 ;  /* 0x800000130a0a7c23 */ /* 0x002fe2000801000f */
[----:B------:R-:W-:Y:S02]  /*86e0*/  FSEL R172, R4, -INF , !P6 ;  /* 0xff80000004ac7808 */ /* 0x000fe40007000000 */
[----:B------:R-:W-:Y:S02]  /*86f0*/  FSEL R155, R7, -INF , !P5 ;  /* 0xff800000079b7808 */ /* 0x000fe40006800000 */
[----:B------:R-:W-:Y:S02]  /*8700*/  ISETP.LT.OR P0, PT, R148, R216, P0 ;  /* 0x000000d89400720c */ /* 0x000fe40000701670 */
[----:B------:R-:W1:Y:S01]  /*8710*/  MUFU.TANH R175, R175 ;  /* 0x000000af00af7308 */ /* 0x000e620000002400 */
[----:B--2---:R-:W-:Y:S01]  /*8720*/  FFMA.FTZ R5, R238, -UR19, R5 ;  /* 0x80000013ee057c23 */ /* 0x004fe20008010005 */
[----:B------:R-:W-:-:S02]  /*8730*/  FSEL R165, R10, -INF , !P1 ;  /* 0xff8000000aa57808 */ /* 0x000fc40004800000 */
[C---:B------:R-:W-:Y:S02]  /*8740*/  ISETP.GE.AND P6, PT, R11.reuse, R215, PT ;  /* 0x000000d70b00720c */ /* 0x040fe40003fc6270 */
[----:B------:R-:W-:Y:S02]  /*8750*/  ISETP.GE.AND P1, PT, R11, R212, PT ;  /* 0x000000d40b00720c */ /* 0x000fe40003f26270 */
[----:B------:R-:W-:Y:S01]  /*8760*/  I2F R142, R142 ;  /* 0x0000008e008e7306 */ /* 0x000fe20000201400 */
[----:B------:R-:W-:Y:S01]  /*8770*/  FSEL R146, R5, -INF , !P0 ;  /* 0xff80000005927808 */ /* 0x000fe20004000000 */
[----:B---3--:R-:W-:Y:S01]  /*8780*/  FFMA.FTZ R2, R149, -UR19, R2 ;  /* 0x8000001395027c23 */ /* 0x008fe20008010002 */
[----:B------:R-:W-:Y:S02]  /*8790*/  PLOP3.LUT P0, PT, PT, PT, UP0, 0x80, 0x0 ;  /* 0x000000000000781c */ /* 0x000fe40003f0f008 */
[C---:B------:R-:W-:Y:S02]  /*87a0*/  ISETP.LT.OR P6, PT, R11.reuse, R216, P6 ;  /* 0x000000d80b00720c */ /* 0x040fe400037c1670 */
[----:B------:R-:W-:Y:S01]  /*87b0*/  ISETP.LT.OR P1, PT, R11, R213, P1 ;  /* 0x000000d50b00720c */ /* 0x000fe20000f21670 */
[----:B------:R-:W-:Y:S01]  /*87c0*/  I2F R143, R143 ;  /* 0x0000008f008f7306 */ /* 0x000fe20000201400 */
[----:B-1----:R-:W-:Y:S01]  /*87d0*/  FFMA.FTZ R140, R140, -UR19, R175 ;  /* 0x800000138c8c7c23 */ /* 0x002fe200080100af */
[----:B------:R-:W-:Y:S01]  /*87e0*/  FSEL R158, R2, -INF , !P6 ;  /* 0xff800000029e7808 */ /* 0x000fe20007000000 */
[----:B------:R-:W-:Y:S01]  /*87f0*/  BAR.SYNC.DEFER_BLOCKING 0x0 ;  /* 0x0000000000007b1d */ /* 0x000fe20000010000 */
[----:B------:R-:W-:-:S02]  /*8800*/  ISETP.GE.AND P5, PT, R148, R212, PT ;  /* 0x000000d49400720c */ /* 0x000fc40003fa6270 */
[----:B------:R-:W-:Y:S02]  /*8810*/  FSEL R147, R140, -INF , !P1 ;  /* 0xff8000008c937808 */ /* 0x000fe40004800000 */
[C---:B------:R-:W-:Y:S01]  /*8820*/  ISETP.GE.AND P6, PT, R237.reuse, R215, PT ;  /* 0x000000d7ed00720c */ /* 0x040fe20003fc6270 */
[----:B------:R-:W-:Y:S01]  /*8830*/  I2F R141, R141 ;  /* 0x0000008d008d7306 */ /* 0x000fe20000201400 */
[C---:B------:R-:W-:Y:S02]  /*8840*/  ISETP.GE.AND P1, PT, R237.reuse, R212, PT ;  /* 0x000000d4ed00720c */ /* 0x040fe40003f26270 */
[-C--:B------:R-:W-:Y:S02]  /*8850*/  ISETP.LT.OR P5, PT, R148, R213.reuse, P5 ;  /* 0x000000d59400720c */ /* 0x080fe40002fa1670 */
[C---:B------:R-:W-:Y:S02]  /*8860*/  ISETP.LT.OR P6, PT, R237.reuse, R216, P6 ;  /* 0x000000d8ed00720c */ /* 0x040fe400037c1670 */
[----:B------:R-:W-:Y:S01]  /*8870*/  ISETP.LT.OR P1, PT, R237, R213, P1 ;  /* 0x000000d5ed00720c */ /* 0x000fe20000f21670 */
[----:B------:R-:W1:Y:S08]  /*8880*/  MUFU.TANH R4, R169 ;  /* 0x000000a900047308 */ /* 0x000e700000002400 */
[----:B------:R-:W2:Y:S08]  /*8890*/  MUFU.TANH R7, R170 ;  /* 0x000000aa00077308 */ /* 0x000eb00000002400 */
[----:B------:R-:W3:Y:S01]  /*88a0*/  MUFU.TANH R6, R171 ;  /* 0x000000ab00067308 */ /* 0x000ee20000002400 */
[----:B-1----:R-:W-:-:S05]  /*88b0*/  FFMA.FTZ R4, R143, -UR19, R4 ;  /* 0x800000138f047c23 */ /* 0x002fca0008010004 */
[----:B------:R-:W-:Y:S01]  /*88c0*/  FSEL R144, R4, -INF , !P6 ;  /* 0xff80000004907808 */ /* 0x000fe20007000000 */
[----:B--2---:R-:W-:-:S05]  /*88d0*/  FFMA.FTZ R7, R142, -UR19, R7 ;  /* 0x800000138e077c23 */ /* 0x004fca0008010007 */
        /* <DEDUP_REMOVED lines=62> */
.L_x_485:
[----:B------:R-:W-:Y:S05]  /*8cc0*/  BSYNC B0 ;  /* 0x0000000000007941 */ /* 0x000fea0003800000 */
.L_x_484:
[----:B------:R-:W0:Y:S02]  /*8cd0*/  LDGDEPBAR ;  /* 0x00000000000079af */ /* 0x000e240000000000 */
.L_x_483:
[----:B--2---:R-:W-:Y:S01]  /*8ce0*/  FMNMX.FTZ R5, R132, R0, !PT ;  /* 0x0000000084057209 */ /* 0x004fe20007810000 */
[----:B-1----:R-:W-:Y:S01]  /*8cf0*/  LDSM.16.MT88.4 R12, [R194+0x12000] ;  /* 0x01200000c20c783b */ /* 0x002fe20000004200 */
        /* <DEDUP_REMOVED lines=34> */
[----:B-1----:R-:W-:-:S03]  /*8f20*/  FMNMX.FTZ R7, R8, R7, !PT ;  /* 0x0000000708077209 */ /* 0x002fc60007810000 */
[----:B------:R-:W-:Y:S01]  /*8f30*/  LDSM.16.MT88.4 R8, [R193+0x12000] ;  /* 0x01200000c108783b */ /* 0x000fe20000004200 */
[----:B--2---:R-:W-:-:S03]  /*8f40*/  FMNMX.FTZ R5, R6, R5, !PT ;  /* 0x0000000506057209 */ /* 0x004fc60007810000 */
[----:B------:R-:W1:Y:S04]  /*8f50*/  SHFL.BFLY PT, R2, R7, 0x1, 0x1f ;  /* 0x0c201f0007027f89 */ /* 0x000e6800000e0000 */
[----:B------:R-:W2:Y:S01]  /*8f60*/  SHFL.BFLY PT, R4, R5, 0x1, 0x1f ;  /* 0x0c201f0005047f89 */ /* 0x000ea200000e0000 */
[----:B-1----:R-:W-:-:S04]  /*8f70*/  FMNMX.FTZ R2, R7, R2, !PT ;  /* 0x0000000207027209 */ /* 0x002fc80007810000 */
[C---:B------:R-:W-:Y:S01]  /*8f80*/  FSETP.NEU.FTZ.AND P5, PT, R2.reuse, -INF , PT ;  /* 0xff8000000200780b */ /* 0x040fe20003fbd000 */
[----:B------:R-:W-:-:S05]  /*8f90*/  FMUL.FTZ R157, R2, c[0x0][0x23c] ;  /* 0x00008f00029d7a20 */ /* 0x000fca0000410000 */
[----:B------:R-:W-:-:S05]  /*8fa0*/  FSEL R157, R157, RZ, P5 ;  /* 0x000000ff9d9d7208 */ /* 0x000fca0002800000 */
[--C-:B------:R-:W-:Y:S01]  /*8fb0*/  FFMA.FTZ R151, R0, c[0x0][0x23c], -R157.reuse ;  /* 0x00008f0000977a23 */ /* 0x100fe2000001089d */
[----:B--2---:R-:W-:Y:S01]  /*8fc0*/  FMNMX.FTZ R0, R5, R4, !PT ;  /* 0x0000000405007209 */ /* 0x004fe20007810000 */
[--C-:B------:R-:W-:Y:S01]  /*8fd0*/  FFMA.FTZ R150, R30, c[0x0][0x23c], -R157.reuse ;  /* 0x00008f001e967a23 */ /* 0x100fe2000001089d */
[----:B------:R-:W-:Y:S01]  /*8fe0*/  FSEL R5, R2, RZ, P5 ;  /* 0x000000ff02057208 */ /* 0x000fe20002800000 */
[----:B------:R-:W-:Y:S01]  /*8ff0*/  FFMA.FTZ R149, R16, c[0x0][0x23c], -R157 ;  /* 0x00008f0010957a23 */ /* 0x000fe2000001089d */
[C---:B------:R-:W-:Y:S01]  /*9000*/  FSETP.NEU.FTZ.AND P1, PT, R0.reuse, -INF , PT ;  /* 0xff8000000000780b */ /* 0x040fe20003f3d000 */
[----:B------:R-:W-:Y:S01]  /*9010*/  FMUL.FTZ R156, R0, c[0x0][0x23c] ;  /* 0x00008f00009c7a20 */ /* 0x000fe20000410000 */
[----:B------:R-:W-:Y:S01]  /*9020*/  MUFU.EX2 R151, R151 ;  /* 0x0000009700977308 */ /* 0x000fe20000000800 */
[----:B------:R-:W-:Y:S01]  /*9030*/  FADD.FTZ R4, R132, -R5 ;  /* 0x8000000584047221 */ /* 0x000fe20000010000 */
[----:B------:R-:W-:Y:S01]  /*9040*/  FSEL R6, R0, RZ, P1 ;  /* 0x000000ff00067208 */ /* 0x000fe20000800000 */
[----:B------:R-:W-:Y:S01]  /*9050*/  FFMA.FTZ R148, R18, c[0x0][0x23c], -R157 ;  /* 0x00008f0012947a23 */ /* 0x000fe2000001089d */
[----:B------:R-:W-:Y:S01]  /*9060*/  FSEL R156, R156, RZ, P1 ;  /* 0x000000ff9c9c7208 */ /* 0x000fe20000800000 */
[----:B------:R-:W-:Y:S01]  /*9070*/  FMUL.FTZ R154, R4, c[0x0][0x23c] ;  /* 0x00008f00049a7a20 */ /* 0x000fe20000410000 */
[----:B------:R-:W1:Y:S01]  /*9080*/  LDSM.16.MT88.4 R16, [R196+0x12000] ;  /* 0x01200000c410783b */ /* 0x000e620000004200 */
[----:B------:R-:W-:Y:S01]  /*9090*/  FADD.FTZ R6, R3, -R6 ;  /* 0x8000000603067221 */ /* 0x000fe20000010000 */
[----:B------:R-:W2:Y:S01]  /*90a0*/  MUFU.EX2 R150, R150 ;  /* 0x0000009600967308 */ /* 0x000ea20000000800 */
[----:B------:R-:W-:-:S02]  /*90b0*/  FFMA.FTZ R139, R28, c[0x0][0x23c], -R156 ;  /* 0x00008f001c8b7a23 */ /* 0x000fc4000001089c */
[--C-:B------:R-:W-:Y:S02]  /*90c0*/  FFMA.FTZ R138, R31, c[0x0][0x23c], -R156.reuse ;  /* 0x00008f001f8a7a23 */ /* 0x100fe4000001089c */
[--C-:B------:R-:W-:Y:S02]  /*90d0*/  FFMA.FTZ R133, R29, c[0x0][0x23c], -R156.reuse ;  /* 0x00008f001d857a23 */ /* 0x100fe4000001089c */
[----:B------:R-:W-:Y:S01]  /*90e0*/  FFMA.FTZ R132, R33, c[0x0][0x23c], -R156 ;  /* 0x00008f0021847a23 */ /* 0x000fe2000001089c */
[----:B------:R-:W-:Y:S01]  /*90f0*/  MUFU.EX2 R149, R149 ;  /* 0x0000009500957308 */ /* 0x000fe20000000800 */
[----:B------:R-:W-:Y:S01]  /*9100*/  FMUL.FTZ R152, R6, c[0x0][0x23c] ;  /* 0x00008f0006987a20 */ /* 0x000fe20000410000 */
[----:B------:R-:W-:Y:S01]  /*9110*/  LDSM.16.MT88.4 R32, [R193+0x12800] ;  /* 0x01280000c120783b */ /* 0x000fe20000004200 */
[--C-:B------:R-:W-:Y:S02]  /*9120*/  FFMA.FTZ R3, R26, c[0x0][0x23c], -R157.reuse ;  /* 0x00008f001a037a23 */ /* 0x100fe4000001089d */
[--C-:B------:R-:W-:Y:S01]  /*9130*/  FFMA.FTZ R162, R24, c[0x0][0x23c], -R157.reuse ;  /* 0x00008f0018a27a23 */ /* 0x100fe2000001089d */
[----:B------:R-:W-:Y:S01]  /*9140*/  LDSM.16.MT88.4 R28, [R192+0x12800] ;  /* 0x01280000c01c783b */ /* 0x000fe20000004200 */
[--C-:B------:R-:W-:Y:S01]  /*9150*/  FFMA.FTZ R159, R22, c[0x0][0x23c], -R157.reuse ;  /* 0x00008f00169f7a23 */ /* 0x100fe2000001089d */
[----:B------:R-:W3:Y:S01]  /*9160*/  MUFU.EX2 R148, R148 ;  /* 0x0000009400947308 */ /* 0x000ee20000000800 */
[----:B--2---:R-:W-:Y:S01]  /*9170*/  F2FP.BF16.PACK_AB R4, R150, R151 ;  /* 0x000000979604723e */ /* 0x004fe200000010ff */
[----:B------:R-:W-:-:S02]  /*9180*/  FFMA.FTZ R164, R20, c[0x0][0x23c], -R157 ;  /* 0x00008f0014a47a23 */ /* 0x000fc4000001089d */
[--C-:B------:R-:W-:Y:S02]  /*9190*/  FFMA.FTZ R161, R25, c[0x0][0x23c], -R156.reuse ;  /* 0x00008f0019a17a23 */ /* 0x100fe4000001089c */
[--C-:B------:R-:W-:Y:S02]  /*91a0*/  FFMA.FTZ R166, R27, c[0x0][0x23c], -R156.reuse ;  /* 0x00008f001ba67a23 */ /* 0x100fe4000001089c */
[----:B------:R-:W-:Y:S01]  /*91b0*/  MUFU.EX2 R139, R139 ;  /* 0x0000008b008b7308 */ /* 0x000fe20000000800 */
[--C-:B------:R-:W-:Y:S01]  /*91c0*/  FFMA.FTZ R163, R21, c[0x0][0x23c], -R156.reuse ;  /* 0x00008f0015a37a23 */ /* 0x100fe2000001089c */
[----:B------:R-:W-:Y:S01]  /*91d0*/  LDSM.16.MT88.4 R24, [R196+0x14800] ;  /* 0x01480000c418783b */ /* 0x000fe20000004200 */
[----:B------:R-:W-:Y:S02]  /*91e0*/  FFMA.FTZ R168, R23, c[0x0][0x23c], -R156 ;  /* 0x00008f0017a87a23 */ /* 0x000fe4000001089c */
[--C-:B------:R-:W-:Y:S01]  /*91f0*/  FFMA.FTZ R169, R176, c[0x0][0x23c], -R157.reuse ;  /* 0x00008f00b0a97a23 */ /* 0x100fe2000001089d */
[----:B------:R-:W-:Y:S01]  /*9200*/  LDSM.16.MT88.4 R20, [R194+0x14800] ;  /* 0x01480000c214783b */ /* 0x000fe20000004200 */
        /* <DEDUP_REMOVED lines=18> */
[--C-:B------:R-:W-:Y:S02]  /*9330*/  FFMA.FTZ R175, R145, c[0x0][0x23c], -R156.reuse ;  /* 0x00008f0091af7a23 */ /* 0x100fe4000001089c */
[----:B------:R-:W-:Y:S02]  /*9340*/  FFMA.FTZ R157, R144, c[0x0][0x23c], -R157 ;  /* 0x00008f00909d7a23 */ /* 0x000fe4000001089d */
[----:B------:R-:W-:Y:S01]  /*9350*/  FFMA.FTZ R156, R153, c[0x0][0x23c], -R156 ;  /* 0x00008f00999c7a23 */ /* 0x000fe2000001089c */
[----:B------:R-:W4:Y:S01]  /*9360*/  MUFU.EX2 R152, R152 ;  /* 0x0000009800987308 */ /* 0x000f220000000800 */
[----:B---3--:R-:W-:Y:S01]  /*9370*/  F2FP.BF16.PACK_AB R7, R132, R133 ;  /* 0x000000858407723e */ /* 0x008fe200000010ff */
[----:B------:R-:W-:Y:S01]  /*9380*/  LDSM.16.MT88.4 R144, [R194+0x13800] ;  /* 0x01380000c290783b */ /* 0x000fe20000004200 */
[----:B--2---:R-:W-:-:S05]  /*9390*/  FMUL.FTZ R120, R120, R154 ;  /* 0x0000009a78787220 */ /* 0x004fca0000410000 */
        /* <DEDUP_REMOVED lines=214> */
[----:B------:R-:W-:-:S02]  /*a100*/  F2FP.BF16.PACK_AB R5, R173, R172 ;  /* 0x000000acad05723e */ /* 0x000fc400000010ff */
        /* <DEDUP_REMOVED lines=132> */
[----:B------:R-:W-:Y:S02]  /*a950*/  @P4 STS.128 [R207+0x13000], RZ ;  /* 0x013000ffcf004388 */ /* 0x000fe40000000c00 */
[--C-:B------:R-:W-:Y:S01]  /*a960*/  IMAD.IADD R132, R217, 0x1, -R3.reuse ;  /* 0x00000001d9847824 */ /* 0x100fe200078e0a03 */
[C---:B------:R-:W-:Y:S01]  /*a970*/  IADD3 R176, R3.reuse, 0x18, RZ ;  /* 0x0000001803b07810 */ /* 0x040fe20007ffe0ff */
[----:B------:R-:W-:Y:S01]  /*a980*/  @!PT LDS RZ, [RZ] ;  /* 0x00000000fffff984 */ /* 0x000fe20000000800 */
[----:B------:R-:W-:Y:S01]  /*a990*/  @!PT LDS RZ, [RZ] ;  /* 0x00000000fffff984 */ /* 0x000fe20000000800 */
[----:B------:R-:W-:Y:S01]  /*a9a0*/  @!PT LDS RZ, [RZ] ;  /* 0x00000000fffff984 */ /* 0x000fe20000000800 */
[----:B------:R3:W-:Y:S01]  /*a9b0*/  @!P4 LDGSTS.E.BYPASS.LTC128B.128 [R207+0x13000], [R16.64] ;  /* 0x1300000010cfcfae */ /* 0x0007e2000b901d4e */
[C---:B------:R-:W-:Y:S01]  /*a9c0*/  IADD3 R222, R3.reuse, 0x20, RZ ;  /* 0x0000002003de7810 */ /* 0x040fe20007ffe0ff */
[C---:B------:R-:W-:Y:S01]  /*a9d0*/  IMAD.IADD R138, R214.reuse, 0x1, -R3 ;  /* 0x00000001d68a7824 */ /* 0x040fe200078e0a03 */
[----:B------:R-:W-:Y:S01]  /*a9e0*/  IABS R132, R132 ;  /* 0x0000008400847213 */ /* 0x000fe20000000000 */
[----:B------:R-:W-:Y:S01]  /*a9f0*/  @P3 STS.128 [R207+0x15000], RZ ;  /* 0x015000ffcf003388 */ /* 0x000fe20000000c00 */
[C---:B------:R-:W-:Y:S02]  /*aa00*/  IADD3 R178, R3.reuse, 0x19, RZ ;  /* 0x0000001903b27810 */ /* 0x040fe40007ffe0ff */
[C---:B------:R-:W-:Y:S01]  /*aa10*/  IADD3 R226, R3.reuse, 0x21, RZ ;  /* 0x0000002103e27810 */ /* 0x040fe20007ffe0ff */
[----:B------:R-:W-:Y:S01]  /*aa20*/  @!PT LDS RZ, [RZ] ;  /* 0x00000000fffff984 */ /* 0x000fe20000000800 */
[----:B------:R-:W-:Y:S01]  /*aa30*/  @!PT LDS RZ, [RZ] ;  /* 0x00000000fffff984 */ /* 0x000fe20000000800 */
[----:B------:R-:W-:Y:S01]  /*aa40*/  @!PT LDS RZ, [RZ] ;  /* 0x00000000fffff984 */ /* 0x000fe20000000800 */
[----:B------:R4:W-:Y:S01]  /*aa50*/  @!P3 LDGSTS.E.BYPASS.LTC128B.128 [R207+0x15000], [R24.64+0x80] ;  /* 0x1500008018cfbfae */ /* 0x0009e2000b901d4e */
[----:B------:R-:W-:Y:S01]  /*aa60*/  IMAD.MOV.U32 R133, RZ, RZ, R132 ;  /* 0x000000ffff857224 */ /* 0x000fe200078e0084 */
[----:B------:R-:W-:Y:S01]  /*aa70*/  IADD3 R132, R3, 0x1, RZ ;  /* 0x0000000103847810 */ /* 0x000fe20007ffe0ff */
[----:B------:R-:W-:Y:S01]  /*aa80*/  IMAD.IADD R179, R217, 0x1, -R178 ;  /* 0x00000001d9b37824 */ /* 0x000fe200078e0ab2 */
[----:B------:R-:W-:Y:S01]  /*aa90*/  @P2 STS.128 [R207+0x17000], RZ ;  /* 0x017000ffcf002388 */ /* 0x000fe20000000c00 */
[C---:B------:R-:W-:Y:S01]  /*aaa0*/  IADD3 R229, R3.reuse, 0x28, RZ ;  /* 0x0000002803e57810 */ /* 0x040fe20007ffe0ff */
[C---:B------:R-:W-:Y:S01]  /*aab0*/  IMAD.IADD R232, R214.reuse, 0x1, -R226 ;  /* 0x00000001d6e87824 */ /* 0x040fe200078e0ae2 */
[----:B------:R-:W-:Y:S01]  /*aac0*/  IADD3 R231, R3, 0x29, RZ ;  /* 0x0000002903e77810 */ /* 0x000fe20007ffe0ff */
[----:B------:R-:W-:Y:S01]  /*aad0*/  @!PT LDS RZ, [RZ] ;  /* 0x00000000fffff984 */ /* 0x000fe20000000800 */
[----:B------:R-:W-:Y:S01]  /*aae0*/  @!PT LDS RZ, [RZ] ;  /* 0x00000000fffff984 */ /* 0x000fe20000000800 */
[----:B------:R-:W-:Y:S01]  /*aaf0*/  @!PT LDS RZ, [RZ] ;  /* 0x00000000fffff984 */ /* 0x000fe20000000800 */
[----:B------:R3:W-:Y:S01]  /*ab00*/  @!P2 LDGSTS.E.BYPASS.LTC128B.128 [R207+0x17000], [R18.64+0x100] ;  /* 0x1700010012cfafae */ /* 0x0007e2000b901d4e */
[C---:B------:R-:W-:Y:S01]  /*ab10*/  IMAD.IADD R139, R217.reuse, 0x1, -R132 ;  /* 0x00000001d98b7824 */ /* 0x040fe200078e0a84 */
[----:B------:R-:W-:Y:S01]  /*ab20*/  I2F R133, R133 ;  /* 0x0000008500857306 */ /* 0x000fe20000201400 */
[----:B------:R-:W-:Y:S01]  /*ab30*/  IABS R138, R138 ;  /* 0x0000008a008a7213 */ /* 0x000fe20000000000 */
[----:B------:R-:W-:Y:S01]  /*ab40*/  LDSM.16.M88.4 R160, [R202] ;  /* 0x00000000caa0783b */ /* 0x000fe20000000200 */
[--C-:B------:R-:W-:Y:S01]  /*ab50*/  IMAD.IADD R235, R217, 0x1, -R231.reuse ;  /* 0x00000001d9eb7824 */ /* 0x100fe200078e0ae7 */
[C---:B------:R-:W-:Y:S01]  /*ab60*/  ISETP.GE.AND P0, PT, R3.reuse, R215, PT ;  /* 0x000000d70300720c */ /* 0x040fe20003f06270 */
[C---:B------:R-:W-:Y:S01]  /*ab70*/  IMAD.IADD R236, R214.reuse, 0x1, -R231 ;  /* 0x00000001d6ec7824 */ /* 0x040fe200078e0ae7 */
[----:B------:R-:W5:Y:S01]  /*ab80*/  LDSM.16.M88.4 R28, [R201+0xc000] ;  /* 0x00c00000c91c783b */ /* 0x000f620000000200 */
[C---:B------:R-:W-:Y:S01]  /*ab90*/  ISETP.GE.AND P5, PT, R3.reuse, R212, PT ;  /* 0x000000d40300720c */ /* 0x040fe20003fa6270 */
[----:B------:R-:W-:Y:S01]  /*aba0*/  I2F R138, R138 ;  /* 0x0000008a008a7306 */ /* 0x000fe20000201400 */
[----:B------:R-:W-:Y:S01]  /*abb0*/  IABS R235, R235 ;  /* 0x000000eb00eb7213 */ /* 0x000fe20000000000 */
[----:B------:R-:W3:Y:S01]  /*abc0*/  LDSM.16.M88.4 R12, [R201+0xd000] ;  /* 0x00d00000c90c783b */ /* 0x000ee20000000200 */
[C---:B------:R-:W-:Y:S01]  /*abd0*/  IADD3 R237, R3.reuse, 0x39, RZ ;  /* 0x0000003903ed7810 */ /* 0x040fe20007ffe0ff */
[----:B------:R-:W-:Y:S01]  /*abe0*/  IMAD.IADD R233, R214, 0x1, -R229 ;  /* 0x00000001d6e97824 */ /* 0x000fe200078e0ae5 */
[C---:B------:R-:W-:Y:S01]  /*abf0*/  ISETP.LT.OR P0, PT, R3.reuse, R216, P0 ;  /* 0x000000d80300720c */ /* 0x040fe20000701670 */
[----:B------:R-:W4:Y:S01]  /*ac00*/  LDSM.16.M88.4 R20, [R201+0xc800] ;  /* 0x00c80000c914783b */ /* 0x000f220000000200 */
[----:B------:R-:W-:-:S02]  /*ac10*/  ISETP.LT.OR P5, PT, R3, R213, P5 ;  /* 0x000000d50300720c */ /* 0x000fc40002fa1670 */
[C---:B------:R-:W-:Y:S01]  /*ac20*/  ISETP.GE.AND P6, PT, R132.reuse, R215, PT ;  /* 0x000000d78400720c */ /* 0x040fe20003fc6270 */
[----:B------:R-:W4:Y:S01]  /*ac30*/  LDSM.16.M88.4 R144, [R201+0xd800] ;  /* 0x00d80000c990783b */ /* 0x000f220000000200 */
[C---:B------:R-:W-:Y:S02]  /*ac40*/  ISETP.GE.AND P1, PT, R132.reuse, R212, PT ;  /* 0x000000d48400720c */ /* 0x040fe40003f26270 */
[C---:B------:R-:W-:Y:S01]  /*ac50*/  ISETP.LT.OR P6, PT, R132.reuse, R216, P6 ;  /* 0x000000d88400720c */ /* 0x040fe200037c1670 */
[----:B------:R-:W-:Y:S01]  /*ac60*/  LDSM.16.M88.4 R172, [R200] ;  /* 0x00000000c8ac783b */ /* 0x000fe20000000200 */
[----:B------:R-:W-:Y:S02]  /*ac70*/  IABS R179, R179 ;  /* 0x000000b300b37213 */ /* 0x000fe40000000000 */
[----:B------:R-:W-:Y:S01]  /*ac80*/  ISETP.LT.OR P1, PT, R132, R213, P1 ;  /* 0x000000d58400720c */ /* 0x000fe20000f21670 */
[----:B------:R-:W4:Y:S01]  /*ac90*/  LDSM.16.M88.4 R140, [R199] ;  /* 0x00000000c78c783b */ /* 0x000f220000000200 */
[----:B------:R-:W-:-:S02]  /*aca0*/  IABS R232, R232 ;  /* 0x000000e800e87213 */ /* 0x000fc40000000000 */
[----:B------:R-:W-:Y:S01]  /*acb0*/  I2F R179, R179 ;  /* 0x000000b300b37306 */ /* 0x000fe20000201400 */
[----:B-1----:R-:W1:Y:S01]  /*acc0*/  LDSM.16.M88.4 R4, [R190] ;  /* 0x00000000be04783b */ /* 0x002e620000000200 */
[----:B------:R-:W-:-:S03]  /*acd0*/  IABS R233, R233 ;  /* 0x000000e900e97213 */ /* 0x000fc60000000000 */
[----:B--2---:R-:W2:Y:S03]  /*ace0*/  LDSM.16.M88.4 R8, [R191] ;  /* 0x00000000bf08783b */ /* 0x004ea60000000200 */
[----:B------:R-:W-:Y:S01]  /*acf0*/  I2F R232, R232 ;  /* 0x000000e800e87306 */ /* 0x000fe20000201400 */
[----:B------:R-:W1:Y:S04]  /*ad00*/  LDSM.16.M88.4 R168, [R189] ;  /* 0x00000000bda8783b */ /* 0x000e680000000200 */
[----:B------:R-:W-:Y:S03]  /*ad10*/  LDSM.16.M88.4 R156, [R198] ;  /* 0x00000000c69c783b */ /* 0x000fe60000000200 */
[----:B------:R-:W-:Y:S01]  /*ad20*/  I2F R233, R233 ;  /* 0x000000e900e97306 */ /* 0x000fe20000201400 */
[C---:B-----5:R-:W-:Y:S01]  /*ad30*/  HMMA.16816.F32.BF16 R32, R160.reuse, R28, RZ ;  /* 0x0000001ca020723c */ /* 0x060fe200000418ff */
[----:B------:R-:W5:Y:S04]  /*ad40*/  LDSM.16.M88.4 R152, [R195+0xc000] ;  /* 0x00c00000c398783b */ /* 0x000f680000000200 */
[----:B------:R-:W-:Y:S03]  /*ad50*/  LDSM.16.M88.4 R148, [R195+0xc800] ;  /* 0x00c80000c394783b */ /* 0x000fe60000000200 */
[C---:B---3--:R-:W-:Y:S01]  /*ad60*/  HMMA.16816.F32.BF16 R16, R160.reuse, R12, RZ ;  /* 0x0000000ca010723c */ /* 0x048fe200000418ff */
[----:B------:R-:W0:Y:S07]  /*ad70*/  LDGDEPBAR ;  /* 0x00000000000079af */ /* 0x000e2e0000000000 */
[C---:B------:R-:W-:Y:S08]  /*ad80*/  HMMA.16816.F32.BF16 R28, R160.reuse, R30, RZ ;  /* 0x0000001ea01c723c */ /* 0x040ff000000418ff */
[C---:B------:R-:W-:Y:S08]  /*ad90*/  HMMA.16816.F32.BF16 R12, R160.reuse, R14, RZ ;  /* 0x0000000ea00c723c */ /* 0x040ff000000418ff */
[C---:B----4-:R-:W-:Y:S08]  /*ada0*/  HMMA.16816.F32.BF16 R24, R160.reuse, R20, RZ ;  /* 0x00000014a018723c */ /* 0x050ff000000418ff */
[C---:B------:R-:W-:Y:S08]  /*adb0*/  HMMA.16816.F32.BF16 R20, R160.reuse, R22, RZ ;  /* 0x00000016a014723c */ /* 0x040ff000000418ff */
[C---:B------:R-:W-:Y:S08]  /*adc0*/  HMMA.16816.F32.BF16 R164, R160.reuse, R144, RZ ;  /* 0x00000090a0a4723c */ /* 0x040ff000000418ff */
[----:B------:R-:W-:Y:S01]  /*add0*/  HMMA.16816.F32.BF16 R160, R160, R146, RZ ;  /* 0x00000092a0a0723c */ /* 0x000fe200000418ff */
[----:B------:R-:W3:Y:S07]  /*ade0*/  LDSM.16.M88.4 R144, [R195+0xd000] ;  /* 0x00d00000c390783b */ /* 0x000eee0000000200 */
[C---:B------:R-:W-:Y:S08]  /*adf0*/  HMMA.16816.F32.BF16 R32, R172.reuse, R140, R32 ;  /* 0x0000008cac20723c */ /* 0x040ff00000041820 */
[C---:B------:R-:W-:Y:S01]  /*ae00*/  HMMA.16816.F32.BF16 R28, R172.reuse, R142, R28 ;  /* 0x0000008eac1c723c */ /* 0x040fe2000004181c */
[----:B------:R-:W4:Y:S07]  /*ae10*/  LDSM.16.M88.4 R140, [R195+0xd800] ;  /* 0x00d80000c38c783b */ /* 0x000f2e0000000200 */
[C---:B-1----:R-:W-:Y:S08]  /*ae20*/  HMMA.16816.F32.BF16 R16, R172.reuse, R4, R16 ;  /* 0x00000004ac10723c */ /* 0x042ff00000041810 */
[C---:B------:R-:W-:Y:S01]  /*ae30*/  HMMA.16816.F32.BF16 R12, R172.reuse, R6, R12 ;  /* 0x00000006ac0c723c */ /* 0x040fe2000004180c */
[----:B------:R-:W-:Y:S07]  /*ae40*/  LDSM.16.M88.4 R4, [R188] ;  /* 0x00000000bc04783b */ /* 0x000fee0000000200 */
[C---:B--2---:R-:W-:Y:S08]  /*ae50*/  HMMA.16816.F32.BF16 R24, R172.reuse, R8, R24 ;  /* 0x00000008ac18723c */ /* 0x044ff00000041818 */
[C---:B------:R-:W-:Y:S01]  /*ae60*/  HMMA.16816.F32.BF16 R20, R172.reuse, R10, R20 ;  /* 0x0000000aac14723c */ /* 0x040fe20000041814 */
[----:B------:R-:W1:Y:S07]  /*ae70*/  LDSM.16.M88.4 R8, [R197] ;  /* 0x00000000c508783b */ /* 0x000e6e0000000200 */
[C---:B------:R-:W-:Y:S08]  /*ae80*/  HMMA.16816.F32.BF16 R164, R172.reuse, R168, R164 ;  /* 0x000000a8aca4723c */ /* 0x040ff000000418a4 */
[----:B------:R-:W-:Y:S01]  /*ae90*/  HMMA.16816.F32.BF16 R168, R172, R170, R160 ;  /* 0x000000aaaca8723c */ /* 0x000fe200000418a0 */
[----:B------:R-:W2:Y:S07]  /*aea0*/  LDSM.16.M88.4 R160, [R188+0x800] ;  /* 0x00080000bca0783b */ /* 0x000eae0000000200 */
[C---:B-----5:R-:W-:Y:S08]  /*aeb0*/  HMMA.16816.F32.BF16 R32, R156.reuse, R152, R32 ;  /* 0x000000989c20723c */ /* 0x060ff00000041820 */
[C---:B------:R-:W-:Y:S01]  /*aec0*/  HMMA.16816.F32.BF16 R28, R156.reuse, R154, R28 ;  /* 0x0000009a9c1c723c */ /* 0x040fe2000004181c */
[----:B------:R-:W-:Y:S07]  /*aed0*/  LDSM.16.M88.4 R152, [R188+0x1800] ;  /* 0x00180000bc98783b */ /* 0x000fee0000000200 */
[C---:B---3--:R-:W-:Y:S08]  /*aee0*/  HMMA.16816.F32.BF16 R16, R156.reuse, R144, R16 ;  /* 0x000000909c10723c */ /* 0x048ff00000041810 */
[C---:B------:R-:W-:Y:S01]  /*aef0*/  HMMA.16816.F32.BF16 R12, R156.reuse, R146, R12 ;  /* 0x000000929c0c723c */ /* 0x040fe2000004180c */
[----:B------:R-:W3:Y:S07]  /*af00*/  LDSM.16.M88.4 R144, [R188+0x1000] ;  /* 0x00100000bc90783b */ /* 0x000eee0000000200 */
[C---:B------:R-:W-:Y:S08]  /*af10*/  HMMA.16816.F32.BF16 R24, R156.reuse, R148, R24 ;  /* 0x000000949c18723c */ /* 0x040ff00000041818 */
[C---:B------:R-:W-:Y:S01]  /*af20*/  HMMA.16816.F32.BF16 R20, R156.reuse, R150, R20 ;  /* 0x000000969c14723c */ /* 0x040fe20000041814 */
[----:B------:R-:W-:Y:S07]  /*af30*/  LDSM.16.M88.4 R148, [R202+0x4000] ;  /* 0x00400000ca94783b */ /* 0x000fee0000000200 */
[C---:B----4-:R-:W-:Y:S08]  /*af40*/  HMMA.16816.F32.BF16 R164, R156.reuse, R140, R164 ;  /* 0x0000008c9ca4723c */ /* 0x050ff000000418a4 */
[----:B------:R-:W-:Y:S01]  /*af50*/  HMMA.16816.F32.BF16 R168, R156, R142, R168 ;  /* 0x0000008e9ca8723c */ /* 0x000fe200000418a8 */
[----:B------:R-:W4:Y:S04]  /*af60*/  LDSM.16.M88.4 R140, [R201+0xe000] ;  /* 0x00e00000c98c783b */ /* 0x000f280000000200 */
[----:B------:R-:W-:Y:S03]  /*af70*/  LDSM.16.M88.4 R156, [R201+0xe800] ;  /* 0x00e80000c99c783b */ /* 0x000fe60000000200 */
[C---:B-1----:R-:W-:Y:S08]  /*af80*/  HMMA.16816.F32.BF16 R32, R8.reuse, R4, R32 ;  /* 0x000000040820723c */ /* 0x042ff00000041820 */
[C---:B------:R-:W-:Y:S01]  /*af90*/  HMMA.16816.F32.BF16 R28, R8.reuse, R6, R28 ;  /* 0x00000006081c723c */ /* 0x040fe2000004181c */
[----:B------:R-:W1:Y:S07]  /*afa0*/  LDSM.16.M88.4 R4, [R201+0xf000] ;  /* 0x00f00000c904783b */ /* 0x000e6e0000000200 */
[C---:B--2---:R-:W-:Y:S08]  /*afb0*/  HMMA.16816.F32.BF16 R24, R8.reuse, R160, R24 ;  /* 0x000000a00818723c */ /* 0x044ff00000041818 */
[C---:B------:R-:W-:Y:S01]  /*afc0*/  HMMA.16816.F32.BF16 R20, R8.reuse, R162, R20 ;  /* 0x000000a20814723c */ /* 0x040fe20000041814 */
[----:B------:R-:W2:Y:S07]  /*afd0*/  LDSM.16.M88.4 R160, [R201+0xf800] ;  /* 0x00f80000c9a0783b */ /* 0x000eae0000000200 */
[C---:B---3--:R-:W-:Y:S08]  /*afe0*/  HMMA.16816.F32.BF16 R16, R8.reuse, R144, R16 ;  /* 0x000000900810723c */ /* 0x048ff00000041810 */
        /* <DEDUP_REMOVED lines=8> */
[----:B------:R-:W3:Y:S07]  /*b070*/  LDSM.16.M88.4 R140, [R200+0x4000] ;  /* 0x00400000c88c783b */ /* 0x000eee0000000200 */
[C---:B-1----:R-:W-:Y:S08]  /*b080*/  HMMA.16816.F32.BF16 R16, R148.reuse, R4, R16 ;  /* 0x000000049410723c */ /* 0x042ff00000041810 */
[C---:B------:R-:W-:Y:S01]  /*b090*/  HMMA.16816.F32.BF16 R12, R148.reuse, R6, R12 ;  /* 0x00000006940c723c */ /* 0x040fe2000004180c */
[----:B------:R-:W1:Y:S07]  /*b0a0*/  LDSM.16.M88.4 R4, [R184] ;  /* 0x00000000b804783b */ /* 0x000e6e0000000200 */
[C---:B--2---:R-:W-:Y:S01]  /*b0b0*/  HMMA.16816.F32.BF16 R172, R148.reuse, R160, R164 ;  /* 0x000000a094ac723c */ /* 0x044fe200000418a4 */
[----:B------:R-:W-:Y:S07]  /*b0c0*/  LDSM.16.M88.4 R164, [R198+0x4000] ;  /* 0x00400000c6a4783b */ /* 0x000fee0000000200 */
[C---:B------:R-:W-:Y:S07]  /*b0d0*/  HMMA.16816.F32.BF16 R168, R148.reuse, R162, R168 ;  /* 0x000000a294a8723c */ /* 0x040fee00000418a8 */
[C---:B------:R-:W-:Y:S01]  /*b0e0*/  IADD3 R162, R3.reuse, 0x10, RZ ;  /* 0x0000001003a27810 */ /* 0x040fe20007ffe0ff */
[C---:B------:R-:W-:Y:S08]  /*b0f0*/  HMMA.16816.F32.BF16 R24, R148.reuse, R156, R24 ;  /* 0x0000009c9418723c */ /* 0x040ff00000041818 */
[----:B------:R-:W-:Y:S01]  /*b100*/  HMMA.16816.F32.BF16 R20, R148, R158, R20 ;  /* 0x0000009e9414723c */ /* 0x000fe20000041814 */
[----:B------:R-:W2:Y:S04]  /*b110*/  LDSM.16.M88.4 R156, [R195+0xe000] ;  /* 0x00e00000c39c783b */ /* 0x000ea80000000200 */
[----:B------:R-:W-:Y:S03]  /*b120*/  LDSM.16.M88.4 R148, [R195+0xe800] ;  /* 0x00e80000c394783b */ /* 0x000fe60000000200 */
[C---:B---3--:R-:W-:Y:S08]  /*b130*/  HMMA.16816.F32.BF16 R32, R140.reuse, R8, R32 ;  /* 0x000000088c20723c */ /* 0x048ff00000041820 */
[C---:B------:R-:W-:Y:S01]  /*b140*/  HMMA.16816.F32.BF16 R28, R140.reuse, R10, R28 ;  /* 0x0000000a8c1c723c */ /* 0x040fe2000004181c */
[----:B------:R-:W3:Y:S07]  /*b150*/  LDSM.16.M88.4 R8, [R195+0xf000] ;  /* 0x00f00000c308783b */ /* 0x000eee0000000200 */
[C---:B-1----:R-:W-:Y:S08]  /*b160*/  HMMA.16816.F32.BF16 R172, R140.reuse, R4, R172 ;  /* 0x000000048cac723c */ /* 0x042ff000000418ac */
[C---:B------:R-:W-:Y:S01]  /*b170*/  HMMA.16816.F32.BF16 R168, R140.reuse, R6, R168 ;  /* 0x000000068ca8723c */ /* 0x040fe200000418a8 */
[----:B------:R-:W1:Y:S07]  /*b180*/  LDSM.16.M88.4 R4, [R195+0xf800] ;  /* 0x00f80000c304783b */ /* 0x000e6e0000000200 */
[C---:B------:R-:W-:Y:S08]  /*b190*/  HMMA.16816.F32.BF16 R24, R140.reuse, R152, R24 ;  /* 0x000000988c18723c */ /* 0x040ff00000041818 */
[C---:B------:R-:W-:Y:S01]  /*b1a0*/  HMMA.16816.F32.BF16 R20, R140.reuse, R154, R20 ;  /* 0x0000009a8c14723c */ /* 0x040fe20000041814 */
[----:B------:R-:W-:Y:S07]  /*b1b0*/  LDSM.16.M88.4 R152, [R197+0x4000] ;  /* 0x00400000c598783b */ /* 0x000fee0000000200 */
[C---:B------:R-:W-:Y:S08]  /*b1c0*/  HMMA.16816.F32.BF16 R16, R140.reuse, R144, R16 ;  /* 0x000000908c10723c */ /* 0x040ff00000041810 */
[----:B------:R-:W-:Y:S01]  /*b1d0*/  HMMA.16816.F32.BF16 R12, R140, R146, R12 ;  /* 0x000000928c0c723c */ /* 0x000fe2000004180c */
[----:B------:R-:W4:Y:S04]  /*b1e0*/  LDSM.16.M88.4 R144, [R188+0x2000] ;  /* 0x00200000bc90783b */ /* 0x000f280000000200 */
[----:B------:R-:W5:Y:S03]  /*b1f0*/  LDSM.16.M88.4 R140, [R188+0x2800] ;  /* 0x00280000bc8c783b */ /* 0x000f660000000200 */
[C---:B--2---:R-:W-:Y:S08]  /*b200*/  HMMA.16816.F32.BF16 R32, R164.reuse, R156, R32 ;  /* 0x0000009ca420723c */ /* 0x044ff00000041820 */
[C---:B------:R-:W-:Y:S01]  /*b210*/  HMMA.16816.F32.BF16 R28, R164.reuse, R158, R28 ;  /* 0x0000009ea41c723c */ /* 0x040fe2000004181c */
[----:B------:R-:W-:Y:S07]  /*b220*/  LDSM.16.M88.4 R156, [R188+0x3000] ;  /* 0x00300000bc9c783b */ /* 0x000fee0000000200 */
[C---:B---3--:R-:W-:Y:S08]  /*b230*/  HMMA.16816.F32.BF16 R16, R164.reuse, R8, R16 ;  /* 0x00000008a410723c */ /* 0x048ff00000041810 */
[C---:B------:R-:W-:Y:S01]  /*b240*/  HMMA.16816.F32.BF16 R12, R164.reuse, R10, R12 ;  /* 0x0000000aa40c723c */ /* 0x040fe2000004180c */
[----:B------:R-:W-:Y:S07]  /*b250*/  LDSM.16.M88.4 R8, [R202+0x8000] ;  /* 0x00800000ca08783b */ /* 0x000fee0000000200 */
[C---:B-1----:R-:W-:Y:S08]  /*b260*/  HMMA.16816.F32.BF16 R172, R164.reuse, R4, R172 ;  /* 0x00000004a4ac723c */ /* 0x042ff000000418ac */
[C---:B------:R-:W-:Y:S01]  /*b270*/  HMMA.16816.F32.BF16 R168, R164.reuse, R6, R168 ;  /* 0x00000006a4a8723c */ /* 0x040fe200000418a8 */
[----:B------:R-:W1:Y:S07]  /*b280*/  LDSM.16.M88.4 R4, [R201+0x10000] ;  /* 0x01000000c904783b */ /* 0x000e6e0000000200 */
[C---:B------:R-:W-:Y:S08]  /*b290*/  HMMA.16816.F32.BF16 R24, R164.reuse, R148, R24 ;  /* 0x00000094a418723c */ /* 0x040ff00000041818 */
[----:B------:R-:W-:Y:S01]  /*b2a0*/  HMMA.16816.F32.BF16 R20, R164, R150, R20 ;  /* 0x00000096a414723c */ /* 0x000fe20000041814 */
[----:B------:R-:W2:Y:S06]  /*b2b0*/  LDSM.16.M88.4 R148, [R188+0x3800] ;  /* 0x00380000bc94783b */ /* 0x000eac0000000200 */
[C---:B------:R-:W-:Y:S01]  /*b2c0*/  IADD3 R164, R3.reuse, 0x11, RZ ;  /* 0x0000001103a47810 */ /* 0x040fe20007ffe0ff */
        /* <DEDUP_REMOVED lines=132> */
[----:B------:R-:W-:Y:S01]  /*bb10*/  IMAD.MOV.U32 R238, RZ, RZ, R141 ;  /* 0x000000ffffee7224 */ /* 0x000fe200078e008d */
[----:B------:R-:W-:Y:S01]  /*bb20*/  I2F R236, R236 ;  /* 0x000000ec00ec7306 */ /* 0x000fe20000201400 */
[----:B------:R-:W-:-:S04]  /*bb30*/  IMAD.IADD R141, R214, 0x1, -R237 ;  /* 0x00000001d68d7824 */ /* 0x000fc800078e0aed */
[----:B------:R-:W-:Y:S01]  /*bb40*/  FMUL.FTZ R32, R32, c[0x0][0x2ec] ;  /* 0x0000bb0020207a20 */ /* 0x000fe20000410000 */
[----:B------:R-:W-:Y:S01]  /*bb50*/  IABS R141, R141 ;  /* 0x0000008d008d7213 */ /* 0x000fe20000000000 */
[----:B------:R-:W-:Y:S01]  /*bb60*/  FMUL.FTZ R34, R34, c[0x0][0x2ec] ;  /* 0x0000bb0022227a20 */ /* 0x000fe20000410000 */
[----:B------:R1:W-:Y:S01]  /*bb70*/  I2F R140, R4 ;  /* 0x00000004008c7306 */ /* 0x0003e20000201400 */
[----:B------:R-:W-:Y:S02]  /*bb80*/  FMUL.FTZ R33, R33, c[0x0][0x2ec] ;  /* 0x0000bb0021217a20 */ /* 0x000fe40000410000 */
[----:B------:R-:W-:Y:S02]  /*bb90*/  FMUL.FTZ R35, R35, c[0x0][0x2ec] ;  /* 0x0000bb0023237a20 */ /* 0x000fe40000410000 */
[----:B------:R-:W-:Y:S02]  /*bba0*/  IMAD.IADD R142, R214, 0x1, -R148 ;  /* 0x00000001d68e7824 */ /* 0x000fe400078e0a94 */
[----:B------:R-:W-:Y:S01]  /*bbb0*/  IMAD.IADD R143, R217, 0x1, -R237 ;  /* 0x00000001d98f7824 */ /* 0x000fe200078e0aed */
[----:B------:R-:W2:Y:S02]  /*bbc0*/  MUFU.TANH R240, R32 ;  /* 0x0000002000f07308 */ /* 0x000ea40000002400 */
[----:B------:R-:W-:-:S02]  /*bbd0*/  IABS R142, R142 ;  /* 0x0000008e008e7213 */ /* 0x000fc40000000000 */
[----:B------:R-:W-:Y:S02]  /*bbe0*/  IABS R143, R143 ;  /* 0x0000008f008f7213 */ /* 0x000fe40000000000 */
[----:B------:R-:W-:Y:S01]  /*bbf0*/  FMUL.FTZ R28, R28, c[0x0][0x2ec] ;  /* 0x0000bb001c1c7a20 */ /* 0x000fe20000410000 */
[----:B-1----:R-:W1:Y:S01]  /*bc00*/  LDSM.16.M88.4 R4, [R188+0x4800] ;  /* 0x00480000bc04783b */ /* 0x002e620000000200 */
[----:B------:R-:W-:Y:S01]  /*bc10*/  MUFU.TANH R239, R34 ;  /* 0x0000002200ef7308 */ /* 0x000fe20000002400 */
[----:B------:R-:W-:Y:S02]  /*bc20*/  FMUL.FTZ R241, R30, c[0x0][0x2ec] ;  /* 0x0000bb001ef17a20 */ /* 0x000fe40000410000 */
[----:B------:R-:W-:Y:S02]  /*bc30*/  FMUL.FTZ R29, R29, c[0x0][0x2ec] ;  /* 0x0000bb001d1d7a20 */ /* 0x000fe40000410000 */
[----:B------:R-:W-:Y:S02]  /*bc40*/  FMUL.FTZ R31, R31, c[0x0][0x2ec] ;  /* 0x0000bb001f1f7a20 */ /* 0x000fe40000410000 */
[----:B--2---:R-:W-:Y:S01]  /*bc50*/  FFMA.FTZ R3, R133, -UR19, R240 ;  /* 0x8000001385037c23 */ /* 0x004fe200080100f0 */
[----:B------:R-:W2:Y:S04]  /*bc60*/  MUFU.TANH R28, R28 ;  /* 0x0000001c001c7308 */ /* 0x000ea80000002400 */
[----:B------:R-:W-:-:S02]  /*bc70*/  FSEL R3, R3, -INF , !P0 ;  /* 0xff80000003037808 */ /* 0x000fc40004000000 */
[C---:B------:R-:W-:Y:S02]  /*bc80*/  ISETP.GE.AND P0, PT, R139.reuse, R215, PT ;  /* 0x000000d78b00720c */ /* 0x040fe40003f06270 */
[----:B------:R-:W-:Y:S02]  /*bc90*/  MUFU.TANH R241, R241 ;  /* 0x000000f100f17308 */ /* 0x000fe40000002400 */
[----:B------:R-:W-:-:S06]  /*bca0*/  ISETP.LT.OR P0, PT, R139, R216, P0 ;  /* 0x000000d88b00720c */ /* 0x000fcc0000701670 */
[----:B------:R-:W3:Y:S01]  /*bcb0*/  MUFU.TANH R33, R33 ;  /* 0x0000002100217308 */ /* 0x000ee20000002400 */
[----:B--2---:R-:W-:-:S07]  /*bcc0*/  FFMA.FTZ R159, R159, -UR19, R28 ;  /* 0x800000139f9f7c23 */ /* 0x004fce000801001c */
[----:B------:R-:W2:Y:S01]  /*bcd0*/  MUFU.TANH R35, R35 ;  /* 0x0000002300237308 */ /* 0x000ea20000002400 */
[----:B-1----:R-:W-:Y:S07]  /*bce0*/  HMMA.16816.F32.BF16 R24, R152, R4, R24 ;  /* 0x000000049818723c */ /* 0x002fee0000041818 */
[----:B------:R1:W-:Y:S01]  /*bcf0*/  MUFU.TANH R32, R29 ;  /* 0x0000001d00207308 */ /* 0x0003e20000002400 */
[----:B---3--:R-:W-:-:S05]  /*bd00*/  FFMA.FTZ R33, R156, -UR19, R33 ;  /* 0x800000139c217c23 */ /* 0x008fca0008010021 */
[----:B------:R-:W-:Y:S01]  /*bd10*/  FSEL R28, R33, -INF , !P6 ;  /* 0xff800000211c7808 */ /* 0x000fe20007000000 */
[----:B------:R-:W-:Y:S01]  /*bd20*/  HMMA.16816.F32.BF16 R20, R152, R6, R20 ;  /* 0x000000069814723c */ /* 0x000fe20000041814 */
[----:B------:R-:W3:Y:S01]  /*bd30*/  LDSM.16.M88.4 R4, [R188+0x5000] ;  /* 0x00500000bc04783b */ /* 0x000ee20000000200 */
[----:B------:R4:W5:Y:S01]  /*bd40*/  MUFU.TANH R34, R31 ;  /* 0x0000001f00227308 */ /* 0x0009620000002400 */
[----:B--2---:R-:W-:Y:S01]  /*bd50*/  FFMA.FTZ R35, R158, -UR19, R35 ;  /* 0x800000139e237c23 */ /* 0x004fe20008010023 */
[----:B------:R-:W-:-:S04]  /*bd60*/  ISETP.GE.AND P6, PT, R157, R215, PT ;  /* 0x000000d79d00720c */ /* 0x000fc80003fc6270 */
[----:B------:R-:W-:Y:S01]  /*bd70*/  FSEL R33, R35, -INF , !P1 ;  /* 0xff80000023217808 */ /* 0x000fe20004800000 */
[----:B-1----:R-:W-:Y:S01]  /*bd80*/  FFMA.FTZ R29, R138, -UR19, R239 ;  /* 0x800000138a1d7c23 */ /* 0x002fe200080100ef */
[C---:B------:R-:W-:Y:S01]  /*bd90*/  ISETP.GE.AND P1, PT, R157.reuse, R212, PT ;  /* 0x000000d49d00720c */ /* 0x040fe20003f26270 */
[----:B------:R-:W-:Y:S01]  /*bda0*/  I2F R238, R238 ;  /* 0x000000ee00ee7306 */ /* 0x000fe20000201400 */
[----:B------:R-:W-:Y:S02]  /*bdb0*/  ISETP.LT.OR P6, PT, R157, R216, P6 ;  /* 0x000000d89d00720c */ /* 0x000fe400037c1670 */
[----:B------:R-:W-:Y:S01]  /*bdc0*/  FSEL R29, R29, -INF , !P5 ;  /* 0xff8000001d1d7808 */ /* 0x000fe20006800000 */
[----:B------:R-:W-:Y:S01]  /*bdd0*/  FMUL.FTZ R242, R24, c[0x0][0x2ec] ;  /* 0x0000bb0018f27a20 */ /* 0x000fe20000410000 */
[----:B------:R-:W-:Y:S01]  /*bde0*/  ISETP.GE.AND P5, PT, R139, R212, PT ;  /* 0x000000d48b00720c */ /* 0x000fe20003fa6270 */
[----:B------:R-:W-:Y:S01]  /*bdf0*/  FMUL.FTZ R30, R27, c[0x0][0x2ec] ;  /* 0x0000bb001b1e7a20 */ /* 0x000fe20000410000 */
[-C--:B------:R-:W-:Y:S01]  /*be00*/  ISETP.LT.OR P1, PT, R157, R213.reuse, P1 ;  /* 0x000000d59d00720c */ /* 0x080fe20000f21670 */
[----:B------:R-:W-:Y:S01]  /*be10*/  FMUL.FTZ R24, R25, c[0x0][0x2ec] ;  /* 0x0000bb0019187a20 */ /* 0x000fe20000410000 */
[----:B------:R-:W-:Y:S01]  /*be20*/  ISETP.LT.OR P5, PT, R139, R213, P5 ;  /* 0x000000d58b00720c */ /* 0x000fe20002fa1670 */
[----:B------:R-:W1:Y:S01]  /*be30*/  MUFU.TANH R242, R242 ;  /* 0x000000f200f27308 */ /* 0x000e620000002400 */
[----:B------:R-:W-:-:S02]  /*be40*/  FMUL.FTZ R25, R26, c[0x0][0x2ec] ;  /* 0x0000bb001a197a20 */ /* 0x000fc40000410000 */
[----:B------:R-:W-:Y:S02]  /*be50*/  FMUL.FTZ R27, R20, c[0x0][0x2ec] ;  /* 0x0000bb00141b7a20 */ /* 0x000fe40000410000 */
[----:B------:R-:W-:Y:S02]  /*be60*/  FMUL.FTZ R20, R21, c[0x0][0x2ec] ;  /* 0x0000bb0015147a20 */ /* 0x000fe40000410000 */
[----:B----4-:R-:W-:Y:S01]  /*be70*/  FFMA.FTZ R31, R160, -UR19, R241 ;  /* 0x80000013a01f7c23 */ /* 0x010fe200080100f1 */
[----:B------:R-:W2:Y:S01]  /*be80*/  MUFU.TANH R25, R25 ;  /* 0x0000001900197308 */ /* 0x000ea20000002400 */
[----:B------:R-:W-:Y:S02]  /*be90*/  FMUL.FTZ R21, R22, c[0x0][0x2ec] ;  /* 0x0000bb0016157a20 */ /* 0x000fe40000410000 */
[----:B------:R-:W-:Y:S01]  /*bea0*/  FMUL.FTZ R23, R23, c[0x0][0x2ec] ;  /* 0x0000bb0017177a20 */ /* 0x000fe20000410000 */
[----:B------:R-:W-:Y:S01]  /*beb0*/  FSEL R31, R31, -INF , !P5 ;  /* 0xff8000001f1f7808 */ /* 0x000fe20006800000 */
[----:B-----5:R-:W-:Y:S01]  /*bec0*/  FFMA.FTZ R34, R163, -UR19, R34 ;  /* 0x80000013a3227c23 */ /* 0x020fe20008010022 */
[----:B------:R-:W-:-:S02]  /*bed0*/  ISETP.GE.AND P5, PT, R162, R212, PT ;  /* 0x000000d4a200720c */ /* 0x000fc40003fa6270 */
[----:B------:R-:W4:Y:S01]  /*bee0*/  MUFU.TANH R27, R27 ;  /* 0x0000001b001b7308 */ /* 0x000f220000002400 */
[----:B-1----:R-:W-:Y:S01]  /*bef0*/  FFMA.FTZ R26, R165, -UR19, R242 ;  /* 0x80000013a51a7c23 */ /* 0x002fe200080100f2 */
[-C--:B------:R-:W-:Y:S01]  /*bf00*/  ISETP.LT.OR P5, PT, R162, R213.reuse, P5 ;  /* 0x000000d5a200720c */ /* 0x080fe20002fa1670 */
[C---:B---3--:R-:W-:Y:S01]  /*bf10*/  HMMA.16816.F32.BF16 R16, R152.reuse, R4, R16 ;  /* 0x000000049810723c */ /* 0x048fe20000041810 */
[----:B------:R-:W-:Y:S02]  /*bf20*/  FSEL R35, R34, -INF , !P1 ;  /* 0xff80000022237808 */ /* 0x000fe40004800000 */
[----:B------:R-:W-:Y:S02]  /*bf30*/  ISETP.GE.AND P1, PT, R164, R212, PT ;  /* 0x000000d4a400720c */ /* 0x000fe40003f26270 */
[----:B------:R-:W1:Y:S01]  /*bf40*/  MUFU.TANH R24, R24 ;  /* 0x0000001800187308 */ /* 0x000e620000002400 */
[----:B--2---:R-:W-:Y:S01]  /*bf50*/  FFMA.FTZ R25, R166, -UR19, R25 ;  /* 0x80000013a6197c23 */ /* 0x004fe20008010019 */
[----:B------:R-:W-:Y:S01]  /*bf60*/  ISETP.LT.OR P1, PT, R164, R213, P1 ;  /* 0x000000d5a400720c */ /* 0x000fe20000f21670 */
[----:B------:R-:W-:Y:S01]  /*bf70*/  HMMA.16816.F32.BF16 R12, R152, R6, R12 ;  /* 0x00000006980c723c */ /* 0x000fe2000004180c */
[----:B------:R-:W2:Y:S01]  /*bf80*/  LDSM.16.M88.4 R4, [R188+0x5800] ;  /* 0x00580000bc04783b */ /* 0x000ea20000000200 */
[----:B------:R-:W-:-:S04]  /*bf90*/  DEPBAR.LE SB0, 0x0 ;  /* 0x000080000000791a */ /* 0x000fc80000000000 */
[----:B----4-:R-:W-:Y:S01]  /*bfa0*/  FFMA.FTZ R22, R220, -UR19, R27 ;  /* 0x80000013dc167c23 */ /* 0x010fe2000801001b */
[----:B------:R-:W3:Y:S01]  /*bfb0*/  MUFU.TANH R30, R30 ;  /* 0x0000001e001e7308 */ /* 0x000ee20000002400 */
[----:B------:R-:W-:Y:S02]  /*bfc0*/  FSEL R25, R25, -INF , !P5 ;  /* 0xff80000019197808 */ /* 0x000fe40006800000 */
[----:B------:R-:W-:Y:S01]  /*bfd0*/  ISETP.GE.AND P5, PT, R176, R212, PT ;  /* 0x000000d4b000720c */ /* 0x000fe20003fa6270 */
[----:B-1----:R-:W-:-:S03]  /*bfe0*/  FFMA.FTZ R24, R167, -UR19, R24 ;  /* 0x80000013a7187c23 */ /* 0x002fc60008010018 */
[----:B------:R-:W-:Y:S01]  /*bff0*/  ISETP.LT.OR P5, PT, R176, R213, P5 ;  /* 0x000000d5b000720c */ /* 0x000fe20002fa1670 */
[----:B------:R-:W1:Y:S01]  /*c000*/  MUFU.TANH R21, R21 ;  /* 0x0000001500157308 */ /* 0x000e620000002400 */
[----:B------:R-:W-:Y:S01]  /*c010*/  FMUL.FTZ R138, R16, c[0x0][0x2ec] ;  /* 0x0000bb00108a7a20 */ /* 0x000fe20000410000 */
[----:B------:R-:W-:Y:S01]  /*c020*/  FSEL R16, R159, -INF , !P0 ;  /* 0xff8000009f107808 */ /* 0x000fe20004000000 */
[----:B------:R-:W-:Y:S01]  /*c030*/  FMUL.FTZ R17, R17, c[0x0][0x2ec] ;  /* 0x0000bb0011117a20 */ /* 0x000fe20000410000 */
[----:B------:R-:W-:Y:S01]  /*c040*/  ISETP.GE.AND P0, PT, R162, R215, PT ;  /* 0x000000d7a200720c */ /* 0x000fe20003f06270 */
[----:B------:R-:W-:-:S03]  /*c050*/  FMUL.FTZ R19, R19, c[0x0][0x2ec] ;  /* 0x0000bb0013137a20 */ /* 0x000fc60000410000 */
[-C--:B------:R-:W-:Y:S01]  /*c060*/  ISETP.LT.OR P0, PT, R162, R216.reuse, P0 ;  /* 0x000000d8a200720c */ /* 0x080fe20000701670 */
[----:B------:R-:W4:Y:S01]  /*c070*/  MUFU.TANH R138, R138 ;  /* 0x0000008a008a7308 */ /* 0x000f220000002400 */
[----:B------:R-:W-:Y:S02]  /*c080*/  FMUL.FTZ R12, R12, c[0x0][0x2ec] ;  /* 0x0000bb000c0c7a20 */ /* 0x000fe40000410000 */
[----:B------:R-:W-:Y:S01]  /*c090*/  FSEL R26, R26, -INF , !P0 ;  /* 0xff8000001a1a7808 */ /* 0x000fe20004000000 */
[----:B---3--:R-:W-:Y:S01]  /*c0a0*/  FFMA.FTZ R30, R177, -UR19, R30 ;  /* 0x80000013b11e7c23 */ /* 0x008fe2000801001e */
[C---:B------:R-:W-:Y:S01]  /*c0b0*/  ISETP.GE.AND P0, PT, R176.reuse, R215, PT ;  /* 0x000000d7b000720c */ /* 0x040fe20003f06270 */
[----:B------:R-:W-:Y:S02]  /*c0c0*/  FMUL.FTZ R15, R15, c[0x0][0x2ec] ;  /* 0x0000bb000f0f7a20 */ /* 0x000fe40000410000 */
[----:B------:R3:W-:Y:S01]  /*c0d0*/  MUFU.TANH R132, R23 ;  /* 0x0000001700847308 */ /* 0x0007e20000002400 */
[----:B------:R-:W-:Y:S01]  /*c0e0*/  ISETP.LT.OR P0, PT, R176, R216, P0 ;  /* 0x000000d8b000720c */ /* 0x000fe20000701670 */
[----:B-1----:R-:W-:Y:S01]  /*c0f0*/  FFMA.FTZ R21, R224, -UR19, R21 ;  /* 0x80000013e0157c23 */ /* 0x002fe20008010015 */
[----:B------:R-:W-:-:S02]  /*c100*/  FSEL R27, R30, -INF , !P1 ;  /* 0xff8000001e1b7808 */ /* 0x000fc40004800000 */
[----:B------:R-:W-:Y:S02]  /*c110*/  FSEL R22, R22, -INF , !P0 ;  /* 0xff80000016167808 */ /* 0x000fe40004000000 */
[CC--:B------:R-:W-:Y:S01]  /*c120*/  ISETP.GE.AND P0, PT, R222.reuse, R215.reuse, PT ;  /* 0x000000d7de00720c */ /* 0x0c0fe20003f06270 */
[----:B------:R-:W1:Y:S01]  /*c130*/  MUFU.TANH R20, R20 ;  /* 0x0000001400147308 */ /* 0x000e620000002400 */
[C---:B--2---:R-:W-:Y:S01]  /*c140*/  HMMA.16816.F32.BF16 R172, R152.reuse, R4, R172 ;  /* 0x0000000498ac723c */ /* 0x044fe200000418ac */
[----:B----4-:R-:W-:Y:S01]  /*c150*/  FFMA.FTZ R138, R227, -UR19, R138 ;  /* 0x80000013e38a7c23 */ /* 0x010fe2000801008a */
[----:B------:R-:W-:Y:S02]  /*c160*/  ISETP.LT.OR P0, PT, R222, R216, P0 ;  /* 0x000000d8de00720c */ /* 0x000fe40000701670 */
[----:B------:R-:W-:Y:S02]  /*c170*/  FSEL R21, R21, -INF , !P5 ;  /* 0xff80000015157808 */ /* 0x000fe40006800000 */
[----:B------:R-:W-:Y:S01]  /*c180*/  FSEL R176, R138, -INF , !P0 ;  /* 0xff8000008ab07808 */ /* 0x000fe20004000000 */
[----:B------:R2:W4:Y:S01]  /*c190*/  MUFU.TANH R5, R12 ;  /* 0x0000000c00057308 */ /* 0x0005220000002400 */
[----:B------:R-:W-:Y:S01]  /*c1a0*/  HMMA.16816.F32.BF16 R168, R152, R6, R168 ;  /* 0x0000000698a8723c */ /* 0x000fe200000418a8 */
[----:B---3--:R-:W-:Y:S01]  /*c1b0*/  FMUL.FTZ R23, R18, c[0x0][0x2ec] ;  /* 0x0000bb0012177a20 */ /* 0x008fe20000410000 */
[-C--:B------:R-:W-:Y:S01]  /*c1c0*/  ISETP.GE.AND P0, PT, R229, R215.reuse, PT ;  /* 0x000000d7e500720c */ /* 0x080fe20003f06270 */
[----:B------:R-:W-:Y:S01]  /*c1d0*/  FFMA.FTZ R18, R161, -UR19, R32 ;  /* 0x80000013a1127c23 */ /* 0x000fe20008010020 */
[----:B------:R-:W-:Y:S01]  /*c1e0*/  ISETP.GE.AND P1, PT, R178, R212, PT ;  /* 0x000000d4b200720c */ /* 0x000fe20003f26270 */
[----:B------:R-:W-:Y:S01]  /*c1f0*/  FMUL.FTZ R4, R13, c[0x0][0x2ec] ;  /* 0x0000bb000d047a20 */ /* 0x000fe20000410000 */
[----:B------:R-:W-:Y:S01]  /*c200*/  ISETP.LT.OR P0, PT, R229, R216, P0 ;  /* 0x000000d8e500720c */ /* 0x000fe20000701670 */
[----:B------:R-:W3:Y:S01]  /*c210*/  MUFU.TANH R23, R23 ;  /* 0x0000001700177308 */ /* 0x000ee20000002400 */
[----:B------:R-:W-:Y:S01]  /*c220*/  FSEL R18, R18, -INF , !P6 ;  /* 0xff80000012127808 */ /* 0x000fe20007000000 */
[----:B-1----:R-:W-:Y:S01]  /*c230*/  FFMA.FTZ R20, R179, -UR19, R20 ;  /* 0x80000013b3147c23 */ /* 0x002fe20008010014 */
[----:B------:R-:W-:Y:S01]  /*c240*/  ISETP.GE.AND P6, PT, R164, R215, PT ;  /* 0x000000d7a400720c */ /* 0x000fe20003fc6270 */
[----:B------:R-:W-:Y:S01]  /*c250*/  FFMA.FTZ R132, R223, -UR19, R132 ;  /* 0x80000013df847c23 */ /* 0x000fe20008010084 */
[----:B------:R-:W-:-:S02]  /*c260*/  ISETP.GE.AND P5, PT, R222, R212, PT ;  /* 0x000000d4de00720c */ /* 0x000fc40003fa6270 */
[-C--:B------:R-:W-:Y:S01]  /*c270*/  ISETP.LT.OR P6, PT, R164, R216.reuse, P6 ;  /* 0x000000d8a400720c */ /* 0x080fe200037c1670 */
[----:B--2---:R-:W-:Y:S01]  /*c280*/  FMUL.FTZ R12, R14, c[0x0][0x2ec] ;  /* 0x0000bb000e0c7a20 */ /* 0x004fe20000410000 */
[----:B------:R-:W1:Y:S01]  /*c290*/  MUFU.TANH R17, R17 ;  /* 0x0000001100117308 */ /* 0x000e620000002400 */
[----:B------:R-:W-:Y:S01]  /*c2a0*/  FMUL.FTZ R14, R172, c[0x0][0x2ec] ;  /* 0x0000bb00ac0e7a20 */ /* 0x000fe20000410000 */
[----:B------:R-:W-:Y:S01]  /*c2b0*/  FSEL R24, R24, -INF , !P6 ;  /* 0xff80000018187808 */ /* 0x000fe20007000000 */
[----:B----4-:R-:W-:Y:S01]  /*c2c0*/  FFMA.FTZ R5, R234, -UR19, R5 ;  /* 0x80000013ea057c23 */ /* 0x010fe20008010005 */
[C---:B------:R-:W-:Y:S01]  /*c2d0*/  ISETP.GE.AND P6, PT, R178.reuse, R215, PT ;  /* 0x000000d7b200720c */ /* 0x040fe20003fc6270 */
[----:B------:R-:W-:Y:S01]  /*c2e0*/  FMUL.FTZ R6, R173, c[0x0][0x2ec] ;  /* 0x0000bb00ad067a20 */ /* 0x000fe20000410000 */
[-C--:B------:R-:W-:Y:S01]  /*c2f0*/  ISETP.LT.OR P1, PT, R178, R213.reuse, P1 ;  /* 0x000000d5b200720c */ /* 0x080fe20000f21670 */
[----:B---3--:R-:W-:Y:S01]  /*c300*/  FFMA.FTZ R177, R228, -UR19, R23 ;  /* 0x80000013e4b17c23 */ /* 0x008fe20008010017 */
[----:B------:R-:W2:Y:S01]  /*c310*/  MUFU.TANH R19, R19 ;  /* 0x0000001300137308 */ /* 0x000ea20000002400 */
[----:B------:R-:W-:Y:S01]  /*c320*/  ISETP.LT.OR P6, PT, R178, R216, P6 ;  /* 0x000000d8b200720c */ /* 0x000fe200037c1670 */
[----:B------:R-:W-:Y:S01]  /*c330*/  FMUL.FTZ R13, R174, c[0x0][0x2ec] ;  /* 0x0000bb00ae0d7a20 */ /* 0x000fe20000410000 */
[----:B------:R-:W-:Y:S01]  /*c340*/  FSEL R172, R5, -INF , !P0 ;  /* 0xff80000005ac7808 */ /* 0x000fe20004000000 */
[----:B------:R-:W-:Y:S01]  /*c350*/  FMUL.FTZ R5, R168, c[0x0][0x2ec] ;  /* 0x0000bb00a8057a20 */ /* 0x000fe20000410000 */
[----:B------:R-:W-:Y:S01]  /*c360*/  ISETP.LT.OR P5, PT, R222, R213, P5 ;  /* 0x000000d5de00720c */ /* 0x000fe20002fa1670 */
[----:B------:R-:W-:Y:S01]  /*c370*/  FMUL.FTZ R7, R175, c[0x0][0x2ec] ;  /* 0x0000bb00af077a20 */ /* 0x000fe20000410000 */
[----:B------:R-:W-:Y:S01]  /*c380*/  FSEL R20, R20, -INF , !P6 ;  /* 0xff80000014147808 */ /* 0x000fe20007000000 */
[----:B------:R-:W3:Y:S01]  /*c390*/  MUFU.TANH R12, R12 ;  /* 0x0000000c000c7308 */ /* 0x000ee20000002400 */
[----:B------:R-:W-:Y:S01]  /*c3a0*/  ISETP.GE.AND P6, PT, R226, R215, PT ;  /* 0x000000d7e200720c */ /* 0x000fe20003fc6270 */
[----:B-1----:R-:W-:Y:S01]  /*c3b0*/  FFMA.FTZ R17, R230, -UR19, R17 ;  /* 0x80000013e6117c23 */ /* 0x002fe20008010011 */
[----:B------:R-:W-:Y:S01]  /*c3c0*/  FSEL R23, R132, -INF , !P1 ;  /* 0xff80000084177808 */ /* 0x000fe20004800000 */
[----:B------:R-:W-:Y:S01]  /*c3d0*/  FMUL.FTZ R169, R169, c[0x0][0x2ec] ;  /* 0x0000bb00a9a97a20 */ /* 0x000fe20000410000 */
[----:B------:R-:W-:Y:S01]  /*c3e0*/  FSEL R177, R177, -INF , !P5 ;  /* 0xff800000b1b17808 */ /* 0x000fe20006800000 */
[----:B------:R-:W-:Y:S01]  /*c3f0*/  FMUL.FTZ R171, R171, c[0x0][0x2ec] ;  /* 0x0000bb00abab7a20 */ /* 0x000fe20000410000 */
[-C--:B------:R-:W-:Y:S01]  /*c400*/  ISETP.GE.AND P1, PT, R226, R212.reuse, PT ;  /* 0x000000d4e200720c */ /* 0x080fe20003f26270 */
[----:B------:R-:W1:Y:S01]  /*c410*/  MUFU.TANH R14, R14 ;  /* 0x0000000e000e7308 */ /* 0x000e620000002400 */
[----:B------:R-:W-:Y:S01]  /*c420*/  ISETP.GE.AND P5, PT, R229, R212, PT ;  /* 0x000000d4e500720c */ /* 0x000fe20003fa6270 */
[----:B--2---:R-:W-:Y:S01]  /*c430*/  FFMA.FTZ R19, R232, -UR19, R19 ;  /* 0x80000013e8137c23 */ /* 0x004fe20008010013 */
[----:B------:R-:W-:-:S02]  /*c440*/  ISETP.LT.OR P6, PT, R226, R216, P6 ;  /* 0x000000d8e200720c */ /* 0x000fc400037c1670 */
[----:B------:R-:W-:Y:S02]  /*c450*/  ISETP.GE.AND P0, PT, R8, R215, PT ;  /* 0x000000d70800720c */ /* 0x000fe40003f06270 */
[-C--:B------:R-:W-:Y:S01]  /*c460*/  ISETP.LT.OR P1, PT, R226, R213.reuse, P1 ;  /* 0x000000d5e200720c */ /* 0x080fe20000f21670 */
[----:B------:R-:W2:Y:S01]  /*c470*/  MUFU.TANH R4, R4 ;  /* 0x0000000400047308 */ /* 0x000ea20000002400 */
[----:B---3--:R-:W-:Y:S01]  /*c480*/  FFMA.FTZ R12, R233, -UR19, R12 ;  /* 0x80000013e90c7c23 */ /* 0x008fe2000801000c */
[----:B------:R-:W-:Y:S02]  /*c490*/  ISETP.LT.OR P5, PT, R229, R213, P5 ;  /* 0x000000d5e500720c */ /* 0x000fe40002fa1670 */
[----:B------:R-:W-:Y:S02]  /*c4a0*/  FSEL R174, R17, -INF , !P6 ;  /* 0xff80000011ae7808 */ /* 0x000fe40007000000 */
[----:B------:R-:W-:Y:S02]  /*c4b0*/  ISETP.GE.AND P6, PT, R231, R215, PT ;  /* 0x000000d7e700720c */ /* 0x000fe40003fc6270 */
[----:B------:R-:W3:Y:S01]  /*c4c0*/  MUFU.TANH R15, R15 ;  /* 0x0000000f000f7308 */ /* 0x000ee20000002400 */
[----:B-1----:R-:W-:Y:S01]  /*c4d0*/  FFMA.FTZ R14, R235, -UR19, R14 ;  /* 0x80000013eb0e7c23 */ /* 0x002fe2000801000e */
[----:B------:R-:W-:-:S02]  /*c4e0*/  ISETP.LT.OR P0, PT, R8, R216, P0 ;  /* 0x000000d80800720c */ /* 0x000fc40000701670 */
[----:B------:R-:W-:Y:S02]  /*c4f0*/  FSEL R175, R19, -INF , !P1 ;  /* 0xff80000013af7808 */ /* 0x000fe40004800000 */
[----:B------:R-:W-:Y:S02]  /*c500*/  FSEL R173, R12, -INF , !P5 ;  /* 0xff8000000cad7808 */ /* 0x000fe40006800000 */
[----:B------:R-:W1:Y:S01]  /*c510*/  MUFU.TANH R5, R5 ;  /* 0x0000000500057308 */ /* 0x000e620000002400 */
[----:B--2---:R-:W-:Y:S01]  /*c520*/  FFMA.FTZ R4, R9, -UR19, R4 ;  /* 0x8000001309047c23 */ /* 0x004fe20008010004 */
[CC--:B------:R-:W-:Y:S01]  /*c530*/  ISETP.GE.AND P1, PT, R231.reuse, R212.reuse, PT ;  /* 0x000000d4e700720c */ /* 0x0c0fe20003f26270 */
[----:B------:R-:W-:Y:S01]  /*c540*/  FMUL.FTZ R9, R170, c[0x0][0x2ec] ;  /* 0x0000bb00aa097a20 */ /* 0x000fe20000410000 */
[----:B------:R-:W-:Y:S02]  /*c550*/  ISETP.GE.AND P5, PT, R8, R212, PT ;  /* 0x000000d40800720c */ /* 0x000fe40003fa6270 */
[----:B------:R-:W-:-:S02]  /*c560*/  ISETP.LT.OR P6, PT, R231, R216, P6 ;  /* 0x000000d8e700720c */ /* 0x000fc400037c1670 */
[----:B------:R-:W-:Y:S01]  /*c570*/  I2F R149, R149 ;  /* 0x0000009500957306 */ /* 0x000fe20000201400 */
[----:B------:R-:W-:Y:S01]  /*c580*/  FSEL R158, R14, -INF , !P0 ;  /* 0xff8000000e9e7808 */ /* 0x000fe20004000000 */
[----:B---3--:R-:W-:Y:S01]  /*c590*/  FFMA.FTZ R10, R10, -UR19, R15 ;  /* 0x800000130a0a7c23 */ /* 0x008fe2000801000f */
[----:B------:R-:W-:Y:S02]  /*c5a0*/  ISETP.GE.AND P0, PT, R148, R215, PT ;  /* 0x000000d79400720c */ /* 0x000fe40003f06270 */
[-C--:B------:R-:W-:Y:S02]  /*c5b0*/  ISETP.LT.OR P1, PT, R231, R213.reuse, P1 ;  /* 0x000000d5e700720c */ /* 0x080fe40000f21670 */
[----:B------:R-:W-:Y:S01]  /*c5c0*/  ISETP.LT.OR P5, PT, R8, R213, P5 ;  /* 0x000000d50800720c */ /* 0x000fe20002fa1670 */
[----:B------:R-:W2:Y:S01]  /*c5d0*/  MUFU.TANH R6, R6 ;  /* 0x0000000600067308 */ /* 0x000ea20000002400 */
[----:B------:R-:W-:Y:S01]  /*c5e0*/  FSEL R168, R4, -INF , !P6 ;  /* 0xff80000004a87808 */ /* 0x000fe20007000000 */
[----:B-1----:R-:W-:Y:S01]  /*c5f0*/  FFMA.FTZ R5, R238, -UR19, R5 ;  /* 0x80000013ee057c23 */ /* 0x002fe20008010005 */
[----:B------:R-:W-:-:S02]  /*c600*/  ISETP.LT.OR P0, PT, R148, R216, P0 ;  /* 0x000000d89400720c */ /* 0x000fc40000701670 */
[----:B------:R-:W-:Y:S02]  /*c610*/  FSEL R167, R10, -INF , !P1 ;  /* 0xff8000000aa77808 */ /* 0x000fe40004800000 */
[C---:B------:R-:W-:Y:S01]  /*c620*/  ISETP.GE.AND P6, PT, R11.reuse, R215, PT ;  /* 0x000000d70b00720c */ /* 0x040fe20003fc6270 */
[----:B------:R-:W1:Y:S01]  /*c630*/  MUFU.TANH R13, R13 ;  /* 0x0000000d000d7308 */ /* 0x000e620000002400 */
[----:B------:R-:W-:Y:S02]  /*c640*/  ISETP.GE.AND P1, PT, R11, R212, PT ;  /* 0x000000d40b00720c */ /* 0x000fe40003f26270 */
[----:B------:R-:W-:Y:S02]  /*c650*/  FSEL R146, R5, -INF , !P0 ;  /* 0xff80000005927808 */ /* 0x000fe40004000000 */
[----:B------:R-:W-:Y:S02]  /*c660*/  PLOP3.LUT P0, PT, PT, PT, UP0, 0x80, 0x0 ;  /* 0x000000000000781c */ /* 0x000fe40003f0f008 */
[----:B------:R-:W-:Y:S01]  /*c670*/  ISETP.LT.OR P6, PT, R11, R216, P6 ;  /* 0x000000d80b00720c */ /* 0x000fe200037c1670 */
[----:B------:R-:W3:Y:S01]  /*c680*/  MUFU.TANH R7, R7 ;  /* 0x0000000700077308 */ /* 0x000ee20000002400 */
[----:B--2---:R-:W-:Y:S01]  /*c690*/  FFMA.FTZ R6, R149, -UR19, R6 ;  /* 0x8000001395067c23 */ /* 0x004fe20008010006 */
[----:B------:R-:W-:-:S04]  /*c6a0*/  ISETP.LT.OR P1, PT, R11, R213, P1 ;  /* 0x000000d50b00720c */ /* 0x000fc80000f21670 */
[----:B------:R-:W-:Y:S02]  /*c6b0*/  FSEL R156, R6, -INF , !P6 ;  /* 0xff800000069c7808 */ /* 0x000fe40007000000 */
[----:B------:R-:W-:Y:S01]  /*c6c0*/  I2F R142, R142 ;  /* 0x0000008e008e7306 */ /* 0x000fe20000201400 */
[----:B-1----:R-:W-:Y:S01]  /*c6d0*/  FFMA.FTZ R13, R236, -UR19, R13 ;  /* 0x80000013ec0d7c23 */ /* 0x002fe2000801000d */
[----:B------:R-:W-:-:S04]  /*c6e0*/  ISETP.GE.AND P6, PT, R237, R215, PT ;  /* 0x000000d7ed00720c */ /* 0x000fc80003fc6270 */
[----:B------:R-:W-:Y:S02]  /*c6f0*/  FSEL R155, R13, -INF , !P5 ;  /* 0xff8000000d9b7808 */ /* 0x000fe40006800000 */
[----:B------:R-:W-:Y:S01]  /*c700*/  I2F R143, R143 ;  /* 0x0000008f008f7306 */ /* 0x000fe20000201400 */
[----:B---3--:R-:W-:Y:S01]  /*c710*/  FFMA.FTZ R7, R140, -UR19, R7 ;  /* 0x800000138c077c23 */ /* 0x008fe20008010007 */
[----:B------:R-:W-:Y:S01]  /*c720*/  BAR.SYNC.DEFER_BLOCKING 0x0 ;  /* 0x0000000000007b1d */ /* 0x000fe20000010000 */
[----:B------:R-:W-:Y:S02]  /*c730*/  ISETP.GE.AND P5, PT, R148, R212, PT ;  /* 0x000000d49400720c */ /* 0x000fe40003fa6270 */
[----:B------:R-:W-:Y:S02]  /*c740*/  ISETP.LT.OR P6, PT, R237, R216, P6 ;  /* 0x000000d8ed00720c */ /* 0x000fe400037c1670 */
[----:B------:R-:W-:Y:S01]  /*c750*/  FSEL R147, R7, -INF , !P1 ;  /* 0xff80000007937808 */ /* 0x000fe20004800000 */
[----:B------:R-:W-:Y:S01]  /*c760*/  I2F R141, R141 ;  /* 0x0000008d008d7306 */ /* 0x000fe20000201400 */
[----:B------:R-:W-:-:S02]  /*c770*/  ISETP.GE.AND P1, PT, R237, R212, PT ;  /* 0x000000d4ed00720c */ /* 0x000fc40003f26270 */
[-C--:B------:R-:W-:Y:S02]  /*c780*/  ISETP.LT.OR P5, PT, R148, R213.reuse, P5 ;  /* 0x000000d59400720c */ /* 0x080fe40002fa1670 */
[----:B------:R-:W-:-:S03]  /*c790*/  ISETP.LT.OR P1, PT, R237, R213, P1 ;  /* 0x000000d5ed00720c */ /* 0x000fc60000f21670 */
        /* <DEDUP_REMOVED lines=24> */
[----:B------:R-:W-:Y:S02]  /*c920*/  @!P2 LEA R12, P1, R6, c[0x0][0x168], 0x1 ;  /* 0x00005a00060caa11 */ /* 0x000fe400078208ff */
        /* <DEDUP_REMOVED lines=43> */
.L_x_488:
[----:B------:R-:W-:Y:S05]  /*cbe0*/  BSYNC B0 ;  /* 0x0000000000007941 */ /* 0x000fea0003800000 */
.L_x_487:
[----:B------:R-:W0:Y:S02]  /*cbf0*/  LDGDEPBAR ;  /* 0x00000000000079af */ /* 0x000e240000000000 */
.L_x_486:
[----:B------:R-:W-:Y:S01]  /*cc00*/  FMNMX.FTZ R5, R2, R3, !PT ;  /* 0x0000000302057209 */ /* 0x000fe20007810000 */
[----:B-1----:R-:W-:Y:S01]  /*cc10*/  LDSM.16.MT88.4 R12, [R194+0x12000] ;  /* 0x01200000c20c783b */ /* 0x002fe20000004200 */
[----:B--2---:R-:W-:Y:S02]  /*cc20*/  FMNMX.FTZ R6, R0, R29, !PT ;  /* 0x0000001d00067209 */ /* 0x004fe40007810000 */
        /* <DEDUP_REMOVED lines=48> */
[C---:B------:R-:W-:Y:S01]  /*cf30*/  FMUL.FTZ R154, R3.reuse, c[0x0][0x23c] ;  /* 0x00008f00039a7a20 */ /* 0x040fe20000410000 */
        /* <DEDUP_REMOVED lines=354> */
.L_x_482:
        /* <DEDUP_REMOVED lines=11> */
.L_x_492:
        /* <DEDUP_REMOVED lines=10> */
[C---:B------:R-:W-:Y:S04]  /*e6b0*/  LEA R7, P0, R6.reuse, R208, 0x6 ;  /* 0x000000d006077211 */ /* 0x040fe800078030ff */
[----:B------:R-:W-:Y:S01]  /*e6c0*/  IMAD.U32 R9, RZ, RZ, UR20 ;  /* 0x00000014ff097e24 */ /* 0x000fe2000f8e00ff */
[C---:B------:R-:W-:Y:S02]  /*e6d0*/  @!P4 LEA R18, P1, R7.reuse, c[0x0][0x168], 0x1 ;  /* 0x00005a000712ca11 */ /* 0x040fe400078208ff */
[C---:B------:R-:W-:Y:S02]  /*e6e0*/  @!P2 LEA R12, P5, R7.reuse, c[0x0][0x168], 0x1 ;  /* 0x00005a00070caa11 */ /* 0x040fe400078a08ff */
        /* <DEDUP_REMOVED lines=44> */
.L_x_490:
        /* <DEDUP_REMOVED lines=33> */
[----:B------:R-:W-:Y:S01]  /*ebc0*/  PLOP3.LUT P0, PT, PT, PT, UP0, 0x80, 0x0 ;  /* 0x000000000000781c */ /* 0x000fe20003f0f008 */
        /* <DEDUP_REMOVED lines=185> */
[----:B-----5:R-:W-:Y:S02]  /*f760*/  FMUL.FTZ R228, R10, c[0x0][0x2ec] ;  /* 0x0000bb000ae47a20 */ /* 0x020fe40000410000 */
        /* <DEDUP_REMOVED lines=9> */
[----:B----4-:R-:W-:Y:S01]  /*f800*/  FMUL.FTZ R236, R16, c[0x0][0x2ec] ;  /* 0x0000bb0010ec7a20 */ /* 0x010fe20000410000 */
[----:B------:R-:W-:Y:S04]  /*f810*/  HMMA.16816.F32.BF16 R32, R172, R134, R32 ;  /* 0x00000086ac20723c */ /* 0x000fe80000041820 */
[----:B------:R-:W4:Y:S01]  /*f820*/  MUFU.TANH R227, R227 ;  /* 0x000000e300e37308 */ /* 0x000f220000002400 */
        /* <DEDUP_REMOVED lines=10> */
[----:B------:R5:W1:Y:S01]  /*f8d0*/  MUFU.TANH R21, R250 ;  /* 0x000000fa00157308 */ /* 0x000a620000002400 */
        /* <DEDUP_REMOVED lines=8> */
[----:B------:R-:W-:Y:S05]  /*f960*/  FMUL.FTZ R251, R34, c[0x0][0x2ec] ;  /* 0x0000bb0022fb7a20 */ /* 0x000fea0000410000 */
[----:B------:R-:W1:Y:S01]  /*f970*/  MUFU.TANH R229, R229 ;  /* 0x000000e500e57308 */ /* 0x000e620000002400 */
[----:B-----5:R-:W-:Y:S09]  /*f980*/  FMUL.FTZ R250, R35, c[0x0][0x2ec] ;  /* 0x0000bb0023fa7a20 */ /* 0x020ff20000410000 */
        /* <DEDUP_REMOVED lines=24> */
.L_x_491:
[----:B------:R-:W-:Y:S01]  /*fb10*/  IMAD.U32 R5, RZ, RZ, UR13 ;  /* 0x0000000dff057e24 */ /* 0x000fe2000f8e00ff */
[----:B------:R-:W-:Y:S02]  /*fb20*/  UISETP.GT.AND UP0, UPT, UR13, UR7, UPT ;  /* 0x000000070d00728c */ /* 0x000fe4000bf04270 */
[----:B------:R-:W-:Y:S01]  /*fb30*/  UMOV UR22, UR13 ;  /* 0x0000000d00167c82 */ /* 0x000fe20008000000 */
[----:B------:R-:W-:Y:S05]  /*fb40*/  IMAD R6, R5, 0x40, R206 ;  /* 0x0000004005067824 */ /* 0x000fea00078e02ce */
[C---:B------:R-:W-:Y:S02]  /*fb50*/  IADD3 R4, R217.reuse, -R6, RZ ;  /* 0x80000006d9047210 */ /* 0x040fe40007ffe0ff */
[----:B------:R-:W-:Y:S02]  /*fb60*/  IADD3 R20, R6, 0x1, RZ ;  /* 0x0000000106147810 */ /* 0x000fe40007ffe0ff */
[----:B------:R-:W-:Y:S01]  /*fb70*/  IABS R27, R4 ;  /* 0x00000004001b7213 */ /* 0x000fe20000000000 */
[----:B------:R-:W-:Y:S01]  /*fb80*/  IMAD.IADD R4, R214, 0x1, -R6 ;  /* 0x00000001d6047824 */ /* 0x000fe200078e0a06 */
[C---:B------:R-:W-:Y:S02]  /*fb90*/  IADD3 R23, R6.reuse, 0x8, RZ ;  /* 0x0000000806177810 */ /* 0x040fe40007ffe0ff */
[C---:B-1----:R-:W-:Y:S02]  /*fba0*/  IADD3 R19, R6.reuse, 0x9, RZ ;  /* 0x0000000906137810 */ /* 0x042fe40007ffe0ff */
[----:B------:R-:W-:Y:S01]  /*fbb0*/  IABS R25, R4 ;  /* 0x0000000400197213 */ /* 0x000fe20000000000 */
[C-C-:B------:R-:W-:Y:S01]  /*fbc0*/  IMAD.IADD R4, R217.reuse, 0x1, -R20.reuse ;  /* 0x00000001d9047824 */ /* 0x140fe200078e0a14 */
[C---:B------:R-:W-:Y:S01]  /*fbd0*/  IADD3 R9, R6.reuse, 0x10, RZ ;  /* 0x0000001006097810 */ /* 0x040fe20007ffe0ff */
[----:B------:R-:W-:Y:S01]  /*fbe0*/  I2F R27, R27 ;  /* 0x0000001b001b7306 */ /* 0x000fe20000201400 */
[C---:B------:R-:W-:Y:S02]  /*fbf0*/  IADD3 R13, R6.reuse, 0x11, RZ ;  /* 0x00000011060d7810 */ /* 0x040fe40007ffe0ff */
[----:B------:R-:W-:Y:S02]  /*fc00*/  IABS R17, R4 ;  /* 0x0000000400117213 */ /* 0x000fe40000000000 */
[C---:B------:R-:W-:Y:S02]  /*fc10*/  IADD3 R4, R217.reuse, -R23, RZ ;  /* 0x80000017d9047210 */ /* 0x040fe40007ffe0ff */
[C---:B------:R-:W-:Y:S02]  /*fc20*/  IADD3 R12, R6.reuse, 0x18, RZ ;  /* 0x00000018060c7810 */ /* 0x040fe40007ffe0ff */
[----:B------:R-:W-:Y:S01]  /*fc30*/  IABS R18, R4 ;  /* 0x0000000400127213 */ /* 0x000fe20000000000 */
[C---:B------:R-:W-:Y:S01]  /*fc40*/  IMAD.IADD R4, R217.reuse, 0x1, -R19 ;  /* 0x00000001d9047824 */ /* 0x040fe200078e0a13 */
[----:B------:R-:W-:Y:S01]  /*fc50*/  I2F R17, R17 ;  /* 0x0000001100117306 */ /* 0x000fe20000201400 */
[C---:B------:R-:W-:Y:S02]  /*fc60*/  IADD3 R11, R6.reuse, 0x19, RZ ;  /* 0x00000019060b7810 */ /* 0x040fe40007ffe0ff */
[C---:B------:R-:W-:Y:S02]  /*fc70*/  ISETP.GE.AND P6, PT, R6.reuse, R213, PT ;  /* 0x000000d50600720c */ /* 0x040fe40003fc6270 */
[----:B------:R-:W-:Y:S02]  /*fc80*/  IABS R15, R4 ;  /* 0x00000004000f7213 */ /* 0x000fe40000000000 */
[C---:B------:R-:W-:Y:S02]  /*fc90*/  IADD3 R4, R217.reuse, -R9, RZ ;  /* 0x80000009d9047210 */ /* 0x040fe40007ffe0ff */
[C---:B------:R-:W-:Y:S01]  /*fca0*/  ISETP.GE.OR P6, PT, R6.reuse, R212, !P6 ;  /* 0x000000d40600720c */ /* 0x040fe200077c6670 */
[----:B------:R-:W-:Y:S01]  /*fcb0*/  I2F R18, R18 ;  /* 0x0000001200127306 */ /* 0x000fe20000201400 */
[----:B------:R-:W-:Y:S01]  /*fcc0*/  IABS R10, R4 ;  /* 0x00000004000a7213 */ /* 0x000fe20000000000 */
[C---:B------:R-:W-:Y:S01]  /*fcd0*/  IMAD.IADD R4, R217.reuse, 0x1, -R13 ;  /* 0x00000001d9047824 */ /* 0x040fe200078e0a0d */
[-C--:B------:R-:W-:Y:S02]  /*fce0*/  ISETP.GE.AND P1, PT, R6, R216.reuse, PT ;  /* 0x000000d80600720c */ /* 0x080fe40003f26270 */
[----:B------:R-:W-:Y:S02]  /*fcf0*/  ISETP.GE.AND P5, PT, R20, R216, PT ;  /* 0x000000d81400720c */ /* 0x000fe40003fa6270 */
[----:B------:R-:W-:Y:S02]  /*fd00*/  IABS R8, R4 ;  /* 0x0000000400087213 */ /* 0x000fe40000000000 */
[C---:B------:R-:W-:Y:S01]  /*fd10*/  IADD3 R4, R217.reuse, -R12, RZ ;  /* 0x8000000cd9047210 */ /* 0x040fe20007ffe0ff */
[----:B------:R-:W-:Y:S01]  /*fd20*/  I2F R10, R10 ;  /* 0x0000000a000a7306 */ /* 0x000fe20000201400 */
[-C--:B------:R-:W-:Y:S02]  /*fd30*/  ISETP.GE.OR P1, PT, R6, R215.reuse, !P1 ;  /* 0x000000d70600720c */ /* 0x080fe40004f26670 */
[----:B------:R-:W-:Y:S01]  /*fd40*/  IABS R5, R4 ;  /* 0x0000000400057213 */ /* 0x000fe20000000000 */
[----:B------:R-:W-:Y:S01]  /*fd50*/  IMAD.IADD R4, R214, 0x1, -R20 ;  /* 0x00000001d6047824 */ /* 0x000fe200078e0a14 */
[C---:B------:R-:W-:Y:S02]  /*fd60*/  ISETP.GE.OR P5, PT, R20.reuse, R215, !P5 ;  /* 0x000000d71400720c */ /* 0x040fe40006fa6670 */
[C---:B------:R-:W-:Y:S02]  /*fd70*/  ISETP.GE.AND P0, PT, R20.reuse, R213, PT ;  /* 0x000000d51400720c */ /* 0x040fe40003f06270 */
[----:B------:R-:W-:Y:S01]  /*fd80*/  IABS R14, R4 ;  /* 0x00000004000e7213 */ /* 0x000fe20000000000 */
[----:B------:R-:W-:Y:S01]  /*fd90*/  I2F R25, R25 ;  /* 0x0000001900197306 */ /* 0x000fe20000201400 */
[C---:B------:R-:W-:Y:S02]  /*fda0*/  IADD3 R4, R217.reuse, -R11, RZ ;  /* 0x8000000bd9047210 */ /* 0x040fe40007ffe0ff */
[----:B------:R-:W-:Y:S02]  /*fdb0*/  ISETP.GE.OR P0, PT, R20, R212, !P0 ;  /* 0x000000d41400720c */ /* 0x000fe40004706670 */
[----:B------:R-:W-:Y:S01]  /*fdc0*/  IABS R24, R4 ;  /* 0x0000000400187213 */ /* 0x000fe20000000000 */
[----:B------:R-:W-:Y:S04]  /*fdd0*/  IMAD.IADD R4, R214, 0x1, -R23 ;  /* 0x00000001d6047824 */ /* 0x000fe800078e0a17 */
[----:B------:R-:W-:Y:S01]  /*fde0*/  I2F R5, R5 ;  /* 0x0000000500057306 */ /* 0x000fe20000201400 */
[----:B------:R-:W-:Y:S02]  /*fdf0*/  IABS R7, R4 ;  /* 0x0000000400077213 */ /* 0x000fe40000000000 */
[C---:B------:R-:W-:Y:S04]  /*fe00*/  IADD3 R4, R6.reuse, 0x20, RZ ;  /* 0x0000002006047810 */ /* 0x040fe80007ffe0ff */
[----:B------:R-:W-:Y:S03]  /*fe10*/  IADD3 R16, R217, -R4, RZ ;  /* 0x80000004d9107210 */ /* 0x000fe60007ffe0ff */
[----:B------:R-:W-:Y:S01]  /*fe20*/  I2F R15, R15 ;  /* 0x0000000f000f7306 */ /* 0x000fe20000201400 */
[----:B------:R-:W-:Y:S09]  /*fe30*/  IABS R16, R16 ;  /* 0x0000001000107213 */ /* 0x000ff20000000000 */
[----:B------:R1:W-:Y:S10]  /*fe40*/  I2F R26, R16 ;  /* 0x00000010001a7306 */ /* 0x0003f40000201400 */
[----:B------:R-:W-:Y:S10]  /*fe50*/  I2F R8, R8 ;  /* 0x0000000800087306 */ /* 0x000ff40000201400 */
[----:B------:R-:W-:Y:S01]  /*fe60*/  I2F R14, R14 ;  /* 0x0000000e000e7306 */ /* 0x000fe20000201400 */
[----:B-1----:R-:W-:Y:S09]  /*fe70*/  IADD3 R16, R6, 0x21, RZ ;  /* 0x0000002106107810 */ /* 0x002ff20007ffe0ff */
[----:B------:R-:W-:Y:S10]  /*fe80*/  I2F R24, R24 ;  /* 0x0000001800187306 */ /* 0x000ff40000201400 */
[----:B------:R-:W1:Y:S02]  /*fe90*/  I2F R7, R7 ;  /* 0x0000000700077306 */ /* 0x000e640000201400 */
[----:B-1----:R-:W-:Y:S02]  /*fea0*/  FFMA.FTZ R228, R7, -UR19, R228 ;  /* 0x8000001307e47c23 */ /* 0x002fe400080100e4 */
[----:B------:R-:W-:Y:S02]  /*feb0*/  FFMA.FTZ R224, R17, -UR19, R224 ;  /* 0x8000001311e07c23 */ /* 0x000fe400080100e0 */
[----:B------:R-:W-:Y:S02]  /*fec0*/  IMAD.IADD R17, R214, 0x1, -R19 ;  /* 0x00000001d6117824 */ /* 0x000fe400078e0a13 */
[----:B------:R-:W-:Y:S01]  /*fed0*/  FFMA.FTZ R233, R10, -UR19, R233 ;  /* 0x800000130ae97c23 */ /* 0x000fe200080100e9 */
[----:B------:R-:W-:Y:S01]  /*fee0*/  FSEL R224, R224, -INF , !P5 ;  /* 0xff800000e0e07808 */ /* 0x000fe20006800000 */
[----:B------:R-:W-:Y:S01]  /*fef0*/  IMAD.IADD R10, R214, 0x1, -R9 ;  /* 0x00000001d60a7824 */ /* 0x000fe200078e0a09 */
[----:B------:R-:W-:Y:S01]  /*ff00*/  IABS R17, R17 ;  /* 0x0000001100117213 */ /* 0x000fe20000000000 */
[----:B------:R-:W-:Y:S01]  /*ff10*/  FFMA.FTZ R227, R18, -UR19, R227 ;  /* 0x8000001312e37c23 */ /* 0x000fe200080100e3 */
[----:B------:R-:W-:Y:S01]  /*ff20*/  ISETP.GE.AND P5, PT, R9, R216, PT ;  /* 0x000000d80900720c */ /* 0x000fe20003fa6270 */
[----:B------:R-:W-:Y:S01]  /*ff30*/  FFMA.FTZ R226, R25, -UR19, R226 ;  /* 0x8000001319e27c23 */ /* 0x000fe200080100e2 */
[----:B------:R-:W1:Y:S01]  /*ff40*/  I2F R28, R17 ;  /* 0x00000011001c7306 */ /* 0x000e620000201400 */
[----:B------:R-:W-:Y:S01]  /*ff50*/  IABS R10, R10 ;  /* 0x0000000a000a7213 */ /* 0x000fe20000000000 */
[----:B------:R-:W-:Y:S01]  /*ff60*/  FFMA.FTZ R236, R5, -UR19, R236 ;  /* 0x8000001305ec7c23 */ /* 0x000fe200080100ec */
[-C--:B------:R-:W-:Y:S01]  /*ff70*/  ISETP.GE.OR P5, PT, R9, R215.reuse, !P5 ;  /* 0x000000d70900720c */ /* 0x080fe20006fa6670 */
[----:B------:R-:W-:Y:S01]  /*ff80*/  FFMA.FTZ R230, R15, -UR19, R230 ;  /* 0x800000130fe67c23 */ /* 0x000fe200080100e6 */
[----:B------:R-:W-:Y:S01]  /*ff90*/  FSEL R5, R226, -INF , !P6 ;  /* 0xff800000e2057808 */ /* 0x000fe20007000000 */
[----:B------:R-:W-:Y:S01]  /*ffa0*/  FFMA.FTZ R220, R27, -UR19, R220 ;  /* 0x800000131bdc7c23 */ /* 0x000fe200080100dc */
[CC--:B------:R-:W-:Y:S01]  /*ffb0*/  ISETP.GE.AND P6, PT, R19.reuse, R216.reuse, PT ;  /* 0x000000d81300720c */ /* 0x0c0fe20003fc6270 */
[----:B------:R-:W-:Y:S01]  /*ffc0*/  FFMA.FTZ R235, R8, -UR19, R235 ;  /* 0x8000001308eb7c23 */ /* 0x000fe200080100eb */
[----:B------:R-:W-:Y:S01]  /*ffd0*/  IADD3 R15, R6, 0x28, RZ ;  /* 0x00000028060f7810 */ /* 0x000fe20007ffe0ff */
[----:B------:R2:W3:Y:S01]  /*ffe0*/  I2F R18, R10 ;  /* 0x0000000a00127306 */ /* 0x0004e20000201400 */
[-C--:B------:R-:W-:Y:S01]  /*fff0*/  ISETP.GE.OR P6, PT, R19, R215.reuse, !P6 ;  /* 0x000000d71300720c */ /* 0x080fe200077c6670 */
[----:B------:R-:W-:Y:S01]  /*10000*/  FFMA.FTZ R3, R14, -UR19, R3 ;  /* 0x800000130e037c23 */ /* 0x000fe20008010003 */
[----:B------:R-:W-:Y:S01]  /*10010*/  FSEL R220, R220, -INF , !P1 ;  /* 0xff800000dcdc7808 */ /* 0x000fe20004800000 */
[----:B------:R-:W-:Y:S01]  /*10020*/  FFMA.FTZ R239, R24, -UR19, R239 ;  /* 0x8000001318ef7c23 */ /* 0x000fe200080100ef */
[----:B------:R-:W-:Y:S01]  /*10030*/  FSEL R230, R230, -INF , !P6 ;  /* 0xff800000e6e67808 */ /* 0x000fe20007000000 */
[----:B------:R-:W-:Y:S01]  /*10040*/  FFMA.FTZ R241, R26, -UR19, R241 ;  /* 0x800000131af17c23 */ /* 0x000fe200080100f1 */
[-C--:B------:R-:W-:Y:S01]  /*10050*/  ISETP.GE.AND P6, PT, R12, R216.reuse, PT ;  /* 0x000000d80c00720c */ /* 0x080fe20003fc6270 */
[----:B------:R-:W-:Y:S01]  /*10060*/  IMAD.IADD R27, R214, 0x1, -R13 ;  /* 0x00000001d61b7824 */ /* 0x000fe200078e0a0d */
[CC--:B------:R-:W-:Y:S02]  /*10070*/  ISETP.GE.AND P1, PT, R23.reuse, R216.reuse, PT ;  /* 0x000000d81700720c */ /* 0x0c0fe40003f26270 */
[-C--:B------:R-:W-:Y:S02]  /*10080*/  ISETP.GE.OR P6, PT, R12, R215.reuse, !P6 ;  /* 0x000000d70c00720c */ /* 0x080fe400077c6670 */
[----:B------:R-:W-:Y:S01]  /*10090*/  ISETP.GE.OR P1, PT, R23, R215, !P1 ;  /* 0x000000d71700720c */ /* 0x000fe20004f26670 */
[----:B-1----:R-:W-:Y:S01]  /*100a0*/  FFMA.FTZ R229, R28, -UR19, R229 ;  /* 0x800000131ce57c23 */ /* 0x002fe200080100e5 */
[----:B------:R-:W-:Y:S01]  /*100b0*/  IADD3 R17, R217, -R15, RZ ;  /* 0x8000000fd9117210 */ /* 0x000fe20007ffe0ff */
[----:B------:R-:W-:Y:S01]  /*100c0*/  LDSM.16.MT88.4 R28, [R193+0x12000] ;  /* 0x01200000c11c783b */ /* 0x000fe20000004200 */
[----:B------:R-:W-:Y:S02]  /*100d0*/  FSEL R142, R236, -INF , !P6 ;  /* 0xff800000ec8e7808 */ /* 0x000fe40007000000 */
[----:B------:R-:W-:Y:S02]  /*100e0*/  IABS R17, R17 ;  /* 0x0000001100117213 */ /* 0x000fe40000000000 */
[----:B------:R-:W-:Y:S02]  /*100f0*/  ISETP.GE.AND P6, PT, R9, R213, PT ;  /* 0x000000d50900720c */ /* 0x000fe40003fc6270 */
[----:B------:R-:W1:Y:S01]  /*10100*/  I2F R20, R17 ;  /* 0x0000001100147306 */ /* 0x000e620000201400 */
[----:B--2---:R-:W-:Y:S01]  /*10110*/  FSEL R10, R227, -INF , !P1 ;  /* 0xff800000e30a7808 */ /* 0x004fe20004800000 */
[----:B---3--:R-:W-:Y:S01]  /*10120*/  FFMA.FTZ R231, R18, -UR19, R231 ;  /* 0x8000001312e77c23 */ /* 0x008fe200080100e7 */
[----:B------:R-:W-:Y:S02]  /*10130*/  ISETP.GE.AND P1, PT, R13, R216, PT ;  /* 0x000000d80d00720c */ /* 0x000fe40003f26270 */
[----:B------:R-:W-:Y:S01]  /*10140*/  ISETP.GE.OR P6, PT, R9, R212, !P6 ;  /* 0x000000d40900720c */ /* 0x000fe200077c6670 */
[----:B------:R-:W-:Y:S01]  /*10150*/  IMAD.IADD R9, R214, 0x1, -R12 ;  /* 0x00000001d6097824 */ /* 0x000fe200078e0a0c */
[----:B------:R-:W-:Y:S02]  /*10160*/  ISETP.GE.OR P1, PT, R13, R215, !P1 ;  /* 0x000000d70d00720c */ /* 0x000fe40004f26670 */
[----:B------:R-:W-:Y:S02]  /*10170*/  IADD3 R25, R217, -R16, RZ ;  /* 0x80000010d9197210 */ /* 0x000fe40007ffe0ff */
[----:B------:R-:W-:Y:S02]  /*10180*/  IABS R9, R9 ;  /* 0x0000000900097213 */ /* 0x000fe40000000000 */
[----:B------:R-:W-:Y:S02]  /*10190*/  FSEL R162, R235, -INF , !P1 ;  /* 0xff800000eba27808 */ /* 0x000fe40004800000 */
[C---:B------:R-:W-:Y:S01]  /*101a0*/  IADD3 R14, R6.reuse, 0x30, RZ ;  /* 0x00000030060e7810 */ /* 0x040fe20007ffe0ff */
[----:B------:R-:W2:Y:S01]  /*101b0*/  I2F R24, R9 ;  /* 0x0000000900187306 */ /* 0x000ea20000201400 */
[----:B------:R-:W-:Y:S02]  /*101c0*/  IABS R25, R25 ;  /* 0x0000001900197213 */ /* 0x000fe40000000000 */
[C---:B------:R-:W-:Y:S02]  /*101d0*/  ISETP.GE.AND P1, PT, R19.reuse, R213, PT ;  /* 0x000000d51300720c */ /* 0x040fe40003f26270 */
[----:B------:R-:W-:Y:S02]  /*101e0*/  IADD3 R8, R6, 0x29, RZ ;  /* 0x0000002906087810 */ /* 0x000fe40007ffe0ff */
[----:B------:R-:W-:Y:S01]  /*101f0*/  ISETP.GE.OR P1, PT, R19, R212, !P1 ;  /* 0x000000d41300720c */ /* 0x000fe20004f26670 */
[----:B-1----:R-:W-:Y:S01]  /*10200*/  FFMA.FTZ R245, R20, -UR19, R245 ;  /* 0x8000001314f57c23 */ /* 0x002fe200080100f5 */
[----:B------:R-:W-:Y:S01]  /*10210*/  IADD3 R19, R217, -R14, RZ ;  /* 0x8000000ed9137210 */ /* 0x000fe20007ffe0ff */
[----:B------:R-:W1:Y:S01]  /*10220*/  I2F R25, R25 ;  /* 0x0000001900197306 */ /* 0x000e620000201400 */
[----:B------:R-:W-:Y:S02]  /*10230*/  IABS R17, R27 ;  /* 0x0000001b00117213 */ /* 0x000fe40000000000 */
[----:B------:R-:W-:Y:S02]  /*10240*/  IABS R19, R19 ;  /* 0x0000001300137213 */ /* 0x000fe40000000000 */
[----:B------:R-:W-:Y:S02]  /*10250*/  FSEL R164, R233, -INF , !P5 ;  /* 0xff800000e9a47808 */ /* 0x000fe40006800000 */
[----:B------:R-:W-:Y:S02]  /*10260*/  ISETP.GE.AND P5, PT, R23, R213, PT ;  /* 0x000000d51700720c */ /* 0x000fe40003fa6270 */
[----:B------:R-:W-:Y:S01]  /*10270*/  IADD3 R27, R217, -R8, RZ ;  /* 0x80000008d91b7210 */ /* 0x000fe20007ffe0ff */
[----:B------:R-:W3:Y:S01]  /*10280*/  I2F R26, R19 ;  /* 0x00000013001a7306 */ /* 0x000ee20000201400 */
[----:B------:R-:W-:Y:S02]  /*10290*/  ISETP.GE.OR P5, PT, R23, R212, !P5 ;  /* 0x000000d41700720c */ /* 0x000fe40006fa6670 */
[----:B------:R-:W-:Y:S01]  /*102a0*/  IABS R27, R27 ;  /* 0x0000001b001b7213 */ /* 0x000fe20000000000 */
[----:B--2---:R-:W-:Y:S01]  /*102b0*/  FFMA.FTZ R237, R24, -UR19, R237 ;  /* 0x8000001318ed7c23 */ /* 0x004fe200080100ed */
[----:B------:R-:W-:Y:S02]  /*102c0*/  FSEL R7, R3, -INF , !P0 ;  /* 0xff80000003077808 */ /* 0x000fe40004000000 */
[CC--:B------:R-:W-:Y:S02]  /*102d0*/  ISETP.GE.AND P0, PT, R11.reuse, R216.reuse, PT ;  /* 0x000000d80b00720c */ /* 0x0c0fe40003f06270 */
[----:B------:R-:W-:Y:S01]  /*102e0*/  FSEL R9, R228, -INF , !P5 ;  /* 0xff800000e4097808 */ /* 0x000fe20006800000 */
[----:B------:R-:W2:Y:S01]  /*102f0*/  I2F R17, R17 ;  /* 0x0000001100117306 */ /* 0x000ea20000201400 */
[CC--:B------:R-:W-:Y:S02]  /*10300*/  ISETP.GE.AND P5, PT, R16.reuse, R216.reuse, PT ;  /* 0x000000d81000720c */ /* 0x0c0fe40003fa6270 */
[-C--:B------:R-:W-:Y:S01]  /*10310*/  ISETP.GE.OR P0, PT, R11, R215.reuse, !P0 ;  /* 0x000000d70b00720c */ /* 0x080fe20004706670 */
[----:B-1----:R-:W-:Y:S01]  /*10320*/  FFMA.FTZ R244, R25, -UR19, R244 ;  /* 0x8000001319f47c23 */ /* 0x002fe200080100f4 */
[----:B------:R-:W-:Y:S01]  /*10330*/  ISETP.GE.OR P5, PT, R16, R215, !P5 ;  /* 0x000000d71000720c */ /* 0x000fe20006fa6670 */
[----:B------:R-:W-:Y:S01]  /*10340*/  IMAD.IADD R25, R214, 0x1, -R11 ;  /* 0x00000001d6197824 */ /* 0x000fe200078e0a0b */
[----:B------:R-:W-:Y:S02]  /*10350*/  FSEL R140, R239, -INF , !P0 ;  /* 0xff800000ef8c7808 */ /* 0x000fe40004000000 */
[----:B------:R-:W-:Y:S01]  /*10360*/  ISETP.GE.AND P0, PT, R4, R216, PT ;  /* 0x000000d80400720c */ /* 0x000fe20003f06270 */
[----:B------:R-:W1:Y:S01]  /*10370*/  I2F R23, R27 ;  /* 0x0000001b00177306 */ /* 0x000e620000201400 */
[----:B------:R-:W-:Y:S02]  /*10380*/  FSEL R158, R244, -INF , !P5 ;  /* 0xff800000f49e7808 */ /* 0x000fe40006800000 */
[C---:B------:R-:W-:Y:S01]  /*10390*/  ISETP.GE.AND P5, PT, R11.reuse, R213, PT ;  /* 0x000000d50b00720c */ /* 0x040fe20003fa6270 */
[----:B---3--:R-:W-:Y:S01]  /*103a0*/  FFMA.FTZ R249, R26, -UR19, R249 ;  /* 0x800000131af97c23 */ /* 0x008fe200080100f9 */
[----:B------:R-:W-:Y:S02]  /*103b0*/  ISETP.GE.OR P0, PT, R4, R215, !P0 ;  /* 0x000000d70400720c */ /* 0x000fe40004706670 */
[----:B------:R-:W-:Y:S02]  /*103c0*/  IABS R19, R25 ;  /* 0x0000001900137213 */ /* 0x000fe40000000000 */
[----:B------:R-:W-:Y:S02]  /*103d0*/  IADD3 R3, R6, 0x31, RZ ;  /* 0x0000003106037810 */ /* 0x000fe40007ffe0ff */
[-C--:B------:R-:W-:Y:S01]  /*103e0*/  ISETP.GE.OR P5, PT, R11, R212.reuse, !P5 ;  /* 0x000000d40b00720c */ /* 0x080fe20006fa6670 */
[----:B------:R-:W-:Y:S01]  /*103f0*/  IMAD.IADD R11, R214, 0x1, -R4 ;  /* 0x00000001d60b7824 */ /* 0x000fe200078e0a04 */
[----:B------:R-:W-:Y:S01]  /*10400*/  FSEL R160, R241, -INF , !P0 ;  /* 0xff800000f1a07808 */ /* 0x000fe20004000000 */
[----:B------:R-:W3:Y:S01]  /*10410*/  I2F R19, R19 ;  /* 0x0000001300137306 */ /* 0x000ee20000201400 */
[----:B------:R-:W-:Y:S01]  /*10420*/  ISETP.GE.AND P0, PT, R13, R213, PT ;  /* 0x000000d50d00720c */ /* 0x000fe20003f06270 */
[----:B--2---:R-:W-:Y:S01]  /*10430*/  FFMA.FTZ R232, R17, -UR19, R232 ;  /* 0x8000001311e87c23 */ /* 0x004fe200080100e8 */
[----:B------:R-:W-:Y:S02]  /*10440*/  IADD3 R25, R217, -R3, RZ ;  /* 0x80000003d9197210 */ /* 0x000fe40007ffe0ff */
[----:B------:R-:W-:Y:S02]  /*10450*/  FSEL R229, R229, -INF , !P1 ;  /* 0xff800000e5e57808 */ /* 0x000fe40004800000 */
[-C--:B------:R-:W-:Y:S02]  /*10460*/  ISETP.GE.OR P0, PT, R13, R212.reuse, !P0 ;  /* 0x000000d40d00720c */ /* 0x080fe40004706670 */
[----:B------:R-:W-:Y:S01]  /*10470*/  ISETP.GE.AND P1, PT, R12, R213, PT ;  /* 0x000000d50c00720c */ /* 0x000fe20003f26270 */
[----:B-1----:R-:W-:Y:S01]  /*10480*/  FFMA.FTZ R246, R23, -UR19, R246 ;  /* 0x8000001317f67c23 */ /* 0x002fe200080100f6 */
[----:B------:R-:W-:Y:S02]  /*10490*/  IABS R13, R11 ;  /* 0x0000000b000d7213 */ /* 0x000fe40000000000 */
[----:B------:R-:W-:Y:S02]  /*104a0*/  IADD3 R11, R6, 0x38, RZ ;  /* 0x00000038060b7810 */ /* 0x000fe40007ffe0ff */
[----:B------:R-:W-:Y:S02]  /*104b0*/  IABS R25, R25 ;  /* 0x0000001900197213 */ /* 0x000fe40000000000 */
[----:B------:R-:W-:Y:S01]  /*104c0*/  ISETP.GE.OR P1, PT, R12, R212, !P1 ;  /* 0x000000d40c00720c */ /* 0x000fe20004f26670 */
[----:B------:R-:W1:Y:S01]  /*104d0*/  I2F R13, R13 ;  /* 0x0000000d000d7306 */ /* 0x000e620000201400 */
[----:B------:R-:W-:Y:S02]  /*104e0*/  IADD3 R17, R217, -R11, RZ ;  /* 0x8000000bd9117210 */ /* 0x000fe40007ffe0ff */
[----:B------:R-:W-:Y:S02]  /*104f0*/  FSEL R163, R231, -INF , !P6 ;  /* 0xff800000e7a37808 */ /* 0x000fe40007000000 */
[-C--:B------:R-:W-:Y:S01]  /*10500*/  ISETP.GE.AND P6, PT, R15, R216.reuse, PT ;  /* 0x000000d80f00720c */ /* 0x080fe20003fc6270 */
[----:B---3--:R-:W-:Y:S01]  /*10510*/  FFMA.FTZ R234, R19, -UR19, R234 ;  /* 0x8000001313ea7c23 */ /* 0x008fe200080100ea */
[----:B------:R-:W-:Y:S01]  /*10520*/  IABS R23, R17 ;  /* 0x0000001100177213 */ /* 0x000fe20000000000 */
[----:B------:R-:W-:Y:S01]  /*10530*/  IMAD.IADD R17, R214, 0x1, -R16 ;  /* 0x00000001d6117824 */ /* 0x000fe200078e0a10 */
[----:B------:R-:W-:Y:S01]  /*10540*/  ISETP.GE.OR P6, PT, R15, R215, !P6 ;  /* 0x000000d70f00720c */ /* 0x000fe200077c6670 */
[----:B------:R-:W2:Y:S01]  /*10550*/  I2F R12, R25 ;  /* 0x00000019000c7306 */ /* 0x000ea20000201400 */
[----:B------:R-:W-:Y:S02]  /*10560*/  FSEL R161, R232, -INF , !P0 ;  /* 0xff800000e8a17808 */ /* 0x000fe40004000000 */
[----:B------:R-:W-:Y:S02]  /*10570*/  IABS R17, R17 ;  /* 0x0000001100117213 */ /* 0x000fe40000000000 */
[----:B------:R-:W-:Y:S02]  /*10580*/  FSEL R156, R245, -INF , !P6 ;  /* 0xff800000f59c7808 */ /* 0x000fe40007000000 */
[----:B------:R-:W-:Y:S02]  /*10590*/  ISETP.GE.AND P6, PT, R8, R216, PT ;  /* 0x000000d80800720c */ /* 0x000fe40003fc6270 */
[----:B------:R-:W-:Y:S01]  /*105a0*/  FMNMX.FTZ R19, R220, R2, !PT ;  /* 0x00000002dc137209 */ /* 0x000fe20007810000 */
[----:B------:R-:W3:Y:S01]  /*105b0*/  I2F R23, R23 ;  /* 0x0000001700177306 */ /* 0x000ee20000201400 */
[----:B------:R-:W-:Y:S02]  /*105c0*/  ISETP.GE.OR P6, PT, R8, R215, !P6 ;  /* 0x000000d70800720c */ /* 0x000fe400077c6670 */
[----:B------:R-:W-:Y:S01]  /*105d0*/  ISETP.GE.AND P0, PT, R14, R216, PT ;  /* 0x000000d80e00720c */ /* 0x000fe20003f06270 */
[----:B-1----:R-:W-:Y:S01]  /*105e0*/  FFMA.FTZ R240, R13, -UR19, R240 ;  /* 0x800000130df07c23 */ /* 0x002fe200080100f0 */
[----:B------:R-:W-:Y:S02]  /*105f0*/  FSEL R154, R246, -INF , !P6 ;  /* 0xff800000f69a7808 */ /* 0x000fe40007000000 */
[----:B------:R-:W-:Y:S02]  /*10600*/  ISETP.GE.AND P6, PT, R4, R213, PT ;  /* 0x000000d50400720c */ /* 0x000fe40003fc6270 */
[----:B------:R-:W-:Y:S01]  /*10610*/  IADD3 R6, R6, 0x39, RZ ;  /* 0x0000003906067810 */ /* 0x000fe20007ffe0ff */
[----:B------:R-:W1:Y:S01]  /*10620*/  I2F R17, R17 ;  /* 0x0000001100117306 */ /* 0x000e620000201400 */
[----:B------:R-:W-:Y:S02]  /*10630*/  FSEL R141, R234, -INF , !P5 ;  /* 0xff800000ea8d7808 */ /* 0x000fe40006800000 */
[----:B------:R-:W-:Y:S01]  /*10640*/  ISETP.GE.OR P0, PT, R14, R215, !P0 ;  /* 0x000000d70e00720c */ /* 0x000fe20004706670 */
[----:B--2---:R-:W-:Y:S01]  /*10650*/  FFMA.FTZ R21, R12, -UR19, R21 ;  /* 0x800000130c157c23 */ /* 0x004fe20008010015 */
[----:B------:R-:W-:Y:S01]  /*10660*/  ISETP.GE.OR P6, PT, R4, R212, !P6 ;  /* 0x000000d40400720c */ /* 0x000fe200077c6670 */
[----:B------:R-:W-:Y:S01]  /*10670*/  IMAD.IADD R4, R214, 0x1, -R15 ;  /* 0x00000001d6047824 */ /* 0x000fe200078e0a0f */
[----:B------:R-:W-:Y:S02]  /*10680*/  ISETP.GE.AND P5, PT, R3, R216, PT ;  /* 0x000000d80300720c */ /* 0x000fe40003fa6270 */
[----:B------:R-:W-:Y:S02]  /*10690*/  FMNMX.FTZ R19, R224, R19, !PT ;  /* 0x00000013e0137209 */ /* 0x000fe40007810000 */
[----:B------:R-:W-:Y:S02]  /*106a0*/  FSEL R143, R237, -INF , !P1 ;  /* 0xff800000ed8f7808 */ /* 0x000fe40004800000 */
[----:B------:R-:W-:Y:S01]  /*106b0*/  ISETP.GE.AND P1, PT, R16, R213, PT ;  /* 0x000000d51000720c */ /* 0x000fe20003f26270 */
[----:B---3--:R-:W-:Y:S01]  /*106c0*/  FFMA.FTZ R22, R23, -UR19, R22 ;  /* 0x8000001317167c23 */ /* 0x008fe20008010016 */
[----:B------:R-:W-:Y:S02]  /*106d0*/  IADD3 R18, R217, -R6, RZ ;  /* 0x80000006d9127210 */ /* 0x000fe40007ffe0ff */
[----:B------:R-:W-:Y:S02]  /*106e0*/  FSEL R152, R249, -INF , !P0 ;  /* 0xff800000f9987808 */ /* 0x000fe40004000000 */
[----:B------:R-:W-:Y:S02]  /*106f0*/  ISETP.GE.OR P5, PT, R3, R215, !P5 ;  /* 0x000000d70300720c */ /* 0x000fe40006fa6670 */
[----:B------:R-:W-:Y:S02]  /*10700*/  FMNMX.FTZ R19, R10, R19, !PT ;  /* 0x000000130a137209 */ /* 0x000fe40007810000 */
[----:B------:R-:W-:Y:S01]  /*10710*/  ISETP.GE.AND P0, PT, R15, R213, PT ;  /* 0x000000d50f00720c */ /* 0x000fe20003f06270 */
[----:B-1----:R-:W-:Y:S01]  /*10720*/  FFMA.FTZ R238, R17, -UR19, R238 ;  /* 0x8000001311ee7c23 */ /* 0x002fe200080100ee */
[----:B------:R-:W-:Y:S02]  /*10730*/  IABS R4, R4 ;  /* 0x0000000400047213 */ /* 0x000fe40000000000 */
[----:B------:R-:W-:Y:S02]  /*10740*/  IABS R18, R18 ;  /* 0x0000001200127213 */ /* 0x000fe40000000000 */
[-C--:B------:R-:W-:Y:S01]  /*10750*/  ISETP.GE.OR P1, PT, R16, R212.reuse, !P1 ;  /* 0x000000d41000720c */ /* 0x080fe20004f26670 */
[----:B------:R-:W-:Y:S01]  /*10760*/  IMAD.IADD R16, R214, 0x1, -R14 ;  /* 0x00000001d6107824 */ /* 0x000fe200078e0a0e */
[----:B------:R-:W-:Y:S01]  /*10770*/  FSEL R150, R21, -INF , !P5 ;  /* 0xff80000015967808 */ /* 0x000fe20006800000 */
[----:B------:R-:W1:Y:S01]  /*10780*/  I2F R13, R4 ;  /* 0x00000004000d7306 */ /* 0x000e620000201400 */
[----:B------:R-:W-:Y:S02]  /*10790*/  ISETP.GE.OR P0, PT, R15, R212, !P0 ;  /* 0x000000d40f00720c */ /* 0x000fe40004706670 */
[----:B------:R-:W-:Y:S02]  /*107a0*/  FMNMX.FTZ R21, R230, R19, !PT ;  /* 0x00000013e6157209 */ /* 0x000fe40007810000 */
[C---:B------:R-:W-:Y:S02]  /*107b0*/  ISETP.GE.AND P5, PT, R11.reuse, R216, PT ;  /* 0x000000d80b00720c */ /* 0x040fe40003fa6270 */
[----:B------:R-:W-:Y:S02]  /*107c0*/  IABS R16, R16 ;  /* 0x0000001000107213 */ /* 0x000fe40000000000 */
[----:B------:R-:W-:Y:S01]  /*107d0*/  FMNMX.FTZ R21, R164, R21, !PT ;  /* 0x00000015a4157209 */ /* 0x000fe20007810000 */
[----:B------:R-:W2:Y:S01]  /*107e0*/  I2F R15, R18 ;  /* 0x00000012000f7306 */ /* 0x000ea20000201400 */
[----:B------:R-:W-:Y:S02]  /*107f0*/  ISETP.GE.OR P5, PT, R11, R215, !P5 ;  /* 0x000000d70b00720c */ /* 0x000fe40006fa6670 */
[----:B------:R-:W-:Y:S02]  /*10800*/  FMNMX.FTZ R17, R162, R21, !PT ;  /* 0x00000015a2117209 */ /* 0x000fe40007810000 */
[----:B------:R-:W-:Y:S02]  /*10810*/  FSEL R148, R22, -INF , !P5 ;  /* 0xff80000016947808 */ /* 0x000fe40006800000 */
[----:B------:R-:W-:Y:S01]  /*10820*/  ISETP.GE.AND P5, PT, R14, R213, PT ;  /* 0x000000d50e00720c */ /* 0x000fe20003fa6270 */
[----:B------:R-:W-:Y:S01]  /*10830*/  LDSM.16.MT88.4 R20, [R194+0x12000] ;  /* 0x01200000c214783b */ /* 0x000fe20000004200 */
[----:B------:R-:W-:Y:S01]  /*10840*/  FMNMX.FTZ R17, R142, R17, !PT ;  /* 0x000000118e117209 */ /* 0x000fe20007810000 */
[----:B------:R-:W3:Y:S01]  /*10850*/  I2F R19, R16 ;  /* 0x0000001000137306 */ /* 0x000ee20000201400 */
[----:B------:R-:W-:Y:S02]  /*10860*/  ISETP.GE.OR P5, PT, R14, R212, !P5 ;  /* 0x000000d40e00720c */ /* 0x000fe40006fa6670 */
[----:B------:R-:W-:Y:S01]  /*10870*/  FMNMX.FTZ R14, R5, R0, !PT ;  /* 0x00000000050e7209 */ /* 0x000fe20007810000 */
[----:B-1----:R-:W-:Y:S01]  /*10880*/  FFMA.FTZ R242, R13, -UR19, R242 ;  /* 0x800000130df27c23 */ /* 0x002fe200080100f2 */
[----:B------:R-:W-:Y:S02]  /*10890*/  IADD3 R12, R214, -R8, RZ ;  /* 0x80000008d60c7210 */ /* 0x000fe40007ffe0ff */
[----:B------:R-:W-:Y:S02]  /*108a0*/  FMNMX.FTZ R17, R140, R17, !PT ;  /* 0x000000118c117209 */ /* 0x000fe40007810000 */
[----:B------:R-:W-:Y:S02]  /*108b0*/  FMNMX.FTZ R14, R7, R14, !PT ;  /* 0x0000000e070e7209 */ /* 0x000fe40007810000 */
[----:B------:R-:W-:Y:S02]  /*108c0*/  IABS R12, R12 ;  /* 0x0000000c000c7213 */ /* 0x000fe40000000000 */
[----:B------:R-:W-:Y:S01]  /*108d0*/  FMNMX.FTZ R17, R160, R17, !PT ;  /* 0x00000011a0117209 */ /* 0x000fe20007810000 */
[----:B--2---:R-:W-:Y:S01]  /*108e0*/  FFMA.FTZ R252, R15, -UR19, R252 ;  /* 0x800000130ffc7c23 */ /* 0x004fe200080100fc */
[----:B------:R-:W-:Y:S01]  /*108f0*/  FMNMX.FTZ R14, R9, R14, !PT ;  /* 0x0000000e090e7209 */ /* 0x000fe20007810000 */
[----:B------:R-:W-:Y:S01]  /*10900*/  IMAD.IADD R15, R214, 0x1, -R11 ;  /* 0x00000001d60f7824 */ /* 0x000fe200078e0a0b */
[----:B------:R-:W-:Y:S01]  /*10910*/  FMNMX.FTZ R17, R158, R17, !PT ;  /* 0x000000119e117209 */ /* 0x000fe20007810000 */
[----:B------:R-:W1:Y:S01]  /*10920*/  I2F R12, R12 ;  /* 0x0000000c000c7306 */ /* 0x000e620000201400 */
[----:B------:R-:W-:Y:S02]  /*10930*/  IADD3 R4, R214, -R3, RZ ;  /* 0x80000003d6047210 */ /* 0x000fe40007ffe0ff */
[----:B------:R-:W-:Y:S02]  /*10940*/  FMNMX.FTZ R14, R229, R14, !PT ;  /* 0x0000000ee50e7209 */ /* 0x000fe40007810000 */
[----:B------:R-:W-:Y:S01]  /*10950*/  FSEL R159, R240, -INF , !P6 ;  /* 0xff800000f09f7808 */ /* 0x000fe20007000000 */
[----:B---3--:R-:W-:Y:S01]  /*10960*/  FFMA.FTZ R248, R19, -UR19, R248 ;  /* 0x8000001313f87c23 */ /* 0x008fe200080100f8 */
[----:B------:R-:W-:Y:S02]  /*10970*/  ISETP.GE.AND P6, PT, R8, R213, PT ;  /* 0x000000d50800720c */ /* 0x000fe40003fc6270 */
[----:B------:R-:W-:Y:S02]  /*10980*/  FMNMX.FTZ R17, R156, R17, !PT ;  /* 0x000000119c117209 */ /* 0x000fe40007810000 */
[----:B------:R-:W-:Y:S02]  /*10990*/  IABS R4, R4 ;  /* 0x0000000400047213 */ /* 0x000fe40000000000 */
[----:B------:R-:W-:Y:S02]  /*109a0*/  FMNMX.FTZ R14, R163, R14, !PT ;  /* 0x0000000ea30e7209 */ /* 0x000fe40007810000 */
[----:B------:R-:W-:Y:S02]  /*109b0*/  ISETP.GE.OR P6, PT, R8, R212, !P6 ;  /* 0x000000d40800720c */ /* 0x000fe400077c6670 */
[----:B------:R-:W-:Y:S01]  /*109c0*/  IABS R16, R15 ;  /* 0x0000000f00107213 */ /* 0x000fe20000000000 */
[----:B------:R-:W2:Y:S01]  /*109d0*/  I2F R8, R4 ;  /* 0x0000000400087306 */ /* 0x000ea20000201400 */
[----:B------:R-:W-:Y:S02]  /*109e0*/  IADD3 R15, R214, -R6, RZ ;  /* 0x80000006d60f7210 */ /* 0x000fe40007ffe0ff */
[----:B------:R-:W-:Y:S02]  /*109f0*/  FMNMX.FTZ R17, R154, R17, !PT ;  /* 0x000000119a117209 */ /* 0x000fe40007810000 */
[----:B------:R-:W-:Y:S01]  /*10a00*/  FMNMX.FTZ R14, R161, R14, !PT ;  /* 0x0000000ea10e7209 */ /* 0x000fe20007810000 */
[----:B-1----:R-:W-:Y:S01]  /*10a10*/  FFMA.FTZ R243, R12, -UR19, R243 ;  /* 0x800000130cf37c23 */ /* 0x002fe200080100f3 */
[----:B------:R-:W-:Y:S02]  /*10a20*/  IABS R15, R15 ;  /* 0x0000000f000f7213 */ /* 0x000fe40000000000 */
[----:B------:R-:W-:Y:S01]  /*10a30*/  FSEL R157, R238, -INF , !P1 ;  /* 0xff800000ee9d7808 */ /* 0x000fe20004800000 */
[----:B------:R-:W1:Y:S01]  /*10a40*/  I2F R4, R16 ;  /* 0x0000001000047306 */ /* 0x000e620000201400 */
[----:B------:R-:W-:Y:S02]  /*10a50*/  FMNMX.FTZ R17, R152, R17, !PT ;  /* 0x0000001198117209 */ /* 0x000fe40007810000 */
[----:B------:R-:W-:Y:S02]  /*10a60*/  ISETP.GE.AND P1, PT, R6, R216, PT ;  /* 0x000000d80600720c */ /* 0x000fe40003f26270 */
[----:B------:R-:W-:Y:S02]  /*10a70*/  FMNMX.FTZ R14, R143, R14, !PT ;  /* 0x0000000e8f0e7209 */ /* 0x000fe40007810000 */
[----:B------:R-:W-:Y:S02]  /*10a80*/  FMNMX.FTZ R17, R150, R17, !PT ;  /* 0x0000001196117209 */ /* 0x000fe40007810000 */
[----:B------:R-:W-:Y:S01]  /*10a90*/  ISETP.GE.OR P1, PT, R6, R215, !P1 ;  /* 0x000000d70600720c */ /* 0x000fe20004f26670 */
[----:B------:R-:W3:Y:S01]  /*10aa0*/  I2F R15, R15 ;  /* 0x0000000f000f7306 */ /* 0x000ee20000201400 */
[----:B------:R-:W-:Y:S02]  /*10ab0*/  FMNMX.FTZ R14, R141, R14, !PT ;  /* 0x0000000e8d0e7209 */ /* 0x000fe40007810000 */
[----:B------:R-:W-:Y:S01]  /*10ac0*/  FSEL R146, R252, -INF , !P1 ;  /* 0xff800000fc927808 */ /* 0x000fe20004800000 */
[----:B--2---:R-:W-:Y:S01]  /*10ad0*/  FFMA.FTZ R247, R8, -UR19, R247 ;  /* 0x8000001308f77c23 */ /* 0x004fe200080100f7 */
[----:B------:R-:W-:Y:S02]  /*10ae0*/  FMNMX.FTZ R17, R148, R17, !PT ;  /* 0x0000001194117209 */ /* 0x000fe40007810000 */
[----:B------:R-:W-:Y:S02]  /*10af0*/  ISETP.GE.AND P1, PT, R3, R213, PT ;  /* 0x000000d50300720c */ /* 0x000fe40003f26270 */
[----:B------:R-:W-:Y:S02]  /*10b00*/  FMNMX.FTZ R14, R159, R14, !PT ;  /* 0x0000000e9f0e7209 */ /* 0x000fe40007810000 */
[----:B------:R-:W-:Y:S02]  /*10b10*/  ISETP.GE.OR P1, PT, R3, R212, !P1 ;  /* 0x000000d40300720c */ /* 0x000fe40004f26670 */
[----:B------:R-:W-:Y:S01]  /*10b20*/  FMNMX.FTZ R3, R146, R17, !PT ;  /* 0x0000001192037209 */ /* 0x000fe20007810000 */
[----:B-1----:R-:W-:Y:S01]  /*10b30*/  FFMA.FTZ R251, R4, -UR19, R251 ;  /* 0x8000001304fb7c23 */ /* 0x002fe200080100fb */
[----:B------:R-:W-:Y:S02]  /*10b40*/  FSEL R155, R242, -INF , !P0 ;  /* 0xff800000f29b7808 */ /* 0x000fe40004000000 */
[----:B------:R-:W-:Y:S01]  /*10b50*/  FMNMX.FTZ R14, R157, R14, !PT ;  /* 0x0000000e9d0e7209 */ /* 0x000fe20007810000 */
[----:B------:R-:W1:Y:S01]  /*10b60*/  SHFL.BFLY PT, R12, R3, 0x2, 0x1f ;  /* 0x0c401f00030c7f89 */ /* 0x000e6200000e0000 */
[----:B------:R-:W-:Y:S02]  /*10b70*/  FSEL R153, R243, -INF , !P6 ;  /* 0xff800000f3997808 */ /* 0x000fe40007000000 */
[----:B------:R-:W-:Y:S02]  /*10b80*/  FMNMX.FTZ R14, R155, R14, !PT ;  /* 0x0000000e9b0e7209 */ /* 0x000fe40007810000 */
[----:B------:R-:W-:Y:S01]  /*10b90*/  FSEL R149, R248, -INF , !P5 ;  /* 0xff800000f8957808 */ /* 0x000fe20006800000 */
[----:B---3--:R-:W-:Y:S01]  /*10ba0*/  FFMA.FTZ R250, R15, -UR19, R250 ;  /* 0x800000130ffa7c23 */ /* 0x008fe200080100fa */
[----:B------:R-:W-:Y:S02]  /*10bb0*/  FMNMX.FTZ R14, R153, R14, !PT ;  /* 0x0000000e990e7209 */ /* 0x000fe40007810000 */
[-C--:B------:R-:W-:Y:S02]  /*10bc0*/  ISETP.GE.AND P0, PT, R11, R213.reuse, PT ;  /* 0x000000d50b00720c */ /* 0x080fe40003f06270 */
[----:B------:R-:W-:Y:S02]  /*10bd0*/  FSEL R147, R247, -INF , !P1 ;  /* 0xff800000f7937808 */ /* 0x000fe40004800000 */
[----:B------:R-:W-:Y:S02]  /*10be0*/  FMNMX.FTZ R14, R149, R14, !PT ;  /* 0x0000000e950e7209 */ /* 0x000fe40007810000 */
[----:B------:R-:W-:Y:S02]  /*10bf0*/  ISETP.GE.OR P0, PT, R11, R212, !P0 ;  /* 0x000000d40b00720c */ /* 0x000fe40004706670 */
[C---:B------:R-:W-:Y:S02]  /*10c00*/  ISETP.GE.AND P5, PT, R6.reuse, R213, PT ;  /* 0x000000d50600720c */ /* 0x040fe40003fa6270 */
[----:B------:R-:W-:Y:S02]  /*10c10*/  FSEL R145, R251, -INF , !P0 ;  /* 0xff800000fb917808 */ /* 0x000fe40004000000 */
[----:B------:R-:W-:Y:S02]  /*10c20*/  FMNMX.FTZ R8, R147, R14, !PT ;  /* 0x0000000e93087209 */ /* 0x000fe40007810000 */
[----:B------:R-:W-:Y:S02]  /*10c30*/  ISETP.GE.OR P5, PT, R6, R212, !P5 ;  /* 0x000000d40600720c */ /* 0x000fe40006fa6670 */
[----:B------:R-:W-:Y:S02]  /*10c40*/  FMNMX.FTZ R8, R145, R8, !PT ;  /* 0x0000000891087209 */ /* 0x000fe40007810000 */
[----:B------:R-:W-:Y:S02]  /*10c50*/  FSEL R133, R250, -INF , !P5 ;  /* 0xff800000fa857808 */ /* 0x000fe40006800000 */
[----:B-1----:R-:W-:Y:S02]  /*10c60*/  FMNMX.FTZ R11, R3, R12, !PT ;  /* 0x0000000c030b7209 */ /* 0x002fe40007810000 */
[----:B------:R-:W-:Y:S01]  /*10c70*/  FMNMX.FTZ R6, R133, R8, !PT ;  /* 0x0000000885067209 */ /* 0x000fe20007810000 */
[----:B------:R-:W-:Y:S08]  /*10c80*/  LDSM.16.MT88.4 R12, [R196+0x12000] ;  /* 0x01200000c40c783b */ /* 0x000ff00000004200 */
[----:B------:R-:W1:Y:S08]  /*10c90*/  SHFL.BFLY PT, R3, R6, 0x2, 0x1f ;  /* 0x0c401f0006037f89 */ /* 0x000e7000000e0000 */
[----:B------:R-:W2:Y:S01]  /*10ca0*/  SHFL.BFLY PT, R132, R11, 0x1, 0x1f ;  /* 0x0c201f000b847f89 */ /* 0x000ea200000e0000 */
[----:B-1----:R-:W-:Y:S07]  /*10cb0*/  FMNMX.FTZ R4, R6, R3, !PT ;  /* 0x0000000306047209 */ /* 0x002fee0007810000 */
[----:B------:R-:W1:Y:S01]  /*10cc0*/  SHFL.BFLY PT, R3, R4, 0x1, 0x1f ;  /* 0x0c201f0004037f89 */ /* 0x000e6200000e0000 */
[----:B--2---:R-:W-:Y:S04]  /*10cd0*/  FMNMX.FTZ R132, R11, R132, !PT ;  /* 0x000000840b847209 */ /* 0x004fe80007810000 */
[C---:B------:R-:W-:Y:S01]  /*10ce0*/  FSETP.NEU.FTZ.AND P1, PT, R132.reuse, -INF , PT ;  /* 0xff8000008400780b */ /* 0x040fe20003f3d000 */
[----:B------:R-:W-:Y:S05]  /*10cf0*/  FMUL.FTZ R151, R132, c[0x0][0x23c] ;  /* 0x00008f0084977a20 */ /* 0x000fea0000410000 */
[----:B------:R-:W-:Y:S05]  /*10d00*/  FSEL R151, R151, RZ, P1 ;  /* 0x000000ff97977208 */ /* 0x000fea0000800000 */
[--C-:B------:R-:W-:Y:S02]  /*10d10*/  FFMA.FTZ R173, R220, c[0x0][0x23c], -R151.reuse ;  /* 0x00008f00dcad7a23 */ /* 0x100fe40000010897 */
[--C-:B------:R-:W-:Y:S02]  /*10d20*/  FFMA.FTZ R134, R224, c[0x0][0x23c], -R151.reuse ;  /* 0x00008f00e0867a23 */ /* 0x100fe40000010897 */
[--C-:B------:R-:W-:Y:S01]  /*10d30*/  FFMA.FTZ R172, R10, c[0x0][0x23c], -R151.reuse ;  /* 0x00008f000aac7a23 */ /* 0x100fe20000010897 */
[----:B-1----:R-:W-:Y:S01]  /*10d40*/  FMNMX.FTZ R3, R4, R3, !PT ;  /* 0x0000000304037209 */ /* 0x002fe20007810000 */
[--C-:B------:R-:W-:Y:S01]  /*10d50*/  FFMA.FTZ R171, R230, c[0x0][0x23c], -R151.reuse ;  /* 0x00008f00e6ab7a23 */ /* 0x100fe20000010897 */
[----:B------:R-:W-:Y:S01]  /*10d60*/  MUFU.EX2 R173, R173 ;  /* 0x000000ad00ad7308 */ /* 0x000fe20000000800 */
[--C-:B------:R-:W-:Y:S01]  /*10d70*/  FFMA.FTZ R174, R164, c[0x0][0x23c], -R151.reuse ;  /* 0x00008f00a4ae7a23 */ /* 0x100fe20000010897 */
[C---:B------:R-:W-:Y:S01]  /*10d80*/  FSETP.NEU.FTZ.AND P0, PT, R3.reuse, -INF , PT ;  /* 0xff8000000300780b */ /* 0x040fe20003f1d000 */
[----:B------:R-:W-:Y:S01]  /*10d90*/  FMUL.FTZ R144, R3, c[0x0][0x23c] ;  /* 0x00008f0003907a20 */ /* 0x000fe20000410000 */
[----:B------:R-:W-:Y:S01]  /*10da0*/  LDSM.16.MT88.4 R164, [R196+0x17800] ;  /* 0x01780000c4a4783b */ /* 0x000fe20000004200 */
[--C-:B------:R-:W-:Y:S02]  /*10db0*/  FFMA.FTZ R175, R162, c[0x0][0x23c], -R151.reuse ;  /* 0x00008f00a2af7a23 */ /* 0x100fe40000010897 */
[--C-:B------:R-:W-:Y:S01]  /*10dc0*/  FFMA.FTZ R176, R142, c[0x0][0x23c], -R151.reuse ;  /* 0x00008f008eb07a23 */ /* 0x100fe20000010897 */
[----:B------:R-:W-:Y:S01]  /*10dd0*/  FSEL R144, R144, RZ, P0 ;  /* 0x000000ff90907208 */ /* 0x000fe20000000000 */
[--C-:B------:R-:W-:Y:S01]  /*10de0*/  FFMA.FTZ R177, R140, c[0x0][0x23c], -R151.reuse ;  /* 0x00008f008cb17a23 */ /* 0x100fe20000010897 */
[----:B------:R-:W1:Y:S01]  /*10df0*/  MUFU.EX2 R134, R134 ;  /* 0x0000008600867308 */ /* 0x000e620000000800 */
[--C-:B------:R-:W-:Y:S02]  /*10e00*/  FFMA.FTZ R224, R160, c[0x0][0x23c], -R151.reuse ;  /* 0x00008f00a0e07a23 */ /* 0x100fe40000010897 */
[--C-:B------:R-:W-:Y:S01]  /*10e10*/  FFMA.FTZ R170, R5, c[0x0][0x23c], -R144.reuse ;  /* 0x00008f0005aa7a23 */ /* 0x100fe20000010890 */
[----:B------:R-:W-:Y:S01]  /*10e20*/  FSEL R5, R132, RZ, P1 ;  /* 0x000000ff84057208 */ /* 0x000fe20000800000 */
[--C-:B------:R-:W-:Y:S02]  /*10e30*/  FFMA.FTZ R169, R7, c[0x0][0x23c], -R144.reuse ;  /* 0x00008f0007a97a23 */ /* 0x100fe40000010890 */
[----:B------:R-:W-:Y:S02]  /*10e40*/  FFMA.FTZ R168, R9, c[0x0][0x23c], -R144 ;  /* 0x00008f0009a87a23 */ /* 0x000fe40000010890 */
[----:B------:R-:W-:Y:S01]  /*10e50*/  FADD.FTZ R4, -R5, R2 ;  /* 0x0000000205047221 */ /* 0x000fe20000010100 */
[----:B------:R-:W-:Y:S01]  /*10e60*/  FSEL R5, R3, RZ, P0 ;  /* 0x000000ff03057208 */ /* 0x000fe20000000000 */
[----:B------:R-:W-:Y:S01]  /*10e70*/  FFMA.FTZ R135, R229, c[0x0][0x23c], -R144 ;  /* 0x00008f00e5877a23 */ /* 0x000fe20000010890 */
[----:B------:R-:W-:Y:S01]  /*10e80*/  MUFU.EX2 R172, R172 ;  /* 0x000000ac00ac7308 */ /* 0x000fe20000000800 */
[----:B------:R-:W-:Y:S01]  /*10e90*/  FMUL.FTZ R2, R4, c[0x0][0x23c] ;  /* 0x00008f0004027a20 */ /* 0x000fe20000410000 */
[----:B------:R-:W-:Y:S01]  /*10ea0*/  PLOP3.LUT P0, PT, PT, PT, UP0, 0x80, 0x0 ;  /* 0x000000000000781c */ /* 0x000fe20003f0f008 */
[----:B------:R-:W-:Y:S02]  /*10eb0*/  FADD.FTZ R5, -R5, R0 ;  /* 0x0000000005057221 */ /* 0x000fe40000010100 */
[--C-:B------:R-:W-:Y:S02]  /*10ec0*/  FFMA.FTZ R178, R163, c[0x0][0x23c], -R144.reuse ;  /* 0x00008f00a3b27a23 */ /* 0x100fe40000010890 */
[----:B------:R-:W-:Y:S02]  /*10ed0*/  FMUL.FTZ R0, R5, c[0x0][0x23c] ;  /* 0x00008f0005007a20 */ /* 0x000fe40000410000 */
[--C-:B------:R-:W-:Y:S01]  /*10ee0*/  FFMA.FTZ R179, R161, c[0x0][0x23c], -R144.reuse ;  /* 0x00008f00a1b37a23 */ /* 0x100fe20000010890 */
[----:B------:R-:W2:Y:S01]  /*10ef0*/  MUFU.EX2 R171, R171 ;  /* 0x000000ab00ab7308 */ /* 0x000ea20000000800 */
[----:B------:R-:W-:Y:S01]  /*10f00*/  LDSM.16.MT88.4 R160, [R192+0x15800] ;  /* 0x01580000c0a0783b */ /* 0x000fe20000004200 */
[----:B-1----:R-:W-:Y:S01]  /*10f10*/  F2FP.BF16.PACK_AB R136, R134, R173 ;  /* 0x000000ad8688723e */ /* 0x002fe200000010ff */
[--C-:B------:R-:W-:Y:S02]  /*10f20*/  FFMA.FTZ R220, R143, c[0x0][0x23c], -R144.reuse ;  /* 0x00008f008fdc7a23 */ /* 0x100fe40000010890 */
[--C-:B------:R-:W-:Y:S02]  /*10f30*/  FFMA.FTZ R227, R141, c[0x0][0x23c], -R144.reuse ;  /* 0x00008f008de37a23 */ /* 0x100fe40000010890 */
[--C-:B------:R-:W-:Y:S02]  /*10f40*/  FFMA.FTZ R229, R158, c[0x0][0x23c], -R151.reuse ;  /* 0x00008f009ee57a23 */ /* 0x100fe40000010897 */
[----:B------:R-:W-:Y:S01]  /*10f50*/  LDSM.16.MT88.4 R140, [R193+0x14800] ;  /* 0x01480000c18c783b */ /* 0x000fe20000004200 */
        /* <DEDUP_REMOVED lines=25> */
[----:B------:R-:W-:Y:S01]  /*110f0*/  MUFU.EX2 R239, R151 ;  /* 0x0000009700ef7308 */ /* 0x000fe20000000800 */
        /* <DEDUP_REMOVED lines=302> */
.L_x_489:
        /* <DEDUP_REMOVED lines=338> */
.L_x_494:
[----:B---34-:R-:W-:Y:S05]  /*13900*/  BSYNC B0 ;  /* 0x0000000000007941 */ /* 0x018fea0003800000 */
.L_x_493:
        /* <DEDUP_REMOVED lines=34> */
.L_x_496:
[----:B------:R-:W-:Y:S05]  /*13b30*/  BSYNC B0 ;  /* 0x0000000000007941 */ /* 0x000fea0003800000 */
.L_x_495:
        /* <DEDUP_REMOVED lines=20> */
.L_x_498:
[----:B------:R-:W-:Y:S05]  /*13c80*/  BSYNC B0 ;  /* 0x0000000000007941 */ /* 0x000fea0003800000 */
.L_x_497:
        /* <DEDUP_REMOVED lines=20> */
.L_x_500:
[----:B------:R-:W-:Y:S05]  /*13dd0*/  BSYNC B0 ;  /* 0x0000000000007941 */ /* 0x000fea0003800000 */
.L_x_499:
        /* <DEDUP_REMOVED lines=20> */
.L_x_501:
        /* <DEDUP_REMOVED lines=14> */
.L_x_1285:


//--------------------- .text._ZN5flash16flash_fwd_kernelI23Flash_fwd_kernel_traitsILi192ELi64ELi64ELi4ELb0ELb0EN7cutlass10bfloat16_tE19Flash_kernel_traitsILi192ELi64ELi64ELi4ES3_EELb1ELb0ELb0ELb0ELb0ELb0ELb0ELb0EEEvNS_16Flash_fwd_paramsE --------------------------
	.section	.text._ZN5flash16flash_fwd_kernelI23Flash_fwd_kernel_traitsILi192ELi64ELi64ELi4ELb0ELb0EN7cutlass10bfloat16_tE19Flash_kernel_traitsILi192ELi64ELi64ELi4ES3_EELb1ELb0ELb0ELb0ELb0ELb0ELb0ELb0EEEvNS_16Flash_fwd_paramsE,"ax",@progbits
	.sectioninfo	@"SHI_REGISTERS=244"
	.align	128
        .global         _ZN5flash16flash_fwd_kernelI23Flash_fwd_kernel_traitsILi192ELi64ELi64ELi4ELb0ELb0EN7cutlass10bfloat16_tE19Flash_kernel_traitsILi192ELi64ELi64ELi4ES3_EELb1ELb0ELb0ELb0ELb0ELb0ELb0ELb0EEEvNS_16Flash_fwd_paramsE
        .type           _ZN5flash16flash_fwd_kernelI23Flash_fwd_kernel_traitsILi192ELi64ELi64ELi4ELb0ELb0EN7cutlass10bfloat16_tE19Flash_kernel_traitsILi192ELi64ELi64ELi4ES3_EELb1ELb0ELb0ELb0ELb0ELb0ELb0ELb0EEEvNS_16Flash_fwd_paramsE,@function
        .size           _ZN5flash16flash_fwd_kernelI23Flash_fwd_kernel_traitsILi192ELi64ELi64ELi4ELb0ELb0EN7cutlass10bfloat16_tE19Flash_kernel_traitsILi192ELi64ELi64ELi4ES3_EELb1ELb0ELb0ELb0ELb0ELb0ELb0ELb0EEEvNS_16Flash_fwd_paramsE,(.L_x_1286 - _ZN5flash16flash_fwd_kernelI23Flash_fwd_kernel_traitsILi192ELi64ELi64ELi4ELb0ELb0EN7cutlass10bfloat16_tE19Flash_kernel_traitsILi192ELi64ELi64ELi4ES3_EELb1ELb0ELb0ELb0ELb0ELb0ELb0ELb0EEEvNS_16Flash_fwd_paramsE)
        .other          _ZN5flash16flash_fwd_kernelI23Flash_fwd_kernel_traitsILi192ELi64ELi64ELi4ELb0ELb0EN7cutlass10bfloat16_tE19Flash_kernel_traitsILi192ELi64ELi64ELi4ES3_EELb1ELb0ELb0ELb0ELb0ELb0ELb0ELb0EEEvNS_16Flash_fwd_paramsE,@"STO_CUDA_ENTRY STV_DEFAULT"
_ZN5flash16flash_fwd_kernelI23Flash_fwd_kernel_traitsILi192ELi64ELi64ELi4ELb0ELb0EN7cutlass10bfloat16_tE19Flash_kernel_traitsILi192ELi64ELi64ELi4ES3_EELb1ELb0ELb0ELb0ELb0ELb0ELb0ELb0EEEvNS_16Flash_fwd_paramsE:
.text._ZN5flash16flash_fwd_kernelI23Flash_fwd_kernel_traitsILi192ELi64ELi64ELi4ELb0ELb0EN7cutlass10bfloat16_tE19Flash_kernel_traitsILi192ELi64ELi64ELi4ES3_EELb1ELb0ELb0ELb0ELb0ELb0ELb0ELb0EEEvNS_16Flash_fwd_paramsE:
[----:B------:R-:W-:Y:S02]  /*0000*/  MOV R1, c[0x0][0x28] ;  /* 0x00000a0000017a02 */ /* 0x000fe40000000f00 */
[----:B------:R-:W-:Y:S02]  /*0010*/  ULDC.U8 UR4, c[0x0][0x304] ;  /* 0x0000c10000047ab9 */ /* 0x000fe40000000000 */
[----:B------:R-:W-:Y:S01]  /*0020*/  ISETP.NE.AND P2, PT, RZ, UR4, PT ;  /* 0x00000004ff007c0c */ /* 0x000fe2000bf45270 */
[----:B------:R-:W-:Y:S02]  /*0030*/  ULDC.64 UR22, c[0x0][0x2f0] ;  /* 0x0000bc0000167ab9 */ /* 0x000fe40000000a00 */
[----:B------:R-:W-:Y:S01]  /*0040*/  IMAD.U32 R2, RZ, RZ, UR22 ;  /* 0x00000016ff027e24 */ /* 0x000fe2000f8e00ff */
[----:B------:R-:W-:Y:S01]  /*0050*/  ULDC.64 UR18, c[0x0][0x118] ;  /* 0x0000460000127ab9 */ /* 0x000fe20000000a00 */
[----:B------:R-:W-:Y:S02]  /*0060*/  IMAD.U32 R3, RZ, RZ, UR23 ;  /* 0x00000017ff037e24 */ /* 0x000fe4000f8e00ff */
[----:B------:R-:W-:Y:S02]  /*0070*/  IMAD.MOV.U32 R4, RZ, RZ, c[0x0][0x2f8] ;  /* 0x0000be00ff047624 */ /* 0x000fe400078e00ff */
[----:B------:R-:W-:Y:S01]  /*0080*/  IMAD.MOV.U32 R5, RZ, RZ, c[0x0][0x2fc] ;  /* 0x0000bf00ff057624 */ /* 0x000fe200078e00ff */
[----:B------:R-:W1:Y:S01]  /*0090*/  S2UR UR13, SR_CTAID.X ;  /* 0x00000000000d79c3 */ /* 0x000e620000002500 */
[----:B------:R-:W2:Y:S01]  /*00a0*/  S2R R80, SR_TID.X ;  /* 0x0000000000507919 */ /* 0x000ea20000002100 */
[----:B------:R-:W-:-:S02]  /*00b0*/  ULDC.64 UR6, c[0x0][0x240] ;  /* 0x0000900000067ab9 */ /* 0x000fc40000000a00 */
[----:B------:R-:W-:Y:S01]  /*00c0*/  ULDC.64 UR4, c[0x0][0x250] ;  /* 0x0000940000047ab9 */ /* 0x000fe20000000a00 */
[----:B------:R-:W3:Y:S04]  /*00d0*/  @P2 LDG.E.64 R2, [R2.64] ;  /* 0x0000001202022981 */ /* 0x000ee8000c1e1b00 */
[----:B------:R-:W4:Y:S01]  /*00e0*/  @P2 LDG.E.64 R6, [R4.64] ;  /* 0x0000001204062981 */ /* 0x000f22000c1e1b00 */
[----:B------:R-:W5:Y:S01]  /*00f0*/  S2UR UR12, SR_CTAID.Y ;  /* 0x00000000000c79c3 */ /* 0x000f620000002600 */
[----:B------:R-:W-:Y:S02]  /*0100*/  UISETP.NE.U32.AND UP2, UPT, URZ, UR6, UPT ;  /* 0x000000063f00728c */ /* 0x000fe4000bf45070 */
[----:B------:R-:W-:Y:S02]  /*0110*/  UISETP.NE.U32.AND UP1, UPT, URZ, UR4, UPT ;  /* 0x000000043f00728c */ /* 0x000fe4000bf25070 */
[----:B------:R-:W-:-:S02]  /*0120*/  UISETP.NE.AND.EX UP2, UPT, URZ, UR7, UPT, UP2 ;  /* 0x000000073f00728c */ /* 0x000fc4000bf45320 */
[----:B------:R-:W-:Y:S01]  /*0130*/  UMOV UR9, 0x4 ;  /* 0x0000000400097882 */ /* 0x000fe20000000000 */
[----:B------:R-:W1:Y:S01]  /*0140*/  S2UR UR11, SR_CTAID.Z ;  /* 0x00000000000b79c3 */ /* 0x000e620000002700 */
[----:B------:R-:W-:Y:S02]  /*0150*/  ULDC.64 UR14, c[0x0][0x240] ;  /* 0x00009000000e7ab9 */ /* 0x000fe40000000a00 */
[----:B------:R-:W-:Y:S01]  /*0160*/  PLOP3.LUT P0, PT, PT, PT, UP2, 0x80, 0x0 ;  /* 0x000000000000781c */ /* 0x000fe20003f0f028 */
[----:B------:R-:W-:Y:S02]  /*0170*/  UISETP.NE.AND.EX UP1, UPT, URZ, UR5, UPT, UP1 ;  /* 0x000000053f00728c */ /* 0x000fe4000bf25310 */
[----:B------:R-:W-:Y:S02]  /*0180*/  ULDC.U8 UR6, c[0x0][0x312] ;  /* 0x0000c48000067ab9 */ /* 0x000fe40000000000 */
[----:B------:R-:W-:Y:S02]  /*0190*/  ULDC.64 UR4, c[0x0][0x248] ;  /* 0x0000920000047ab9 */ /* 0x000fe40000000a00 */
[----:B------:R-:W-:-:S02]  /*01a0*/  UISETP.NE.AND UP3, UPT, UR6, URZ, UPT ;  /* 0x0000003f0600728c */ /* 0x000fc4000bf65270 */
[----:B------:R-:W-:Y:S02]  /*01b0*/  UISETP.EQ.U32.AND UP0, UPT, URZ, UR4, UPT ;  /* 0x000000043f00728c */ /* 0x000fe4000bf02070 */
[----:B-----5:R-:W-:Y:S02]  /*01c0*/  UIMAD.WIDE UR14, UR12, UR9, UR14 ;  /* 0x000000090c0e72a5 */ /* 0x020fe4000f8e020e */
[----:B------:R-:W-:-:S04]  /*01d0*/  UISETP.EQ.OR.EX UP0, UPT, URZ, UR5, !UP3, UP0 ;  /* 0x000000053f00728c */ /* 0x000fc8000df02700 */
[----:B------:R-:W-:Y:S01]  /*01e0*/  IMAD.U32 R12, RZ, RZ, UR14 ;  /* 0x0000000eff0c7e24 */ /* 0x000fe2000f8e00ff */
[----:B-1----:R-:W-:Y:S01]  /*01f0*/  ULOP3.LUT UR8, UR11, UR13, UR12, 0xfe, !UPT ;  /* 0x0000000d0b087292 */ /* 0x002fe2000f8efe0c */
[----:B------:R-:W-:-:S05]  /*0200*/  IMAD.U32 R13, RZ, RZ, UR15 ;  /* 0x0000000fff0d7e24 */ /* 0x000fca000f8e00ff */
[----:B--2---:R-:W-:Y:S01]  /*0210*/  LOP3.LUT P3, RZ, R80, UR8, RZ, 0xfc, !PT ;  /* 0x0000000850ff7c12 */ /* 0x004fe2000f86fcff */
[----:B------:R-:W-:Y:S02]  /*0220*/  ULDC.64 UR4, c[0x0][0x248] ;  /* 0x0000920000047ab9 */ /* 0x000fe40000000a00 */
[----:B------:R-:W-:-:S10]  /*0230*/  UIMAD.WIDE UR4, UR12, UR9, UR4 ;  /* 0x000000090c0472a5 */ /* 0x000fd4000f8e0204 */
[----:B------:R-:W-:Y:S02]  /*0240*/  @!P3 IMAD.MOV.U32 R14, RZ, RZ, c[0x0][0x308] ;  /* 0x0000c200ff0eb624 */ /* 0x000fe400078e00ff */
[----:B------:R-:W-:Y:S01]  /*0250*/  @!P3 IMAD.MOV.U32 R15, RZ, RZ, c[0x0][0x30c] ;  /* 0x0000c300ff0fb624 */ /* 0x000fe200078e00ff */
[----:B------:R-:W-:Y:S02]  /*0260*/  ULDC.64 UR6, c[0x0][0x250] ;  /* 0x0000940000067ab9 */ /* 0x000fe40000000a00 */
[----:B------:R-:W-:-:S06]  /*0270*/  @UP1 UIMAD.WIDE UR6, UR12, UR9, UR6 ;  /* 0x000000090c0612a5 */ /* 0x000fcc000f8e0206 */
[----:B------:R-:W-:Y:S02]  /*0280*/  IMAD.U32 R10, RZ, RZ, UR6 ;  /* 0x00000006ff0a7e24 */ /* 0x000fe4000f8e00ff */
[----:B------:R-:W-:Y:S01]  /*0290*/  IMAD.U32 R11, RZ, RZ, UR7 ;  /* 0x00000007ff0b7e24 */ /* 0x000fe2000f8e00ff */
[----:B---3--:R-:W1:Y:S01]  /*02a0*/  @P2 R2UR UR22, R2 ;  /* 0x00000000021623c2 */ /* 0x008e6200000e0000 */
[----:B----4-:R-:W-:-:S07]  /*02b0*/  @P2 IADD3 R4, P1, R6, c[0x0][0x300], RZ ;  /* 0x0000c00006042a10 */ /* 0x010fce0007f3e0ff */
[----:B------:R-:W2:Y:S01]  /*02c0*/  @P2 R2UR UR23, R3 ;  /* 0x00000000031723c2 */ /* 0x000ea200000e0000 */
[----:B------:R-:W-:Y:S02]  /*02d0*/  @P2 IADD3.X R5, RZ, R7, RZ, P1, !PT ;  /* 0x00000007ff052210 */ /* 0x000fe40000ffe4ff */
[----:B------:R-:W-:-:S03]  /*02e0*/  PLOP3.LUT P2, PT, PT, PT, UP0, 0x80, 0x0 ;  /* 0x000000000000781c */ /* 0x000fc60003f4f008 */
[----:B------:R-:W-:Y:S01]  /*02f0*/  @!P3 STG.E.64 [R14.64+0x8], R4 ;  /* 0x000008040e00b986 */ /* 0x000fe2000c101b12 */
[----:B-1----:R-:W-:Y:S02]  /*0300*/  IMAD.U32 R2, RZ, RZ, UR22 ;  /* 0x00000016ff027e24 */ /* 0x002fe4000f8e00ff */
[----:B--2---:R-:W-:-:S05]  /*0310*/  IMAD.U32 R3, RZ, RZ, UR23 ;  /* 0x00000017ff037e24 */ /* 0x004fca000f8e00ff */
[----:B------:R1:W-:Y:S04]  /*0320*/  @!P3 STG.E.64 [R14.64], R2 ;  /* 0x000000020e00b986 */ /* 0x0003e8000c101b12 */
[----:B------:R-:W2:Y:S04]  /*0330*/  @P0 LDG.E R8, [R12.64] ;  /* 0x000000120c080981 */ /* 0x000ea8000c1e1900 */
[----:B------:R-:W3:Y:S01]  /*0340*/  @P0 LDG.E R7, [R12.64+0x4] ;  /* 0x000004120c070981 */ /* 0x000ee2000c1e1900 */
[----:B------:R-:W-:-:S13]  /*0350*/  PLOP3.LUT P1, PT, PT, PT, UP1, 0x80, 0x0 ;  /* 0x000000000000781c */ /* 0x000fda0003f2f018 */
[----:B------:R4:W5:Y:S01]  /*0360*/  @P1 LDG.E R6, [R10.64] ;  /* 0x000000120a061981 */ /* 0x000962000c1e1900 */
[----:B-1----:R-:W-:Y:S01]  /*0370*/  MOV R2, UR4 ;  /* 0x0000000400027c02 */ /* 0x002fe20008000f00 */
[----:B------:R-:W-:-:S05]  /*0380*/  IMAD.U32 R3, RZ, RZ, UR5 ;  /* 0x00000005ff037e24 */ /* 0x000fca000f8e00ff */
[----:B------:R-:W5:Y:S01]  /*0390*/  @!P2 LDG.E R0, [R2.64] ;  /* 0x000000120200a981 */ /* 0x000f62000c1e1900 */
[----:B------:R-:W-:Y:S01]  /*03a0*/  UMOV UR10, 0xffffffff ;  /* 0xffffffff000a7882 */ /* 0x000fe20000000000 */
[----:B------:R-:W-:Y:S01]  /*03b0*/  SHF.R.S32.HI R9, RZ, 0x1f, R80 ;  /* 0x0000001fff097819 */ /* 0x000fe20000011450 */
[----:B------:R-:W-:-:S03]  /*03c0*/  UMOV UR21, 0xffffffff ;  /* 0xffffffff00157882 */ /* 0x000fc60000000000 */
[----:B------:R-:W-:Y:S01]  /*03d0*/  LEA.HI R81, R9, R80, RZ, 0x5 ;  /* 0x0000005009517211 */ /* 0x000fe200078f28ff */
[----:B------:R-:W-:Y:S02]  /*03e0*/  ULDC UR4, c[0x0][0x1c0] ;  /* 0x0000700000047ab9 */ /* 0x000fe40000000800 */
[----:B------:R-:W-:Y:S01]  /*03f0*/  UIMAD UR4, UR12, UR4, UR11 ;  /* 0x000000040c0472a4 */ /* 0x000fe2000f8e020b */
[----:B----4-:R-:W-:-:S03]  /*0400*/  LOP3.LUT R11, R81, 0xffffffe0, RZ, 0xc0, !PT ;  /* 0xffffffe0510b7812 */ /* 0x010fc600078ec0ff */
[----:B------:R-:W-:Y:S02]  /*0410*/  USHF.L.U32 UR5, UR4, 0x5, URZ ;  /* 0x0000000504057899 */ /* 0x000fe4000800063f */
[----:B------:R-:W-:Y:S02]  /*0420*/  UMOV UR20, URZ ;  /* 0x0000003f00147c82 */ /* 0x000fe40008000000 */
[----:B------:R-:W-:Y:S01]  /*0430*/  USHF.R.S32.HI UR4, URZ, 0x1f, UR5 ;  /* 0x0000001f3f047899 */ /* 0x000fe20008011405 */
[----:B--2---:R-:W1:Y:S08]  /*0440*/  @P0 R2UR UR10, R8 ;  /* 0x00000000080a03c2 */ /* 0x004e7000000e0000 */
[----:B---3--:R2:W1:Y:S08]  /*0450*/  @P0 R2UR UR16, R7 ;  /* 0x00000000071003c2 */ /* 0x00847000000e0000 */
[----:B-----5:R3:W4:Y:S08]  /*0460*/  @P1 R2UR UR20, R6 ;  /* 0x00000000061413c2 */ /* 0x02073000000e0000 */
[----:B------:R4:W4:Y:S01]  /*0470*/  @!P2 R2UR UR21, R0 ;  /* 0x000000000015a3c2 */ /* 0x00092200000e0000 */
[----:B------:R-:W-:Y:S01]  /*0480*/  ISETP.NE.U32.AND P2, PT, RZ, c[0x0][0x248], PT ;  /* 0x00009200ff007a0c */ /* 0x000fe20003f45070 */
[----:B--2---:R-:W-:-:S03]  /*0490*/  IMAD.IADD R7, R80, 0x1, -R11 ;  /* 0x0000000150077824 */ /* 0x004fc600078e0a0b */
[----:B------:R-:W-:Y:S01]  /*04a0*/  ISETP.NE.AND.EX P2, PT, RZ, c[0x0][0x24c], PT, P2 ;  /* 0x00009300ff007a0c */ /* 0x000fe20003f45320 */
[----:B-1----:R-:W-:Y:S01]  /*04b0*/  @UP2 UIADD3 UR16, UR16, -UR10, URZ ;  /* 0x8000000a10102290 */ /* 0x002fe2000fffe03f */
[--C-:B------:R-:W-:Y:S02]  /*04c0*/  IADD3 R134, P1, P0, R4, UR5, R7.reuse ;  /* 0x0000000504867c10 */ /* 0x100fe4000f83e007 */
[----:B---3--:R-:W-:-:S04]  /*04d0*/  SHF.R.S32.HI R6, RZ, 0x1f, R7 ;  /* 0x0000001fff067819 */ /* 0x008fc80000011407 */
[----:B------:R-:W-:Y:S01]  /*04e0*/  @!UP2 ULDC UR16, c[0x0][0x214] ;  /* 0x000085000010aab9 */ /* 0x000fe20000000800 */
[----:B------:R-:W-:-:S04]  /*04f0*/  IADD3.X R6, R5, UR4, R6, P1, P0 ;  /* 0x0000000405067c10 */ /* 0x000fc80008fe0406 */
[----:B----4-:R-:W-:Y:S05]  /*0500*/  @!P2 BRA `(.L_x_502) ;  /* 0x000000700000a947 */ /* 0x010fea0003800000 */
[----:B------:R-:W-:-:S13]  /*0510*/  PLOP3.LUT P0, PT, PT, PT, UP3, 0x80, 0x0 ;  /* 0x000000000000781c */ /* 0x000fda0003f0f038 */
[----:B------:R-:W2:Y:S04]  /*0520*/  @P0 LDG.E R0, [R2.64+0x4] ;  /* 0x0000041202000981 */ /* 0x000ea8000c1e1900 */
[----:B------:R-:W3:Y:S01]  /*0530*/  @!P0 LDG.E R4, [R2.64] ;  /* 0x0000001202048981 */ /* 0x000ee2000c1e1900 */
[----:B--2---:R-:W1:Y:S02]  /*0540*/  @P0 R2UR UR6, R0 ;  /* 0x00000000000603c2 */ /* 0x004e6400000e0000 */
[----:B-1----:R-:W-:-:S11]  /*0550*/  @UP3 UIADD3 UR6, UR6, -UR21, URZ ;  /* 0x8000001506063290 */ /* 0x002fd6000fffe03f */
[----:B---3--:R1:W2:Y:S02]  /*0560*/  @!P0 R2UR UR6, R4 ;  /* 0x00000000040683c2 */ /* 0x0082a400000e0000 */
[----:B-12---:R-:W-:Y:S05]  /*0570*/  BRA `(.L_x_503) ;  /* 0x0000001000007947 */ /* 0x006fea0003800000 */
.L_x_502:
[----:B------:R-:W-:Y:S02]  /*0580*/  ULDC UR6, c[0x0][0x218] ;  /* 0x0000860000067ab9 */ /* 0x000fe40000000800 */
.L_x_503:
        /* <DEDUP_REMOVED lines=21> */
[----:B------:R-:W-:Y:S02]  /*06e0*/  UISETP.GE.AND UP0, UPT, UR15, 0x1, UPT ;  /* 0x000000010f00788c */ /* 0x000fe4000bf06270 */
[----:B------:R-:W-:-:S04]  /*06f0*/  UIADD3 UR4, UR15, 0x3f, URZ ;  /* 0x0000003f0f047890 */ /* 0x000fc8000fffe03f */
[----:B------:R-:W-:Y:S01]  /*0700*/  PLOP3.LUT P0, PT, PT, PT, UP0, 0x80, 0x0 ;  /* 0x000000000000781c */ /* 0x000fe20003f0f008 */
[----:B------:R-:W-:-:S04]  /*0710*/  USHF.R.S32.HI UR8, URZ, 0x1f, UR4 ;  /* 0x0000001f3f087899 */ /* 0x000fc80008011404 */
[----:B------:R-:W-:-:S08]  /*0720*/  ULEA.HI UR8, UR8, UR4, URZ, 0x6 ;  /* 0x0000000408087291 */ /* 0x000fd0000f8f303f */
[----:B------:R-:W-:Y:S05]  /*0730*/  @!P0 BRA `(.L_x_504) ;  /* 0x0000af7000008947 */ /* 0x000fea0003800000 */
[----:B------:R-:W-:Y:S01]  /*0740*/  UISETP.NE.AND UP1, UPT, UR10, -0x1, UPT ;  /* 0xffffffff0a00788c */ /* 0x000fe2000bf25270 */
[----:B------:R-:W1:Y:S01]  /*0750*/  LDC.U8 R5, c[0x0][0x2d8] ;  /* 0x0000b600ff057b82 */ /* 0x000e620000000000 */
[----:B------:R-:W-:Y:S02]  /*0760*/  UISETP.NE.AND UP0, UPT, UR21, -0x1, UPT ;  /* 0xffffffff1500788c */ /* 0x000fe4000bf05270 */
[----:B------:R-:W-:Y:S02]  /*0770*/  ULDC.64 UR4, c[0x0][0x190] ;  /* 0x0000640000047ab9 */ /* 0x000fe40000000a00 */
[----:B------:R-:W-:Y:S02]  /*0780*/  ULDC.64 UR6, c[0x0][0x178] ;  /* 0x00005e0000067ab9 */ /* 0x000fe40000000a00 */
[----:B------:R-:W-:-:S03]  /*0790*/  PLOP3.LUT P0, PT, PT, PT, UP0, 0x80, 0x0 ;  /* 0x000000000000781c */ /* 0x000fc60003f0f008 */
[----:B------:R-:W-:Y:S02]  /*07a0*/  @!UP1 USHF.R.S32.HI UR24, URZ, 0x1f, UR12 ;  /* 0x0000001f3f189899 */ /* 0x000fe4000801140c */
[----:B------:R-:W-:Y:S02]  /*07b0*/  @UP1 UIMAD.WIDE.U32 UR28, UR10, UR4, URZ ;  /* 0x000000040a1c12a5 */ /* 0x000fe4000f8e003f */
[----:B------:R-:W-:Y:S02]  /*07c0*/  @UP0 UIADD3 UR25, UR20, UR21, URZ ;  /* 0x0000001514190290 */ /* 0x000fe4000fffe03f */
[----:B------:R-:W-:Y:S02]  /*07d0*/  @!UP1 UIMAD UR24, UR24, UR6, URZ ;  /* 0x00000006181892a4 */ /* 0x000fe4000f8e023f */
[----:B------:R-:W-:Y:S02]  /*07e0*/  @UP1 UIMAD UR17, UR10, UR5, UR29 ;  /* 0x000000050a1112a4 */ /* 0x000fe4000f8e021d */
[----:B------:R-:W-:-:S02]  /*07f0*/  @!UP1 UIMAD.WIDE.U32 UR26, UR12, UR6, URZ ;  /* 0x000000060c1a92a5 */ /* 0x000fc4000f8e003f */
[----:B------:R-:W-:Y:S02]  /*0800*/  ULDC.64 UR4, c[0x0][0x198] ;  /* 0x0000660000047ab9 */ /* 0x000fe40000000a00 */
[----:B------:R-:W-:Y:S02]  /*0810*/  @UP0 UIMAD.WIDE.U32 UR30, UR25, UR4, URZ ;  /* 0x00000004191e02a5 */ /* 0x000fe4000f8e003f */
[----:B------:R-:W-:Y:S02]  /*0820*/  @!UP1 UIMAD UR24, UR12, UR7, UR24 ;  /* 0x000000070c1892a4 */ /* 0x000fe4000f8e0218 */
[----:B------:R-:W-:Y:S02]  /*0830*/  @UP1 UMOV UR6, UR28 ;  /* 0x0000001c00061c82 */ /* 0x000fe40008000000 */
[----:B------:R-:W-:Y:S02]  /*0840*/  @!UP1 UIADD3 UR17, UR27, UR24, URZ ;  /* 0x000000181b119290 */ /* 0x000fe4000fffe03f */
[----:B------:R-:W-:-:S02]  /*0850*/  @UP0 UIMAD UR7, UR25, UR5, UR31 ;  /* 0x00000005190702a4 */ /* 0x000fc4000f8e021f */
[----:B------:R-:W-:Y:S02]  /*0860*/  @!UP1 UMOV UR6, UR26 ;  /* 0x0000001a00069c82 */ /* 0x000fe40008000000 */
[----:B------:R-:W-:Y:S01]  /*0870*/  @UP0 UMOV UR24, UR30 ;  /* 0x0000001e00180c82 */ /* 0x000fe20008000000 */
[----:B------:R-:W-:Y:S05]  /*0880*/  @P0 BRA `(.L_x_505) ;  /* 0x000000d000000947 */ /* 0x000fea0003800000 */
[----:B-1----:R-:W-:Y:S02]  /*0890*/  USHF.R.S32.HI UR24, URZ, 0x1f, UR20 ;  /* 0x0000001f3f187899 */ /* 0x002fe40008011414 */
        /* <DEDUP_REMOVED lines=12> */
.L_x_505:
[----:B-1----:R-:W-:Y:S01]  /*0960*/  IABS R3, c[0x0][0x1c8] ;  /* 0x0000720000037a13 */ /* 0x002fe20000000000 */
        /* <DEDUP_REMOVED lines=43> */
.L_x_506:
[CC--:B------:R-:W-:Y:S01]  /*0c20*/  LEA.HI R3, R9.reuse, R80.reuse, RZ, 0x3 ;  /* 0x0000005009037211 */ /* 0x0c0fe200078f18ff */
[----:B------:R-:W1:Y:S01]  /*0c30*/  S2R R16, SR_CTAID.Z ;  /* 0x0000000000107919 */ /* 0x000e620000002700 */
[----:B------:R-:W-:Y:S01]  /*0c40*/  LEA.HI R0, R9, R80, RZ, 0x4 ;  /* 0x0000005009007211 */ /* 0x000fe200078f20ff */
[----:B------:R-:W-:Y:S01]  /*0c50*/  UIADD3 UR14, -UR14, UR16, URZ ;  /* 0x000000100e0e7290 */ /* 0x000fe2000fffe13f */
[----:B------:R-:W-:Y:S01]  /*0c60*/  SHF.R.S32.HI R14, RZ, 0x3, R3 ;  /* 0x00000003ff0e7819 */ /* 0x000fe20000011403 */
[----:B------:R-:W-:Y:S01]  /*0c70*/  IMAD.MOV.U32 R8, RZ, RZ, 0x10 ;  /* 0x00000010ff087424 */ /* 0x000fe200078e00ff */
[----:B------:R-:W-:Y:S01]  /*0c80*/  LOP3.LUT R3, R3, 0xfffffff8, RZ, 0xc0, !PT ;  /* 0xfffffff803037812 */ /* 0x000fe200078ec0ff */
[----:B------:R-:W-:Y:S01]  /*0c90*/  IMAD.U32 R21, RZ, RZ, UR13 ;  /* 0x0000000dff157e24 */ /* 0x000fe2000f8e00ff */
[----:B------:R-:W-:Y:S01]  /*0ca0*/  LOP3.LUT R7, R0, 0xfffffff0, RZ, 0xc0, !PT ;  /* 0xfffffff000077812 */ /* 0x000fe200078ec0ff */
[----:B------:R-:W-:Y:S01]  /*0cb0*/  IMAD.SHL.U32 R199, R14, 0x40, RZ ;  /* 0x000000400ec77824 */ /* 0x000fe200078e00ff */
[----:B------:R-:W-:Y:S01]  /*0cc0*/  SHF.R.S32.HI R11, RZ, 0x4, R0 ;  /* 0x00000004ff0b7819 */ /* 0x000fe20000011400 */
[C---:B------:R-:W-:Y:S01]  /*0cd0*/  IMAD.IADD R3, R80.reuse, 0x1, -R3 ;  /* 0x0000000150037824 */ /* 0x040fe200078e0a03 */
[--C-:B------:R-:W-:Y:S01]  /*0ce0*/  SHF.R.S32.HI R15, RZ, 0x1f, R14.reuse ;  /* 0x0000001fff0f7819 */ /* 0x100fe2000001140e */
[----:B------:R-:W-:Y:S01]  /*0cf0*/  IMAD.IADD R7, R80, 0x1, -R7 ;  /* 0x0000000150077824 */ /* 0x000fe200078e0a07 */
[----:B------:R-:W-:Y:S01]  /*0d00*/  LOP3.LUT R199, R199, 0x1c0, RZ, 0xc0, !PT ;  /* 0x000001c0c7c77812 */ /* 0x000fe200078ec0ff */
[----:B------:R-:W-:Y:S01]  /*0d10*/  IMAD.SHL.U32 R208, R3, 0x8, RZ ;  /* 0x0000000803d07824 */ /* 0x000fe200078e00ff */
[----:B------:R-:W-:Y:S01]  /*0d20*/  LEA.HI R196, R0, R11, RZ, 0x1 ;  /* 0x0000000b00c47211 */ /* 0x000fe200078f08ff */
[----:B------:R-:W-:Y:S01]  /*0d30*/  BSSY B0, `(.L_x_507) ;  /* 0x000005a000007945 */ /* 0x000fe20003800000 */
[----:B------:R-:W-:Y:S01]  /*0d40*/  SHF.R.S32.HI R2, RZ, 0x1f, R7 ;  /* 0x0000001fff027819 */ /* 0x000fe20000011407 */
[----:B------:R-:W-:Y:S01]  /*0d50*/  IMAD.WIDE R20, R21, 0x40, R14 ;  /* 0x0000004015147825 */ /* 0x000fe200078e020e */
[----:B------:R-:W-:-:S02]  /*0d60*/  LOP3.LUT R0, R199, 0x38, R208, 0xf8, !PT ;  /* 0x00000038c7007812 */ /* 0x000fc400078ef8d0 */
[----:B------:R-:W-:Y:S02]  /*0d70*/  SHF.R.U32.HI R199, RZ, 0x3, R199 ;  /* 0x00000003ffc77819 */ /* 0x000fe400000116c7 */
[----:B------:R-:W-:Y:S02]  /*0d80*/  LOP3.LUT R196, R196, 0xfffffffe, RZ, 0xc0, !PT ;  /* 0xfffffffec4c47812 */ /* 0x000fe400078ec0ff */
[----:B------:R-:W-:Y:S02]  /*0d90*/  LOP3.LUT R199, R0, R199, RZ, 0x3c, !PT ;  /* 0x000000c700c77212 */ /* 0x000fe400078e3cff */
[----:B------:R-:W-:Y:S01]  /*0da0*/  LEA.HI R0, R9, R80, RZ, 0x6 ;  /* 0x0000005009007211 */ /* 0x000fe200078f30ff */
[----:B------:R-:W-:Y:S01]  /*0db0*/  IMAD.IADD R196, R11, 0x1, -R196 ;  /* 0x000000010bc47824 */ /* 0x000fe200078e0ac4 */
[----:B------:R-:W-:Y:S01]  /*0dc0*/  LEA.HI R9, R2, R7, RZ, 0x3 ;  /* 0x0000000702097211 */ /* 0x000fe200078f18ff */
[----:B------:R-:W-:Y:S01]  /*0dd0*/  IMAD R11, R15, c[0x0][0x198], RZ ;  /* 0x000066000f0b7a24 */ /* 0x000fe200078e02ff */
[--C-:B------:R-:W-:Y:S01]  /*0de0*/  SHF.R.S32.HI R209, RZ, 0x1f, R208.reuse ;  /* 0x0000001fffd17819 */ /* 0x100fe200000114d0 */
[----:B------:R-:W-:Y:S01]  /*0df0*/  IMAD.SHL.U32 R0, R0, 0x8, RZ ;  /* 0x0000000800007824 */ /* 0x000fe200078e00ff */
[----:B------:R-:W-:Y:S01]  /*0e00*/  LOP3.LUT R4, R9, 0xfffffff8, RZ, 0xc0, !PT ;  /* 0xfffffff809047812 */ /* 0x000fe200078ec0ff */
[----:B------:R-:W-:Y:S01]  /*0e10*/  IMAD R2, R14, c[0x0][0x19c], R11 ;  /* 0x000067000e027a24 */ /* 0x000fe200078e020b */
[----:B------:R-:W-:Y:S01]  /*0e20*/  IADD3 R12, P0, R208, UR6, RZ ;  /* 0x00000006d00c7c10 */ /* 0x000fe2000ff1e0ff */
[----:B------:R-:W-:Y:S01]  /*0e30*/  IMAD.WIDE.U32 R10, R14, c[0x0][0x1a0], R208 ;  /* 0x000068000e0a7a25 */ /* 0x000fe200078e00d0 */
[----:B------:R-:W-:-:S02]  /*0e40*/  LOP3.LUT R199, R199, 0xfffffe00, R0, 0xf8, !PT ;  /* 0xfffffe00c7c77812 */ /* 0x000fc400078ef800 */
[----:B------:R-:W-:Y:S01]  /*0e50*/  IADD3.X R13, R209, UR17, RZ, P0, !PT ;  /* 0x00000011d10d7c10 */ /* 0x000fe200087fe4ff */
[----:B------:R-:W-:Y:S01]  /*0e60*/  IMAD.IADD R4, R7, 0x1, -R4 ;  /* 0x0000000107047824 */ /* 0x000fe200078e0a04 */
[----:B------:R-:W-:Y:S01]  /*0e70*/  IADD3 R10, P0, R10, UR26, RZ ;  /* 0x0000001a0a0a7c10 */ /* 0x000fe2000ff1e0ff */
[----:B------:R-:W-:Y:S01]  /*0e80*/  IMAD R7, R15, c[0x0][0x1a0], RZ ;  /* 0x000068000f077a24 */ /* 0x000fe200078e02ff */
[----:B------:R-:W-:Y:S01]  /*0e90*/  SHF.R.S32.HI R81, RZ, 0x5, R81 ;  /* 0x00000005ff517819 */ /* 0x000fe20000011451 */
[----:B------:R-:W-:Y:S01]  /*0ea0*/  IMAD.WIDE.U32 R18, R14, c[0x0][0x198], R208 ;  /* 0x000066000e127a25 */ /* 0x000fe200078e00d0 */
[C---:B------:R-:W-:Y:S02]  /*0eb0*/  LOP3.LUT P3, RZ, R4.reuse, 0x4, RZ, 0xc0, !PT ;  /* 0x0000000404ff7812 */ /* 0x040fe4000786c0ff */
[----:B------:R-:W-:Y:S01]  /*0ec0*/  LOP3.LUT P2, RZ, R4, 0x2, RZ, 0xc0, !PT ;  /* 0x0000000204ff7812 */ /* 0x000fe2000784c0ff */
[----:B------:R-:W-:Y:S01]  /*0ed0*/  IMAD R0, R14, c[0x0][0x1a4], R7 ;  /* 0x000069000e007a24 */ /* 0x000fe200078e0207 */
[----:B------:R-:W-:Y:S01]  /*0ee0*/  SHF.R.S32.HI R7, RZ, 0x1f, R202 ;  /* 0x0000001fff077819 */ /* 0x000fe200000114ca */
[----:B------:R-:W-:Y:S01]  /*0ef0*/  IMAD.SHL.U32 R4, R4, 0x40, RZ ;  /* 0x0000004004047824 */ /* 0x000fe200078e00ff */
[----:B------:R-:W-:Y:S01]  /*0f00*/  IADD3 R204, P1, R18, UR24, RZ ;  /* 0x0000001812cc7c10 */ /* 0x000fe2000ff3e0ff */
[----:B-1----:R-:W-:Y:S01]  /*0f10*/  IMAD.WIDE.U32 R16, R16, c[0x0][0x1a8], R12 ;  /* 0x00006a0010107a25 */ /* 0x002fe200078e000c */
[----:B------:R-:W-:Y:S01]  /*0f20*/  IADD3.X R11, R11, UR5, R0, P0, !PT ;  /* 0x000000050b0b7c10 */ /* 0x000fe200087fe400 */
[----:B------:R-:W-:Y:S01]  /*0f30*/  ULDC.64 UR4, c[0x0][0x1a8] ;  /* 0x00006a0000047ab9 */ /* 0x000fe20000000a00 */
[----:B------:R-:W-:Y:S01]  /*0f40*/  ISETP.GE.AND P0, PT, R14, UR14, PT ;  /* 0x0000000e0e007c0c */ /* 0x000fe2000bf06270 */
[----:B------:R-:W-:Y:S01]  /*0f50*/  IMAD.SHL.U32 R13, R196, 0x8, RZ ;  /* 0x00000008c40d7824 */ /* 0x000fe200078e00ff */
[----:B------:R-:W-:Y:S01]  /*0f60*/  LOP3.LUT R4, R4, 0x1c0, RZ, 0xc0, !PT ;  /* 0x000001c004047812 */ /* 0x000fe200078ec0ff */
[----:B------:R-:W-:Y:S01]  /*0f70*/  UIMAD UR4, UR21, UR4, URZ ;  /* 0x00000004150472a4 */ /* 0x000fe2000f8e023f */
[----:B------:R-:W-:Y:S01]  /*0f80*/  IADD3.X R205, R19, UR7, R2, P1, !PT ;  /* 0x0000000713cd7c10 */ /* 0x000fe20008ffe402 */
[C---:B------:R-:W-:Y:S01]  /*0f90*/  IMAD R207, R7.reuse, c[0x0][0x1b0], RZ ;  /* 0x00006c0007cf7a24 */ /* 0x040fe200078e02ff */
[----:B------:R-:W-:Y:S01]  /*0fa0*/  LOP3.LUT R13, R4, 0x8, R13, 0xf8, !PT ;  /* 0x00000008040d7812 */ /* 0x000fe200078ef80d */
[----:B------:R-:W-:Y:S01]  /*0fb0*/  IMAD R7, R7, c[0x0][0x1b8], RZ ;  /* 0x00006e0007077a24 */ /* 0x000fe200078e02ff */
[----:B------:R-:W-:Y:S01]  /*0fc0*/  UIMAD UR4, UR11, UR5, UR4 ;  /* 0x000000050b0472a4 */ /* 0x000fe2000f8e0204 */
[----:B------:R-:W-:Y:S01]  /*0fd0*/  SHF.R.U32.HI R4, RZ, 0x3, R4 ;  /* 0x00000003ff047819 */ /* 0x000fe20000011604 */
[----:B------:R-:W-:Y:S01]  /*0fe0*/  IMAD R207, R202, c[0x0][0x1b4], R207 ;  /* 0x00006d00cacf7a24 */ /* 0x000fe200078e02cf */
[----:B------:R-:W-:Y:S01]  /*0ff0*/  IADD3 R201, R208, 0x40, RZ ;  /* 0x00000040d0c97810 */ /* 0x000fe20007ffe0ff */
[C---:B------:R-:W-:Y:S01]  /*1000*/  IMAD R7, R202.reuse, c[0x0][0x1bc], R7 ;  /* 0x00006f00ca077a24 */ /* 0x040fe200078e0207 */
[----:B------:R-:W-:Y:S01]  /*1010*/  LOP3.LUT R4, R13, R4, RZ, 0x3c, !PT ;  /* 0x000000040d047212 */ /* 0x000fe200078e3cff */
[----:B------:R-:W-:Y:S01]  /*1020*/  IMAD.SHL.U32 R9, R9, 0x40, RZ ;  /* 0x0000004009097824 */ /* 0x000fe200078e00ff */
[----:B------:R-:W-:Y:S01]  /*1030*/  IADD3 R19, R17, UR4, RZ ;  /* 0x0000000411137c10 */ /* 0x000fe2000fffe0ff */
[----:B------:R-:W-:Y:S01]  /*1040*/  IMAD.WIDE.U32 R204, R202, c[0x0][0x1b0], R204 ;  /* 0x00006c00cacc7a25 */ /* 0x000fe200078e00cc */
[----:B------:R-:W-:-:S02]  /*1050*/  IADD3 R200, R208, 0x80, RZ ;  /* 0x00000080d0c87810 */ /* 0x000fc40007ffe0ff */
[----:B------:R-:W-:Y:S01]  /*1060*/  LOP3.LUT R4, R4, 0xfffffe00, R9, 0xf8, !PT ;  /* 0xfffffe0004047812 */ /* 0x000fe200078ef809 */
[----:B------:R-:W-:Y:S01]  /*1070*/  IMAD.MOV.U32 R0, RZ, RZ, 0x20 ;  /* 0x00000020ff007424 */ /* 0x000fe200078e00ff */
[----:B------:R-:W-:Y:S01]  /*1080*/  SEL R2, R8, 0xfffffff0, !P2 ;  /* 0xfffffff008027807 */ /* 0x000fe20005000000 */
[----:B------:R-:W-:-:S03]  /*1090*/  IMAD.WIDE.U32 R202, R202, c[0x0][0x1b8], R10 ;  /* 0x00006e00caca7a25 */ /* 0x000fc600078e000a */
[----:B------:R-:W-:Y:S01]  /*10a0*/  SEL R0, R0, 0xffffffe0, !P3 ;  /* 0xffffffe000007807 */ /* 0x000fe20005800000 */
[----:B------:R-:W-:Y:S02]  /*10b0*/  IMAD.SHL.U32 R199, R199, 0x2, RZ ;  /* 0x00000002c7c77824 */ /* 0x000fe400078e00ff */
        /* <DEDUP_REMOVED lines=33> */
.L_x_508:
[----:B------:R-:W-:Y:S05]  /*12d0*/  BSYNC B0 ;  /* 0x0000000000007941 */ /* 0x000fea0003800000 */
.L_x_507:
        /* <DEDUP_REMOVED lines=37> */
.L_x_510:
[----:B------:R-:W-:Y:S05]  /*1530*/  BSYNC B0 ;  /* 0x0000000000007941 */ /* 0x000fea0003800000 */
.L_x_509:
        /* <DEDUP_REMOVED lines=37> */
.L_x_512:
[----:B------:R-:W-:Y:S05]  /*1790*/  BSYNC B0 ;  /* 0x0000000000007941 */ /* 0x000fea0003800000 */
.L_x_511:
        /* <DEDUP_REMOVED lines=8> */
[----:B-1----:R-:W-:Y:S01]  /*1820*/  IADD3 R12, P0, R20, 0x30, RZ ;  /* 0x00000030140c7810 */ /* 0x002fe20007f1e0ff */
        /* <DEDUP_REMOVED lines=31> */
.L_x_514:
[----:B------:R-:W-:Y:S05]  /*1a20*/  BSYNC B0 ;  /* 0x0000000000007941 */ /* 0x000fea0003800000 */
.L_x_513:
[----:B------:R-:W-:Y:S01]  /*1a30*/  ULEA.HI.SX32 UR12, UR8, 0xffffffff, 0x1a ;  /* 0xffffffff080c7891 */ /* 0x000fe2000f8fd23f */
[----:B------:R-:W-:Y:S01]  /*1a40*/  MOV R206, R204 ;  /* 0x000000cc00ce7202 */ /* 0x000fe20000000f00 */
[----:B------:R-:W-:Y:S01]  /*1a50*/  IMAD.U32 R7, RZ, RZ, UR20 ;  /* 0x00000014ff077e24 */ /* 0x000fe2000f8e00ff */
[----:B------:R-:W-:Y:S01]  /*1a60*/  BSSY B0, `(.L_x_515) ;  /* 0x0000022000007945 */ /* 0x000fe20003800000 */
[----:B------:R-:W-:Y:S02]  /*1a70*/  UIMAD UR6, UR12, -0x40, UR15 ;  /* 0xffffffc00c0678a4 */ /* 0x000fe4000f8e020f */
[----:B------:R-:W-:Y:S01]  /*1a80*/  USHF.R.S32.HI UR7, URZ, 0x1f, UR12 ;  /* 0x0000001f3f077899 */ /* 0x000fe2000801140c */
[----:B-1----:R-:W-:Y:S01]  /*1a90*/  IMAD.WIDE.U32 R18, R7, UR12, R206 ;  /* 0x0000000c07127c25 */ /* 0x002fe2000f8e00ce */
        /* <DEDUP_REMOVED lines=30> */
.L_x_516:
[----:B------:R-:W-:Y:S05]  /*1c80*/  BSYNC B0 ;  /* 0x0000000000007941 */ /* 0x000fea0003800000 */
.L_x_515:
[----:B------:R-:W-:Y:S01]  /*1c90*/  ISETP.GE.AND P0, PT, R11, UR6, PT ;  /* 0x000000060b007c0c */ /* 0x000fe2000bf06270 */
[----:B------:R-:W-:Y:S01]  /*1ca0*/  ULDC UR5, c[0x0][0x19c] ;  /* 0x0000670000057ab9 */ /* 0x000fe20000000800 */
[----:B------:R-:W-:Y:S01]  /*1cb0*/  BSSY B0, `(.L_x_517) ;  /* 0x000001f000007945 */ /* 0x000fe20003800000 */
[----:B------:R-:W-:Y:S02]  /*1cc0*/  USHF.L.U32 UR11, UR4, 0x4, URZ ;  /* 0x00000004040b7899 */ /* 0x000fe4000800063f */
[----:B------:R-:W-:-:S08]  /*1cd0*/  USHF.L.U64.HI UR9, UR4, UR9, UR5 ;  /* 0x0000000904097299 */ /* 0x000fd00008010205 */
        /* <DEDUP_REMOVED lines=28> */
.L_x_518:
[----:B------:R-:W-:Y:S05]  /*1ea0*/  BSYNC B0 ;  /* 0x0000000000007941 */ /* 0x000fea0003800000 */
.L_x_517:
[----:B------:R-:W-:Y:S01]  /*1eb0*/  ISETP.GE.AND P0, PT, R10, UR6, PT ;  /* 0x000000060a007c0c */ /* 0x000fe2000bf06270 */
[----:B------:R-:W-:-:S12]  /*1ec0*/  BSSY B0, `(.L_x_519) ;  /* 0x000001f000007945 */ /* 0x000fd80003800000 */
[----:B------:R-:W-:Y:S05]  /*1ed0*/  @P0 BRA `(.L_x_520) ;  /* 0x000001d000000947 */ /* 0x000fea0003800000 */
[----:B------:R-:W-:Y:S01]  /*1ee0*/  ISETP.GE.AND P3, PT, R208, c[0x0][0x220], PT ;  /* 0x00008800d0007a0c */ /* 0x000fe20003f66270 */
[----:B-1----:R-:W-:Y:S01]  /*1ef0*/  IMAD.MOV.U32 R12, RZ, RZ, c[0x0][0x198] ;  /* 0x00006600ff0c7624 */ /* 0x002fe200078e00ff */
[----:B------:R-:W-:Y:S01]  /*1f00*/  ISETP.GE.AND P2, PT, R201, c[0x0][0x220], PT ;  /* 0x00008800c9007a0c */ /* 0x000fe20003f46270 */
[----:B------:R-:W-:-:S03]  /*1f10*/  IMAD.MOV.U32 R17, RZ, RZ, c[0x0][0x19c] ;  /* 0x00006700ff117624 */ /* 0x000fc600078e00ff */
[----:B------:R-:W-:-:S04]  /*1f20*/  LEA R13, P0, R12, R18, 0x5 ;  /* 0x000000120c0d7211 */ /* 0x000fc800078028ff */
[----:B------:R-:W-:Y:S02]  /*1f30*/  LEA.HI.X R12, R12, R21, R17, 0x5, P0 ;  /* 0x000000150c0c7211 */ /* 0x000fe400000f2c11 */
        /* <DEDUP_REMOVED lines=23> */
.L_x_520:
[----:B------:R-:W-:Y:S05]  /*20b0*/  BSYNC B0 ;  /* 0x0000000000007941 */ /* 0x000fea0003800000 */
.L_x_519:
[----:B------:R-:W-:Y:S01]  /*20c0*/  ISETP.GE.AND P0, PT, R9, UR6, PT ;  /* 0x0000000609007c0c */ /* 0x000fe2000bf06270 */
[----:B------:R-:W-:-:S12]  /*20d0*/  BSSY B0, `(.L_x_521) ;  /* 0x0000021000007945 */ /* 0x000fd80003800000 */
[----:B------:R-:W-:Y:S05]  /*20e0*/  @P0 BRA `(.L_x_522) ;  /* 0x000001f000000947 */ /* 0x000fea0003800000 */
[----:B------:R-:W-:Y:S01]  /*20f0*/  ISETP.GE.AND P3, PT, R208, c[0x0][0x220], PT ;  /* 0x00008800d0007a0c */ /* 0x000fe20003f66270 */
[----:B-1----:R-:W-:Y:S01]  /*2100*/  IMAD.MOV.U32 R12, RZ, RZ, c[0x0][0x198] ;  /* 0x00006600ff0c7624 */ /* 0x002fe200078e00ff */
[----:B------:R-:W-:Y:S01]  /*2110*/  ISETP.GE.AND P2, PT, R201, c[0x0][0x220], PT ;  /* 0x00008800c9007a0c */ /* 0x000fe20003f46270 */
[----:B------:R-:W-:Y:S01]  /*2120*/  IMAD.MOV.U32 R20, RZ, RZ, R18 ;  /* 0x000000ffff147224 */ /* 0x000fe200078e0012 */
[----:B------:R-:W-:Y:S01]  /*2130*/  ULDC UR4, c[0x0][0x19c] ;  /* 0x0000670000047ab9 */ /* 0x000fe20000000800 */
[----:B------:R-:W-:Y:S01]  /*2140*/  ISETP.GE.AND P0, PT, R200, c[0x0][0x220], PT ;  /* 0x00008800c8007a0c */ /* 0x000fe20003f06270 */
[----:B------:R-:W-:Y:S01]  /*2150*/  UIMAD UR4, UR4, 0x30, URZ ;  /* 0x00000030040478a4 */ /* 0x000fe2000f8e023f */
[----:B------:R-:W-:-:S05]  /*2160*/  IMAD.WIDE.U32 R20, R12, 0x30, R20 ;  /* 0x000000300c147825 */ /* 0x000fca00078e0014 */
[----:B------:R-:W-:Y:S01]  /*2170*/  IADD3 R12, R21, UR4, RZ ;  /* 0x00000004150c7c10 */ /* 0x000fe2000fffe0ff */
        /* <DEDUP_REMOVED lines=22> */
.L_x_522:
[----:B------:R-:W-:Y:S05]  /*22e0*/  BSYNC B0 ;  /* 0x0000000000007941 */ /* 0x000fea0003800000 */
.L_x_521:
[----:B------:R-:W0:Y:S01]  /*22f0*/  LDGDEPBAR ;  /* 0x00000000000079af */ /* 0x000e220000000000 */
[----:B------:R-:W-:Y:S01]  /*2300*/  ISETP.GE.AND P1, PT, R14, UR6, PT ;  /* 0x000000060e007c0c */ /* 0x000fe2000bf26270 */
[----:B------:R-:W-:Y:S01]  /*2310*/  ULDC.64 UR4, c[0x0][0x1a0] ;  /* 0x0000680000047ab9 */ /* 0x000fe20000000a00 */
[----:B------:R-:W-:Y:S01]  /*2320*/  BSSY B0, `(.L_x_523) ;  /* 0x0000029000007945 */ /* 0x000fe20003800000 */
[----:B------:R-:W-:Y:S02]  /*2330*/  UIMAD.WIDE.U32 UR24, UR12, UR4, URZ ;  /* 0x000000040c1872a5 */ /* 0x000fe4000f8e003f */
[----:B------:R-:W-:-:S04]  /*2340*/  UIMAD UR4, UR7, UR4, URZ ;  /* 0x00000004070472a4 */ /* 0x000fc8000f8e023f */
[----:B------:R-:W-:Y:S01]  /*2350*/  UIMAD UR4, UR12, UR5, UR4 ;  /* 0x000000050c0472a4 */ /* 0x000fe2000f8e0204 */
[----:B-1----:R-:W-:Y:S02]  /*2360*/  IMAD.U32 R16, RZ, RZ, UR24 ;  /* 0x00000018ff107e24 */ /* 0x002fe4000f8e00ff */
[----:B------:R-:W-:Y:S01]  /*2370*/  IMAD.U32 R17, RZ, RZ, UR25 ;  /* 0x00000019ff117e24 */ /* 0x000fe2000f8e00ff */
[----:B------:R-:W-:Y:S02]  /*2380*/  UIADD3 UR4, UR25, UR4, URZ ;  /* 0x0000000419047290 */ /* 0x000fe4000fffe03f */
[----:B------:R-:W-:-:S04]  /*2390*/  LEA R12, P0, R16, R202, 0x6 ;  /* 0x000000ca100c7211 */ /* 0x000fc800078030ff */
[----:B------:R-:W-:Y:S01]  /*23a0*/  IMAD.U32 R13, RZ, RZ, UR4 ;  /* 0x00000004ff0d7e24 */ /* 0x000fe2000f8e00ff */
[----:B------:R-:W-:-:S04]  /*23b0*/  DEPBAR.LE SB0, 0x0 ;  /* 0x000080000000791a */ /* 0x000fc80000000000 */
[----:B------:R-:W-:Y:S01]  /*23c0*/  BAR.SYNC.DEFER_BLOCKING 0x0 ;  /* 0x0000000000007b1d */ /* 0x000fe20000010000 */
[----:B------:R-:W-:-:S05]  /*23d0*/  LEA.HI.X R13, R16, R198, R13, 0x6, P0 ;  /* 0x000000c6100d7211 */ /* 0x000fca00000f340d */
        /* <DEDUP_REMOVED lines=29> */
.L_x_524:
[----:B------:R-:W-:Y:S05]  /*25b0*/  BSYNC B0 ;  /* 0x0000000000007941 */ /* 0x000fea0003800000 */
.L_x_523:
[----:B------:R-:W-:Y:S01]  /*25c0*/  ISETP.GE.AND P0, PT, R11, UR6, PT ;  /* 0x000000060b007c0c */ /* 0x000fe2000bf06270 */
[----:B------:R-:W-:-:S12]  /*25d0*/  BSSY B0, `(.L_x_525) ;  /* 0x0000022000007945 */ /* 0x000fd80003800000 */
        /* <DEDUP_REMOVED lines=33> */
.L_x_526:
[----:B------:R-:W-:Y:S05]  /*27f0*/  BSYNC B0 ;  /* 0x0000000000007941 */ /* 0x000fea0003800000 */
.L_x_525:
[----:B------:R-:W-:Y:S01]  /*2800*/  ISETP.GE.AND P0, PT, R10, UR6, PT ;  /* 0x000000060a007c0c */ /* 0x000fe2000bf06270 */
[----:B------:R-:W-:-:S12]  /*2810*/  BSSY B0, `(.L_x_527) ;  /* 0x0000022000007945 */ /* 0x000fd80003800000 */
[----:B------:R4:W-:Y:S04]  /*2820*/  @P0 STS.128 [R199+0xd000], RZ ;  /* 0x00d000ffc7000388 */ /* 0x0009e80000000c00 */
[----:B------:R4:W-:Y:S04]  /*2830*/  @P0 STS.128 [R199+0xf000], RZ ;  /* 0x00f000ffc7000388 */ /* 0x0009e80000000c00 */
[----:B------:R4:W-:Y:S01]  /*2840*/  @P0 STS.128 [R199+0x11000], RZ ;  /* 0x011000ffc7000388 */ /* 0x0009e20000000c00 */
[----:B------:R-:W-:Y:S05]  /*2850*/  @P0 BRA `(.L_x_528) ;  /* 0x000001d000000947 */ /* 0x000fea0003800000 */
[----:B------:R-:W-:Y:S01]  /*2860*/  ISETP.GE.AND P3, PT, R208, c[0x0][0x220], PT ;  /* 0x00008800d0007a0c */ /* 0x000fe20003f66270 */
[----:B------:R-:W-:Y:S01]  /*2870*/  IMAD.MOV.U32 R11, RZ, RZ, c[0x0][0x1a0] ;  /* 0x00006800ff0b7624 */ /* 0x000fe200078e00ff */
[----:B------:R-:W-:Y:S01]  /*2880*/  ISETP.GE.AND P2, PT, R201, c[0x0][0x220], PT ;  /* 0x00008800c9007a0c */ /* 0x000fe20003f46270 */
[----:B------:R-:W-:-:S03]  /*2890*/  IMAD.MOV.U32 R10, RZ, RZ, c[0x0][0x1a4] ;  /* 0x00006900ff0a7624 */ /* 0x000fc600078e00ff */
[----:B------:R-:W-:-:S04]  /*28a0*/  LEA R8, P0, R11, R12, 0x5 ;  /* 0x0000000c0b087211 */ /* 0x000fc800078028ff */
[----:B------:R-:W-:Y:S02]  /*28b0*/  LEA.HI.X R11, R11, R13, R10, 0x5, P0 ;  /* 0x0000000d0b0b7211 */ /* 0x000fe400000f2c0a */
[----:B------:R-:W-:Y:S01]  /*28c0*/  ISETP.GE.AND P0, PT, R200, c[0x0][0x220], PT ;  /* 0x00008800c8007a0c */ /* 0x000fe20003f06270 */
[----:B------:R1:W-:Y:S01]  /*28d0*/  @P3 STS.128 [R199+0xd000], RZ ;  /* 0x00d000ffc7003388 */ /* 0x0003e20000000c00 */
[C---:B--2---:R-:W-:Y:S02]  /*28e0*/  @!P3 LEA R18, P4, R8.reuse, c[0x0][0x170], 0x1 ;  /* 0x00005c000812ba11 */ /* 0x044fe400078808ff */
        /* <DEDUP_REMOVED lines=20> */
.L_x_528:
[----:B------:R-:W-:Y:S05]  /*2a30*/  BSYNC B0 ;  /* 0x0000000000007941 */ /* 0x000fea0003800000 */
.L_x_527:
        /* <DEDUP_REMOVED lines=9> */
[----:B------:R-:W-:Y:S01]  /*2ad0*/  ULDC UR4, c[0x0][0x1a4] ;  /* 0x0000690000047ab9 */ /* 0x000fe20000000800 */
[----:B------:R-:W-:Y:S01]  /*2ae0*/  ISETP.GE.AND P0, PT, R200, c[0x0][0x220], PT ;  /* 0x00008800c8007a0c */ /* 0x000fe20003f06270 */
[----:B------:R-:W-:Y:S01]  /*2af0*/  UIMAD UR4, UR4, 0x30, URZ ;  /* 0x00000030040478a4 */ /* 0x000fe2000f8e023f */
[----:B------:R-:W-:-:S05]  /*2b00*/  IMAD.WIDE.U32 R12, R9, 0x30, R12 ;  /* 0x00000030090c7825 */ /* 0x000fca00078e000c */
[----:B------:R-:W-:Y:S02]  /*2b10*/  IADD3 R8, R13, UR4, RZ ;  /* 0x000000040d087c10 */ /* 0x000fe4000fffe0ff */
[C---:B-12---:R-:W-:Y:S01]  /*2b20*/  @!P3 LEA R16, P4, R12.reuse, c[0x0][0x170], 0x1 ;  /* 0x00005c000c10ba11 */ /* 0x046fe200078808ff */
        /* <DEDUP_REMOVED lines=21> */
.L_x_530:
[----:B------:R-:W-:Y:S05]  /*2c80*/  BSYNC B0 ;  /* 0x0000000000007941 */ /* 0x000fea0003800000 */
.L_x_529:
[C---:B------:R-:W-:Y:S01]  /*2c90*/  IMAD.SHL.U32 R8, R3.reuse, 0x40, RZ ;  /* 0x0000004003087824 */ /* 0x040fe200078e00ff */
[----:B------:R-:W-:Y:S01]  /*2ca0*/  R2P PR, R3, 0x6 ;  /* 0x0000000603007804 */ /* 0x000fe20000000000 */
[----:B------:R-:W-:Y:S01]  /*2cb0*/  IMAD.SHL.U32 R14, R14, 0x8, RZ ;  /* 0x000000080e0e7824 */ /* 0x000fe200078e00ff */
[----:B------:R-:W0:Y:S01]  /*2cc0*/  LDGDEPBAR ;  /* 0x00000000000079af */ /* 0x000e220000000000 */
[----:B------:R-:W-:Y:S01]  /*2cd0*/  IMAD R197, R81, 0x400, R4 ;  /* 0x0000040051c57824 */ /* 0x000fe200078e0204 */
[----:B------:R-:W-:Y:S01]  /*2ce0*/  LOP3.LUT R9, R8, 0x1c0, RZ, 0xc0, !PT ;  /* 0x000001c008097812 */ /* 0x000fe200078ec0ff */
[----:B------:R-:W-:Y:S01]  /*2cf0*/  IMAD.SHL.U32 R80, R80, 0x2, RZ ;  /* 0x0000000250507824 */ /* 0x000fe200078e00ff */
[----:B------:R-:W-:Y:S01]  /*2d00*/  UISETP.GE.AND UP0, UPT, UR15, 0x41, UPT ;  /* 0x000000410f00788c */ /* 0x000fe2000bf06270 */
[----:B------:R-:W-:Y:S01]  /*2d10*/  IMAD.SHL.U32 R197, R197, 0x2, RZ ;  /* 0x00000002c5c57824 */ /* 0x000fe200078e00ff */
[----:B------:R-:W-:Y:S02]  /*2d20*/  LOP3.LUT R14, R9, 0x8, R14, 0xf8, !PT ;  /* 0x00000008090e7812 */ /* 0x000fe400078ef80e */
[----:B------:R-:W-:Y:S01]  /*2d30*/  SHF.R.U32.HI R9, RZ, 0x3, R9 ;  /* 0x00000003ff097819 */ /* 0x000fe20000011609 */
[--C-:B------:R-:W-:Y:S01]  /*2d40*/  IMAD R195, R2, 0x2, R197.reuse ;  /* 0x0000000202c37824 */ /* 0x100fe200078e02c5 */
[----:B------:R-:W-:Y:S01]  /*2d50*/  LDSM.16.M88.4 R48, [R197] ;  /* 0x00000000c530783b */ /* 0x000fe20000000200 */
[----:B------:R-:W-:Y:S01]  /*2d60*/  IMAD R193, R0, 0x2, R197 ;  /* 0x0000000200c17824 */ /* 0x000fe200078e02c5 */
[----:B------:R-:W-:Y:S01]  /*2d70*/  LOP3.LUT R9, R14, R9, RZ, 0x3c, !PT ;  /* 0x000000090e097212 */ /* 0x000fe200078e3cff */
[----:B------:R-:W-:Y:S01]  /*2d80*/  IMAD R192, R0, 0x2, R195 ;  /* 0x0000000200c07824 */ /* 0x000fe200078e02c3 */
[----:B------:R-:W-:Y:S03]  /*2d90*/  LDSM.16.M88.4 R76, [R197+0x2000] ;  /* 0x00200000c54c783b */ /* 0x000fe60000000200 */
[----:B------:R-:W-:Y:S01]  /*2da0*/  IMAD R196, R196, 0x200, R9 ;  /* 0x00000200c4c47824 */ /* 0x000fe200078e0209 */
[----:B------:R-:W-:Y:S03]  /*2db0*/  LDSM.16.M88.4 R52, [R193] ;  /* 0x00000000c134783b */ /* 0x000fe60000000200 */
[----:B------:R-:W-:Y:S01]  /*2dc0*/  IMAD.SHL.U32 R196, R196, 0x2, RZ ;  /* 0x00000002c4c47824 */ /* 0x000fe200078e00ff */
[----:B-12---:R-:W-:Y:S04]  /*2dd0*/  LDSM.16.M88.4 R8, [R195] ;  /* 0x00000000c308783b */ /* 0x006fe80000000200 */
[----:B------:R-:W1:Y:S01]  /*2de0*/  LDSM.16.M88.4 R24, [R196+0x6000] ;  /* 0x00600000c418783b */ /* 0x000e620000000200 */
[----:B------:R-:W-:-:S02]  /*2df0*/  IADD3 R3, R196, 0x6000, RZ ;  /* 0x00006000c4037810 */ /* 0x000fc40007ffe0ff */
[----:B------:R-:W-:Y:S01]  /*2e00*/  IADD3 R194, R196, 0x6020, RZ ;  /* 0x00006020c4c27810 */ /* 0x000fe20007ffe0ff */
[----:B------:R-:W2:Y:S01]  /*2e10*/  LDSM.16.M88.4 R16, [R196+0x6800] ;  /* 0x00680000c410783b */ /* 0x000ea20000000200 */
[----:B------:R-:W-:Y:S01]  /*2e20*/  @P1 IADD3 R194, R3, -0x20, RZ ;  /* 0xffffffe003c21810 */ /* 0x000fe20007ffe0ff */
[----:B------:R-:W-:Y:S02]  /*2e30*/  IMAD.MOV.U32 R3, RZ, RZ, 0x40 ;  /* 0x00000040ff037424 */ /* 0x000fe400078e00ff */
[----:B------:R-:W5:Y:S01]  /*2e40*/  LDSM.16.M88.4 R60, [R196+0x7000] ;  /* 0x00700000c43c783b */ /* 0x000f620000000200 */
[C---:B------:R-:W-:Y:S02]  /*2e50*/  IADD3 R186, R194.reuse, 0x800, RZ ;  /* 0x00000800c2ba7810 */ /* 0x040fe40007ffe0ff */
[----:B------:R-:W-:Y:S01]  /*2e60*/  SEL R3, R3, 0xffffffc0, !P2 ;  /* 0xffffffc003037807 */ /* 0x000fe20005000000 */
[----:B------:R-:W3:Y:S01]  /*2e70*/  LDSM.16.M88.4 R32, [R196+0x7800] ;  /* 0x00780000c420783b */ /* 0x000ee20000000200 */
[----:B------:R-:W-:-:S02]  /*2e80*/  IADD3 R185, R194, 0x1000, RZ ;  /* 0x00001000c2b97810 */ /* 0x000fc40007ffe0ff */
[----:B------:R-:W-:Y:S01]  /*2e90*/  IADD3 R184, R194, 0x1800, RZ ;  /* 0x00001800c2b87810 */ /* 0x000fe20007ffe0ff */
[----:B------:R-:W4:Y:S01]  /*2ea0*/  LDSM.16.M88.4 R36, [R194] ;  /* 0x00000000c224783b */ /* 0x000f220000000200 */
[----:B------:R-:W-:Y:S01]  /*2eb0*/  IMAD.IADD R190, R196, 0x1, R3 ;  /* 0x00000001c4be7824 */ /* 0x000fe200078e0203 */
[----:B------:R-:W-:Y:S01]  /*2ec0*/  IADD3 R182, R194, 0x2000, RZ ;  /* 0x00002000c2b67810 */ /* 0x000fe20007ffe0ff */
[----:B------:R-:W-:Y:S01]  /*2ed0*/  IMAD.IADD R183, R3, 0x1, R194 ;  /* 0x0000000103b77824 */ /* 0x000fe200078e02c2 */
[----:B------:R-:W3:Y:S01]  /*2ee0*/  LDSM.16.M88.4 R12, [R194+0x800] ;  /* 0x00080000c20c783b */ /* 0x000ee20000000200 */
[----:B------:R-:W-:Y:S02]  /*2ef0*/  LOP3.LUT R3, R80, 0x6, RZ, 0xc0, !PT ;  /* 0x0000000650037812 */ /* 0x000fe400078ec0ff */
[C---:B------:R-:W-:Y:S01]  /*2f00*/  IADD3 R181, R194.reuse, 0x2800, RZ ;  /* 0x00002800c2b57810 */ /* 0x040fe20007ffe0ff */
[----:B------:R-:W3:Y:S01]  /*2f10*/  LDSM.16.M88.4 R40, [R194+0x1000] ;  /* 0x00100000c228783b */ /* 0x000ee20000000200 */
[----:B------:R-:W-:-:S02]  /*2f20*/  IADD3 R180, R194, 0x3000, RZ ;  /* 0x00003000c2b47810 */ /* 0x000fc40007ffe0ff */
[C---:B------:R-:W-:Y:S01]  /*2f30*/  IADD3 R179, R194.reuse, 0x3800, RZ ;  /* 0x00003800c2b37810 */ /* 0x040fe20007ffe0ff */
[----:B------:R-:W-:Y:S01]  /*2f40*/  LDSM.16.M88.4 R72, [R190+0x6800] ;  /* 0x00680000be48783b */ /* 0x000fe20000000200 */
[C---:B------:R-:W-:Y:S02]  /*2f50*/  IADD3 R178, R194.reuse, 0x4000, RZ ;  /* 0x00004000c2b27810 */ /* 0x040fe40007ffe0ff */
[C---:B------:R-:W-:Y:S01]  /*2f60*/  IADD3 R177, R194.reuse, 0x4800, RZ ;  /* 0x00004800c2b17810 */ /* 0x040fe20007ffe0ff */
[----:B------:R-:W-:Y:S01]  /*2f70*/  LDSM.16.M88.4 R68, [R190+0x7800] ;  /* 0x00780000be44783b */ /* 0x000fe20000000200 */
[C---:B------:R-:W-:Y:S02]  /*2f80*/  IADD3 R176, R194.reuse, 0x5000, RZ ;  /* 0x00005000c2b07810 */ /* 0x040fe40007ffe0ff */
[----:B------:R-:W-:Y:S01]  /*2f90*/  IADD3 R135, R194, 0x5800, RZ ;  /* 0x00005800c2877810 */ /* 0x000fe20007ffe0ff */
[----:B------:R-:W-:Y:S01]  /*2fa0*/  LDSM.16.M88.4 R44, [R183+0x800] ;  /* 0x00080000b72c783b */ /* 0x000fe20000000200 */
[C---:B-1----:R-:W-:Y:S08]  /*2fb0*/  HMMA.16816.F32.BF16 R28, R48.reuse, R24, RZ ;  /* 0x00000018301c723c */ /* 0x042ff000000418ff */
[C---:B------:R-:W-:Y:S08]  /*2fc0*/  HMMA.16816.F32.BF16 R24, R48.reuse, R26, RZ ;  /* 0x0000001a3018723c */ /* 0x040ff000000418ff */
[C---:B--2---:R-:W-:Y:S08]  /*2fd0*/  HMMA.16816.F32.BF16 R20, R48.reuse, R16, RZ ;  /* 0x000000103014723c */ /* 0x044ff000000418ff */
[C---:B-----5:R-:W-:Y:S08]  /*2fe0*/  HMMA.16816.F32.BF16 R64, R48.reuse, R60, RZ ;  /* 0x0000003c3040723c */ /* 0x060ff000000418ff */
[C---:B------:R-:W-:Y:S08]  /*2ff0*/  HMMA.16816.F32.BF16 R16, R48.reuse, R18, RZ ;  /* 0x000000123010723c */ /* 0x040ff000000418ff */
[C---:B------:R-:W-:Y:S08]  /*3000*/  HMMA.16816.F32.BF16 R60, R48.reuse, R62, RZ ;  /* 0x0000003e303c723c */ /* 0x040ff000000418ff */
[C---:B---3--:R-:W-:Y:S08]  /*3010*/  HMMA.16816.F32.BF16 R56, R48.reuse, R32, RZ ;  /* 0x000000203038723c */ /* 0x048ff000000418ff */
[----:B------:R-:W-:Y:S01]  /*3020*/  HMMA.16816.F32.BF16 R48, R48, R34, RZ ;  /* 0x000000223030723c */ /* 0x000fe200000418ff */
[----:B------:R-:W1:Y:S07]  /*3030*/  LDSM.16.M88.4 R32, [R194+0x1800] ;  /* 0x00180000c220783b */ /* 0x000e6e0000000200 */
[C---:B----4-:R-:W-:Y:S08]  /*3040*/  HMMA.16816.F32.BF16 R28, R8.reuse, R36, R28 ;  /* 0x00000024081c723c */ /* 0x050ff0000004181c */
        /* <DEDUP_REMOVED lines=86> */
[C---:B---3--:R-:W-:Y:S08]  /*35b0*/  HMMA.16816.F32.BF16 R76, R48.reuse, R44, R76 ;  /* 0x0000002c304c723c */ /* 0x048ff0000004184c */
[----:B------:R-:W-:Y:S01]  /*35c0*/  HMMA.16816.F32.BF16 R52, R48, R46, R52 ;  /* 0x0000002e3034723c */ /* 0x000fe20000041834 */
[----:B------:R-:W2:Y:S04]  /*35d0*/  LDSM.16.M88.4 R44, [R194+0x5000] ;  /* 0x00500000c22c783b */ /* 0x000ea80000000200 */
[----:B------:R-:W3:Y:S03]  /*35e0*/  LDSM.16.M88.4 R48, [R194+0x5800] ;  /* 0x00580000c230783b */ /* 0x000ee60000000200 */
[C---:B----4-:R-:W-:Y:S08]  /*35f0*/  HMMA.16816.F32.BF16 R20, R72.reuse, R56, R20 ;  /* 0x000000384814723c */ /* 0x050ff00000041814 */
[C---:B------:R-:W-:Y:S01]  /*3600*/  HMMA.16816.F32.BF16 R16, R72.reuse, R58, R16 ;  /* 0x0000003a4810723c */ /* 0x040fe20000041810 */
[----:B------:R-:W-:Y:S07]  /*3610*/  LDSM.16.M88.4 R56, [R193+0x4000] ;  /* 0x00400000c138783b */ /* 0x000fee0000000200 */
[C---:B-----5:R-:W-:Y:S08]  /*3620*/  HMMA.16816.F32.BF16 R64, R72.reuse, R12, R64 ;  /* 0x0000000c4840723c */ /* 0x060ff00000041840 */
[C---:B------:R-:W-:Y:S01]  /*3630*/  HMMA.16816.F32.BF16 R60, R72.reuse, R14, R60 ;  /* 0x0000000e483c723c */ /* 0x040fe2000004183c */
[----:B------:R-:W-:Y:S07]  /*3640*/  LDSM.16.M88.4 R12, [R190+0xa000] ;  /* 0x00a00000be0c783b */ /* 0x000fee0000000200 */
[C---:B------:R-:W-:Y:S08]  /*3650*/  HMMA.16816.F32.BF16 R28, R72.reuse, R68, R28 ;  /* 0x00000044481c723c */ /* 0x040ff0000004181c */
[----:B------:R-:W-:Y:S01]  /*3660*/  HMMA.16816.F32.BF16 R24, R72, R70, R24 ;  /* 0x000000464818723c */ /* 0x000fe20000041818 */
[----:B------:R-:W-:Y:S07]  /*3670*/  LDSM.16.M88.4 R68, [R192+0x4000] ;  /* 0x00400000c044783b */ /* 0x000fee0000000200 */
[C---:B-1----:R-:W-:Y:S08]  /*3680*/  HMMA.16816.F32.BF16 R20, R40.reuse, R8, R20 ;  /* 0x000000082814723c */ /* 0x042ff00000041814 */
[----:B------:R-:W-:Y:S01]  /*3690*/  HMMA.16816.F32.BF16 R16, R40, R10, R16 ;  /* 0x0000000a2810723c */ /* 0x000fe20000041810 */
[----:B------:R-:W1:Y:S07]  /*36a0*/  LDSM.16.M88.4 R8, [R190+0xb000] ;  /* 0x00b00000be08783b */ /* 0x000e6e0000000200 */
[----:B------:R-:W-:Y:S08]  /*36b0*/  HMMA.16816.F32.BF16 R52, R72, R34, R52 ;  /* 0x000000224834723c */ /* 0x000ff00000041834 */
[C---:B--2---:R-:W-:Y:S08]  /*36c0*/  HMMA.16816.F32.BF16 R64, R40.reuse, R44, R64 ;  /* 0x0000002c2840723c */ /* 0x044ff00000041840 */
[C---:B------:R-:W-:Y:S01]  /*36d0*/  HMMA.16816.F32.BF16 R60, R40.reuse, R46, R60 ;  /* 0x0000002e283c723c */ /* 0x040fe2000004183c */
[----:B------:R-:W-:Y:S07]  /*36e0*/  LDSM.16.M88.4 R44, [R183+0x4000] ;  /* 0x00400000b72c783b */ /* 0x000fee0000000200 */
[C---:B------:R-:W-:Y:S08]  /*36f0*/  HMMA.16816.F32.BF16 R28, R40.reuse, R36, R28 ;  /* 0x00000024281c723c */ /* 0x040ff0000004181c */
[----:B------:R-:W-:Y:S01]  /*3700*/  HMMA.16816.F32.BF16 R24, R40, R38, R24 ;  /* 0x000000262818723c */ /* 0x000fe20000041818 */
[----:B------:R-:W2:Y:S07]  /*3710*/  LDSM.16.M88.4 R36, [R190+0xb800] ;  /* 0x00b80000be24783b */ /* 0x000eae0000000200 */
[----:B------:R-:W-:Y:S01]  /*3720*/  HMMA.16816.F32.BF16 R76, R72, R32, R76 ;  /* 0x00000020484c723c */ /* 0x000fe2000004184c */
[----:B------:R-:W4:Y:S07]  /*3730*/  LDSM.16.M88.4 R32, [R190+0xa800] ;  /* 0x00a80000be20783b */ /* 0x000f2e0000000200 */
[----:B---3--:R-:W-:Y:S08]  /*3740*/  HMMA.16816.F32.BF16 R52, R40, R50, R52 ;  /* 0x000000322834723c */ /* 0x008ff00000041834 */
[C---:B-1----:R-:W-:Y:S08]  /*3750*/  HMMA.16816.F32.BF16 R64, R56.reuse, R8, R64 ;  /* 0x000000083840723c */ /* 0x042ff00000041840 */
[C---:B------:R-:W-:Y:S01]  /*3760*/  HMMA.16816.F32.BF16 R60, R56.reuse, R10, R60 ;  /* 0x0000000a383c723c */ /* 0x040fe2000004183c */
[----:B------:R-:W1:Y:S07]  /*3770*/  LDSM.16.M88.4 R8, [R183+0x5000] ;  /* 0x00500000b708783b */ /* 0x000e6e0000000200 */
[C---:B------:R-:W-:Y:S08]  /*3780*/  HMMA.16816.F32.BF16 R28, R56.reuse, R12, R28 ;  /* 0x0000000c381c723c */ /* 0x040ff0000004181c */
[----:B------:R-:W-:Y:S01]  /*3790*/  HMMA.16816.F32.BF16 R24, R56, R14, R24 ;  /* 0x0000000e3818723c */ /* 0x000fe20000041818 */
[----:B------:R-:W3:Y:S07]  /*37a0*/  LDSM.16.M88.4 R12, [R183+0x5800] ;  /* 0x00580000b70c783b */ /* 0x000eee0000000200 */
[----:B------:R-:W-:Y:S01]  /*37b0*/  HMMA.16816.F32.BF16 R76, R40, R48, R76 ;  /* 0x00000030284c723c */ /* 0x000fe2000004184c */
[----:B------:R-:W5:Y:S01]  /*37c0*/  LDSM.16.M88.4 R40, [R183+0x4800] ;  /* 0x00480000b728783b */ /* 0x000f620000000200 */
[----:B------:R-:W-:-:S06]  /*37d0*/  DEPBAR.LE SB0, 0x0 ;  /* 0x000080000000791a */ /* 0x000fcc0000000000 */
[C---:B--2---:R-:W-:Y:S08]  /*37e0*/  HMMA.16816.F32.BF16 R52, R56.reuse, R38, R52 ;  /* 0x000000263834723c */ /* 0x044ff00000041834 */
[----:B----4-:R-:W-:Y:S07]  /*37f0*/  HMMA.16816.F32.BF16 R20, R56, R32, R20 ;  /* 0x000000203814723c */ /* 0x010fee0000041814 */
[----:B------:R-:W-:Y:S01]  /*3800*/  IMAD.U32 R32, RZ, RZ, UR12 ;  /* 0x0000000cff207e24 */ /* 0x000fe2000f8e00ff */
[----:B------:R-:W-:Y:S03]  /*3810*/  HMMA.16816.F32.BF16 R28, R68, R44, R28 ;  /* 0x0000002c441c723c */ /* 0x000fe6000004181c */
[----:B------:R-:W-:-:S05]  /*3820*/  IMAD R32, R32, 0x40, R3 ;  /* 0x0000004020207824 */ /* 0x000fca00078e0203 */
[----:B------:R-:W-:Y:S01]  /*3830*/  HMMA.16816.F32.BF16 R16, R56, R34, R16 ;  /* 0x000000223810723c */ /* 0x000fe20000041810 */
[C---:B------:R-:W-:Y:S02]  /*3840*/  IADD3 R3, R32.reuse, 0x10, RZ ;  /* 0x0000001020037810 */ /* 0x040fe40007ffe0ff */
[C---:B------:R-:W-:Y:S02]  /*3850*/  ISETP.GE.AND P1, PT, R32.reuse, UR15, PT ;  /* 0x0000000f20007c0c */ /* 0x040fe4000bf26270 */
[----:B------:R-:W-:Y:S02]  /*3860*/  ISETP.GE.AND P4, PT, R3, UR15, PT ;  /* 0x0000000f03007c0c */ /* 0x000fe4000bf86270 */
[C---:B------:R-:W-:Y:S01]  /*3870*/  IADD3 R35, R32.reuse, 0x1, RZ ;  /* 0x0000000120237810 */ /* 0x040fe20007ffe0ff */
[----:B------:R-:W-:Y:S01]  /*3880*/  HMMA.16816.F32.BF16 R24, R68, R46, R24 ;  /* 0x0000002e4418723c */ /* 0x000fe20000041818 */
[----:B------:R-:W-:Y:S02]  /*3890*/  IADD3 R3, R32, 0x11, RZ ;  /* 0x0000001120037810 */ /* 0x000fe40007ffe0ff */
[----:B------:R-:W-:-:S02]  /*38a0*/  ISETP.GE.AND P0, PT, R35, UR15, PT ;  /* 0x0000000f23007c0c */ /* 0x000fc4000bf06270 */
[C---:B------:R-:W-:Y:S02]  /*38b0*/  IADD3 R34, R32.reuse, 0x8, RZ ;  /* 0x0000000820227810 */ /* 0x040fe40007ffe0ff */
[----:B------:R-:W-:Y:S01]  /*38c0*/  IADD3 R33, R32, 0x9, RZ ;  /* 0x0000000920217810 */ /* 0x000fe20007ffe0ff */
[----:B------:R-:W-:Y:S01]  /*38d0*/  HMMA.16816.F32.BF16 R76, R56, R36, R76 ;  /* 0x00000024384c723c */ /* 0x000fe2000004184c */
[----:B------:R-:W-:Y:S02]  /*38e0*/  ISETP.GE.AND P3, PT, R3, UR15, PT ;  /* 0x0000000f03007c0c */ /* 0x000fe4000bf66270 */
[----:B------:R-:W-:Y:S02]  /*38f0*/  FSEL R3, R28, -INF , !P1 ;  /* 0xff8000001c037808 */ /* 0x000fe40004800000 */
[----:B------:R-:W-:Y:S02]  /*3900*/  FSEL R28, R31, -INF , !P0 ;  /* 0xff8000001f1c7808 */ /* 0x000fe40004000000 */
[----:B------:R-:W-:Y:S01]  /*3910*/  ISETP.GE.AND P6, PT, R34, UR15, PT ;  /* 0x0000000f22007c0c */ /* 0x000fe2000bfc6270 */
[----:B-1----:R-:W-:Y:S01]  /*3920*/  HMMA.16816.F32.BF16 R64, R68, R8, R64 ;  /* 0x000000084440723c */ /* 0x002fe20000041840 */
[----:B------:R-:W-:-:S02]  /*3930*/  FSEL R31, R29, -INF , !P0 ;  /* 0xff8000001d1f7808 */ /* 0x000fc40004000000 */
[----:B------:R-:W-:Y:S02]  /*3940*/  ISETP.GE.AND P5, PT, R33, UR15, PT ;  /* 0x0000000f21007c0c */ /* 0x000fe4000bfa6270 */
[C---:B------:R-:W-:Y:S02]  /*3950*/  IADD3 R34, R32.reuse, 0x18, RZ ;  /* 0x0000001820227810 */ /* 0x040fe40007ffe0ff */
[C---:B------:R-:W-:Y:S01]  /*3960*/  IADD3 R9, R32.reuse, 0x20, RZ ;  /* 0x0000002020097810 */ /* 0x040fe20007ffe0ff */
[----:B---3--:R-:W-:Y:S01]  /*3970*/  HMMA.16816.F32.BF16 R52, R68, R14, R52 ;  /* 0x0000000e4434723c */ /* 0x008fe20000041834 */
[C---:B------:R-:W-:Y:S02]  /*3980*/  IADD3 R8, R32.reuse, 0x21, RZ ;  /* 0x0000002120087810 */ /* 0x040fe40007ffe0ff */
[----:B------:R-:W-:Y:S02]  /*3990*/  ISETP.GE.AND P0, PT, R9, UR15, PT ;  /* 0x0000000f09007c0c */ /* 0x000fe4000bf06270 */
[----:B------:R-:W-:-:S02]  /*39a0*/  IADD3 R9, R32, 0x28, RZ ;  /* 0x0000002820097810 */ /* 0x000fc40007ffe0ff */
[----:B------:R-:W-:Y:S01]  /*39b0*/  FSEL R29, R24, -INF , !P6 ;  /* 0xff800000181d7808 */ /* 0x000fe20007000000 */
[C---:B-----5:R-:W-:Y:S01]  /*39c0*/  HMMA.16816.F32.BF16 R20, R68.reuse, R40, R20 ;  /* 0x000000284414723c */ /* 0x060fe20000041814 */
[----:B------:R-:W-:Y:S02]  /*39d0*/  FSEL R26, R26, -INF , !P6 ;  /* 0xff8000001a1a7808 */ /* 0x000fe40007000000 */
[----:B------:R-:W-:Y:S02]  /*39e0*/  FSEL R24, R27, -INF , !P5 ;  /* 0xff8000001b187808 */ /* 0x000fe40006800000 */
[----:B------:R-:W-:Y:S02]  /*39f0*/  FSEL R25, R25, -INF , !P5 ;  /* 0xff80000019197808 */ /* 0x000fe40006800000 */
[----:B------:R-:W-:Y:S01]  /*3a00*/  ISETP.GE.AND P6, PT, R8, UR15, PT ;  /* 0x0000000f08007c0c */ /* 0x000fe2000bfc6270 */
[----:B------:R-:W-:Y:S01]  /*3a10*/  HMMA.16816.F32.BF16 R16, R68, R42, R16 ;  /* 0x0000002a4410723c */ /* 0x000fe20000041810 */
[----:B------:R-:W-:-:S02]  /*3a20*/  ISETP.GE.AND P5, PT, R9, UR15, PT ;  /* 0x0000000f09007c0c */ /* 0x000fc4000bfa6270 */
[C---:B------:R-:W-:Y:S02]  /*3a30*/  IADD3 R33, R32.reuse, 0x19, RZ ;  /* 0x0000001920217810 */ /* 0x040fe40007ffe0ff */
[C---:B------:R-:W-:Y:S02]  /*3a40*/  IADD3 R8, R32.reuse, 0x29, RZ ;  /* 0x0000002920087810 */ /* 0x040fe40007ffe0ff */
[----:B------:R-:W-:Y:S01]  /*3a50*/  IADD3 R9, R32, 0x30, RZ ;  /* 0x0000003020097810 */ /* 0x000fe20007ffe0ff */
[----:B------:R-:W-:Y:S01]  /*3a60*/  HMMA.16816.F32.BF16 R60, R68, R10, R60 ;  /* 0x0000000a443c723c */ /* 0x000fe2000004183c */
[----:B------:R-:W-:Y:S02]  /*3a70*/  FSEL R172, R66, -INF , !P0 ;  /* 0xff80000042ac7808 */ /* 0x000fe40004000000 */
[----:B------:R-:W-:Y:S02]  /*3a80*/  FSEL R147, R64, -INF , !P0 ;  /* 0xff80000040937808 */ /* 0x000fe40004000000 */
[----:B------:R-:W-:-:S02]  /*3a90*/  ISETP.GE.AND P2, PT, R34, UR15, PT ;  /* 0x0000000f22007c0c */ /* 0x000fc4000bf46270 */
[----:B------:R-:W-:Y:S01]  /*3aa0*/  IADD3 R10, R32, 0x31, RZ ;  /* 0x00000031200a7810 */ /* 0x000fe20007ffe0ff */
[----:B------:R-:W-:Y:S01]  /*3ab0*/  HMMA.16816.F32.BF16 R76, R68, R12, R76 ;  /* 0x0000000c444c723c */ /* 0x000fe2000004184c */
[----:B------:R-:W-:Y:S02]  /*3ac0*/  FSEL R22, R22, -INF , !P4 ;  /* 0xff80000016167808 */ /* 0x000fe40006000000 */
[----:B------:R-:W-:Y:S02]  /*3ad0*/  FSEL R11, R20, -INF , !P4 ;  /* 0xff800000140b7808 */ /* 0x000fe40006000000 */
[----:B------:R-:W-:Y:S02]  /*3ae0*/  FSEL R30, R30, -INF , !P1 ;  /* 0xff8000001e1e7808 */ /* 0x000fe40004800000 */
[C---:B------:R-:W-:Y:S02]  /*3af0*/  IADD3 R12, R32.reuse, 0x38, RZ ;  /* 0x00000038200c7810 */ /* 0x040fe40007ffe0ff */
[----:B------:R-:W-:-:S02]  /*3b00*/  IADD3 R32, R32, 0x39, RZ ;  /* 0x0000003920207810 */ /* 0x000fc40007ffe0ff */
[----:B------:R-:W-:Y:S02]  /*3b10*/  ISETP.GE.AND P4, PT, R8, UR15, PT ;  /* 0x0000000f08007c0c */ /* 0x000fe4000bf86270 */
[----:B------:R-:W-:Y:S02]  /*3b20*/  ISETP.GE.AND P0, PT, R32, UR15, PT ;  /* 0x0000000f20007c0c */ /* 0x000fe4000bf06270 */
[----:B------:R-:W-:Y:S02]  /*3b30*/  ISETP.GE.AND P1, PT, R33, UR15, PT ;  /* 0x0000000f21007c0c */ /* 0x000fe4000bf26270 */
[----:B------:R-:W-:Y:S02]  /*3b40*/  FSEL R168, R55, -INF , !P0 ;  /* 0xff80000037a87808 */ /* 0x000fe40004000000 */
[----:B------:R-:W-:Y:S02]  /*3b50*/  FSEL R211, R53, -INF , !P0 ;  /* 0xff80000035d37808 */ /* 0x000fe40004000000 */
[----:B------:R-:W-:-:S02]  /*3b60*/  PLOP3.LUT P0, PT, PT, PT, UP0, 0x80, 0x0 ;  /* 0x000000000000781c */ /* 0x000fc40003f0f008 */
[----:B------:R-:W-:Y:S02]  /*3b70*/  FSEL R8, R23, -INF , !P3 ;  /* 0xff80000017087808 */ /* 0x000fe40005800000 */
[----:B------:R-:W-:Y:S02]  /*3b80*/  FSEL R21, R21, -INF , !P3 ;  /* 0xff80000015157808 */ /* 0x000fe40005800000 */
[----:B------:R-:W-:Y:S02]  /*3b90*/  ISETP.GE.AND P3, PT, R9, UR15, PT ;  /* 0x0000000f09007c0c */ /* 0x000fe4000bf66270 */
[----:B------:R-:W-:Y:S02]  /*3ba0*/  FSEL R18, R18, -INF , !P2 ;  /* 0xff80000012127808 */ /* 0x000fe40005000000 */
[----:B------:R-:W-:Y:S02]  /*3bb0*/  FSEL R9, R16, -INF , !P2 ;  /* 0xff80000010097808 */ /* 0x000fe40005000000 */
[----:B------:R-:W-:-:S02]  /*3bc0*/  ISETP.GE.AND P2, PT, R10, UR15, PT ;  /* 0x0000000f0a007c0c */ /* 0x000fc4000bf46270 */
[----:B------:R-:W-:Y:S02]  /*3bd0*/  FSEL R10, R19, -INF , !P1 ;  /* 0xff800000130a7808 */ /* 0x000fe40004800000 */
[----:B------:R-:W-:Y:S02]  /*3be0*/  FSEL R17, R17, -INF , !P1 ;  /* 0xff80000011117808 */ /* 0x000fe40004800000 */
[----:B------:R-:W-:Y:S02]  /*3bf0*/  ISETP.GE.AND P1, PT, R12, UR15, PT ;  /* 0x0000000f0c007c0c */ /* 0x000fe4000bf26270 */
        /* <DEDUP_REMOVED lines=11> */
[----:B------:R-:W-:Y:S01]  /*3cb0*/  FSEL R213, R52, -INF , !P1 ;  /* 0xff80000034d57808 */ /* 0x000fe20004800000 */
[----:B------:R-:W-:Y:S06]  /*3cc0*/  BAR.SYNC.DEFER_BLOCKING 0x0 ;  /* 0x0000000000007b1d */ /* 0x000fec0000010000 */
[----:B------:R-:W-:Y:S05]  /*3cd0*/  @!P0 BRA `(.L_x_531) ;  /* 0x0000067000008947 */ /* 0x000fea0003800000 */
[----:B------:R-:W-:Y:S01]  /*3ce0*/  ULEA.HI.SX32 UR5, UR8, 0xfffffffe, 0x1a ;  /* 0xfffffffe08057891 */ /* 0x000fe2000f8fd23f */
        /* <DEDUP_REMOVED lines=30> */
[C---:B------:R-:W-:Y:S01]  /*3ed0*/  @!P2 LEA R32, P1, R7.reuse, c[0x0][0x168], 0x1 ;  /* 0x00005a000720aa11 */ /* 0x040fe200078208ff */
[----:B------:R1:W-:Y:S01]  /*3ee0*/  @P2 STS.128 [R199+0xa000], RZ ;  /* 0x00a000ffc7002388 */ /* 0x0003e20000000c00 */
[C---:B------:R-:W-:Y:S02]  /*3ef0*/  IADD3 R13, P5, R7.reuse, UR11, RZ ;  /* 0x0000000b070d7c10 */ /* 0x040fe4000ffbe0ff */
[C-C-:B------:R-:W-:Y:S01]  /*3f00*/  @!P3 LEA.HI.X R43, R7.reuse, c[0x0][0x16c], R12.reuse, 0x1, P6 ;  /* 0x00005b00072bba11 */ /* 0x140fe200030f0c0c */
[----:B------:R-:W-:Y:S01]  /*3f10*/  @!PT LDS RZ, [RZ] ;  /* 0x00000000fffff984 */ /* 0x000fe20000000800 */
[----:B------:R-:W-:Y:S01]  /*3f20*/  @!PT LDS RZ, [RZ] ;  /* 0x00000000fffff984 */ /* 0x000fe20000000800 */
[----:B------:R-:W-:Y:S01]  /*3f30*/  @!PT LDS RZ, [RZ] ;  /* 0x00000000fffff984 */ /* 0x000fe20000000800 */
[----:B------:R4:W-:Y:S01]  /*3f40*/  @!P2 LDGSTS.E.BYPASS.LTC128B.128 [R199+0xa000], [R34.64+0x100] ;  /* 0x0a00010022c7afae */ /* 0x0009e2000b901d52 */
[----:B------:R-:W-:Y:S02]  /*3f50*/  @!P2 LEA.HI.X R33, R7, c[0x0][0x16c], R12, 0x1, P1 ;  /* 0x00005b000721aa11 */ /* 0x000fe400008f0c0c */
[----:B------:R-:W-:Y:S01]  /*3f60*/  @!P4 LEA R14, P6, R13, c[0x0][0x168], 0x1 ;  /* 0x00005a000d0eca11 */ /* 0x000fe200078c08ff */
[----:B------:R1:W-:Y:S01]  /*3f70*/  @P4 STS.128 [R199+0x6800], RZ ;  /* 0x006800ffc7004388 */ /* 0x0003e20000000c00 */
[----:B------:R-:W-:-:S03]  /*3f80*/  IADD3.X R12, R12, UR9, RZ, P5, !PT ;  /* 0x000000090c0c7c10 */ /* 0x000fc6000affe4ff */
[----:B------:R-:W-:Y:S01]  /*3f90*/  @!PT LDS RZ, [RZ] ;  /* 0x00000000fffff984 */ /* 0x000fe20000000800 */
[----:B------:R-:W-:Y:S01]  /*3fa0*/  @!PT LDS RZ, [RZ] ;  /* 0x00000000fffff984 */ /* 0x000fe20000000800 */
[----:B------:R-:W-:Y:S01]  /*3fb0*/  @!PT LDS RZ, [RZ] ;  /* 0x00000000fffff984 */ /* 0x000fe20000000800 */
[----:B------:R5:W-:Y:S01]  /*3fc0*/  @!P4 LDGSTS.E.BYPASS.LTC128B.128 [R199+0x6800], [R38.64] ;  /* 0x0680000026c7cfae */ /* 0x000be2000b901d52 */
[C---:B------:R-:W-:Y:S02]  /*3fd0*/  @!P4 LEA.HI.X R15, R13.reuse, c[0x0][0x16c], R12, 0x1, P6 ;  /* 0x00005b000d0fca11 */ /* 0x040fe400030f0c0c */
[C---:B------:R-:W-:Y:S01]  /*3fe0*/  IADD3 R7, P6, R13.reuse, UR11, RZ ;  /* 0x0000000b0d077c10 */ /* 0x040fe2000ffde0ff */
[----:B------:R1:W-:Y:S04]  /*3ff0*/  @P3 STS.128 [R199+0x8800], RZ ;  /* 0x008800ffc7003388 */ /* 0x0003e80000000c00 */
[----:B------:R-:W-:Y:S01]  /*4000*/  @!PT LDS RZ, [RZ] ;  /* 0x00000000fffff984 */ /* 0x000fe20000000800 */
[----:B------:R-:W-:Y:S01]  /*4010*/  @!PT LDS RZ, [RZ] ;  /* 0x00000000fffff984 */ /* 0x000fe20000000800 */
[----:B------:R-:W-:Y:S01]  /*4020*/  @!PT LDS RZ, [RZ] ;  /* 0x00000000fffff984 */ /* 0x000fe20000000800 */
[----:B------:R1:W-:Y:S01]  /*4030*/  @!P3 LDGSTS.E.BYPASS.LTC128B.128 [R199+0x8800], [R42.64+0x80] ;  /* 0x088000802ac7bfae */ /* 0x0003e2000b901d52 */
[----:B---3--:R-:W-:-:S03]  /*4040*/  @!P3 LEA R36, P5, R13, c[0x0][0x168], 0x1 ;  /* 0x00005a000d24ba11 */ /* 0x008fc600078a08ff */
[----:B------:R1:W-:Y:S01]  /*4050*/  @P2 STS.128 [R199+0xa800], RZ ;  /* 0x00a800ffc7002388 */ /* 0x0003e20000000c00 */
[----:B------:R-:W-:-:S03]  /*4060*/  @!P3 LEA.HI.X R37, R13, c[0x0][0x16c], R12, 0x1, P5 ;  /* 0x00005b000d25ba11 */ /* 0x000fc600028f0c0c */
[----:B------:R-:W-:Y:S01]  /*4070*/  @!PT LDS RZ, [RZ] ;  /* 0x00000000fffff984 */ /* 0x000fe20000000800 */
[----:B------:R-:W-:Y:S01]  /*4080*/  @!PT LDS RZ, [RZ] ;  /* 0x00000000fffff984 */ /* 0x000fe20000000800 */
[----:B------:R-:W-:Y:S01]  /*4090*/  @!PT LDS RZ, [RZ] ;  /* 0x00000000fffff984 */ /* 0x000fe20000000800 */
[----:B------:R1:W-:Y:S01]  /*40a0*/  @!P2 LDGSTS.E.BYPASS.LTC128B.128 [R199+0xa800], [R32.64+0x100] ;  /* 0x0a80010020c7afae */ /* 0x0003e2000b901d52 */
[----:B----4-:R-:W-:-:S03]  /*40b0*/  @!P2 LEA R34, P1, R13, c[0x0][0x168], 0x1 ;  /* 0x00005a000d22aa11 */ /* 0x010fc600078208ff */
[----:B------:R1:W-:Y:S01]  /*40c0*/  @P4 STS.128 [R199+0x7000], RZ ;  /* 0x007000ffc7004388 */ /* 0x0003e20000000c00 */
[----:B------:R-:W-:-:S03]  /*40d0*/  @!P2 LEA.HI.X R35, R13, c[0x0][0x16c], R12, 0x1, P1 ;  /* 0x00005b000d23aa11 */ /* 0x000fc600008f0c0c */
[----:B------:R-:W-:Y:S01]  /*40e0*/  @!PT LDS RZ, [RZ] ;  /* 0x00000000fffff984 */ /* 0x000fe20000000800 */
[----:B------:R-:W-:Y:S01]  /*40f0*/  @!PT LDS RZ, [RZ] ;  /* 0x00000000fffff984 */ /* 0x000fe20000000800 */
[----:B------:R-:W-:Y:S01]  /*4100*/  @!PT LDS RZ, [RZ] ;  /* 0x00000000fffff984 */ /* 0x000fe20000000800 */
[----:B------:R1:W-:Y:S01]  /*4110*/  @!P4 LDGSTS.E.BYPASS.LTC128B.128 [R199+0x7000], [R14.64] ;  /* 0x070000000ec7cfae */ /* 0x0003e2000b901d52 */
[----:B------:R-:W-:Y:S02]  /*4120*/  IADD3.X R12, R12, UR9, RZ, P6, !PT ;  /* 0x000000090c0c7c10 */ /* 0x000fe4000b7fe4ff */
[C---:B-----5:R-:W-:Y:S01]  /*4130*/  @!P4 LEA R38, P5, R7.reuse, c[0x0][0x168], 0x1 ;  /* 0x00005a000726ca11 */ /* 0x060fe200078a08ff */
[----:B------:R1:W-:Y:S01]  /*4140*/  @P3 STS.128 [R199+0x9000], RZ ;  /* 0x009000ffc7003388 */ /* 0x0003e20000000c00 */
[C---:B--2---:R-:W-:Y:S02]  /*4150*/  @!P3 LEA R40, P1, R7.reuse, c[0x0][0x168], 0x1 ;  /* 0x00005a000728ba11 */ /* 0x044fe400078208ff */
        /* <DEDUP_REMOVED lines=29> */
.L_x_533:
[----:B------:R-:W-:Y:S05]  /*4330*/  BSYNC B0 ;  /* 0x0000000000007941 */ /* 0x000fea0003800000 */
.L_x_532:
[----:B------:R-:W0:Y:S02]  /*4340*/  LDGDEPBAR ;  /* 0x00000000000079af */ /* 0x000e240000000000 */
.L_x_531:
[----:B------:R-:W-:Y:S01]  /*4350*/  FMNMX.FTZ R12, R3, R31, !PT ;  /* 0x0000001f030c7209 */ /* 0x000fe20007810000 */
[----:B------:R-:W-:Y:S01]  /*4360*/  IMAD.U32 R148, RZ, RZ, UR13 ;  /* 0x0000000dff947e24 */ /* 0x000fe2000f8e00ff */
[----:B------:R-:W-:Y:S01]  /*4370*/  FMNMX.FTZ R13, R30, R28, !PT ;  /* 0x0000001c1e0d7209 */ /* 0x000fe20007810000 */
[----:B------:R-:W-:Y:S01]  /*4380*/  USHF.L.U32 UR7, UR12, 0x1, URZ ;  /* 0x000000010c077899 */ /* 0x000fe2000800063f */
[----:B------:R-:W-:Y:S01]  /*4390*/  FMNMX.FTZ R12, R29, R12, !PT ;  /* 0x0000000c1d0c7209 */ /* 0x000fe20007810000 */
[----:B------:R-:W-:Y:S01]  /*43a0*/  IMAD R148, R148, 0x4, R81 ;  /* 0x0000000494947824 */ /* 0x000fe200078e0251 */
[----:B------:R-:W-:Y:S01]  /*43b0*/  FMNMX.FTZ R13, R26, R13, !PT ;  /* 0x0000000d1a0d7209 */ /* 0x000fe20007810000 */
[----:B------:R-:W-:Y:S01]  /*43c0*/  UIADD3 UR27, UR23, -0x4498517b, URZ ;  /* 0xbb67ae85171b7890 */ /* 0x000fe2000fffe03f */
[----:B------:R-:W-:Y:S01]  /*43d0*/  FMNMX.FTZ R12, R25, R12, !PT ;  /* 0x0000000c190c7209 */ /* 0x000fe20007810000 */
[----:B------:R-:W-:Y:S01]  /*43e0*/  IMAD.WIDE.U32 R218, R148, -0x326172a9, RZ ;  /* 0xcd9e8d5794da7825 */ /* 0x000fe200078e00ff */
[----:B------:R-:W-:Y:S01]  /*43f0*/  FMNMX.FTZ R13, R24, R13, !PT ;  /* 0x0000000d180d7209 */ /* 0x000fe20007810000 */
[----:B------:R-:W-:Y:S01]  /*4400*/  UIADD3 UR4, UR22, -0x61c88647, URZ ;  /* 0x9e3779b916047890 */ /* 0x000fe2000fffe03f */
[----:B------:R-:W-:Y:S01]  /*4410*/  FMNMX.FTZ R12, R11, R12, !PT ;  /* 0x0000000c0b0c7209 */ /* 0x000fe20007810000 */
[----:B------:R-:W-:Y:S01]  /*4420*/  IMAD.WIDE.U32 R220, R134, -0x2daee0ad, RZ ;  /* 0xd2511f5386dc7825 */ /* 0x000fe200078e00ff */
[----:B------:R-:W-:Y:S01]  /*4430*/  FMNMX.FTZ R13, R22, R13, !PT ;  /* 0x0000000d160d7209 */ /* 0x000fe20007810000 */
[----:B------:R-:W-:Y:S01]  /*4440*/  UIADD3 UR26, UR22, 0x3c6ef372, URZ ;  /* 0x3c6ef372161a7890 */ /* 0x000fe2000fffe03f */
[----:B------:R-:W-:Y:S01]  /*4450*/  FMNMX.FTZ R12, R21, R12, !PT ;  /* 0x0000000c150c7209 */ /* 0x000fe20007810000 */
[----:B-1----:R-:W-:Y:S01]  /*4460*/  IMAD.U32 R15, RZ, RZ, UR7 ;  /* 0x00000007ff0f7e24 */ /* 0x002fe2000f8e00ff */
[----:B------:R-:W-:Y:S01]  /*4470*/  FMNMX.FTZ R13, R8, R13, !PT ;  /* 0x0000000d080d7209 */ /* 0x000fe20007810000 */
[----:B------:R-:W-:Y:S01]  /*4480*/  UIADD3 UR25, UR23, 0x76cf5d0a, URZ ;  /* 0x76cf5d0a17197890 */ /* 0x000fe2000fffe03f */
[----:B------:R-:W-:Y:S01]  /*4490*/  FMNMX.FTZ R12, R9, R12, !PT ;  /* 0x0000000c090c7209 */ /* 0x000fe20007810000 */
[----:B------:R-:W-:Y:S01]  /*44a0*/  UIADD3 UR21, UR23, 0x32370b8f, URZ ;  /* 0x32370b8f17157890 */ /* 0x000fe2000fffe03f */
[----:B------:R-:W-:Y:S01]  /*44b0*/  FMNMX.FTZ R13, R18, R13, !PT ;  /* 0x0000000d120d7209 */ /* 0x000fe20007810000 */
[----:B------:R-:W-:Y:S01]  /*44c0*/  UIADD3 UR24, UR22, -0x255992d5, URZ ;  /* 0xdaa66d2b16187890 */ /* 0x000fe2000fffe03f */
[----:B------:R-:W-:Y:S01]  /*44d0*/  FMNMX.FTZ R12, R17, R12, !PT ;  /* 0x0000000c110c7209 */ /* 0x000fe20007810000 */
[----:B------:R-:W-:Y:S01]  /*44e0*/  UIADD3 UR20, UR22, 0x78dde6e4, URZ ;  /* 0x78dde6e416147890 */ /* 0x000fe2000fffe03f */
[----:B------:R-:W-:Y:S01]  /*44f0*/  FMNMX.FTZ R13, R10, R13, !PT ;  /* 0x0000000d0a0d7209 */ /* 0x000fe20007810000 */
[----:B------:R-:W-:Y:S01]  /*4500*/  UIADD3 UR17, UR23, -0x126145ec, URZ ;  /* 0xed9eba1417117890 */ /* 0x000fe2000fffe03f */
[----:B------:R-:W-:Y:S01]  /*4510*/  FMNMX.FTZ R12, R147, R12, !PT ;  /* 0x0000000c930c7209 */ /* 0x000fe20007810000 */
[----:B------:R-:W-:Y:S01]  /*4520*/  UIADD3 UR12, UR23, -0x56f99767, URZ ;  /* 0xa9066899170c7890 */ /* 0x000fe2000fffe03f */
[----:B------:R-:W-:Y:S01]  /*4530*/  FMNMX.FTZ R13, R172, R13, !PT ;  /* 0x0000000dac0d7209 */ /* 0x000fe20007810000 */
[----:B------:R-:W-:Y:S01]  /*4540*/  UIADD3 UR6, UR22, -0x4ab325aa, URZ ;  /* 0xb54cda5616067890 */ /* 0x000fe2000fffe03f */
[----:B------:R-:W-:Y:S01]  /*4550*/  FMNMX.FTZ R12, R145, R12, !PT ;  /* 0x0000000c910c7209 */ /* 0x000fe20007810000 */
[----:B------:R-:W-:Y:S01]  /*4560*/  IMAD.SHL.U32 R191, R4, 0x2, RZ ;  /* 0x0000000204bf7824 */ /* 0x000fe200078e00ff */
[----:B------:R-:W-:Y:S01]  /*4570*/  FMNMX.FTZ R13, R138, R13, !PT ;  /* 0x0000000d8a0d7209 */ /* 0x000fe20007810000 */
[----:B------:R-:W-:Y:S01]  /*4580*/  UIADD3 UR15, UR22, 0x1715609d, URZ ;  /* 0x1715609d160f7890 */ /* 0x000fe2000fffe03f */
[----:B------:R-:W-:Y:S01]  /*4590*/  FMNMX.FTZ R12, R139, R12, !PT ;  /* 0x0000000c8b0c7209 */ /* 0x000fe20007810000 */
[--C-:B------:R-:W-:Y:S01]  /*45a0*/  IMAD R189, R2, 0x2, R191.reuse ;  /* 0x0000000202bd7824 */ /* 0x100fe200078e02bf */
[----:B------:R-:W-:Y:S01]  /*45b0*/  FMNMX.FTZ R13, R136, R13, !PT ;  /* 0x0000000d880d7209 */ /* 0x000fe20007810000 */
[----:B------:R-:W-:Y:S01]  /*45c0*/  LDSM.16.MT88.4 R36, [R191+0xc000] ;  /* 0x00c00000bf24783b */ /* 0x000fe20000004200 */
[----:B------:R-:W-:Y:S01]  /*45d0*/  FMNMX.FTZ R12, R137, R12, !PT ;  /* 0x0000000c890c7209 */ /* 0x000fe20007810000 */
[----:B------:R-:W-:Y:S01]  /*45e0*/  IMAD R188, R0, 0x2, R191 ;  /* 0x0000000200bc7824 */ /* 0x000fe200078e02bf */
[----:B------:R-:W-:Y:S01]  /*45f0*/  FMNMX.FTZ R13, R214, R13, !PT ;  /* 0x0000000dd60d7209 */ /* 0x000fe20007810000 */
[----:B------:R-:W-:Y:S01]  /*4600*/  IMAD R187, R0, 0x2, R189 ;  /* 0x0000000200bb7824 */ /* 0x000fe200078e02bd */
[----:B------:R-:W-:Y:S01]  /*4610*/  FMNMX.FTZ R12, R217, R12, !PT ;  /* 0x0000000cd90c7209 */ /* 0x000fe20007810000 */
[----:B------:R-:W-:Y:S01]  /*4620*/  IMAD R162, R5, 0x10000, R5 ;  /* 0x0001000005a27824 */ /* 0x000fe200078e0205 */
[----:B------:R-:W-:Y:S01]  /*4630*/  FMNMX.FTZ R13, R174, R13, !PT ;  /* 0x0000000dae0d7209 */ /* 0x000fe20007810000 */
[----:B------:R-:W-:Y:S01]  /*4640*/  UIADD3 UR5, UR23, 0x646e171e, URZ ;  /* 0x646e171e17057890 */ /* 0x000fe2000fffe03f */
[----:B------:R-:W-:Y:S01]  /*4650*/  FMNMX.FTZ R12, R215, R12, !PT ;  /* 0x0000000cd70c7209 */ /* 0x000fe20007810000 */
[----:B------:R-:W-:Y:S01]  /*4660*/  LDSM.16.MT88.4 R84, [R188+0xe000] ;  /* 0x00e00000bc54783b */ /* 0x000fe20000004200 */
[----:B------:R-:W-:Y:S01]  /*4670*/  LOP3.LUT R149, R6, UR22, RZ, 0x3c, !PT ;  /* 0x0000001606957c12 */ /* 0x000fe2000f8e3cff */
[----:B------:R-:W-:Y:S01]  /*4680*/  UIADD3 UR7, UR7, 0x1, URZ ;  /* 0x0000000107077890 */ /* 0x000fe2000fffe03f */
[----:B------:R-:W-:Y:S01]  /*4690*/  FMNMX.FTZ R12, R213, R12, !PT ;  /* 0x0000000cd50c7209 */ /* 0x000fe20007810000 */
[----:B------:R-:W-:Y:S01]  /*46a0*/  LDSM.16.MT88.4 R76, [R189+0xe000] ;  /* 0x00e00000bd4c783b */ /* 0x000fe20000004200 */
[----:B------:R-:W-:-:S02]  /*46b0*/  LOP3.LUT R164, R219, R149, RZ, 0x3c, !PT ;  /* 0x00000095dba47212 */ /* 0x000fc400078e3cff */
[----:B------:R-:W-:Y:S01]  /*46c0*/  FMNMX.FTZ R7, R211, R12, !PT ;  /* 0x0000000cd3077209 */ /* 0x000fe20007810000 */
[----:B------:R-:W-:Y:S01]  /*46d0*/  LDSM.16.MT88.4 R68, [R191+0xe000] ;  /* 0x00e00000bf44783b */ /* 0x000fe20000004200 */
[----:B------:R-:W-:Y:S01]  /*46e0*/  FMNMX.FTZ R12, R170, R13, !PT ;  /* 0x0000000daa0c7209 */ /* 0x000fe20007810000 */
[----:B------:R-:W-:Y:S01]  /*46f0*/  IMAD.WIDE.U32 R164, R164, -0x2daee0ad, RZ ;  /* 0xd2511f53a4a47825 */ /* 0x000fe200078e00ff */
[----:B------:R-:W-:Y:S01]  /*4700*/  LOP3.LUT R6, R221, UR23, R15, 0x96, !PT ;  /* 0x00000017dd067c12 */ /* 0x000fe2000f8e960f */
[----:B------:R-:W1:Y:S01]  /*4710*/  SHFL.BFLY PT, R132, R7, 0x2, 0x1f ;  /* 0x0c401f0007847f89 */ /* 0x000e6200000e0000 */
[----:B------:R-:W-:Y:S02]  /*4720*/  FMNMX.FTZ R13, R169, R12, !PT ;  /* 0x0000000ca90d7209 */ /* 0x000fe40007810000 */
[----:B------:R-:W-:Y:S01]  /*4730*/  LOP3.LUT R166, R165, UR27, R220, 0x96, !PT ;  /* 0x0000001ba5a67c12 */ /* 0x000fe2000f8e96dc */
[----:B------:R-:W-:Y:S01]  /*4740*/  IMAD.WIDE.U32 R32, R6, -0x326172a9, RZ ;  /* 0xcd9e8d5706207825 */ /* 0x000fe200078e00ff */
[----:B------:R-:W-:Y:S01]  /*4750*/  FMNMX.FTZ R13, R168, R13, !PT ;  /* 0x0000000da80d7209 */ /* 0x000fe20007810000 */
[----:B------:R-:W-:Y:S02]  /*4760*/  LDSM.16.MT88.4 R92, [R187+0xe000] ;  /* 0x00e00000bb5c783b */ /* 0x000fe40000004200 */
[----:B------:R-:W-:Y:S01]  /*4770*/  IMAD.WIDE.U32 R166, R166, -0x326172a9, RZ ;  /* 0xcd9e8d57a6a67825 */ /* 0x000fe200078e00ff */
[----:B------:R-:W-:Y:S01]  /*4780*/  LOP3.LUT R6, R33, UR4, R218, 0x96, !PT ;  /* 0x0000000421067c12 */ /* 0x000fe2000f8e96da */
[----:B------:R-:W2:Y:S02]  /*4790*/  SHFL.BFLY PT, R12, R13, 0x2, 0x1f ;  /* 0x0c401f000d0c7f89 */ /* 0x000ea400000e0000 */
[----:B------:R-:W-:Y:S01]  /*47a0*/  IMAD.U32 R220, RZ, RZ, UR7 ;  /* 0x00000007ffdc7e24 */ /* 0x000fe2000f8e00ff */
[----:B------:R-:W-:Y:S01]  /*47b0*/  LOP3.LUT R32, R167, UR26, R32, 0x96, !PT ;  /* 0x0000001aa7207c12 */ /* 0x000fe2000f8e9620 */
[----:B------:R-:W-:Y:S01]  /*47c0*/  IMAD.WIDE.U32 R14, R6, -0x2daee0ad, RZ ;  /* 0xd2511f53060e7825 */ /* 0x000fe200078e00ff */
[----:B------:R-:W-:Y:S02]  /*47d0*/  LDSM.16.MT88.4 R124, [R189+0x10000] ;  /* 0x01000000bd7c783b */ /* 0x000fe40000004200 */
[----:B------:R-:W-:Y:S01]  /*47e0*/  LOP3.LUT R220, R221, UR23, R220, 0x96, !PT ;  /* 0x00000017dddc7c12 */ /* 0x000fe2000f8e96dc */
[----:B------:R-:W-:Y:S01]  /*47f0*/  IMAD.WIDE.U32 R32, R32, -0x2daee0ad, RZ ;  /* 0xd2511f5320207825 */ /* 0x000fe200078e00ff */
[----:B------:R-:W-:Y:S01]  /*4800*/  LOP3.LUT R6, R15, UR25, R164, 0x96, !PT ;  /* 0x000000190f067c12 */ /* 0x000fe2000f8e96a4 */
[----:B------:R-:W-:Y:S02]  /*4810*/  LDSM.16.MT88.4 R100, [R191+0x10000] ;  /* 0x01000000bf64783b */ /* 0x000fe40000004200 */
[----:B------:R-:W-:Y:S01]  /*4820*/  IMAD.WIDE.U32 R220, R220, -0x326172a9, RZ ;  /* 0xcd9e8d57dcdc7825 */ /* 0x000fe200078e00ff */
[----:B------:R-:W-:Y:S01]  /*4830*/  LOP3.LUT R14, R33, UR21, R14, 0x96, !PT ;  /* 0x00000015210e7c12 */ /* 0x000fe2000f8e960e */
[----:B------:R-:W-:Y:S01]  /*4840*/  LDSM.16.MT88.4 R112, [R188+0x10000] ;  /* 0x01000000bc70783b */ /* 0x000fe20000004200 */
[----:B-1----:R-:W-:-:S02]  /*4850*/  FMNMX.FTZ R132, R7, R132, !PT ;  /* 0x0000008407847209 */ /* 0x002fc40007810000 */
[----:B------:R-:W-:Y:S01]  /*4860*/  LOP3.LUT R218, R221, UR4, R218, 0x96, !PT ;  /* 0x00000004ddda7c12 */ /* 0x000fe2000f8e96da */
[----:B------:R-:W-:Y:S01]  /*4870*/  IMAD.WIDE.U32 R14, R14, -0x326172a9, RZ ;  /* 0xcd9e8d570e0e7825 */ /* 0x000fe200078e00ff */
[----:B------:R-:W-:Y:S03]  /*4880*/  LDSM.16.MT88.4 R60, [R187+0xc000] ;  /* 0x00c00000bb3c783b */ /* 0x000fe60000004200 */
[----:B------:R-:W-:Y:S01]  /*4890*/  IMAD.WIDE.U32 R218, R218, -0x2daee0ad, RZ ;  /* 0xd2511f53dada7825 */ /* 0x000fe200078e00ff */
[----:B------:R-:W1:Y:S01]  /*48a0*/  SHFL.BFLY PT, R7, R132, 0x1, 0x1f ;  /* 0x0c201f0084077f89 */ /* 0x000e6200000e0000 */
[----:B--2---:R-:W-:-:S03]  /*48b0*/  FMNMX.FTZ R13, R13, R12, !PT ;  /* 0x0000000c0d0d7209 */ /* 0x004fc60007810000 */
[----:B------:R-:W-:Y:S04]  /*48c0*/  LDSM.16.MT88.4 R44, [R189+0xc000] ;  /* 0x00c00000bd2c783b */ /* 0x000fe80000004200 */
[----:B------:R-:W2:Y:S04]  /*48d0*/  SHFL.BFLY PT, R12, R13, 0x1, 0x1f ;  /* 0x0c201f000d0c7f89 */ /* 0x000ea800000e0000 */
[----:B------:R-:W-:Y:S01]  /*48e0*/  LDSM.16.MT88.4 R52, [R188+0xc000] ;  /* 0x00c00000bc34783b */ /* 0x000fe20000004200 */
[----:B-1----:R-:W-:Y:S01]  /*48f0*/  FMNMX.FTZ R132, R132, R7, !PT ;  /* 0x0000000784847209 */ /* 0x002fe20007810000 */
[----:B------:R-:W-:-:S03]  /*4900*/  IMAD.WIDE.U32 R6, R6, -0x326172a9, RZ ;  /* 0xcd9e8d5706067825 */ /* 0x000fc600078e00ff */
[C---:B------:R-:W-:Y:S01]  /*4910*/  FSETP.NEU.FTZ.AND P1, PT, R132.reuse, -INF , PT ;  /* 0xff8000008400780b */ /* 0x040fe20003f3d000 */
[----:B------:R-:W-:Y:S01]  /*4920*/  FMUL.FTZ R212, R132, c[0x0][0x23c] ;  /* 0x00008f0084d47a20 */ /* 0x000fe20000410000 */
[----:B------:R-:W-:-:S04]  /*4930*/  LOP3.LUT R6, R15, UR20, R6, 0x96, !PT ;  /* 0x000000140f067c12 */ /* 0x000fc8000f8e9606 */
[----:B------:R-:W-:-:S05]  /*4940*/  FSEL R212, R212, RZ, P1 ;  /* 0x000000ffd4d47208 */ /* 0x000fca0000800000 */
[----:B------:R-:W-:Y:S01]  /*4950*/  FFMA.FTZ R159, R3, c[0x0][0x23c], -R212 ;  /* 0x00008f00039f7a23 */ /* 0x000fe200000108d4 */
[----:B------:R-:W-:Y:S01]  /*4960*/  LOP3.LUT R3, R7, UR24, R166, 0x96, !PT ;  /* 0x0000001807037c12 */ /* 0x000fe2000f8e96a6 */
[----:B------:R-:W-:-:S04]  /*4970*/  IMAD.WIDE.U32 R6, R6, -0x2daee0ad, RZ ;  /* 0xd2511f5306067825 */ /* 0x000fc800078e00ff */
[----:B------:R-:W-:Y:S01]  /*4980*/  IMAD.WIDE.U32 R34, R3, -0x2daee0ad, RZ ;  /* 0xd2511f5303227825 */ /* 0x000fe200078e00ff */
[----:B--2---:R-:W-:Y:S01]  /*4990*/  FMNMX.FTZ R3, R13, R12, !PT ;  /* 0x0000000c0d037209 */ /* 0x004fe20007810000 */
[----:B------:R-:W-:Y:S02]  /*49a0*/  MUFU.EX2 R159, R159 ;  /* 0x0000009f009f7308 */ /* 0x000fe40000000800 */
[----:B------:R-:W-:Y:S01]  /*49b0*/  FFMA.FTZ R158, R31, c[0x0][0x23c], -R212 ;  /* 0x00008f001f9e7a23 */ /* 0x000fe200000108d4 */
[----:B------:R-:W-:Y:S01]  /*49c0*/  LOP3.LUT R12, R35, UR17, R32, 0x96, !PT ;  /* 0x00000011230c7c12 */ /* 0x000fe2000f8e9620 */
[----:B------:R-:W-:Y:S01]  /*49d0*/  FMUL.FTZ R171, R3, c[0x0][0x23c] ;  /* 0x00008f0003ab7a20 */ /* 0x000fe20000410000 */
[----:B------:R-:W-:Y:S01]  /*49e0*/  LOP3.LUT R32, R7, UR12, R34, 0x96, !PT ;  /* 0x0000000c07207c12 */ /* 0x000fe2000f8e9622 */
[----:B------:R-:W-:Y:S01]  /*49f0*/  FFMA.FTZ R157, R29, c[0x0][0x23c], -R212 ;  /* 0x00008f001d9d7a23 */ /* 0x000fe200000108d4 */
[----:B------:R-:W-:Y:S01]  /*4a00*/  FSETP.NEU.FTZ.AND P1, PT, R3, -INF , PT ;  /* 0xff8000000300780b */ /* 0x000fe20003f3d000 */
[----:B------:R-:W-:Y:S01]  /*4a10*/  IMAD.WIDE.U32 R12, R12, -0x326172a9, RZ ;  /* 0xcd9e8d570c0c7825 */ /* 0x000fe200078e00ff */
[----:B------:R-:W1:Y:S02]  /*4a20*/  MUFU.EX2 R158, R158 ;  /* 0x0000009e009e7308 */ /* 0x000e640000000800 */
[----:B------:R-:W-:Y:S01]  /*4a30*/  FSEL R171, R171, RZ, P1 ;  /* 0x000000ffabab7208 */ /* 0x000fe20000800000 */
[----:B------:R-:W-:-:S04]  /*4a40*/  IMAD.WIDE.U32 R32, R32, -0x326172a9, RZ ;  /* 0xcd9e8d5720207825 */ /* 0x000fc800078e00ff */
[--C-:B------:R-:W-:Y:S01]  /*4a50*/  FFMA.FTZ R156, R30, c[0x0][0x23c], -R171.reuse ;  /* 0x00008f001e9c7a23 */ /* 0x100fe200000108ab */
[----:B------:R-:W-:Y:S01]  /*4a60*/  SHF.R.U32.HI R15, RZ, 0x10, R32 ;  /* 0x00000010ff0f7819 */ /* 0x000fe20000011620 */
[--C-:B------:R-:W-:Y:S01]  /*4a70*/  FFMA.FTZ R161, R26, c[0x0][0x23c], -R171.reuse ;  /* 0x00008f001aa17a23 */ /* 0x100fe200000108ab */
[----:B------:R-:W-:Y:S01]  /*4a80*/  LOP3.LUT R12, R33, UR6, R12, 0x96, !PT ;  /* 0x00000006210c7c12 */ /* 0x000fe2000f8e960c */
[--C-:B------:R-:W-:Y:S01]  /*4a90*/  FFMA.FTZ R154, R24, c[0x0][0x23c], -R171.reuse ;  /* 0x00008f00189a7a23 */ /* 0x100fe200000108ab */
[----:B------:R-:W-:Y:S01]  /*4aa0*/  LOP3.LUT R0, R15, 0xff, RZ, 0xc0, !PT ;  /* 0x000000ff0f007812 */ /* 0x000fe200078ec0ff */
[----:B------:R-:W-:Y:S01]  /*4ab0*/  FFMA.FTZ R163, R28, c[0x0][0x23c], -R171 ;  /* 0x00008f001ca37a23 */ /* 0x000fe200000108ab */
[C---:B------:R-:W-:Y:S01]  /*4ac0*/  LOP3.LUT R15, R12.reuse, 0xffff, RZ, 0xc0, !PT ;  /* 0x0000ffff0c0f7812 */ /* 0x040fe200078ec0ff */
[----:B------:R-:W-:Y:S01]  /*4ad0*/  FFMA.FTZ R152, R25, c[0x0][0x23c], -R212 ;  /* 0x00008f0019987a23 */ /* 0x000fe200000108d4 */
[----:B------:R-:W-:Y:S01]  /*4ae0*/  SHF.R.U32.HI R4, RZ, 0x10, R12 ;  /* 0x00000010ff047819 */ /* 0x000fe2000001160c */
[----:B------:R-:W-:Y:S01]  /*4af0*/  MUFU.EX2 R156, R156 ;  /* 0x0000009c009c7308 */ /* 0x000fe20000000800 */
[----:B------:R-:W-:Y:S01]  /*4b00*/  LOP3.LUT R2, R12, 0xff, RZ, 0xc0, !PT ;  /* 0x000000ff0c027812 */ /* 0x000fe200078ec0ff */
[----:B------:R-:W-:Y:S01]  /*4b10*/  FFMA.FTZ R151, R9, c[0x0][0x23c], -R212 ;  /* 0x00008f0009977a23 */ /* 0x000fe200000108d4 */
[----:B------:R-:W-:Y:S01]  /*4b20*/  SHF.R.U32.HI R5, RZ, 0x18, R12 ;  /* 0x00000018ff057819 */ /* 0x000fe2000001160c */
[----:B------:R-:W-:Y:S01]  /*4b30*/  FFMA.FTZ R155, R11, c[0x0][0x23c], -R212 ;  /* 0x00008f000b9b7a23 */ /* 0x000fe200000108d4 */
[----:B------:R-:W-:Y:S01]  /*4b40*/  LOP3.LUT R12, R13, UR15, R14, 0x96, !PT ;  /* 0x0000000f0d0c7c12 */ /* 0x000fe2000f8e960e */
[----:B------:R-:W-:Y:S01]  /*4b50*/  FFMA.FTZ R150, R21, c[0x0][0x23c], -R212 ;  /* 0x00008f0015967a23 */ /* 0x000fe200000108d4 */
[----:B------:R-:W-:Y:S01]  /*4b60*/  LOP3.LUT R4, R4, 0xff, RZ, 0xc0, !PT ;  /* 0x000000ff04047812 */ /* 0x000fe200078ec0ff */
[----:B------:R-:W-:Y:S01]  /*4b70*/  MUFU.EX2 R161, R161 ;  /* 0x000000a100a17308 */ /* 0x000fe20000000800 */
[----:B------:R-:W-:Y:S01]  /*4b80*/  SHF.R.U32.HI R15, RZ, 0x8, R15 ;  /* 0x00000008ff0f7819 */ /* 0x000fe2000001160f */
[----:B------:R-:W-:Y:S01]  /*4b90*/  IMAD.WIDE.U32 R12, R12, -0x2daee0ad, RZ ;  /* 0xd2511f530c0c7825 */ /* 0x000fe200078e00ff */
[C---:B------:R-:W-:Y:S01]  /*4ba0*/  LOP3.LUT R16, R32.reuse, 0xffff, RZ, 0xc0, !PT ;  /* 0x0000ffff20107812 */ /* 0x040fe200078ec0ff */
[----:B------:R-:W-:Y:S01]  /*4bb0*/  LDSM.16.MT88.4 R24, [R188+0xc800] ;  /* 0x00c80000bc18783b */ /* 0x000fe20000004200 */
[----:B------:R-:W-:Y:S01]  /*4bc0*/  LOP3.LUT R19, R32, 0xff, RZ, 0xc0, !PT ;  /* 0x000000ff20137812 */ /* 0x000fe200078ec0ff */
[----:B------:R-:W-:Y:S01]  /*4bd0*/  FFMA.FTZ R153, R22, c[0x0][0x23c], -R171 ;  /* 0x00008f0016997a23 */ /* 0x000fe200000108ab */
[----:B------:R-:W-:Y:S01]  /*4be0*/  SHF.R.U32.HI R7, RZ, 0x18, R32 ;  /* 0x00000018ff077819 */ /* 0x000fe20000011620 */
[----:B------:R-:W2:Y:S01]  /*4bf0*/  MUFU.EX2 R154, R154 ;  /* 0x0000009a009a7308 */ /* 0x000ea20000000800 */
[----:B------:R-:W-:Y:S01]  /*4c00*/  PRMT R5, R4, 0x5410, R5 ;  /* 0x0000541004057816 */ /* 0x000fe20000000005 */
[----:B------:R-:W3:Y:S01]  /*4c10*/  LDSM.16.MT88.4 R32, [R187+0x10000] ;  /* 0x01000000bb20783b */ /* 0x000ee20000004200 */
[----:B------:R-:W-:Y:S01]  /*4c20*/  PRMT R15, R2, 0x5410, R15 ;  /* 0x00005410020f7816 */ /* 0x000fe2000000000f */
[----:B------:R-:W-:Y:S01]  /*4c30*/  FFMA.FTZ R133, R18, c[0x0][0x23c], -R171 ;  /* 0x00008f0012857a23 */ /* 0x000fe200000108ab */
[----:B------:R-:W-:Y:S01]  /*4c40*/  LOP3.LUT R4, R12, 0xffff, RZ, 0xc0, !PT ;  /* 0x0000ffff0c047812 */ /* 0x000fe200078ec0ff */
[--C-:B------:R-:W-:Y:S01]  /*4c50*/  HSET2.LE.AND R117, R5, R162.reuse, PT ;  /* 0x000000a205757233 */ /* 0x100fe20003803000 */
[----:B------:R-:W-:Y:S01]  /*4c60*/  SHF.R.U32.HI R16, RZ, 0x8, R16 ;  /* 0x00000008ff107819 */ /* 0x000fe20000011610 */
[----:B------:R-:W4:Y:S01]  /*4c70*/  MUFU.EX2 R163, R163 ;  /* 0x000000a300a37308 */ /* 0x000f220000000800 */
[----:B------:R-:W-:Y:S01]  /*4c80*/  PRMT R7, R0, 0x5410, R7 ;  /* 0x0000541000077816 */ /* 0x000fe20000000007 */
[--C-:B------:R-:W-:Y:S01]  /*4c90*/  HSET2.LE.AND R116, R15, R162.reuse, PT ;  /* 0x000000a20f747233 */ /* 0x100fe20003803000 */
[----:B-1----:R-:W-:Y:S01]  /*4ca0*/  F2FP.BF16.PACK_AB R5, R158, R159 ;  /* 0x0000009f9e05723e */ /* 0x002fe200000010ff */
[--C-:B------:R-:W-:Y:S01]  /*4cb0*/  FFMA.FTZ R160, R8, c[0x0][0x23c], -R171.reuse ;  /* 0x00008f0008a07a23 */ /* 0x100fe200000108ab */
[----:B------:R-:W-:Y:S01]  /*4cc0*/  SHF.R.U32.HI R4, RZ, 0x8, R4 ;  /* 0x00000008ff047819 */ /* 0x000fe20000011604 */
[--C-:B------:R-:W-:Y:S01]  /*4cd0*/  HSET2.LE.AND R119, R7, R162.reuse, PT ;  /* 0x000000a207777233 */ /* 0x100fe20003803000 */
[----:B------:R-:W-:Y:S01]  /*4ce0*/  LOP3.LUT R9, R12, 0xff, RZ, 0xc0, !PT ;  /* 0x000000ff0c097812 */ /* 0x000fe200078ec0ff */
[----:B------:R-:W-:Y:S01]  /*4cf0*/  MUFU.EX2 R157, R157 ;  /* 0x0000009d009d7308 */ /* 0x000fe20000000800 */
[----:B------:R-:W-:Y:S01]  /*4d00*/  PRMT R19, R19, 0x5410, R16 ;  /* 0x0000541013137816 */ /* 0x000fe20000000010 */
[----:B------:R-:W-:Y:S01]  /*4d10*/  LDSM.16.MT88.4 R20, [R187+0xc800] ;  /* 0x00c80000bb14783b */ /* 0x000fe20000004200 */
[----:B------:R-:W-:Y:S01]  /*4d20*/  LOP3.LUT R116, R116, R5, RZ, 0xc0, !PT ;  /* 0x0000000574747212 */ /* 0x000fe200078ec0ff */
[--C-:B------:R-:W-:Y:S01]  /*4d30*/  FFMA.FTZ R210, R172, c[0x0][0x23c], -R171.reuse ;  /* 0x00008f00acd27a23 */ /* 0x100fe200000108ab */
[----:B------:R-:W-:Y:S01]  /*4d40*/  LOP3.LUT R11, R13, UR5, R6, 0x96, !PT ;  /* 0x000000050d0b7c12 */ /* 0x000fe2000f8e9606 */
[--C-:B------:R-:W-:Y:S01]  /*4d50*/  HSET2.LE.AND R19, R19, R162.reuse, PT ;  /* 0x000000a213137233 */ /* 0x100fe20003803000 */
[----:B------:R-:W-:Y:S01]  /*4d60*/  PRMT R9, R9, 0x5410, R4 ;  /* 0x0000541009097816 */ /* 0x000fe20000000004 */
[----:B------:R-:W1:Y:S01]  /*4d70*/  MUFU.EX2 R152, R152 ;  /* 0x0000009800987308 */ /* 0x000e620000000800 */
[----:B------:R-:W5:Y:S01]  /*4d80*/  LDSM.16.MT88.4 R4, [R191+0xc800] ;  /* 0x00c80000bf04783b */ /* 0x000f620000004200 */
[----:B--2---:R-:W-:Y:S01]  /*4d90*/  F2FP.BF16.PACK_AB R2, R154, R161 ;  /* 0x000000a19a02723e */ /* 0x004fe200000010ff */
[--C-:B------:R-:W-:Y:S01]  /*4da0*/  FFMA.FTZ R173, R138, c[0x0][0x23c], -R171.reuse ;  /* 0x00008f008aad7a23 */ /* 0x100fe200000108ab */
[----:B----4-:R-:W-:Y:S01]  /*4db0*/  F2FP.BF16.PACK_AB R0, R163, R156 ;  /* 0x0000009ca300723e */ /* 0x010fe200000010ff */
[--C-:B------:R-:W-:Y:S01]  /*4dc0*/  HSET2.LE.AND R142, R9, R162.reuse, PT ;  /* 0x000000a2098e7233 */ /* 0x100fe20003803000 */
[----:B------:R-:W-:Y:S01]  /*4dd0*/  LOP3.LUT R119, R119, R2, RZ, 0xc0, !PT ;  /* 0x0000000277777212 */ /* 0x000fe200078ec0ff */
[----:B------:R-:W-:Y:S01]  /*4de0*/  FFMA.FTZ R2, R17, c[0x0][0x23c], -R212 ;  /* 0x00008f0011027a23 */ /* 0x000fe200000108d4 */
[----:B------:R-:W-:Y:S01]  /*4df0*/  LOP3.LUT R117, R117, R0, RZ, 0xc0, !PT ;  /* 0x0000000075757212 */ /* 0x000fe200078ec0ff */
[--C-:B------:R-:W-:Y:S01]  /*4e00*/  FFMA.FTZ R17, R10, c[0x0][0x23c], -R171.reuse ;  /* 0x00008f000a117a23 */ /* 0x100fe200000108ab */
[----:B------:R-:W-:Y:S01]  /*4e10*/  SHF.R.U32.HI R0, RZ, 0x10, R12 ;  /* 0x00000010ff007819 */ /* 0x000fe2000001160c */
[----:B------:R-:W-:Y:S01]  /*4e20*/  MUFU.EX2 R155, R155 ;  /* 0x0000009b009b7308 */ /* 0x000fe20000000800 */
[----:B------:R-:W-:Y:S01]  /*4e30*/  LOP3.LUT R16, R11, 0xffff, RZ, 0xc0, !PT ;  /* 0x0000ffff0b107812 */ /* 0x000fe200078ec0ff */
[--C-:B------:R-:W-:Y:S01]  /*4e40*/  FFMA.FTZ R172, R136, c[0x0][0x23c], -R171.reuse ;  /* 0x00008f0088ac7a23 */ /* 0x100fe200000108ab */
[----:B------:R-:W-:Y:S01]  /*4e50*/  LOP3.LUT R10, R0, 0xff, RZ, 0xc0, !PT ;  /* 0x000000ff000a7812 */ /* 0x000fe200078ec0ff */
[----:B------:R-:W-:Y:S01]  /*4e60*/  FFMA.FTZ R175, R214, c[0x0][0x23c], -R171 ;  /* 0x00008f00d6af7a23 */ /* 0x000fe200000108ab */
[----:B-1----:R-:W-:Y:S01]  /*4e70*/  F2FP.BF16.PACK_AB R118, R152, R157 ;  /* 0x0000009d9876723e */ /* 0x002fe200000010ff */
[----:B------:R-:W-:Y:S01]  /*4e80*/  LDSM.16.MT88.4 R28, [R189+0xc800] ;  /* 0x00c80000bd1c783b */ /* 0x000fe20000004200 */
[--C-:B------:R-:W-:Y:S01]  /*4e90*/  SHF.R.U32.HI R141, RZ, 0x10, R11.reuse ;  /* 0x00000010ff8d7819 */ /* 0x100fe2000001160b */
[----:B------:R-:W-:Y:S01]  /*4ea0*/  MUFU.EX2 R150, R150 ;  /* 0x0000009600967308 */ /* 0x000fe20000000800 */
[----:B------:R-:W-:Y:S01]  /*4eb0*/  LOP3.LUT R118, R19, R118, RZ, 0xc0, !PT ;  /* 0x0000007613767212 */ /* 0x000fe200078ec0ff */
[----:B------:R-:W-:Y:S01]  /*4ec0*/  FFMA.FTZ R214, R217, c[0x0][0x23c], -R212 ;  /* 0x00008f00d9d67a23 */ /* 0x000fe200000108d4 */
[----:B------:R-:W-:Y:S01]  /*4ed0*/  SHF.R.U32.HI R143, RZ, 0x18, R12 ;  /* 0x00000018ff8f7819 */ /* 0x000fe2000001160c */
[----:B------:R-:W-:Y:S01]  /*4ee0*/  FFMA.FTZ R215, R215, c[0x0][0x23c], -R212 ;  /* 0x00008f00d7d77a23 */ /* 0x000fe200000108d4 */
[----:B------:R-:W-:Y:S01]  /*4ef0*/  LOP3.LUT R165, R11, 0xff, RZ, 0xc0, !PT ;  /* 0x000000ff0ba57812 */ /* 0x000fe200078ec0ff */
[----:B------:R-:W-:Y:S01]  /*4f00*/  LDSM.16.MT88.4 R12, [R191+0xe800] ;  /* 0x00e80000bf0c783b */ /* 0x000fe20000004200 */
[----:B------:R-:W-:Y:S01]  /*4f10*/  SHF.R.U32.HI R8, RZ, 0x18, R11 ;  /* 0x00000018ff087819 */ /* 0x000fe2000001160b */
[----:B------:R-:W-:Y:S01]  /*4f20*/  MUFU.EX2 R151, R151 ;  /* 0x0000009700977308 */ /* 0x000fe20000000800 */
[C---:B------:R-:W-:Y:S01]  /*4f30*/  HMMA.16816.F32.BF16 R128, R116.reuse, R36, RZ ;  /* 0x000000247480723c */ /* 0x040fe200000418ff */
[----:B------:R-:W-:Y:S01]  /*4f40*/  SHF.R.U32.HI R16, RZ, 0x8, R16 ;  /* 0x00000008ff107819 */ /* 0x000fe20000011610 */
[----:B------:R-:W-:Y:S01]  /*4f50*/  FFMA.FTZ R213, R213, c[0x0][0x23c], -R212 ;  /* 0x00008f00d5d57a23 */ /* 0x000fe200000108d4 */
[----:B------:R-:W-:Y:S01]  /*4f60*/  LOP3.LUT R141, R141, 0xff, RZ, 0xc0, !PT ;  /* 0x000000ff8d8d7812 */ /* 0x000fe200078ec0ff */
[----:B------:R-:W-:Y:S01]  /*4f70*/  FFMA.FTZ R174, R174, c[0x0][0x23c], -R171 ;  /* 0x00008f00aeae7a23 */ /* 0x000fe200000108ab */
[----:B------:R-:W-:Y:S01]  /*4f80*/  PRMT R143, R10, 0x5410, R143 ;  /* 0x000054100a8f7816 */ /* 0x000fe2000000008f */
[--C-:B------:R-:W-:Y:S01]  /*4f90*/  FFMA.FTZ R169, R169, c[0x0][0x23c], -R171.reuse ;  /* 0x00008f00a9a97a23 */ /* 0x100fe200000108ab */
[----:B------:R-:W1:Y:S01]  /*4fa0*/  MUFU.EX2 R2, R2 ;  /* 0x0000000200027308 */ /* 0x000e620000000800 */
[----:B------:R-:W-:Y:S01]  /*4fb0*/  HMMA.16816.F32.BF16 R36, R116, R38, RZ ;  /* 0x000000267424723c */ /* 0x000fe200000418ff */
[----:B------:R-:W-:Y:S01]  /*4fc0*/  PRMT R165, R165, 0x5410, R16 ;  /* 0x00005410a5a57816 */ /* 0x000fe20000000010 */
[----:B------:R-:W-:Y:S01]  /*4fd0*/  HSET2.LE.AND R143, R143, R162, PT ;  /* 0x000000a28f8f7233 */ /* 0x000fe20003803000 */
[----:B------:R-:W-:Y:S01]  /*4fe0*/  PRMT R141, R141, 0x5410, R8 ;  /* 0x000054108d8d7816 */ /* 0x000fe20000000008 */
[----:B------:R-:W-:-:S02]  /*4ff0*/  FFMA.FTZ R168, R168, c[0x0][0x23c], -R171 ;  /* 0x00008f00a8a87a23 */ /* 0x000fc400000108ab */
[--C-:B------:R-:W-:Y:S01]  /*5000*/  HSET2.LE.AND R140, R165, R162.reuse, PT ;  /* 0x000000a2a58c7233 */ /* 0x100fe20003803000 */
[----:B------:R-:W-:Y:S01]  /*5010*/  MUFU.EX2 R153, R153 ;  /* 0x0000009900997308 */ /* 0x000fe20000000800 */
[C---:B---3--:R-:W-:Y:S01]  /*5020*/  HMMA.16816.F32.BF16 R120, R116.reuse, R32, RZ ;  /* 0x000000207478723c */ /* 0x048fe200000418ff */
[----:B------:R-:W-:Y:S01]  /*5030*/  HSET2.LE.AND R141, R141, R162, PT ;  /* 0x000000a28d8d7233 */ /* 0x000fe20003803000 */
[----:B------:R-:W-:Y:S01]  /*5040*/  LOP3.LUT R165, R219, UR25, R164, 0x96, !PT ;  /* 0x00000019dba57c12 */ /* 0x000fe2000f8e96a4 */
[----:B------:R-:W-:Y:S02]  /*5050*/  FFMA.FTZ R164, R147, c[0x0][0x23c], -R212 ;  /* 0x00008f0093a47a23 */ /* 0x000fe400000108d4 */
[----:B------:R-:W-:Y:S02]  /*5060*/  FADD.FTZ R158, R159, R158 ;  /* 0x0000009e9f9e7221 */ /* 0x000fe40000010000 */
[----:B------:R-:W-:Y:S01]  /*5070*/  MUFU.EX2 R133, R133 ;  /* 0x0000008500857308 */ /* 0x000fe20000000800 */
[----:B-1----:R-:W-:Y:S01]  /*5080*/  F2FP.BF16.PACK_AB R9, R2, R151 ;  /* 0x000000970209723e */ /* 0x002fe200000010ff */
[C---:B------:R-:W-:Y:S01]  /*5090*/  HMMA.16816.F32.BF16 R80, R116.reuse, R84, RZ ;  /* 0x000000547450723c */ /* 0x040fe200000418ff */
[----:B------:R-:W-:Y:S01]  /*50a0*/  F2FP.BF16.PACK_AB R33, R150, R155 ;  /* 0x0000009b9621723e */ /* 0x000fe200000010ff */
[----:B------:R-:W-:Y:S01]  /*50b0*/  FADD.FTZ R156, R156, R163 ;  /* 0x000000a39c9c7221 */ /* 0x000fe20000010000 */
[----:B------:R-:W-:Y:S01]  /*50c0*/  LOP3.LUT R142, R142, R9, RZ, 0xc0, !PT ;  /* 0x000000098e8e7212 */ /* 0x000fe200078ec0ff */
[----:B------:R-:W-:Y:S01]  /*50d0*/  FADD.FTZ R157, R157, R158 ;  /* 0x0000009e9d9d7221 */ /* 0x000fe20000010000 */
[----:B------:R-:W-:Y:S01]  /*50e0*/  LOP3.LUT R140, R140, R33, RZ, 0xc0, !PT ;  /* 0x000000218c8c7212 */ /* 0x000fe200078ec0ff */
[----:B------:R-:W1:Y:S01]  /*50f0*/  MUFU.EX2 R0, R17 ;  /* 0x0000001100007308 */ /* 0x000e620000000800 */
[----:B------:R-:W2:Y:S01]  /*5100*/  LDSM.16.MT88.4 R8, [R188+0xe800] ;  /* 0x00e80000bc08783b */ /* 0x000ea20000004200 */
[----:B------:R-:W-:Y:S01]  /*5110*/  HMMA.16816.F32.BF16 R84, R116, R86, RZ ;  /* 0x000000567454723c */ /* 0x000fe200000418ff */
[----:B------:R-:W-:-:S02]  /*5120*/  FADD.FTZ R161, R161, R156 ;  /* 0x0000009ca1a17221 */ /* 0x000fc40000010000 */
[----:B------:R-:W-:Y:S02]  /*5130*/  FADD.FTZ R152, R152, R157 ;  /* 0x0000009d98987221 */ /* 0x000fe40000010000 */
[----:B------:R-:W-:Y:S01]  /*5140*/  FADD.FTZ R154, R154, R161 ;  /* 0x000000a19a9a7221 */ /* 0x000fe20000010000 */
[----:B------:R-:W3:Y:S01]  /*5150*/  MUFU.EX2 R160, R160 ;  /* 0x000000a000a07308 */ /* 0x000ee20000000800 */
[----:B------:R-:W-:Y:S01]  /*5160*/  FADD.FTZ R155, R155, R152 ;  /* 0x000000989b9b7221 */ /* 0x000fe20000010000 */
[C---:B------:R-:W-:Y:S03]  /*5170*/  HMMA.16816.F32.BF16 R72, R116.reuse, R76, RZ ;  /* 0x0000004c7448723c */ /* 0x040fe600000418ff */
[----:B------:R-:W-:Y:S01]  /*5180*/  FADD.FTZ R150, R150, R155 ;  /* 0x0000009b96967221 */ /* 0x000fe20000010000 */
[----:B-1----:R-:W-:Y:S01]  /*5190*/  F2FP.BF16.PACK_AB R144, R0, R133 ;  /* 0x000000850090723e */ /* 0x002fe200000010ff */
[----:B------:R-:W1:Y:S03]  /*51a0*/  LDSM.16.MT88.4 R16, [R189+0xe800] ;  /* 0x00e80000bd10783b */ /* 0x000e660000004200 */
[----:B------:R-:W-:Y:S01]  /*51b0*/  HMMA.16816.F32.BF16 R64, R116, R68, RZ ;  /* 0x000000447440723c */ /* 0x000fe200000418ff */
[----:B------:R-:W-:Y:S01]  /*51c0*/  MUFU.EX2 R164, R164 ;  /* 0x000000a400a47308 */ /* 0x000fe20000000800 */
[----:B------:R-:W-:Y:S01]  /*51d0*/  LOP3.LUT R143, R143, R144, RZ, 0xc0, !PT ;  /* 0x000000908f8f7212 */ /* 0x000fe200078ec0ff */
[----:B------:R-:W-:Y:S01]  /*51e0*/  FADD.FTZ R151, R151, R150 ;  /* 0x0000009697977221 */ /* 0x000fe20000010000 */
[----:B---3--:R-:W-:Y:S01]  /*51f0*/  F2FP.BF16.PACK_AB R32, R160, R153 ;  /* 0x00000099a020723e */ /* 0x008fe200000010ff */
[----:B------:R-:W-:-:S03]  /*5200*/  FADD.FTZ R153, R153, R154 ;  /* 0x0000009a99997221 */ /* 0x000fc60000010000 */
[C---:B------:R-:W-:Y:S01]  /*5210*/  HMMA.16816.F32.BF16 R88, R116.reuse, R92, RZ ;  /* 0x0000005c7458723c */ /* 0x040fe200000418ff */
[----:B------:R-:W-:Y:S01]  /*5220*/  MUFU.EX2 R210, R210 ;  /* 0x000000d200d27308 */ /* 0x000fe20000000800 */
[----:B------:R-:W-:Y:S01]  /*5230*/  LOP3.LUT R141, R141, R32, RZ, 0xc0, !PT ;  /* 0x000000208d8d7212 */ /* 0x000fe200078ec0ff */
[----:B------:R-:W-:Y:S02]  /*5240*/  FADD.FTZ R160, R160, R153 ;  /* 0x00000099a0a07221 */ /* 0x000fe40000010000 */
[----:B------:R-:W-:Y:S02]  /*5250*/  FADD.FTZ R151, R2, R151 ;  /* 0x0000009702977221 */ /* 0x000fe40000010000 */
[----:B------:R-:W-:Y:S01]  /*5260*/  FADD.FTZ R133, R133, R160 ;  /* 0x000000a085857221 */ /* 0x000fe20000010000 */
[----:B------:R-:W-:Y:S01]  /*5270*/  HMMA.16816.F32.BF16 R68, R116, R70, RZ ;  /* 0x000000467444723c */ /* 0x000fe200000418ff */
[----:B------:R-:W-:Y:S02]  /*5280*/  MUFU.EX2 R173, R173 ;  /* 0x000000ad00ad7308 */ /* 0x000fe40000000800 */
[----:B------:R-:W-:-:S05]  /*5290*/  FADD.FTZ R133, R0, R133 ;  /* 0x0000008500857221 */ /* 0x000fca0000010000 */
[C---:B-----5:R-:W-:Y:S01]  /*52a0*/  HMMA.16816.F32.BF16 R128, R140.reuse, R4, R128 ;  /* 0x000000048c80723c */ /* 0x060fe20000041880 */
[----:B------:R-:W-:Y:S07]  /*52b0*/  MUFU.EX2 R172, R172 ;  /* 0x000000ac00ac7308 */ /* 0x000fee0000000800 */
[----:B------:R-:W-:Y:S01]  /*52c0*/  HMMA.16816.F32.BF16 R36, R140, R6, R36 ;  /* 0x000000068c24723c */ /* 0x000fe20000041824 */
[----:B------:R-:W3:Y:S01]  /*52d0*/  LDSM.16.MT88.4 R4, [R187+0xe800] ;  /* 0x00e80000bb04783b */ /* 0x000ee20000004200 */
[----:B------:R-:W-:Y:S06]  /*52e0*/  MUFU.EX2 R175, R175 ;  /* 0x000000af00af7308 */ /* 0x000fec0000000800 */
[----:B------:R-:W-:Y:S02]  /*52f0*/  HMMA.16816.F32.BF16 R92, R116, R94, RZ ;  /* 0x0000005e745c723c */ /* 0x000fe400000418ff */
[----:B------:R-:W-:Y:S06]  /*5300*/  MUFU.EX2 R214, R214 ;  /* 0x000000d600d67308 */ /* 0x000fec0000000800 */
[C---:B--2---:R-:W-:Y:S02]  /*5310*/  HMMA.16816.F32.BF16 R80, R140.reuse, R8, R80 ;  /* 0x000000088c50723c */ /* 0x044fe40000041850 */
[----:B------:R-:W-:Y:S06]  /*5320*/  MUFU.EX2 R215, R215 ;  /* 0x000000d700d77308 */ /* 0x000fec0000000800 */
[C---:B------:R-:W-:Y:S01]  /*5330*/  HMMA.16816.F32.BF16 R84, R140.reuse, R10, R84 ;  /* 0x0000000a8c54723c */ /* 0x040fe20000041854 */
[----:B------:R-:W2:Y:S01]  /*5340*/  LDSM.16.MT88.4 R8, [R189+0x10800] ;  /* 0x01080000bd08783b */ /* 0x000ea20000004200 */
[----:B------:R-:W-:Y:S06]  /*5350*/  MUFU.EX2 R213, R213 ;  /* 0x000000d500d57308 */ /* 0x000fec0000000800 */
[----:B-1----:R-:W-:Y:S02]  /*5360*/  HMMA.16816.F32.BF16 R72, R140, R16, R72 ;  /* 0x000000108c48723c */ /* 0x002fe40000041848 */
[----:B------:R-:W-:Y:S05]  /*5370*/  MUFU.EX2 R174, R174 ;  /* 0x000000ae00ae7308 */ /* 0x000fea0000000800 */
[----:B------:R-:W-:Y:S01]  /*5380*/  LOP3.LUT R16, R167, UR26, R220, 0x96, !PT ;  /* 0x0000001aa7107c12 */ /* 0x000fe2000f8e96dc */
[----:B------:R-:W-:Y:S01]  /*5390*/  HMMA.16816.F32.BF16 R76, R116, R78, RZ ;  /* 0x0000004e744c723c */ /* 0x000fe200000418ff */
[----:B------:R-:W-:Y:S01]  /*53a0*/  FFMA.FTZ R167, R137, c[0x0][0x23c], -R212 ;  /* 0x00008f0089a77a23 */ /* 0x000fe200000108d4 */
[----:B------:R-:W-:Y:S02]  /*53b0*/  MUFU.EX2 R169, R169 ;  /* 0x000000a900a97308 */ /* 0x000fe40000000800 */
[----:B------:R-:W-:-:S04]  /*53c0*/  IMAD.WIDE.U32 R16, R16, -0x2daee0ad, RZ ;  /* 0xd2511f5310107825 */ /* 0x000fc800078e00ff */
[C---:B------:R-:W-:Y:S01]  /*53d0*/  HMMA.16816.F32.BF16 R64, R140.reuse, R12, R64 ;  /* 0x0000000c8c40723c */ /* 0x040fe20000041840 */
[----:B------:R-:W-:Y:S01]  /*53e0*/  LOP3.LUT R220, R17, UR21, R218, 0x96, !PT ;  /* 0x0000001511dc7c12 */ /* 0x000fe2000f8e96da */
[----:B------:R-:W-:Y:S01]  /*53f0*/  IMAD.WIDE.U32 R218, R165, -0x326172a9, RZ ;  /* 0xcd9e8d57a5da7825 */ /* 0x000fe200078e00ff */
[----:B------:R-:W-:Y:S03]  /*5400*/  MUFU.EX2 R167, R167 ;  /* 0x000000a700a77308 */ /* 0x000fe60000000800 */
[----:B------:R-:W-:Y:S01]  /*5410*/  IMAD.WIDE.U32 R220, R220, -0x326172a9, RZ ;  /* 0xcd9e8d57dcdc7825 */ /* 0x000fe200078e00ff */
[----:B------:R-:W-:Y:S01]  /*5420*/  LOP3.LUT R166, R219, UR24, R166, 0x96, !PT ;  /* 0x00000018dba67c12 */ /* 0x000fe2000f8e96a6 */
[C---:B------:R-:W-:Y:S01]  /*5430*/  HMMA.16816.F32.BF16 R68, R140.reuse, R14, R68 ;  /* 0x0000000e8c44723c */ /* 0x040fe20000041844 */
[----:B------:R-:W1:Y:S01]  /*5440*/  LDSM.16.MT88.4 R12, [R191+0x10800] ;  /* 0x01080000bf0c783b */ /* 0x000e620000004200 */
[----:B------:R-:W-:Y:S01]  /*5450*/  FFMA.FTZ R165, R145, c[0x0][0x23c], -R212 ;  /* 0x00008f0091a57a23 */ /* 0x000fe200000108d4 */
[----:B------:R-:W-:Y:S01]  /*5460*/  LOP3.LUT R218, R221, UR20, R218, 0x96, !PT ;  /* 0x00000014ddda7c12 */ /* 0x000fe2000f8e96da */
[----:B------:R-:W-:Y:S01]  /*5470*/  MUFU.EX2 R168, R168 ;  /* 0x000000a800a87308 */ /* 0x000fe20000000800 */
[----:B------:R-:W-:Y:S03]  /*5480*/  LDSM.16.MT88.4 R144, [R187+0x10800] ;  /* 0x01080000bb90783b */ /* 0x000fe60000004200 */
[----:B---3--:R-:W-:Y:S01]  /*5490*/  HMMA.16816.F32.BF16 R88, R140, R4, R88 ;  /* 0x000000048c58723c */ /* 0x008fe20000041858 */
[----:B------:R-:W-:-:S03]  /*54a0*/  IMAD.WIDE.U32 R218, R218, -0x2daee0ad, RZ ;  /* 0xd2511f53dada7825 */ /* 0x000fc600078e00ff */
[----:B------:R-:W3:Y:S04]  /*54b0*/  MUFU.EX2 R165, R165 ;  /* 0x000000a500a57308 */ /* 0x000ee80000000800 */
[----:B------:R-:W-:Y:S01]  /*54c0*/  HMMA.16816.F32.BF16 R92, R140, R6, R92 ;  /* 0x000000068c5c723c */ /* 0x000fe2000004185c */
[----:B------:R-:W4:Y:S07]  /*54d0*/  LDSM.16.MT88.4 R4, [R188+0x10800] ;  /* 0x01080000bc04783b */ /* 0x000f2e0000004200 */
[C---:B------:R-:W-:Y:S08]  /*54e0*/  HMMA.16816.F32.BF16 R104, R116.reuse, R124, RZ ;  /* 0x0000007c7468723c */ /* 0x040ff000000418ff */
[C---:B------:R-:W-:Y:S08]  /*54f0*/  HMMA.16816.F32.BF16 R96, R116.reuse, R100, RZ ;  /* 0x000000647460723c */ /* 0x040ff000000418ff */
[C---:B------:R-:W-:Y:S08]  /*5500*/  HMMA.16816.F32.BF16 R100, R116.reuse, R102, RZ ;  /* 0x000000667464723c */ /* 0x040ff000000418ff */
[C---:B------:R-:W-:Y:S08]  /*5510*/  HMMA.16816.F32.BF16 R124, R116.reuse, R126, RZ ;  /* 0x0000007e747c723c */ /* 0x040ff000000418ff */
[----:B------:R-:W-:Y:S08]  /*5520*/  HMMA.16816.F32.BF16 R108, R116, R112, RZ ;  /* 0x00000070746c723c */ /* 0x000ff000000418ff */
[----:B------:R-:W-:Y:S07]  /*5530*/  HMMA.16816.F32.BF16 R76, R140, R18, R76 ;  /* 0x000000128c4c723c */ /* 0x000fee000004184c */
[----:B------:R-:W-:Y:S01]  /*5540*/  IMAD.WIDE.U32 R18, R166, -0x2daee0ad, RZ ;  /* 0xd2511f53a6127825 */ /* 0x000fe200078e00ff */
[C---:B------:R-:W-:Y:S03]  /*5550*/  HMMA.16816.F32.BF16 R112, R116.reuse, R114, RZ ;  /* 0x000000727470723c */ /* 0x040fe600000418ff */
[----:B------:R-:W-:Y:S01]  /*5560*/  FFMA.FTZ R166, R139, c[0x0][0x23c], -R212 ;  /* 0x00008f008ba67a23 */ /* 0x000fe200000108d4 */
[----:B------:R-:W-:Y:S01]  /*5570*/  LOP3.LUT R222, R19, UR17, R16, 0x96, !PT ;  /* 0x0000001113de7c12 */ /* 0x000fe2000f8e9610 */
[----:B------:R-:W-:Y:S01]  /*5580*/  LDSM.16.MT88.4 R136, [R189+0xd000] ;  /* 0x00d00000bd88783b */ /* 0x000fe20000004200 */
[----:B------:R-:W-:Y:S01]  /*5590*/  LOP3.LUT R18, R219, UR12, R18, 0x96, !PT ;  /* 0x0000000cdb127c12 */ /* 0x000fe2000f8e9612 */
[----:B------:R-:W-:Y:S01]  /*55a0*/  FFMA.FTZ R212, R211, c[0x0][0x23c], -R212 ;  /* 0x00008f00d3d47a23 */ /* 0x000fe200000108d4 */
[----:B------:R-:W-:Y:S01]  /*55b0*/  HMMA.16816.F32.BF16 R56, R116, R60, RZ ;  /* 0x0000003c7438723c */ /* 0x000fe200000418ff */
[----:B------:R-:W-:Y:S01]  /*55c0*/  IMAD.WIDE.U32 R222, R222, -0x326172a9, RZ ;  /* 0xcd9e8d57dede7825 */ /* 0x000fe200078e00ff */
[----:B------:R-:W5:Y:S03]  /*55d0*/  MUFU.EX2 R166, R166 ;  /* 0x000000a600a67308 */ /* 0x000f660000000800 */
[----:B------:R-:W-:-:S03]  /*55e0*/  IMAD.WIDE.U32 R18, R18, -0x326172a9, RZ ;  /* 0xcd9e8d5712127825 */ /* 0x000fc600078e00ff */
[C---:B--2---:R-:W-:Y:S01]  /*55f0*/  HMMA.16816.F32.BF16 R104, R140.reuse, R8, R104 ;  /* 0x000000088c68723c */ /* 0x044fe20000041868 */
[----:B------:R-:W-:Y:S01]  /*5600*/  FFMA.FTZ R211, R170, c[0x0][0x23c], -R171 ;  /* 0x00008f00aad37a23 */ /* 0x000fe200000108ab */
[----:B------:R-:W-:Y:S01]  /*5610*/  SHF.R.U32.HI R16, RZ, 0x10, R18 ;  /* 0x00000010ff107819 */ /* 0x000fe20000011612 */
[----:B------:R-:W-:Y:S04]  /*5620*/  MUFU.EX2 R212, R212 ;  /* 0x000000d400d47308 */ /* 0x000fe80000000800 */
[----:B------:R-:W-:Y:S01]  /*5630*/  LOP3.LUT R8, R19, UR6, R222, 0x96, !PT ;  /* 0x0000000613087c12 */ /* 0x000fe2000f8e96de */
[C---:B-1----:R-:W-:Y:S03]  /*5640*/  HMMA.16816.F32.BF16 R96, R140.reuse, R12, R96 ;  /* 0x0000000c8c60723c */ /* 0x042fe60000041860 */
[C---:B------:R-:W-:Y:S01]  /*5650*/  LOP3.LUT R17, R8.reuse, 0xff, RZ, 0xc0, !PT ;  /* 0x000000ff08117812 */ /* 0x040fe200078ec0ff */
[----:B------:R-:W1:Y:S04]  /*5660*/  MUFU.EX2 R211, R211 ;  /* 0x000000d300d37308 */ /* 0x000e680000000800 */
[C---:B------:R-:W-:Y:S01]  /*5670*/  HMMA.16816.F32.BF16 R100, R140.reuse, R14, R100 ;  /* 0x0000000e8c64723c */ /* 0x040fe20000041864 */
[----:B------:R-:W2:Y:S07]  /*5680*/  LDSM.16.MT88.4 R12, [R191+0xd000] ;  /* 0x00d00000bf0c783b */ /* 0x000eae0000004200 */
[C---:B------:R-:W-:Y:S07]  /*5690*/  HMMA.16816.F32.BF16 R124, R140.reuse, R10, R124 ;  /* 0x0000000a8c7c723c */ /* 0x040fee000004187c */
[----:B------:R-:W-:Y:S01]  /*56a0*/  LOP3.LUT R10, R8, 0xffff, RZ, 0xc0, !PT ;  /* 0x0000ffff080a7812 */ /* 0x000fe200078ec0ff */
[----:B----4-:R-:W-:Y:S03]  /*56b0*/  HMMA.16816.F32.BF16 R108, R140, R4, R108 ;  /* 0x000000048c6c723c */ /* 0x010fe6000004186c */
[----:B------:R-:W-:-:S04]  /*56c0*/  SHF.R.U32.HI R10, RZ, 0x8, R10 ;  /* 0x00000008ff0a7819 */ /* 0x000fc8000001160a */
[--C-:B------:R-:W-:Y:S01]  /*56d0*/  SHF.R.U32.HI R5, RZ, 0x10, R8.reuse ;  /* 0x00000010ff057819 */ /* 0x100fe20000011608 */
[----:B------:R-:W-:Y:S01]  /*56e0*/  HMMA.16816.F32.BF16 R60, R116, R62, RZ ;  /* 0x0000003e743c723c */ /* 0x000fe200000418ff */
[----:B------:R-:W-:Y:S02]  /*56f0*/  SHF.R.U32.HI R8, RZ, 0x18, R8 ;  /* 0x00000018ff087819 */ /* 0x000fe40000011608 */
[----:B------:R-:W-:Y:S02]  /*5700*/  LOP3.LUT R5, R5, 0xff, RZ, 0xc0, !PT ;  /* 0x000000ff05057812 */ /* 0x000fe400078ec0ff */
[----:B------:R-:W-:Y:S02]  /*5710*/  LOP3.LUT R4, R18, 0xffff, RZ, 0xc0, !PT ;  /* 0x0000ffff12047812 */ /* 0x000fe400078ec0ff */
[----:B------:R-:W-:Y:S01]  /*5720*/  PRMT R17, R17, 0x5410, R10 ;  /* 0x0000541011117816 */ /* 0x000fe2000000000a */
[----:B------:R-:W-:Y:S01]  /*5730*/  HMMA.16816.F32.BF16 R112, R140, R6, R112 ;  /* 0x000000068c70723c */ /* 0x000fe20000041870 */
[----:B------:R-:W-:-:S02]  /*5740*/  PRMT R5, R5, 0x5410, R8 ;  /* 0x0000541005057816 */ /* 0x000fc40000000008 */
[----:B------:R-:W-:Y:S01]  /*5750*/  SHF.R.U32.HI R19, RZ, 0x18, R18 ;  /* 0x00000018ff137819 */ /* 0x000fe20000011612 */
[----:B------:R-:W4:Y:S02]  /*5760*/  LDSM.16.MT88.4 R8, [R187+0xd000] ;  /* 0x00d00000bb08783b */ /* 0x000f240000004200 */
[--C-:B------:R-:W-:Y:S01]  /*5770*/  HSET2.LE.AND R5, R5, R162.reuse, PT ;  /* 0x000000a205057233 */ /* 0x100fe20003803000 */
[----:B------:R-:W-:Y:S01]  /*5780*/  SHF.R.U32.HI R6, RZ, 0x8, R4 ;  /* 0x00000008ff067819 */ /* 0x000fe20000011604 */
[----:B------:R-:W-:Y:S01]  /*5790*/  HMMA.16816.F32.BF16 R56, R140, R20, R56 ;  /* 0x000000148c38723c */ /* 0x000fe20000041838 */
[----:B------:R-:W-:Y:S01]  /*57a0*/  LOP3.LUT R4, R16, 0xff, RZ, 0xc0, !PT ;  /* 0x000000ff10047812 */ /* 0x000fe200078ec0ff */
[----:B------:R-:W-:Y:S01]  /*57b0*/  HSET2.LE.AND R16, R17, R162, PT ;  /* 0x000000a211107233 */ /* 0x000fe20003803000 */
[----:B---3--:R-:W-:Y:S01]  /*57c0*/  F2FP.BF16.PACK_AB R7, R165, R164 ;  /* 0x000000a4a507723e */ /* 0x008fe200000010ff */
[----:B------:R-:W-:Y:S01]  /*57d0*/  FADD.FTZ R164, R164, R151 ;  /* 0x00000097a4a47221 */ /* 0x000fe20000010000 */
[----:B------:R-:W-:-:S02]  /*57e0*/  PRMT R19, R4, 0x5410, R19 ;  /* 0x0000541004137816 */ /* 0x000fc40000000013 */
[----:B------:R-:W-:Y:S01]  /*57f0*/  LOP3.LUT R21, R18, 0xff, RZ, 0xc0, !PT ;  /* 0x000000ff12157812 */ /* 0x000fe200078ec0ff */
[C---:B------:R-:W-:Y:S01]  /*5800*/  HMMA.16816.F32.BF16 R120, R140.reuse, R144, R120 ;  /* 0x000000908c78723c */ /* 0x040fe20000041878 */
[----:B------:R-:W-:Y:S01]  /*5810*/  F2FP.BF16.PACK_AB R18, R173, R210 ;  /* 0x000000d2ad12723e */ /* 0x000fe200000010ff */
[--C-:B------:R-:W-:Y:S01]  /*5820*/  HSET2.LE.AND R19, R19, R162.reuse, PT ;  /* 0x000000a213137233 */ /* 0x100fe20003803000 */
[----:B------:R-:W-:Y:S01]  /*5830*/  PRMT R21, R21, 0x5410, R6 ;  /* 0x0000541015157816 */ /* 0x000fe20000000006 */
[----:B------:R-:W-:Y:S01]  /*5840*/  FADD.FTZ R210, R210, R133 ;  /* 0x00000085d2d27221 */ /* 0x000fe20000010000 */
[----:B------:R-:W-:Y:S01]  /*5850*/  LOP3.LUT R16, R16, R7, RZ, 0xc0, !PT ;  /* 0x0000000710107212 */ /* 0x000fe200078ec0ff */
[----:B------:R-:W-:Y:S01]  /*5860*/  FADD.FTZ R165, R165, R164 ;  /* 0x000000a4a5a57221 */ /* 0x000fe20000010000 */
[----:B------:R-:W-:Y:S01]  /*5870*/  LOP3.LUT R17, R5, R18, RZ, 0xc0, !PT ;  /* 0x0000001205117212 */ /* 0x000fe200078ec0ff */
[----:B------:R-:W-:Y:S01]  /*5880*/  HSET2.LE.AND R18, R21, R162, PT ;  /* 0x000000a215127233 */ /* 0x000fe20003803000 */
[----:B------:R-:W3:Y:S01]  /*5890*/  LDSM.16.MT88.4 R4, [R188+0xf000] ;  /* 0x00f00000bc04783b */ /* 0x000ee20000004200 */
[----:B------:R-:W-:Y:S01]  /*58a0*/  HMMA.16816.F32.BF16 R60, R140, R22, R60 ;  /* 0x000000168c3c723c */ /* 0x000fe2000004183c */
[----:B-----5:R-:W-:Y:S01]  /*58b0*/  F2FP.BF16.PACK_AB R145, R167, R166 ;  /* 0x000000a6a791723e */ /* 0x020fe200000010ff */
[----:B------:R-:W-:Y:S01]  /*58c0*/  FADD.FTZ R173, R173, R210 ;  /* 0x000000d2adad7221 */ /* 0x000fe20000010000 */
[----:B------:R-:W-:Y:S01]  /*58d0*/  F2FP.BF16.PACK_AB R144, R175, R172 ;  /* 0x000000acaf90723e */ /* 0x000fe200000010ff */
[----:B------:R-:W-:Y:S01]  /*58e0*/  LDSM.16.MT88.4 R20, [R187+0xf000] ;  /* 0x00f00000bb14783b */ /* 0x000fe20000004200 */
[----:B------:R-:W-:Y:S01]  /*58f0*/  LOP3.LUT R18, R18, R145, RZ, 0xc0, !PT ;  /* 0x0000009112127212 */ /* 0x000fe200078ec0ff */
[----:B------:R-:W-:Y:S01]  /*5900*/  FADD.FTZ R166, R166, R165 ;  /* 0x000000a5a6a67221 */ /* 0x000fe20000010000 */
[----:B------:R-:W-:Y:S01]  /*5910*/  LOP3.LUT R19, R19, R144, RZ, 0xc0, !PT ;  /* 0x0000009013137212 */ /* 0x000fe200078ec0ff */
[----:B------:R-:W-:Y:S01]  /*5920*/  HMMA.16816.F32.BF16 R40, R116, R44, RZ ;  /* 0x0000002c7428723c */ /* 0x000fe200000418ff */
[----:B------:R-:W-:-:S02]  /*5930*/  FADD.FTZ R172, R172, R173 ;  /* 0x000000adacac7221 */ /* 0x000fc40000010000 */
[----:B------:R-:W-:Y:S02]  /*5940*/  FADD.FTZ R167, R167, R166 ;  /* 0x000000a6a7a77221 */ /* 0x000fe40000010000 */
[----:B------:R-:W-:-:S03]  /*5950*/  FADD.FTZ R175, R175, R172 ;  /* 0x000000acafaf7221 */ /* 0x000fc60000010000 */
[C---:B------:R-:W-:Y:S08]  /*5960*/  HMMA.16816.F32.BF16 R48, R116.reuse, R52, RZ ;  /* 0x000000347430723c */ /* 0x040ff000000418ff */
[C---:B------:R-:W-:Y:S08]  /*5970*/  HMMA.16816.F32.BF16 R44, R116.reuse, R46, RZ ;  /* 0x0000002e742c723c */ /* 0x040ff000000418ff */
[C---:B------:R-:W-:Y:S08]  /*5980*/  HMMA.16816.F32.BF16 R52, R116.reuse, R54, RZ ;  /* 0x000000367434723c */ /* 0x040ff000000418ff */
[----:B------:R-:W-:Y:S01]  /*5990*/  HMMA.16816.F32.BF16 R116, R116, R34, RZ ;  /* 0x000000227474723c */ /* 0x000fe200000418ff */
[----:B------:R-:W-:Y:S07]  /*59a0*/  LDSM.16.MT88.4 R32, [R188+0xd000] ;  /* 0x00d00000bc20783b */ /* 0x000fee0000004200 */
[C---:B--2---:R-:W-:Y:S08]  /*59b0*/  HMMA.16816.F32.BF16 R128, R16.reuse, R12, R128 ;  /* 0x0000000c1080723c */ /* 0x044ff00000041880 */
[C---:B------:R-:W-:Y:S01]  /*59c0*/  HMMA.16816.F32.BF16 R36, R16.reuse, R14, R36 ;  /* 0x0000000e1024723c */ /* 0x040fe20000041824 */
[----:B------:R-:W2:Y:S07]  /*59d0*/  LDSM.16.MT88.4 R12, [R191+0x11000] ;  /* 0x01100000bf0c783b */ /* 0x000eae0000004200 */
[C---:B----4-:R-:W-:Y:S08]  /*59e0*/  HMMA.16816.F32.BF16 R56, R16.reuse, R8, R56 ;  /* 0x000000081038723c */ /* 0x050ff00000041838 */
[C---:B------:R-:W-:Y:S01]  /*59f0*/  HMMA.16816.F32.BF16 R60, R16.reuse, R10, R60 ;  /* 0x0000000a103c723c */ /* 0x040fe2000004183c */
[----:B------:R-:W4:Y:S07]  /*5a00*/  LDSM.16.MT88.4 R8, [R189+0x11000] ;  /* 0x01100000bd08783b */ /* 0x000f2e0000004200 */
[C---:B---3--:R-:W-:Y:S08]  /*5a10*/  HMMA.16816.F32.BF16 R80, R16.reuse, R4, R80 ;  /* 0x000000041050723c */ /* 0x048ff00000041850 */
[----:B------:R-:W-:Y:S01]  /*5a20*/  HMMA.16816.F32.BF16 R84, R16, R6, R84 ;  /* 0x000000061054723c */ /* 0x000fe20000041854 */
[----:B------:R-:W3:Y:S07]  /*5a30*/  LDSM.16.MT88.4 R4, [R188+0x11000] ;  /* 0x01100000bc04783b */ /* 0x000eee0000004200 */
[C---:B------:R-:W-:Y:S08]  /*5a40*/  HMMA.16816.F32.BF16 R48, R140.reuse, R24, R48 ;  /* 0x000000188c30723c */ /* 0x040ff00000041830 */
[C---:B------:R-:W-:Y:S01]  /*5a50*/  HMMA.16816.F32.BF16 R52, R140.reuse, R26, R52 ;  /* 0x0000001a8c34723c */ /* 0x040fe20000041834 */
[----:B------:R-:W5:Y:S07]  /*5a60*/  LDSM.16.MT88.4 R24, [R189+0xf000] ;  /* 0x00f00000bd18783b */ /* 0x000f6e0000004200 */
[C---:B------:R-:W-:Y:S08]  /*5a70*/  HMMA.16816.F32.BF16 R40, R140.reuse, R28, R40 ;  /* 0x0000001c8c28723c */ /* 0x040ff00000041828 */
[C---:B------:R-:W-:Y:S01]  /*5a80*/  HMMA.16816.F32.BF16 R44, R140.reuse, R30, R44 ;  /* 0x0000001e8c2c723c */ /* 0x040fe2000004182c */
[----:B------:R-:W1:Y:S07]  /*5a90*/  LDSM.16.MT88.4 R28, [R191+0xf000] ;  /* 0x00f00000bf1c783b */ /* 0x000e6e0000004200 */
[----:B------:R-:W-:Y:S01]  /*5aa0*/  HMMA.16816.F32.BF16 R116, R140, R146, R116 ;  /* 0x000000928c74723c */ /* 0x000fe20000041874 */
[----:B------:R-:W1:Y:S04]  /*5ab0*/  LDSM.16.MT88.4 R144, [R187+0x11000] ;  /* 0x01100000bb90783b */ /* 0x000e680000004200 */
[----:B------:R-:W-:Y:S03]  /*5ac0*/  LDSM.16.MT88.4 R140, [R189+0xd800] ;  /* 0x00d80000bd8c783b */ /* 0x000fe60000004200 */
[C---:B--2---:R-:W-:Y:S07]  /*5ad0*/  HMMA.16816.F32.BF16 R96, R16.reuse, R12, R96 ;  /* 0x0000000c1060723c */ /* 0x044fee0000041860 */
[----:B------:R-:W-:Y:S01]  /*5ae0*/  LOP3.LUT R12, R223, UR15, R220, 0x96, !PT ;  /* 0x0000000fdf0c7c12 */ /* 0x000fe2000f8e96dc */
[----:B----4-:R-:W-:Y:S04]  /*5af0*/  HMMA.16816.F32.BF16 R104, R16, R8, R104 ;  /* 0x000000081068723c */ /* 0x010fe80000041868 */
[----:B------:R-:W-:-:S04]  /*5b00*/  IMAD.WIDE.U32 R12, R12, -0x2daee0ad, RZ ;  /* 0xd2511f530c0c7825 */ /* 0x000fc800078e00ff */
[C---:B------:R-:W-:Y:S01]  /*5b10*/  HMMA.16816.F32.BF16 R124, R16.reuse, R10, R124 ;  /* 0x0000000a107c723c */ /* 0x040fe2000004187c */
[----:B------:R-:W-:Y:S02]  /*5b20*/  LOP3.LUT R218, R13, UR5, R218, 0x96, !PT ;  /* 0x000000050dda7c12 */ /* 0x000fe4000f8e96da */
[----:B------:R-:W-:Y:S02]  /*5b30*/  LOP3.LUT R8, R12, 0xffff, RZ, 0xc0, !PT ;  /* 0x0000ffff0c087812 */ /* 0x000fe400078ec0ff */
[----:B------:R-:W-:Y:S02]  /*5b40*/  SHF.R.U32.HI R9, RZ, 0x10, R12 ;  /* 0x00000010ff097819 */ /* 0x000fe4000001160c */
[----:B------:R-:W-:Y:S01]  /*5b50*/  SHF.R.U32.HI R10, RZ, 0x10, R218 ;  /* 0x00000010ff0a7819 */ /* 0x000fe200000116da */
[----:B------:R-:W-:Y:S03]  /*5b60*/  HMMA.16816.F32.BF16 R88, R16, R20, R88 ;  /* 0x000000141058723c */ /* 0x000fe60000041858 */
[----:B------:R-:W-:-:S04]  /*5b70*/  LOP3.LUT R10, R10, 0xff, RZ, 0xc0, !PT ;  /* 0x000000ff0a0a7812 */ /* 0x000fc800078ec0ff */
[----:B------:R-:W-:Y:S01]  /*5b80*/  SHF.R.U32.HI R20, RZ, 0x8, R8 ;  /* 0x00000008ff147819 */ /* 0x000fe20000011608 */
[----:B------:R-:W-:Y:S01]  /*5b90*/  HMMA.16816.F32.BF16 R92, R16, R22, R92 ;  /* 0x00000016105c723c */ /* 0x000fe2000004185c */
[----:B------:R-:W-:Y:S02]  /*5ba0*/  LOP3.LUT R8, R9, 0xff, RZ, 0xc0, !PT ;  /* 0x000000ff09087812 */ /* 0x000fe400078ec0ff */
[----:B------:R-:W-:-:S04]  /*5bb0*/  LOP3.LUT R21, R218, 0xff, RZ, 0xc0, !PT ;  /* 0x000000ffda157812 */ /* 0x000fc800078ec0ff */
[----:B------:R-:W-:Y:S01]  /*5bc0*/  SHF.R.U32.HI R23, RZ, 0x18, R12 ;  /* 0x00000018ff177819 */ /* 0x000fe2000001160c */
[----:B---3--:R-:W-:Y:S03]  /*5bd0*/  HMMA.16816.F32.BF16 R108, R16, R4, R108 ;  /* 0x00000004106c723c */ /* 0x008fe6000004186c */
[----:B------:R-:W-:-:S04]  /*5be0*/  PRMT R23, R8, 0x5410, R23 ;  /* 0x0000541008177816 */ /* 0x000fc80000000017 */
[----:B------:R-:W-:Y:S01]  /*5bf0*/  SHF.R.U32.HI R5, RZ, 0x18, R218 ;  /* 0x00000018ff057819 */ /* 0x000fe200000116da */
[C---:B-----5:R-:W-:Y:S01]  /*5c00*/  HMMA.16816.F32.BF16 R72, R16.reuse, R24, R72 ;  /* 0x000000181048723c */ /* 0x060fe20000041848 */
[----:B------:R-:W-:Y:S02]  /*5c10*/  LOP3.LUT R4, R218, 0xffff, RZ, 0xc0, !PT ;  /* 0x0000ffffda047812 */ /* 0x000fe400078ec0ff */
[----:B------:R-:W-:Y:S02]  /*5c20*/  PRMT R5, R10, 0x5410, R5 ;  /* 0x000054100a057816 */ /* 0x000fe40000000005 */
[----:B------:R-:W2:Y:S01]  /*5c30*/  LDSM.16.MT88.4 R8, [R191+0xf800] ;  /* 0x00f80000bf08783b */ /* 0x000ea20000004200 */
[----:B------:R-:W-:Y:S02]  /*5c40*/  SHF.R.U32.HI R4, RZ, 0x8, R4 ;  /* 0x00000008ff047819 */ /* 0x000fe40000011604 */
[----:B------:R-:W-:Y:S01]  /*5c50*/  HMMA.16816.F32.BF16 R40, R16, R136, R40 ;  /* 0x000000881028723c */ /* 0x000fe20000041828 */
[----:B------:R-:W-:Y:S01]  /*5c60*/  LOP3.LUT R25, R12, 0xff, RZ, 0xc0, !PT ;  /* 0x000000ff0c197812 */ /* 0x000fe200078ec0ff */
[----:B------:R-:W-:Y:S01]  /*5c70*/  HSET2.LE.AND R5, R5, R162, PT ;  /* 0x000000a205057233 */ /* 0x000fe20003803000 */
[----:B------:R-:W-:-:S02]  /*5c80*/  PRMT R21, R21, 0x5410, R4 ;  /* 0x0000541015157816 */ /* 0x000fc40000000004 */
[----:B------:R-:W-:Y:S02]  /*5c90*/  PRMT R25, R25, 0x5410, R20 ;  /* 0x0000541019197816 */ /* 0x000fe40000000014 */
[----:B-1----:R-:W-:Y:S01]  /*5ca0*/  F2FP.BF16.PACK_AB R20, R211, R174 ;  /* 0x000000aed314723e */ /* 0x002fe200000010ff */
[----:B------:R-:W-:Y:S01]  /*5cb0*/  HMMA.16816.F32.BF16 R44, R16, R138, R44 ;  /* 0x0000008a102c723c */ /* 0x000fe2000004182c */
[----:B------:R-:W-:Y:S01]  /*5cc0*/  HSET2.LE.AND R4, R21, R162, PT ;  /* 0x000000a215047233 */ /* 0x000fe20003803000 */
[----:B------:R-:W-:Y:S01]  /*5cd0*/  F2FP.BF16.PACK_AB R21, R212, R213 ;  /* 0x000000d5d415723e */ /* 0x000fe200000010ff */
[----:B------:R-:W-:Y:S01]  /*5ce0*/  LDSM.16.MT88.4 R136, [R188+0xd800] ;  /* 0x00d80000bc88783b */ /* 0x000fe20000004200 */
[----:B------:R-:W-:Y:S01]  /*5cf0*/  LOP3.LUT R5, R5, R20, RZ, 0xc0, !PT ;  /* 0x0000001405057212 */ /* 0x000fe200078ec0ff */
[----:B------:R-:W-:-:S03]  /*5d00*/  FADD.FTZ R174, R174, R175 ;  /* 0x000000afaeae7221 */ /* 0x000fc60000010000 */
[----:B------:R-:W-:Y:S01]  /*5d10*/  HMMA.16816.F32.BF16 R48, R16, R32, R48 ;  /* 0x000000201030723c */ /* 0x000fe20000041830 */
[----:B------:R-:W-:-:S07]  /*5d20*/  FADD.FTZ R174, R211, R174 ;  /* 0x000000aed3ae7221 */ /* 0x000fce0000010000 */
        /* <DEDUP_REMOVED lines=8> */
[C---:B------:R-:W-:Y:S07]  /*5db0*/  HMMA.16816.F32.BF16 R112, R16.reuse, R6, R112 ;  /* 0x000000061070723c */ /* 0x040fee0000041870 */
[--C-:B------:R-:W-:Y:S01]  /*5dc0*/  HSET2.LE.AND R6, R25, R162.reuse, PT ;  /* 0x000000a219067233 */ /* 0x100fe20003803000 */
[----:B------:R-:W-:Y:S01]  /*5dd0*/  HMMA.16816.F32.BF16 R120, R16, R144, R120 ;  /* 0x000000901078723c */ /* 0x000fe20000041878 */
[----:B------:R-:W-:Y:S01]  /*5de0*/  HSET2.LE.AND R7, R23, R162, PT ;  /* 0x000000a217077233 */ /* 0x000fe20003803000 */
[----:B------:R-:W-:Y:S01]  /*5df0*/  F2FP.BF16.PACK_AB R23, R215, R214 ;  /* 0x000000d6d717723e */ /* 0x000fe200000010ff */
[----:B------:R-:W-:Y:S01]  /*5e00*/  LDSM.16.MT88.4 R24, [R188+0xf800] ;  /* 0x00f80000bc18783b */ /* 0x000fe20000004200 */
[----:B------:R-:W-:Y:S01]  /*5e10*/  LOP3.LUT R6, R6, R21, RZ, 0xc0, !PT ;  /* 0x0000001506067212 */ /* 0x000fe200078ec0ff */
[----:B------:R-:W-:Y:S01]  /*5e20*/  FADD.FTZ R214, R214, R167 ;  /* 0x000000a7d6d67221 */ /* 0x000fe20000010000 */
[----:B------:R-:W-:-:S02]  /*5e30*/  LOP3.LUT R4, R4, R23, RZ, 0xc0, !PT ;  /* 0x0000001704047212 */ /* 0x000fc400078ec0ff */
[----:B------:R-:W-:Y:S01]  /*5e40*/  HMMA.16816.F32.BF16 R116, R16, R146, R116 ;  /* 0x000000921074723c */ /* 0x000fe20000041874 */
[----:B------:R-:W3:Y:S01]  /*5e50*/  LDSM.16.MT88.4 R16, [R191+0x11800] ;  /* 0x01180000bf10783b */ /* 0x000ee20000004200 */
[----:B------:R-:W-:Y:S01]  /*5e60*/  F2FP.BF16.PACK_AB R144, R168, R169 ;  /* 0x000000a9a890723e */ /* 0x000fe200000010ff */
[----:B------:R-:W-:Y:S02]  /*5e70*/  FADD.FTZ R214, R215, R214 ;  /* 0x000000d6d7d67221 */ /* 0x000fe40000010000 */
[----:B------:R-:W4:Y:S01]  /*5e80*/  LDSM.16.MT88.4 R20, [R187+0xf800] ;  /* 0x00f80000bb14783b */ /* 0x000f220000004200 */
[----:B------:R-:W-:Y:S01]  /*5e90*/  LOP3.LUT R7, R7, R144, RZ, 0xc0, !PT ;  /* 0x0000009007077212 */ /* 0x000fe200078ec0ff */
[----:B------:R-:W-:Y:S02]  /*5ea0*/  FADD.FTZ R213, R213, R214 ;  /* 0x000000d6d5d57221 */ /* 0x000fe40000010000 */
[----:B------:R-:W-:Y:S02]  /*5eb0*/  FADD.FTZ R169, R169, R174 ;  /* 0x000000aea9a97221 */ /* 0x000fe40000010000 */
[----:B------:R-:W-:-:S02]  /*5ec0*/  FADD.FTZ R213, R212, R213 ;  /* 0x000000d5d4d57221 */ /* 0x000fc40000010000 */
[----:B--2---:R-:W-:Y:S01]  /*5ed0*/  HMMA.16816.F32.BF16 R64, R4, R8, R64 ;  /* 0x000000080440723c */ /* 0x004fe20000041840 */
[----:B------:R-:W-:-:S07]  /*5ee0*/  FADD.FTZ R211, R168, R169 ;  /* 0x000000a9a8d37221 */ /* 0x000fce0000010000 */
[C---:B-1----:R-:W-:Y:S08]  /*5ef0*/  HMMA.16816.F32.BF16 R128, R4.reuse, R12, R128 ;  /* 0x0000000c0480723c */ /* 0x042ff00000041880 */
[C---:B------:R-:W-:Y:S01]  /*5f00*/  HMMA.16816.F32.BF16 R36, R4.reuse, R14, R36 ;  /* 0x0000000e0424723c */ /* 0x040fe20000041824 */
[----:B------:R-:W1:Y:S07]  /*5f10*/  LDSM.16.MT88.4 R12, [R189+0x11800] ;  /* 0x01180000bd0c783b */ /* 0x000e6e0000004200 */
        /* <DEDUP_REMOVED lines=15> */
[C---:B----4-:R-:W-:Y:S08]  /*6010*/  HMMA.16816.F32.BF16 R88, R4.reuse, R20, R88 ;  /* 0x000000140458723c */ /* 0x050ff00000041858 */
        /* <DEDUP_REMOVED lines=8> */
[----:B------:R-:W1:Y:S01]  /*60a0*/  LDC.U8 R210, c[0x0][0x2d8] ;  /* 0x0000b600ffd27b82 */ /* 0x000e620000000000 */
[----:B------:R-:W-:Y:S01]  /*60b0*/  IMAD.WIDE.U32 R216, R148, -0x326172a9, RZ ;  /* 0xcd9e8d5794d87825 */ /* 0x000fe200078e00ff */
[----:B------:R-:W-:Y:S01]  /*60c0*/  ISETP.GE.AND P4, PT, R208, c[0x0][0x220], PT ;  /* 0x00008800d0007a0c */ /* 0x000fe20003f86270 */
[----:B------:R-:W-:Y:S01]  /*60d0*/  ULDC.64 UR6, c[0x0][0x1a0] ;  /* 0x0000680000067ab9 */ /* 0x000fe20000000a00 */
[----:B------:R-:W-:Y:S01]  /*60e0*/  ISETP.GE.AND P3, PT, R201, c[0x0][0x220], PT ;  /* 0x00008800c9007a0c */ /* 0x000fe20003f66270 */
[----:B------:R-:W-:Y:S01]  /*60f0*/  IMAD.MOV.U32 R0, RZ, RZ, R3 ;  /* 0x000000ffff007224 */ /* 0x000fe200078e0003 */
[----:B------:R-:W-:Y:S01]  /*6100*/  LOP3.LUT R214, R217, R149, RZ, 0x3c, !PT ;  /* 0x00000095d9d67212 */ /* 0x000fe200078e3cff */
[----:B------:R-:W-:Y:S01]  /*6110*/  IMAD.MOV.U32 R133, RZ, RZ, R132 ;  /* 0x000000ffff857224 */ /* 0x000fe200078e0084 */
[----:B------:R-:W-:Y:S01]  /*6120*/  ISETP.GE.AND P2, PT, R200, c[0x0][0x220], PT ;  /* 0x00008800c8007a0c */ /* 0x000fe20003f46270 */
[----:B------:R-:W-:Y:S01]  /*6130*/  IMAD.WIDE.U32 R218, R134, -0x2daee0ad, RZ ;  /* 0xd2511f5386da7825 */ /* 0x000fe200078e00ff */
[----:B------:R-:W-:-:S02]  /*6140*/  ULEA.HI.SX32 UR31, UR8, 0xfffffffe, 0x1a ;  /* 0xfffffffe081f7891 */ /* 0x000fc4000f8fd23f */
[----:B------:R-:W-:Y:S01]  /*6150*/  USHF.L.U64.HI UR28, UR6, 0x4, UR7 ;  /* 0x00000004061c7899 */ /* 0x000fe20008010207 */
[----:B------:R-:W-:Y:S01]  /*6160*/  IMAD.WIDE.U32 R214, R214, -0x2daee0ad, RZ ;  /* 0xd2511f53d6d67825 */ /* 0x000fe200078e00ff */
[----:B------:R-:W-:Y:S01]  /*6170*/  USHF.L.U32 UR29, UR6, 0x4, URZ ;  /* 0x00000004061d7899 */ /* 0x000fe2000800063f */
[----:B-1----:R-:W-:Y:S01]  /*6180*/  PRMT R210, R210, 0x7054, R210 ;  /* 0x00007054d2d27816 */ /* 0x002fe200000000d2 */
[----:B------:R-:W-:Y:S05]  /*6190*/  BRA `(.L_x_535) ;  /* 0x0000068000007947 */ /* 0x000fea0003800000 */
.L_x_537:
        /* <DEDUP_REMOVED lines=13> */
[C---:B------:R-:W-:Y:S02]  /*6270*/  IADD3 R132, P1, R137.reuse, UR11, RZ ;  /* 0x0000000b89847c10 */ /* 0x040fe4000ff3e0ff */
[----:B------:R-:W-:Y:S02]  /*6280*/  LEA.HI.X R134, R134, R207, R3, 0x6, P0 ;  /* 0x000000cf86867211 */ /* 0x000fe400000f3403 */
[C---:B------:R-:W-:Y:S02]  /*6290*/  @!P4 LEA R142, P0, R137.reuse, c[0x0][0x168], 0x1 ;  /* 0x00005a00898eca11 */ /* 0x040fe400078008ff */
[C-C-:B------:R-:W-:Y:S02]  /*62a0*/  @!P3 LEA.HI.X R141, R137.reuse, c[0x0][0x16c], R134.reuse, 0x1, P6 ;  /* 0x00005b00898dba11 */ /* 0x140fe400030f0c86 */
[C-C-:B------:R-:W-:Y:S02]  /*62b0*/  @!P4 LEA.HI.X R143, R137.reuse, c[0x0][0x16c], R134.reuse, 0x1, P0 ;  /* 0x00005b00898fca11 */ /* 0x140fe400000f0c86 */
[----:B------:R-:W-:Y:S02]  /*62c0*/  @!P3 LEA R146, P6, R132, c[0x0][0x168], 0x1 ;  /* 0x00005a008492ba11 */ /* 0x000fe400078c08ff */
[----:B------:R-:W-:Y:S01]  /*62d0*/  IADD3.X R3, R134, UR9, RZ, P1, !PT ;  /* 0x0000000986037c10 */ /* 0x000fe20008ffe4ff */
[----:B------:R-:W-:Y:S01]  /*62e0*/  @!PT LDS RZ, [RZ] ;  /* 0x00000000fffff984 */ /* 0x000fe20000000800 */
[----:B------:R-:W-:Y:S01]  /*62f0*/  @!PT LDS RZ, [RZ] ;  /* 0x00000000fffff984 */ /* 0x000fe20000000800 */
[----:B------:R-:W-:Y:S01]  /*6300*/  @!PT LDS RZ, [RZ] ;  /* 0x00000000fffff984 */ /* 0x000fe20000000800 */
[----:B------:R1:W-:Y:S01]  /*6310*/  @!P4 LDGSTS.E.BYPASS.LTC128B.128 [R199+0x6000], [R142.64] ;  /* 0x060000008ec7cfae */ /* 0x0003e2000b901d52 */
[C---:B------:R-:W-:Y:S02]  /*6320*/  @!P2 LEA R138, P1, R137.reuse, c[0x0][0x168], 0x1 ;  /* 0x00005a00898aaa11 */ /* 0x040fe400078208ff */
[C-C-:B------:R-:W-:Y:S01]  /*6330*/  @!P3 LEA.HI.X R147, R132.reuse, c[0x0][0x16c], R3.reuse, 0x1, P6 ;  /* 0x00005b008493ba11 */ /* 0x140fe200030f0c03 */
[----:B------:R1:W-:Y:S01]  /*6340*/  @P3 STS.128 [R199+0x8000], RZ ;  /* 0x008000ffc7003388 */ /* 0x0003e20000000c00 */
[----:B------:R-:W-:Y:S02]  /*6350*/  @!P2 LEA.HI.X R139, R137, c[0x0][0x16c], R134, 0x1, P1 ;  /* 0x00005b00898baa11 */ /* 0x000fe400008f0c86 */
[C---:B------:R-:W-:Y:S01]  /*6360*/  @!P4 LEA R150, P1, R132.reuse, c[0x0][0x168], 0x1 ;  /* 0x00005a008496ca11 */ /* 0x040fe200078208ff */
[----:B------:R-:W-:Y:S01]  /*6370*/  @!PT LDS RZ, [RZ] ;  /* 0x00000000fffff984 */ /* 0x000fe20000000800 */
[----:B------:R-:W-:Y:S01]  /*6380*/  @!PT LDS RZ, [RZ] ;  /* 0x00000000fffff984 */ /* 0x000fe20000000800 */
[----:B------:R-:W-:Y:S01]  /*6390*/  @!PT LDS RZ, [RZ] ;  /* 0x00000000fffff984 */ /* 0x000fe20000000800 */
[----:B------:R1:W-:Y:S01]  /*63a0*/  @!P3 LDGSTS.E.BYPASS.LTC128B.128 [R199+0x8000], [R140.64+0x80] ;  /* 0x080000808cc7bfae */ /* 0x0003e2000b901d52 */
[C---:B------:R-:W-:Y:S02]  /*63b0*/  IADD3 R2, P0, R132.reuse, UR11, RZ ;  /* 0x0000000b84027c10 */ /* 0x040fe4000ff1e0ff */
[----:B------:R-:W-:Y:S01]  /*63c0*/  @!P4 LEA.HI.X R151, R132, c[0x0][0x16c], R3, 0x1, P1 ;  /* 0x00005b008497ca11 */ /* 0x000fe200008f0c03 */
[----:B------:R1:W-:Y:S01]  /*63d0*/  @P2 STS.128 [R199+0xa000], RZ ;  /* 0x00a000ffc7002388 */ /* 0x0003e20000000c00 */
[C---:B------:R-:W-:Y:S02]  /*63e0*/  @!P4 LEA R148, P1, R2.reuse, c[0x0][0x168], 0x1 ;  /* 0x00005a000294ca11 */ /* 0x040fe400078208ff */
[----:B------:R-:W-:Y:S01]  /*63f0*/  @!P3 LEA R154, P6, R2, c[0x0][0x168], 0x1 ;  /* 0x00005a00029aba11 */ /* 0x000fe200078c08ff */
[----:B------:R-:W-:Y:S01]  /*6400*/  @!PT LDS RZ, [RZ] ;  /* 0x00000000fffff984 */ /* 0x000fe20000000800 */
[----:B------:R-:W-:Y:S01]  /*6410*/  @!PT LDS RZ, [RZ] ;  /* 0x00000000fffff984 */ /* 0x000fe20000000800 */
[----:B------:R-:W-:Y:S01]  /*6420*/  @!PT LDS RZ, [RZ] ;  /* 0x00000000fffff984 */ /* 0x000fe20000000800 */
[----:B------:R1:W-:Y:S01]  /*6430*/  @!P2 LDGSTS.E.BYPASS.LTC128B.128 [R199+0xa000], [R138.64+0x100] ;  /* 0x0a0001008ac7afae */ /* 0x0003e2000b901d52 */
[----:B------:R-:W-:Y:S02]  /*6440*/  IADD3.X R137, R3, UR9, RZ, P0, !PT ;  /* 0x0000000903897c10 */ /* 0x000fe400087fe4ff */
[----:B------:R-:W-:Y:S01]  /*6450*/  @!P2 LEA R144, P0, R132, c[0x0][0x168], 0x1 ;  /* 0x00005a008490aa11 */ /* 0x000fe200078008ff */
[----:B------:R1:W-:Y:S01]  /*6460*/  @P4 STS.128 [R199+0x6800], RZ ;  /* 0x006800ffc7004388 */ /* 0x0003e20000000c00 */
[----:B------:R-:W-:Y:S02]  /*6470*/  @!P4 LEA.HI.X R149, R2, c[0x0][0x16c], R137, 0x1, P1 ;  /* 0x00005b000295ca11 */ /* 0x000fe400008f0c89 */
[----:B------:R-:W-:Y:S01]  /*6480*/  @!P2 LEA.HI.X R145, R132, c[0x0][0x16c], R3, 0x1, P0 ;  /* 0x00005b008491aa11 */ /* 0x000fe200000f0c03 */
[----:B------:R-:W-:Y:S01]  /*6490*/  @!PT LDS RZ, [RZ] ;  /* 0x00000000fffff984 */ /* 0x000fe20000000800 */
[----:B------:R-:W-:Y:S01]  /*64a0*/  @!PT LDS RZ, [RZ] ;  /* 0x00000000fffff984 */ /* 0x000fe20000000800 */
[----:B------:R-:W-:Y:S01]  /*64b0*/  @!PT LDS RZ, [RZ] ;  /* 0x00000000fffff984 */ /* 0x000fe20000000800 */
[----:B------:R1:W-:Y:S01]  /*64c0*/  @!P4 LDGSTS.E.BYPASS.LTC128B.128 [R199+0x6800], [R150.64] ;  /* 0x0680000096c7cfae */ /* 0x0003e2000b901d52 */
[C-C-:B------:R-:W-:Y:S02]  /*64d0*/  @!P3 LEA.HI.X R155, R2.reuse, c[0x0][0x16c], R137.reuse, 0x1, P6 ;  /* 0x00005b00029bba11 */ /* 0x140fe400030f0c89 */
[C---:B------:R-:W-:Y:S01]  /*64e0*/  @!P2 LEA R152, P1, R2.reuse, c[0x0][0x168], 0x1 ;  /* 0x00005a000298aa11 */ /* 0x040fe200078208ff */
[----:B------:R1:W-:Y:S01]  /*64f0*/  @P3 STS.128 [R199+0x8800], RZ ;  /* 0x008800ffc7003388 */ /* 0x0003e20000000c00 */
[C---:B------:R-:W-:Y:S02]  /*6500*/  IADD3 R3, P0, R2.reuse, UR11, RZ ;  /* 0x0000000b02037c10 */ /* 0x040fe4000ff1e0ff */
[----:B------:R-:W-:Y:S01]  /*6510*/  @!P2 LEA.HI.X R153, R2, c[0x0][0x16c], R137, 0x1, P1 ;  /* 0x00005b000299aa11 */ /* 0x000fe200008f0c89 */
[----:B------:R-:W-:Y:S01]  /*6520*/  @!PT LDS RZ, [RZ] ;  /* 0x00000000fffff984 */ /* 0x000fe20000000800 */
[----:B------:R-:W-:Y:S01]  /*6530*/  @!PT LDS RZ, [RZ] ;  /* 0x00000000fffff984 */ /* 0x000fe20000000800 */
[----:B------:R-:W-:Y:S01]  /*6540*/  @!PT LDS RZ, [RZ] ;  /* 0x00000000fffff984 */ /* 0x000fe20000000800 */
[----:B------:R1:W-:Y:S01]  /*6550*/  @!P3 LDGSTS.E.BYPASS.LTC128B.128 [R199+0x8800], [R146.64+0x80] ;  /* 0x0880008092c7bfae */ /* 0x0003e2000b901d52 */
[C---:B------:R-:W-:Y:S02]  /*6560*/  @!P4 LEA R136, P6, R3.reuse, c[0x0][0x168], 0x1 ;  /* 0x00005a000388ca11 */ /* 0x040fe400078c08ff */
        /* <DEDUP_REMOVED lines=43> */
.L_x_535:
[----:B------:R-:W-:Y:S01]  /*6820*/  USHF.R.S32.HI UR4, URZ, 0x1f, UR31 ;  /* 0x0000001f3f047899 */ /* 0x000fe2000801141f */
[----:B------:R-:W-:Y:S04]  /*6830*/  DEPBAR.LE SB0, 0x0 ;  /* 0x000080000000791a */ /* 0x000fe80000000000 */
[----:B------:R-:W-:Y:S01]  /*6840*/  BAR.SYNC.DEFER_BLOCKING 0x0 ;  /* 0x0000000000007b1d */ /* 0x000fe20000010000 */
[----:B------:R-:W-:Y:S02]  /*6850*/  UIMAD UR4, UR4, UR6, URZ ;  /* 0x00000006040472a4 */ /* 0x000fe4000f8e023f */
[----:B------:R-:W-:Y:S02]  /*6860*/  UIMAD.WIDE.U32 UR32, UR31, UR6, URZ ;  /* 0x000000061f2072a5 */ /* 0x000fe4000f8e003f */
[----:B------:R-:W-:Y:S04]  /*6870*/  UIMAD UR4, UR31, UR7, UR4 ;  /* 0x000000071f0472a4 */ /* 0x000fe8000f8e0204 */
[----:B------:R-:W-:Y:S01]  /*6880*/  UIADD3 UR4, UR33, UR4, URZ ;  /* 0x0000000421047290 */ /* 0x000fe2000fffe03f */
[----:B------:R-:W-:Y:S02]  /*6890*/  IMAD.U32 R2, RZ, RZ, UR32 ;  /* 0x00000020ff027e24 */ /* 0x000fe4000f8e00ff */
[----:B------:R-:W-:Y:S03]  /*68a0*/  IMAD.U32 R3, RZ, RZ, UR33 ;  /* 0x00000021ff037e24 */ /* 0x000fe6000f8e00ff */
[----:B------:R-:W-:Y:S01]  /*68b0*/  IMAD.U32 R221, RZ, RZ, UR4 ;  /* 0x00000004ffdd7e24 */ /* 0x000fe2000f8e00ff */
[C---:B------:R-:W-:Y:S04]  /*68c0*/  LEA R3, P1, R2.reuse, R202, 0x6 ;  /* 0x000000ca02037211 */ /* 0x040fe800078230ff */
[C---:B------:R-:W-:Y:S02]  /*68d0*/  @!P4 LEA R232, P0, R3.reuse, c[0x0][0x170], 0x1 ;  /* 0x00005c0003e8ca11 */ /* 0x040fe400078008ff */
[----:B------:R-:W-:Y:S01]  /*68e0*/  LEA.HI.X R132, R2, R198, R221, 0x6, P1 ;  /* 0x000000c602847211 */ /* 0x000fe200008f34dd */
[----:B------:R-:W-:Y:S01]  /*68f0*/  @P4 STS.128 [R199+0xc000], RZ ;  /* 0x00c000ffc7004388 */ /* 0x000fe20000000c00 */
[C---:B------:R-:W-:Y:S02]  /*6900*/  @!P3 LEA R226, P1, R3.reuse, c[0x0][0x170], 0x1 ;  /* 0x00005c0003e2ba11 */ /* 0x040fe400078208ff */
[C-C-:B------:R-:W-:Y:S02]  /*6910*/  @!P4 LEA.HI.X R233, R3.reuse, c[0x0][0x174], R132.reuse, 0x1, P0 ;  /* 0x00005d0003e9ca11 */ /* 0x140fe400000f0c84 */
[C-C-:B------:R-:W-:Y:S02]  /*6920*/  @!P3 LEA.HI.X R227, R3.reuse, c[0x0][0x174], R132.reuse, 0x1, P1 ;  /* 0x00005d0003e3ba11 */ /* 0x140fe400008f0c84 */
[C---:B------:R-:W-:Y:S01]  /*6930*/  @!P2 LEA R224, P0, R3.reuse, c[0x0][0x170], 0x1 ;  /* 0x00005c0003e0aa11 */ /* 0x040fe200078008ff */
[----:B------:R-:W-:Y:S01]  /*6940*/  @!PT LDS RZ, [RZ] ;  /* 0x00000000fffff984 */ /* 0x000fe20000000800 */
[----:B------:R-:W-:Y:S01]  /*6950*/  @!PT LDS RZ, [RZ] ;  /* 0x00000000fffff984 */ /* 0x000fe20000000800 */
[----:B------:R-:W-:Y:S01]  /*6960*/  @!PT LDS RZ, [RZ] ;  /* 0x00000000fffff984 */ /* 0x000fe20000000800 */
[----:B------:R1:W-:Y:S01]  /*6970*/  @!P4 LDGSTS.E.BYPASS.LTC128B.128 [R199+0xc000], [R232.64] ;  /* 0x0c000000e8c7cfae */ /* 0x0003e2000b901d52 */
[C---:B------:R-:W-:Y:S02]  /*6980*/  IADD3 R223, P5, R3.reuse, UR29, RZ ;  /* 0x0000001d03df7c10 */ /* 0x040fe4000ffbe0ff */
[----:B------:R-:W-:Y:S01]  /*6990*/  @!P2 LEA.HI.X R225, R3, c[0x0][0x174], R132, 0x1, P0 ;  /* 0x00005d0003e1aa11 */ /* 0x000fe200000f0c84 */
[----:B------:R-:W-:Y:S01]  /*69a0*/  @P3 STS.128 [R199+0xe000], RZ ;  /* 0x00e000ffc7003388 */ /* 0x000fe20000000c00 */
        /* <DEDUP_REMOVED lines=8> */
[----:B------:R-:W-:Y:S01]  /*6a30*/  @P2 STS.128 [R199+0x10000], RZ ;  /* 0x010000ffc7002388 */ /* 0x000fe20000000c00 */
[C-C-:B------:R-:W-:Y:S02]  /*6a40*/  @!P3 LEA.HI.X R231, R223.reuse, c[0x0][0x174], R132.reuse, 0x1, P1 ;  /* 0x00005d00dfe7ba11 */ /* 0x140fe400008f0c84 */
[C---:B------:R-:W-:Y:S01]  /*6a50*/  @!P2 LEA R222, P0, R223.reuse, c[0x0][0x170], 0x1 ;  /* 0x00005c00dfdeaa11 */ /* 0x040fe200078008ff */
[----:B------:R-:W-:Y:S01]  /*6a60*/  @!PT LDS RZ, [RZ] ;  /* 0x00000000fffff984 */ /* 0x000fe20000000800 */
[----:B------:R-:W-:Y:S01]  /*6a70*/  @!PT LDS RZ, [RZ] ;  /* 0x00000000fffff984 */ /* 0x000fe20000000800 */
[----:B------:R-:W-:Y:S01]  /*6a80*/  @!PT LDS RZ, [RZ] ;  /* 0x00000000fffff984 */ /* 0x000fe20000000800 */
[----:B------:R2:W-:Y:S01]  /*6a90*/  @!P2 LDGSTS.E.BYPASS.LTC128B.128 [R199+0x10000], [R224.64+0x100] ;  /* 0x10000100e0c7afae */ /* 0x0005e2000b901d52 */
        /* <DEDUP_REMOVED lines=8> */
[----:B------:R2:W-:Y:S01]  /*6b20*/  @!P4 LDGSTS.E.BYPASS.LTC128B.128 [R199+0xc800], [R228.64] ;  /* 0x0c800000e4c7cfae */ /* 0x0005e2000b901d52 */
        /* <DEDUP_REMOVED lines=12> */
[----:B------:R-:W-:Y:S02]  /*6bf0*/  IADD3.X R2, R132, UR28, RZ, P6, !PT ;  /* 0x0000001c84027c10 */ /* 0x000fe4000b7fe4ff */
[C---:B------:R-:W-:Y:S01]  /*6c00*/  @!P4 LEA R238, P6, R3.reuse, c[0x0][0x170], 0x1 ;  /* 0x00005c0003eeca11 */ /* 0x040fe200078c08ff */
[----:B------:R-:W-:Y:S01]  /*6c10*/  @!PT LDS RZ, [RZ] ;  /* 0x00000000fffff984 */ /* 0x000fe20000000800 */
[----:B------:R-:W-:Y:S01]  /*6c20*/  @!PT LDS RZ, [RZ] ;  /* 0x00000000fffff984 */ /* 0x000fe20000000800 */
[----:B------:R-:W-:Y:S01]  /*6c30*/  @!PT LDS RZ, [RZ] ;  /* 0x00000000fffff984 */ /* 0x000fe20000000800 */
[----:B------:R2:W-:Y:S01]  /*6c40*/  @!P2 LDGSTS.E.BYPASS.LTC128B.128 [R199+0x10800], [R222.64+0x100] ;  /* 0x10800100dec7afae */ /* 0x0005e2000b901d52 */
[C---:B-1----:R-:W-:Y:S02]  /*6c50*/  @!P3 LEA R232, P1, R3.reuse, c[0x0][0x170], 0x1 ;  /* 0x00005c0003e8ba11 */ /* 0x042fe400078208ff */
[C-C-:B------:R-:W-:Y:S01]  /*6c60*/  @!P4 LEA.HI.X R239, R3.reuse, c[0x0][0x174], R2.reuse, 0x1, P6 ;  /* 0x00005d0003efca11 */ /* 0x140fe200030f0c02 */
[----:B------:R-:W-:Y:S01]  /*6c70*/  @P4 STS.128 [R199+0xd000], RZ ;  /* 0x00d000ffc7004388 */ /* 0x000fe20000000c00 */
[C-C-:B------:R-:W-:Y:S02]  /*6c80*/  @!P3 LEA.HI.X R233, R3.reuse, c[0x0][0x174], R2.reuse, 0x1, P1 ;  /* 0x00005d0003e9ba11 */ /* 0x140fe400008f0c02 */
[C---:B------:R-:W-:Y:S01]  /*6c90*/  @!P2 LEA R220, P0, R3.reuse, c[0x0][0x170], 0x1 ;  /* 0x00005c0003dcaa11 */ /* 0x040fe200078008ff */
[----:B------:R-:W-:Y:S01]  /*6ca0*/  @!PT LDS RZ, [RZ] ;  /* 0x00000000fffff984 */ /* 0x000fe20000000800 */
[----:B------:R-:W-:Y:S01]  /*6cb0*/  @!PT LDS RZ, [RZ] ;  /* 0x00000000fffff984 */ /* 0x000fe20000000800 */
[----:B------:R-:W-:Y:S01]  /*6cc0*/  @!PT LDS RZ, [RZ] ;  /* 0x00000000fffff984 */ /* 0x000fe20000000800 */
[----:B------:R2:W-:Y:S01]  /*6cd0*/  @!P4 LDGSTS.E.BYPASS.LTC128B.128 [R199+0xd000], [R240.64] ;  /* 0x0d000000f0c7cfae */ /* 0x0005e2000b901d52 */
[----:B------:R-:W-:Y:S02]  /*6ce0*/  ISETP.LT.AND P5, PT, RZ, UR31, PT ;  /* 0x0000001fff007c0c */ /* 0x000fe4000bfa1270 */
        /* <DEDUP_REMOVED lines=27> */
[----:B------:R-:W1:Y:S04]  /*6ea0*/  LDSM.16.M88.4 R140, [R196+0x6000] ;  /* 0x00600000c48c783b */ /* 0x000e680000000200 */
[----:B------:R-:W3:Y:S04]  /*6eb0*/  LDSM.16.M88.4 R144, [R196+0x6800] ;  /* 0x00680000c490783b */ /* 0x000ee80000000200 */
[----:B------:R-:W4:Y:S04]  /*6ec0*/  LDSM.16.M88.4 R148, [R196+0x7000] ;  /* 0x00700000c494783b */ /* 0x000f280000000200 */
[----:B------:R-:W0:Y:S04]  /*6ed0*/  LDGDEPBAR ;  /* 0x00000000000079af */ /* 0x000e280000000000 */
[----:B------:R-:W5:Y:S04]  /*6ee0*/  LDSM.16.M88.4 R152, [R196+0x7800] ;  /* 0x00780000c498783b */ /* 0x000f680000000200 */
[----:B------:R-:W-:Y:S04]  /*6ef0*/  LDSM.16.M88.4 R156, [R195] ;  /* 0x00000000c39c783b */ /* 0x000fe80000000200 */
[----:B------:R-:W2:Y:S04]  /*6f00*/  LDSM.16.M88.4 R160, [R194] ;  /* 0x00000000c2a0783b */ /* 0x000ea80000000200 */
[----:B------:R-:W2:Y:S04]  /*6f10*/  LDSM.16.M88.4 R164, [R186] ;  /* 0x00000000baa4783b */ /* 0x000ea80000000200 */
[----:B------:R-:W2:Y:S04]  /*6f20*/  LDSM.16.M88.4 R168, [R185] ;  /* 0x00000000b9a8783b */ /* 0x000ea80000000200 */
[----:B------:R-:W2:Y:S01]  /*6f30*/  LDSM.16.M88.4 R172, [R184] ;  /* 0x00000000b8ac783b */ /* 0x000ea20000000200 */
[C---:B-1----:R-:W-:Y:S08]  /*6f40*/  HMMA.16816.F32.BF16 R4, R136.reuse, R140, RZ ;  /* 0x0000008c8804723c */ /* 0x042ff000000418ff */
[C---:B------:R-:W-:Y:S01]  /*6f50*/  HMMA.16816.F32.BF16 R8, R136.reuse, R142, RZ ;  /* 0x0000008e8808723c */ /* 0x040fe200000418ff */
[----:B------:R-:W-:Y:S07]  /*6f60*/  LDSM.16.M88.4 R140, [R193] ;  /* 0x00000000c18c783b */ /* 0x000fee0000000200 */
[C---:B---3--:R-:W-:Y:S08]  /*6f70*/  HMMA.16816.F32.BF16 R12, R136.reuse, R144, RZ ;  /* 0x00000090880c723c */ /* 0x048ff000000418ff */
[C---:B------:R-:W-:Y:S01]  /*6f80*/  HMMA.16816.F32.BF16 R16, R136.reuse, R146, RZ ;  /* 0x000000928810723c */ /* 0x040fe200000418ff */
[----:B------:R-:W1:Y:S07]  /*6f90*/  LDSM.16.M88.4 R144, [R190+0x6000] ;  /* 0x00600000be90783b */ /* 0x000e6e0000000200 */
[C---:B----4-:R-:W-:Y:S08]  /*6fa0*/  HMMA.16816.F32.BF16 R20, R136.reuse, R148, RZ ;  /* 0x000000948814723c */ /* 0x050ff000000418ff */
[C---:B------:R-:W-:Y:S01]  /*6fb0*/  HMMA.16816.F32.BF16 R24, R136.reuse, R150, RZ ;  /* 0x000000968818723c */ /* 0x040fe200000418ff */
[----:B------:R-:W3:Y:S07]  /*6fc0*/  LDSM.16.M88.4 R148, [R190+0x6800] ;  /* 0x00680000be94783b */ /* 0x000eee0000000200 */
[C---:B-----5:R-:W-:Y:S08]  /*6fd0*/  HMMA.16816.F32.BF16 R28, R136.reuse, R152, RZ ;  /* 0x00000098881c723c */ /* 0x060ff000000418ff */
[----:B------:R-:W-:Y:S01]  /*6fe0*/  HMMA.16816.F32.BF16 R32, R136, R154, RZ ;  /* 0x0000009a8820723c */ /* 0x000fe200000418ff */
[----:B------:R-:W4:Y:S04]  /*6ff0*/  LDSM.16.M88.4 R136, [R190+0x7000] ;  /* 0x00700000be88783b */ /* 0x000f280000000200 */
[----:B------:R-:W5:Y:S03]  /*7000*/  LDSM.16.M88.4 R152, [R190+0x7800] ;  /* 0x00780000be98783b */ /* 0x000f660000000200 */
[C---:B--2---:R-:W-:Y:S08]  /*7010*/  HMMA.16816.F32.BF16 R4, R156.reuse, R160, R4 ;  /* 0x000000a09c04723c */ /* 0x044ff00000041804 */
[C---:B------:R-:W-:Y:S01]  /*7020*/  HMMA.16816.F32.BF16 R8, R156.reuse, R162, R8 ;  /* 0x000000a29c08723c */ /* 0x040fe20000041808 */
[----:B------:R-:W-:Y:S07]  /*7030*/  LDSM.16.M88.4 R160, [R192] ;  /* 0x00000000c0a0783b */ /* 0x000fee0000000200 */
[C---:B------:R-:W-:Y:S08]  /*7040*/  HMMA.16816.F32.BF16 R12, R156.reuse, R164, R12 ;  /* 0x000000a49c0c723c */ /* 0x040ff0000004180c */
[C---:B------:R-:W-:Y:S01]  /*7050*/  HMMA.16816.F32.BF16 R16, R156.reuse, R166, R16 ;  /* 0x000000a69c10723c */ /* 0x040fe20000041810 */
[----:B------:R-:W2:Y:S07]  /*7060*/  LDSM.16.M88.4 R164, [R183] ;  /* 0x00000000b7a4783b */ /* 0x000eae0000000200 */
[C---:B------:R-:W-:Y:S08]  /*7070*/  HMMA.16816.F32.BF16 R20, R156.reuse, R168, R20 ;  /* 0x000000a89c14723c */ /* 0x040ff00000041814 */
[C---:B------:R-:W-:Y:S01]  /*7080*/  HMMA.16816.F32.BF16 R24, R156.reuse, R170, R24 ;  /* 0x000000aa9c18723c */ /* 0x040fe20000041818 */
[----:B------:R-:W2:Y:S07]  /*7090*/  LDSM.16.M88.4 R168, [R183+0x800] ;  /* 0x00080000b7a8783b */ /* 0x000eae0000000200 */
[C---:B------:R-:W-:Y:S08]  /*70a0*/  HMMA.16816.F32.BF16 R28, R156.reuse, R172, R28 ;  /* 0x000000ac9c1c723c */ /* 0x040ff0000004181c */
[----:B------:R-:W-:Y:S01]  /*70b0*/  HMMA.16816.F32.BF16 R32, R156, R174, R32 ;  /* 0x000000ae9c20723c */ /* 0x000fe20000041820 */
[----:B------:R-:W2:Y:S04]  /*70c0*/  LDSM.16.M88.4 R156, [R183+0x1000] ;  /* 0x00100000b79c783b */ /* 0x000ea80000000200 */
[----:B------:R-:W2:Y:S03]  /*70d0*/  LDSM.16.M88.4 R172, [R183+0x1800] ;  /* 0x00180000b7ac783b */ /* 0x000ea60000000200 */
[C---:B-1----:R-:W-:Y:S08]  /*70e0*/  HMMA.16816.F32.BF16 R4, R140.reuse, R144, R4 ;  /* 0x000000908c04723c */ /* 0x042ff00000041804 */
[C---:B------:R-:W-:Y:S01]  /*70f0*/  HMMA.16816.F32.BF16 R8, R140.reuse, R146, R8 ;  /* 0x000000928c08723c */ /* 0x040fe20000041808 */
[----:B------:R-:W-:Y:S07]  /*7100*/  LDSM.16.M88.4 R144, [R196+0x8000] ;  /* 0x00800000c490783b */ /* 0x000fee0000000200 */
[C---:B---3--:R-:W-:Y:S08]  /*7110*/  HMMA.16816.F32.BF16 R12, R140.reuse, R148, R12 ;  /* 0x000000948c0c723c */ /* 0x048ff0000004180c */
[C---:B------:R-:W-:Y:S01]  /*7120*/  HMMA.16816.F32.BF16 R16, R140.reuse, R150, R16 ;  /* 0x000000968c10723c */ /* 0x040fe20000041810 */
[----:B------:R-:W-:Y:S07]  /*7130*/  LDSM.16.M88.4 R148, [R196+0x8800] ;  /* 0x00880000c494783b */ /* 0x000fee0000000200 */
[C---:B----4-:R-:W-:Y:S08]  /*7140*/  HMMA.16816.F32.BF16 R20, R140.reuse, R136, R20 ;  /* 0x000000888c14723c */ /* 0x050ff00000041814 */
[C---:B------:R-:W-:Y:S01]  /*7150*/  HMMA.16816.F32.BF16 R24, R140.reuse, R138, R24 ;  /* 0x0000008a8c18723c */ /* 0x040fe20000041818 */
[----:B------:R-:W1:Y:S07]  /*7160*/  LDSM.16.M88.4 R136, [R197+0x2000] ;  /* 0x00200000c588783b */ /* 0x000e6e0000000200 */
[C---:B-----5:R-:W-:Y:S08]  /*7170*/  HMMA.16816.F32.BF16 R28, R140.reuse, R152, R28 ;  /* 0x000000988c1c723c */ /* 0x060ff0000004181c */
[----:B------:R-:W-:Y:S01]  /*7180*/  HMMA.16816.F32.BF16 R32, R140, R154, R32 ;  /* 0x0000009a8c20723c */ /* 0x000fe20000041820 */
[----:B------:R-:W3:Y:S04]  /*7190*/  LDSM.16.M88.4 R140, [R196+0x9000] ;  /* 0x00900000c48c783b */ /* 0x000ee80000000200 */
[----:B------:R-:W4:Y:S03]  /*71a0*/  LDSM.16.M88.4 R152, [R196+0x9800] ;  /* 0x00980000c498783b */ /* 0x000f260000000200 */
[C---:B--2---:R-:W-:Y:S08]  /*71b0*/  HMMA.16816.F32.BF16 R4, R160.reuse, R164, R4 ;  /* 0x000000a4a004723c */ /* 0x044ff00000041804 */
[C---:B------:R-:W-:Y:S01]  /*71c0*/  HMMA.16816.F32.BF16 R8, R160.reuse, R166, R8 ;  /* 0x000000a6a008723c */ /* 0x040fe20000041808 */
[----:B------:R-:W-:Y:S07]  /*71d0*/  LDSM.16.M88.4 R164, [R182] ;  /* 0x00000000b6a4783b */ /* 0x000fee0000000200 */
[C---:B------:R-:W-:Y:S08]  /*71e0*/  HMMA.16816.F32.BF16 R12, R160.reuse, R168, R12 ;  /* 0x000000a8a00c723c */ /* 0x040ff0000004180c */
[C---:B------:R-:W-:Y:S01]  /*71f0*/  HMMA.16816.F32.BF16 R16, R160.reuse, R170, R16 ;  /* 0x000000aaa010723c */ /* 0x040fe20000041810 */
[----:B------:R-:W-:Y:S07]  /*7200*/  LDSM.16.M88.4 R168, [R181] ;  /* 0x00000000b5a8783b */ /* 0x000fee0000000200 */
[C---:B------:R-:W-:Y:S08]  /*7210*/  HMMA.16816.F32.BF16 R20, R160.reuse, R156, R20 ;  /* 0x0000009ca014723c */ /* 0x040ff00000041814 */
[C---:B------:R-:W-:Y:S01]  /*7220*/  HMMA.16816.F32.BF16 R24, R160.reuse, R158, R24 ;  /* 0x0000009ea018723c */ /* 0x040fe20000041818 */
[----:B------:R-:W2:Y:S07]  /*7230*/  LDSM.16.M88.4 R156, [R195+0x2000] ;  /* 0x00200000c39c783b */ /* 0x000eae0000000200 */
[C---:B------:R-:W-:Y:S08]  /*7240*/  HMMA.16816.F32.BF16 R28, R160.reuse, R172, R28 ;  /* 0x000000aca01c723c */ /* 0x040ff0000004181c */
[----:B------:R-:W-:Y:S01]  /*7250*/  HMMA.16816.F32.BF16 R32, R160, R174, R32 ;  /* 0x000000aea020723c */ /* 0x000fe20000041820 */
[----:B------:R-:W5:Y:S04]  /*7260*/  LDSM.16.M88.4 R160, [R180] ;  /* 0x00000000b4a0783b */ /* 0x000f680000000200 */
[----:B------:R-:W2:Y:S03]  /*7270*/  LDSM.16.M88.4 R172, [R179] ;  /* 0x00000000b3ac783b */ /* 0x000ea60000000200 */
[C---:B-1----:R-:W-:Y:S08]  /*7280*/  HMMA.16816.F32.BF16 R4, R136.reuse, R144, R4 ;  /* 0x000000908804723c */ /* 0x042ff00000041804 */
[C---:B------:R-:W-:Y:S01]  /*7290*/  HMMA.16816.F32.BF16 R8, R136.reuse, R146, R8 ;  /* 0x000000928808723c */ /* 0x040fe20000041808 */
[----:B------:R-:W-:Y:S07]  /*72a0*/  LDSM.16.M88.4 R144, [R190+0x8000] ;  /* 0x00800000be90783b */ /* 0x000fee0000000200 */
[C---:B------:R-:W-:Y:S08]  /*72b0*/  HMMA.16816.F32.BF16 R12, R136.reuse, R148, R12 ;  /* 0x00000094880c723c */ /* 0x040ff0000004180c */
[C---:B------:R-:W-:Y:S01]  /*72c0*/  HMMA.16816.F32.BF16 R16, R136.reuse, R150, R16 ;  /* 0x000000968810723c */ /* 0x040fe20000041810 */
[----:B------:R-:W-:Y:S07]  /*72d0*/  LDSM.16.M88.4 R148, [R190+0x8800] ;  /* 0x00880000be94783b */ /* 0x000fee0000000200 */
[C---:B---3--:R-:W-:Y:S08]  /*72e0*/  HMMA.16816.F32.BF16 R20, R136.reuse, R140, R20 ;  /* 0x0000008c8814723c */ /* 0x048ff00000041814 */
[C---:B------:R-:W-:Y:S01]  /*72f0*/  HMMA.16816.F32.BF16 R24, R136.reuse, R142, R24 ;  /* 0x0000008e8818723c */ /* 0x040fe20000041818 */
[----:B------:R-:W1:Y:S07]  /*7300*/  LDSM.16.M88.4 R140, [R193+0x2000] ;  /* 0x00200000c18c783b */ /* 0x000e6e0000000200 */
[C---:B----4-:R-:W-:Y:S08]  /*7310*/  HMMA.16816.F32.BF16 R28, R136.reuse, R152, R28 ;  /* 0x00000098881c723c */ /* 0x050ff0000004181c */
[----:B------:R-:W-:Y:S01]  /*7320*/  HMMA.16816.F32.BF16 R32, R136, R154, R32 ;  /* 0x0000009a8820723c */ /* 0x000fe20000041820 */
[----:B------:R-:W3:Y:S04]  /*7330*/  LDSM.16.M88.4 R136, [R190+0x9000] ;  /* 0x00900000be88783b */ /* 0x000ee80000000200 */
[----:B------:R-:W4:Y:S03]  /*7340*/  LDSM.16.M88.4 R152, [R190+0x9800] ;  /* 0x00980000be98783b */ /* 0x000f260000000200 */
[C---:B--2---:R-:W-:Y:S08]  /*7350*/  HMMA.16816.F32.BF16 R4, R156.reuse, R164, R4 ;  /* 0x000000a49c04723c */ /* 0x044ff00000041804 */
[C---:B------:R-:W-:Y:S01]  /*7360*/  HMMA.16816.F32.BF16 R8, R156.reuse, R166, R8 ;  /* 0x000000a69c08723c */ /* 0x040fe20000041808 */
[----:B------:R-:W-:Y:S07]  /*7370*/  LDSM.16.M88.4 R164, [R183+0x2000] ;  /* 0x00200000b7a4783b */ /* 0x000fee0000000200 */
[C---:B------:R-:W-:Y:S08]  /*7380*/  HMMA.16816.F32.BF16 R12, R156.reuse, R168, R12 ;  /* 0x000000a89c0c723c */ /* 0x040ff0000004180c */
[C---:B------:R-:W-:Y:S01]  /*7390*/  HMMA.16816.F32.BF16 R16, R156.reuse, R170, R16 ;  /* 0x000000aa9c10723c */ /* 0x040fe20000041810 */
[----:B------:R-:W-:Y:S07]  /*73a0*/  LDSM.16.M88.4 R168, [R183+0x2800] ;  /* 0x00280000b7a8783b */ /* 0x000fee0000000200 */
[C---:B-----5:R-:W-:Y:S08]  /*73b0*/  HMMA.16816.F32.BF16 R20, R156.reuse, R160, R20 ;  /* 0x000000a09c14723c */ /* 0x060ff00000041814 */
[C---:B------:R-:W-:Y:S01]  /*73c0*/  HMMA.16816.F32.BF16 R24, R156.reuse, R162, R24 ;  /* 0x000000a29c18723c */ /* 0x040fe20000041818 */
[----:B------:R-:W2:Y:S07]  /*73d0*/  LDSM.16.M88.4 R160, [R192+0x2000] ;  /* 0x00200000c0a0783b */ /* 0x000eae0000000200 */
[C---:B------:R-:W-:Y:S08]  /*73e0*/  HMMA.16816.F32.BF16 R28, R156.reuse, R172, R28 ;  /* 0x000000ac9c1c723c */ /* 0x040ff0000004181c */
[----:B------:R-:W-:Y:S01]  /*73f0*/  HMMA.16816.F32.BF16 R32, R156, R174, R32 ;  /* 0x000000ae9c20723c */ /* 0x000fe20000041820 */
[----:B------:R-:W5:Y:S04]  /*7400*/  LDSM.16.M88.4 R156, [R183+0x3000] ;  /* 0x00300000b79c783b */ /* 0x000f680000000200 */
[----:B------:R-:W2:Y:S03]  /*7410*/  LDSM.16.M88.4 R172, [R183+0x3800] ;  /* 0x00380000b7ac783b */ /* 0x000ea60000000200 */
        /* <DEDUP_REMOVED lines=19> */
[C---:B-----5:R-:W-:Y:S08]  /*7550*/  HMMA.16816.F32.BF16 R20, R160.reuse, R156, R20 ;  /* 0x0000009ca014723c */ /* 0x060ff00000041814 */
        /* <DEDUP_REMOVED lines=32> */
[C---:B-1----:R-:W-:Y:S01]  /*7760*/  HMMA.16816.F32.BF16 R4, R140.reuse, R144, R4 ;  /* 0x000000908c04723c */ /* 0x042fe20000041804 */
        /* <DEDUP_REMOVED lines=9> */
[C---:B--2---:R-:W-:Y:S08]  /*7800*/  HMMA.16816.F32.BF16 R4, R160.reuse, R164, R4 ;  /* 0x000000a4a004723c */ /* 0x044ff00000041804 */
        /* <DEDUP_REMOVED lines=8> */
.L_x_536:
[----:B------:R-:W-:Y:S01]  /*7890*/  FMNMX.FTZ R2, R4, R133, !PT ;  /* 0x0000008504027209 */ /* 0x000fe20007810000 */
[----:B------:R-:W-:Y:S01]  /*78a0*/  USHF.L.U32 UR30, UR31, 0x1, URZ ;  /* 0x000000011f1e7899 */ /* 0x000fe2000800063f */
[----:B------:R-:W-:Y:S01]  /*78b0*/  FMNMX.FTZ R132, R6, R0, !PT ;  /* 0x0000000006847209 */ /* 0x000fe20007810000 */
[----:B------:R-:W-:Y:S01]  /*78c0*/  UIADD3 UR8, UR22, -0x61c88647, URZ ;  /* 0x9e3779b916087890 */ /* 0x000fe2000fffe03f */
[----:B------:R-:W-:Y:S01]  /*78d0*/  FMNMX.FTZ R3, R5, R2, !PT ;  /* 0x0000000205037209 */ /* 0x000fe20007810000 */
[----:B-1----:R-:W-:Y:S01]  /*78e0*/  LDSM.16.MT88.4 R140, [R191+0xc000] ;  /* 0x00c00000bf8c783b */ /* 0x002fe20000004200 */
[----:B------:R-:W-:Y:S01]  /*78f0*/  FMNMX.FTZ R137, R7, R132, !PT ;  /* 0x0000008407897209 */ /* 0x000fe20007810000 */
[----:B------:R-:W-:Y:S01]  /*7900*/  UIADD3 UR5, UR22, -0x4ab325aa, URZ ;  /* 0xb54cda5616057890 */ /* 0x000fe2000fffe03f */
[----:B------:R-:W-:Y:S01]  /*7910*/  FMNMX.FTZ R2, R8, R3, !PT ;  /* 0x0000000308027209 */ /* 0x000fe20007810000 */
[----:B------:R-:W-:Y:S01]  /*7920*/  UIADD3 UR4, UR23, 0x646e171e, URZ ;  /* 0x646e171e17047890 */ /* 0x000fe2000fffe03f */
[----:B------:R-:W-:Y:S01]  /*7930*/  FMNMX.FTZ R132, R10, R137, !PT ;  /* 0x000000890a847209 */ /* 0x000fe20007810000 */
[----:B------:R-:W-:Y:S01]  /*7940*/  UIADD3 UR31, UR31, -0x1, URZ ;  /* 0xffffffff1f1f7890 */ /* 0x000fe2000fffe03f */
        /* <DEDUP_REMOVED lines=16> */
[----:B------:R-:W-:Y:S02]  /*7a50*/  LOP3.LUT R224, R215, UR27, R218, 0x96, !PT ;  /* 0x0000001bd7e07c12 */ /* 0x000fe4000f8e96da */
[----:B------:R-:W-:Y:S03]  /*7a60*/  FMNMX.FTZ R2, R24, R3, !PT ;  /* 0x0000000318027209 */ /* 0x000fe60007810000 */
[----:B------:R-:W-:Y:S01]  /*7a70*/  IMAD.WIDE.U32 R224, R224, -0x326172a9, RZ ;  /* 0xcd9e8d57e0e07825 */ /* 0x000fe200078e00ff */
[----:B------:R-:W-:Y:S04]  /*7a80*/  FMNMX.FTZ R3, R25, R2, !PT ;  /* 0x0000000219037209 */ /* 0x000fe80007810000 */
[----:B------:R-:W-:Y:S04]  /*7a90*/  FMNMX.FTZ R2, R28, R3, !PT ;  /* 0x000000031c027209 */ /* 0x000fe80007810000 */
[----:B------:R-:W-:Y:S04]  /*7aa0*/  FMNMX.FTZ R3, R29, R2, !PT ;  /* 0x000000021d037209 */ /* 0x000fe80007810000 */
[----:B------:R-:W-:Y:S02]  /*7ab0*/  FMNMX.FTZ R2, R32, R3, !PT ;  /* 0x0000000320027209 */ /* 0x000fe40007810000 */
[----:B------:R-:W-:Y:S02]  /*7ac0*/  FMNMX.FTZ R3, R23, R132, !PT ;  /* 0x0000008417037209 */ /* 0x000fe40007810000 */
[----:B------:R-:W-:Y:S02]  /*7ad0*/  FMNMX.FTZ R139, R33, R2, !PT ;  /* 0x00000002218b7209 */ /* 0x000fe40007810000 */
[----:B------:R-:W-:Y:S03]  /*7ae0*/  FMNMX.FTZ R2, R26, R3, !PT ;  /* 0x000000031a027209 */ /* 0x000fe60007810000 */
[----:B------:R-:W-:Y:S01]  /*7af0*/  SHFL.BFLY PT, R132, R139, 0x2, 0x1f ;  /* 0x0c401f008b847f89 */ /* 0x000fe200000e0000 */
[----:B------:R-:W-:Y:S04]  /*7b00*/  FMNMX.FTZ R3, R27, R2, !PT ;  /* 0x000000021b037209 */ /* 0x000fe80007810000 */
[----:B------:R-:W-:Y:S04]  /*7b10*/  FMNMX.FTZ R2, R30, R3, !PT ;  /* 0x000000031e027209 */ /* 0x000fe80007810000 */
[----:B------:R-:W-:Y:S04]  /*7b20*/  FMNMX.FTZ R3, R31, R2, !PT ;  /* 0x000000021f037209 */ /* 0x000fe80007810000 */
[----:B------:R-:W-:Y:S04]  /*7b30*/  FMNMX.FTZ R2, R34, R3, !PT ;  /* 0x0000000322027209 */ /* 0x000fe80007810000 */
[----:B------:R-:W-:Y:S05]  /*7b40*/  FMNMX.FTZ R136, R35, R2, !PT ;  /* 0x0000000223887209 */ /* 0x000fea0007810000 */
        /* <DEDUP_REMOVED lines=8> */
[----:B------:R-:W-:Y:S02]  /*7bd0*/  MOV R137, UR23 ;  /* 0x0000001700897c02 */ /* 0x000fe40008000f00 */
[C---:B------:R-:W-:Y:S01]  /*7be0*/  FSETP.NEU.FTZ.AND P0, PT, R132.reuse, -INF , PT ;  /* 0xff8000008400780b */ /* 0x040fe20003f1d000 */
[C---:B------:R-:W-:Y:S02]  /*7bf0*/  FMUL.FTZ R172, R132.reuse, c[0x0][0x23c] ;  /* 0x00008f0084ac7a20 */ /* 0x040fe40000410000 */
[----:B------:R-:W-:Y:S03]  /*7c00*/  FADD.FTZ R133, -R132, R133 ;  /* 0x0000008584857221 */ /* 0x000fe60000010100 */
[----:B------:R-:W-:Y:S01]  /*7c10*/  FSEL R172, R172, RZ, P0 ;  /* 0x000000ffacac7208 */ /* 0x000fe20000000000 */
[----:B------:R-:W-:Y:S01]  /*7c20*/  FMUL.FTZ R2, R133, c[0x0][0x23c] ;  /* 0x00008f0085027a20 */ /* 0x000fe20000410000 */
[----:B------:R-:W-:Y:S02]  /*7c30*/  FSETP.NEU.FTZ.AND P0, PT, R3, -INF , PT ;  /* 0xff8000000300780b */ /* 0x000fe40003f1d000 */
[----:B------:R-:W-:Y:S01]  /*7c40*/  MOV R133, R132 ;  /* 0x0000008400857202 */ /* 0x000fe20000000f00 */
[--C-:B------:R-:W-:Y:S01]  /*7c50*/  FFMA.FTZ R136, R8, c[0x0][0x23c], -R172.reuse ;  /* 0x00008f0008887a23 */ /* 0x100fe200000108ac */
[----:B------:R-:W-:Y:S01]  /*7c60*/  LOP3.LUT R8, R219, UR30, R137, 0x96, !PT ;  /* 0x0000001edb087c12 */ /* 0x000fe2000f8e9689 */
[--C-:B------:R-:W-:Y:S01]  /*7c70*/  FFMA.FTZ R165, R9, c[0x0][0x23c], -R172.reuse ;  /* 0x00008f0009a57a23 */ /* 0x100fe200000108ac */
[----:B------:R-:W-:Y:S01]  /*7c80*/  FSEL R170, R170, RZ, P0 ;  /* 0x000000ffaaaa7208 */ /* 0x000fe20000000000 */
[----:B------:R1:W-:Y:S01]  /*7c90*/  MUFU.EX2 R134, R136 ;  /* 0x0000008800867308 */ /* 0x0003e20000000800 */
[----:B------:R-:W-:Y:S01]  /*7ca0*/  FFMA.FTZ R169, R5, c[0x0][0x23c], -R172 ;  /* 0x00008f0005a97a23 */ /* 0x000fe200000108ac */
[----:B------:R-:W-:Y:S01]  /*7cb0*/  UIADD3 UR30, UR30, 0x1, URZ ;  /* 0x000000011e1e7890 */ /* 0x000fe2000fffe03f */
[----:B------:R-:W-:Y:S04]  /*7cc0*/  IMAD.WIDE.U32 R152, R8, -0x326172a9, RZ ;  /* 0xcd9e8d5708987825 */ /* 0x000fe800078e00ff */
[----:B------:R-:W-:Y:S01]  /*7cd0*/  FFMA.FTZ R164, R10, c[0x0][0x23c], -R170 ;  /* 0x00008f000aa47a23 */ /* 0x000fe200000108aa */
[----:B------:R-:W-:Y:S01]  /*7ce0*/  LOP3.LUT R8, R153, UR8, R216, 0x96, !PT ;  /* 0x0000000899087c12 */ /* 0x000fe2000f8e96d8 */
[----:B------:R-:W-:Y:S01]  /*7cf0*/  FFMA.FTZ R167, R11, c[0x0][0x23c], -R170 ;  /* 0x00008f000ba77a23 */ /* 0x000fe200000108aa */
[----:B------:R-:W-:Y:S01]  /*7d00*/  LOP3.LUT R152, R225, UR26, R152, 0x96, !PT ;  /* 0x0000001ae1987c12 */ /* 0x000fe2000f8e9698 */
[----:B------:R-:W-:Y:S01]  /*7d10*/  FADD.FTZ R5, -R3, R0 ;  /* 0x0000000003057221 */ /* 0x000fe20000010100 */
[----:B------:R-:W-:Y:S01]  /*7d20*/  MUFU.EX2 R165, R165 ;  /* 0x000000a500a57308 */ /* 0x000fe20000000800 */
[----:B------:R-:W-:Y:S04]  /*7d30*/  IMAD.WIDE.U32 R150, R8, -0x2daee0ad, RZ ;  /* 0xd2511f5308967825 */ /* 0x000fe800078e00ff */
[----:B------:R-:W-:Y:S01]  /*7d40*/  IMAD.WIDE.U32 R152, R152, -0x2daee0ad, RZ ;  /* 0xd2511f5398987825 */ /* 0x000fe200078e00ff */
[----:B------:R-:W-:Y:S03]  /*7d50*/  LOP3.LUT R8, R151, UR25, R214, 0x96, !PT ;  /* 0x0000001997087c12 */ /* 0x000fe6000f8e96d6 */
[----:B------:R-:W-:Y:S01]  /*7d60*/  FFMA.FTZ R166, R4, c[0x0][0x23c], -R172 ;  /* 0x00008f0004a67a23 */ /* 0x000fe200000108ac */
[----:B------:R-:W-:Y:S01]  /*7d70*/  LOP3.LUT R150, R153, UR21, R150, 0x96, !PT ;  /* 0x0000001599967c12 */ /* 0x000fe2000f8e9696 */
[----:B------:R-:W-:Y:S01]  /*7d80*/  IMAD.WIDE.U32 R148, R8, -0x326172a9, RZ ;  /* 0xcd9e8d5708947825 */ /* 0x000fe200078e00ff */
[----:B------:R-:W-:Y:S03]  /*7d90*/  MUFU.EX2 R164, R164 ;  /* 0x000000a400a47308 */ /* 0x000fe60000000800 */
[----:B------:R-:W-:Y:S01]  /*7da0*/  IMAD.WIDE.U32 R150, R150, -0x326172a9, RZ ;  /* 0xcd9e8d5796967825 */ /* 0x000fe200078e00ff */
[----:B------:R-:W-:Y:S03]  /*7db0*/  LOP3.LUT R8, R149, UR24, R224, 0x96, !PT ;  /* 0x0000001895087c12 */ /* 0x000fe6000f8e96e0 */
[----:B------:R-:W-:Y:S01]  /*7dc0*/  FFMA.FTZ R168, R6, c[0x0][0x23c], -R170 ;  /* 0x00008f0006a87a23 */ /* 0x000fe200000108aa */
[----:B------:R-:W-:Y:S01]  /*7dd0*/  LOP3.LUT R148, R151, UR20, R148, 0x96, !PT ;  /* 0x0000001497947c12 */ /* 0x000fe2000f8e9694 */
[----:B------:R-:W-:Y:S01]  /*7de0*/  IMAD.WIDE.U32 R8, R8, -0x2daee0ad, RZ ;  /* 0xd2511f5308087825 */ /* 0x000fe200078e00ff */
[----:B------:R-:W2:Y:S03]  /*7df0*/  MUFU.EX2 R167, R167 ;  /* 0x000000a700a77308 */ /* 0x000ea60000000800 */
[----:B------:R-:W-:Y:S01]  /*7e00*/  IMAD.WIDE.U32 R148, R148, -0x2daee0ad, RZ ;  /* 0xd2511f5394947825 */ /* 0x000fe200078e00ff */
[----:B------:R-:W-:Y:S03]  /*7e10*/  LOP3.LUT R152, R9, UR17, R152, 0x96, !PT ;  /* 0x0000001109987c12 */ /* 0x000fe6000f8e9698 */
[----:B------:R-:W-:Y:S01]  /*7e20*/  FFMA.FTZ R171, R7, c[0x0][0x23c], -R170 ;  /* 0x00008f0007ab7a23 */ /* 0x000fe200000108aa */
[----:B-1----:R-:W-:Y:S01]  /*7e30*/  LOP3.LUT R136, R149, UR12, R8, 0x96, !PT ;  /* 0x0000000c95887c12 */ /* 0x002fe2000f8e9608 */
[----:B------:R-:W-:Y:S01]  /*7e40*/  FMUL.FTZ R0, R5, c[0x0][0x23c] ;  /* 0x00008f0005007a20 */ /* 0x000fe20000410000 */
[----:B------:R-:W-:Y:S01]  /*7e50*/  MUFU.EX2 R166, R166 ;  /* 0x000000a600a67308 */ /* 0x000fe20000000800 */
[----:B------:R-:W-:Y:S04]  /*7e60*/  IMAD.WIDE.U32 R152, R152, -0x326172a9, RZ ;  /* 0xcd9e8d5798987825 */ /* 0x000fe800078e00ff */
[----:B------:R-:W-:Y:S01]  /*7e70*/  IMAD.WIDE.U32 R136, R136, -0x326172a9, RZ ;  /* 0xcd9e8d5788887825 */ /* 0x000fe200078e00ff */
[----:B------:R-:W-:Y:S03]  /*7e80*/  LOP3.LUT R150, R153, UR15, R150, 0x96, !PT ;  /* 0x0000000f99967c12 */ /* 0x000fe6000f8e9696 */
[----:B------:R-:W-:Y:S01]  /*7e90*/  FFMA.FTZ R173, R16, c[0x0][0x23c], -R172 ;  /* 0x00008f0010ad7a23 */ /* 0x000fe200000108ac */
[----:B------:R-:W1:Y:S01]  /*7ea0*/  MUFU.EX2 R169, R169 ;  /* 0x000000a900a97308 */ /* 0x000e620000000800 */
[----:B------:R-:W-:Y:S01]  /*7eb0*/  LOP3.LUT R8, R137, UR5, R152, 0x96, !PT ;  /* 0x0000000589087c12 */ /* 0x000fe2000f8e9698 */
[----:B------:R-:W-:Y:S01]  /*7ec0*/  IMAD.WIDE.U32 R150, R150, -0x2daee0ad, RZ ;  /* 0xd2511f5396967825 */ /* 0x000fe200078e00ff */
[----:B------:R-:W-:Y:S01]  /*7ed0*/  SHF.R.U32.HI R139, RZ, 0x10, R136 ;  /* 0x00000010ff8b7819 */ /* 0x000fe20000011688 */
[----:B------:R-:W-:Y:S01]  /*7ee0*/  LDSM.16.MT88.4 R152, [R191+0xe800] ;  /* 0x00e80000bf98783b */ /* 0x000fe20000004200 */
[C---:B------:R-:W-:Y:S01]  /*7ef0*/  LOP3.LUT R10, R136.reuse, 0xffff, RZ, 0xc0, !PT ;  /* 0x0000ffff880a7812 */ /* 0x040fe200078ec0ff */
[----:B------:R-:W-:Y:S01]  /*7f00*/  FFMA.FTZ R174, R17, c[0x0][0x23c], -R172 ;  /* 0x00008f0011ae7a23 */ /* 0x000fe200000108ac */
[----:B------:R-:W-:Y:S01]  /*7f10*/  LOP3.LUT R7, R136, 0xff, RZ, 0xc0, !PT ;  /* 0x000000ff88077812 */ /* 0x000fe200078ec0ff */
[----:B------:R-:W-:Y:S01]  /*7f20*/  FFMA.FTZ R212, R18, c[0x0][0x23c], -R170 ;  /* 0x00008f0012d47a23 */ /* 0x000fe200000108aa */
[----:B------:R-:W-:Y:S01]  /*7f30*/  SHF.R.U32.HI R6, RZ, 0x18, R136 ;  /* 0x00000018ff067819 */ /* 0x000fe20000011688 */
[----:B------:R-:W-:Y:S01]  /*7f40*/  MUFU.EX2 R168, R168 ;  /* 0x000000a800a87308 */ /* 0x000fe20000000800 */
[----:B------:R-:W-:Y:S01]  /*7f50*/  LOP3.LUT R136, R8, 0xffff, RZ, 0xc0, !PT ;  /* 0x0000ffff08887812 */ /* 0x000fe200078ec0ff */
[----:B------:R-:W-:Y:S01]  /*7f60*/  FFMA.FTZ R175, R19, c[0x0][0x23c], -R170 ;  /* 0x00008f0013af7a23 */ /* 0x000fe200000108aa */
[----:B------:R-:W-:Y:S01]  /*7f70*/  SHF.R.U32.HI R137, RZ, 0x10, R8 ;  /* 0x00000010ff897819 */ /* 0x000fe20000011608 */
[--C-:B------:R-:W-:Y:S01]  /*7f80*/  FFMA.FTZ R220, R12, c[0x0][0x23c], -R172.reuse ;  /* 0x00008f000cdc7a23 */ /* 0x100fe200000108ac */
[----:B------:R-:W-:Y:S01]  /*7f90*/  LOP3.LUT R139, R139, 0xff, RZ, 0xc0, !PT ;  /* 0x000000ff8b8b7812 */ /* 0x000fe200078ec0ff */
[----:B------:R-:W-:Y:S01]  /*7fa0*/  FFMA.FTZ R221, R13, c[0x0][0x23c], -R172 ;  /* 0x00008f000ddd7a23 */ /* 0x000fe200000108ac */
[----:B------:R-:W-:Y:S01]  /*7fb0*/  SHF.R.U32.HI R10, RZ, 0x8, R10 ;  /* 0x00000008ff0a7819 */ /* 0x000fe2000001160a */
[----:B------:R-:W-:Y:S01]  /*7fc0*/  FFMA.FTZ R222, R14, c[0x0][0x23c], -R170 ;  /* 0x00008f000ede7a23 */ /* 0x000fe200000108aa */
[----:B------:R-:W-:Y:S01]  /*7fd0*/  SHF.R.U32.HI R136, RZ, 0x8, R136 ;  /* 0x00000008ff887819 */ /* 0x000fe20000011688 */
[----:B------:R-:W3:Y:S01]  /*7fe0*/  MUFU.EX2 R171, R171 ;  /* 0x000000ab00ab7308 */ /* 0x000ee20000000800 */
[----:B------:R-:W-:Y:S01]  /*7ff0*/  LOP3.LUT R5, R8, 0xff, RZ, 0xc0, !PT ;  /* 0x000000ff08057812 */ /* 0x000fe200078ec0ff */
[----:B------:R-:W-:Y:S01]  /*8000*/  FFMA.FTZ R223, R15, c[0x0][0x23c], -R170 ;  /* 0x00008f000fdf7a23 */ /* 0x000fe200000108aa */
[----:B------:R-:W-:Y:S01]  /*8010*/  SHF.R.U32.HI R8, RZ, 0x18, R8 ;  /* 0x00000018ff087819 */ /* 0x000fe20000011608 */
[----:B------:R-:W-:Y:S01]  /*8020*/  FFMA.FTZ R226, R22, c[0x0][0x23c], -R170 ;  /* 0x00008f0016e27a23 */ /* 0x000fe200000108aa */
[----:B------:R-:W-:Y:S01]  /*8030*/  LOP3.LUT R137, R137, 0xff, RZ, 0xc0, !PT ;  /* 0x000000ff89897812 */ /* 0x000fe200078ec0ff */
[----:B------:R-:W-:Y:S01]  /*8040*/  FFMA.FTZ R228, R28, c[0x0][0x23c], -R172 ;  /* 0x00008f001ce47a23 */ /* 0x000fe200000108ac */
[----:B------:R-:W-:Y:S02]  /*8050*/  PRMT R139, R139, 0x5410, R6 ;  /* 0x000054108b8b7816 */ /* 0x000fe40000000006 */
[----:B------:R-:W-:Y:S01]  /*8060*/  PRMT R7, R7, 0x5410, R10 ;  /* 0x0000541007077816 */ /* 0x000fe2000000000a */
[----:B------:R-:W4:Y:S01]  /*8070*/  MUFU.EX2 R2, R2 ;  /* 0x0000000200027308 */ /* 0x000f220000000800 */
[----:B------:R-:W-:Y:S01]  /*8080*/  PRMT R5, R5, 0x5410, R136 ;  /* 0x0000541005057816 */ /* 0x000fe20000000088 */
[--C-:B------:R-:W-:Y:S01]  /*8090*/  HSET2.LE.AND R139, R139, R210.reuse, PT ;  /* 0x000000d28b8b7233 */ /* 0x100fe20003803000 */
[----:B------:R-:W-:Y:S01]  /*80a0*/  PRMT R137, R137, 0x5410, R8 ;  /* 0x0000541089897816 */ /* 0x000fe20000000008 */
[--C-:B------:R-:W-:Y:S01]  /*80b0*/  HSET2.LE.AND R138, R7, R210.reuse, PT ;  /* 0x000000d2078a7233 */ /* 0x100fe20003803000 */
[----:B--2---:R-:W-:Y:S01]  /*80c0*/  F2FP.BF16.PACK_AB R8, R167, R164 ;  /* 0x000000a4a708723e */ /* 0x004fe200000010ff */
[--C-:B------:R-:W-:Y:S01]  /*80d0*/  HSET2.LE.AND R136, R5, R210.reuse, PT ;  /* 0x000000d205887233 */ /* 0x100fe20003803000 */
[----:B------:R-:W-:Y:S01]  /*80e0*/  F2FP.BF16.PACK_AB R7, R165, R134 ;  /* 0x00000086a507723e */ /* 0x000fe200000010ff */
[--C-:B------:R-:W-:Y:S01]  /*80f0*/  HSET2.LE.AND R137, R137, R210.reuse, PT ;  /* 0x000000d289897233 */ /* 0x100fe20003803000 */
[----:B-1----:R-:W-:Y:S01]  /*8100*/  F2FP.BF16.PACK_AB R5, R169, R166 ;  /* 0x000000a6a905723e */ /* 0x002fe200000010ff */
[----:B------:R-:W1:Y:S01]  /*8110*/  MUFU.EX2 R0, R0 ;  /* 0x0000000000007308 */ /* 0x000e620000000800 */
[----:B------:R-:W-:Y:S02]  /*8120*/  LOP3.LUT R139, R139, R8, RZ, 0xc0, !PT ;  /* 0x000000088b8b7212 */ /* 0x000fe400078ec0ff */
[----:B------:R-:W-:Y:S02]  /*8130*/  LOP3.LUT R138, R138, R7, RZ, 0xc0, !PT ;  /* 0x000000078a8a7212 */ /* 0x000fe400078ec0ff */
[----:B---3--:R-:W-:Y:S02]  /*8140*/  F2FP.BF16.PACK_AB R6, R171, R168 ;  /* 0x000000a8ab06723e */ /* 0x008fe400000010ff */
[----:B------:R-:W-:Y:S02]  /*8150*/  LOP3.LUT R136, R136, R5, RZ, 0xc0, !PT ;  /* 0x0000000588887212 */ /* 0x000fe400078ec0ff */
[----:B------:R-:W-:Y:S01]  /*8160*/  LOP3.LUT R137, R137, R6, RZ, 0xc0, !PT ;  /* 0x0000000689897212 */ /* 0x000fe200078ec0ff */
[----:B------:R-:W-:Y:S01]  /*8170*/  MUFU.EX2 R212, R212 ;  /* 0x000000d400d47308 */ /* 0x000fe20000000800 */
[----:B------:R-:W-:Y:S02]  /*8180*/  LOP3.LUT R148, R151, UR4, R148, 0x96, !PT ;  /* 0x0000000497947c12 */ /* 0x000fe4000f8e9694 */
[----:B------:R-:W-:Y:S01]  /*8190*/  LOP3.LUT R6, R150, 0xffff, RZ, 0xc0, !PT ;  /* 0x0000ffff96067812 */ /* 0x000fe200078ec0ff */
[----:B----4-:R-:W-:Y:S01]  /*81a0*/  FMUL.FTZ R8, R2, R128 ;  /* 0x0000008002087220 */ /* 0x010fe20000410000 */
[----:B------:R-:W-:Y:S01]  /*81b0*/  LOP3.LUT R5, R150, 0xff, RZ, 0xc0, !PT ;  /* 0x000000ff96057812 */ /* 0x000fe200078ec0ff */
[----:B------:R-:W-:Y:S01]  /*81c0*/  FMUL.FTZ R9, R2, R129 ;  /* 0x0000008102097220 */ /* 0x000fe20000410000 */
[----:B------:R-:W-:Y:S01]  /*81d0*/  LOP3.LUT R7, R148, 0xffff, RZ, 0xc0, !PT ;  /* 0x0000ffff94077812 */ /* 0x000fe200078ec0ff */
[C---:B------:R-:W-:Y:S01]  /*81e0*/  FMUL.FTZ R36, R2.reuse, R36 ;  /* 0x0000002402247220 */ /* 0x040fe20000410000 */
[----:B------:R-:W-:Y:S01]  /*81f0*/  SHF.R.U32.HI R227, RZ, 0x18, R150 ;  /* 0x00000018ffe37819 */ /* 0x000fe20000011696 */
[C---:B------:R-:W-:Y:S01]  /*8200*/  FMUL.FTZ R37, R2.reuse, R37 ;  /* 0x0000002502257220 */ /* 0x040fe20000410000 */
[----:B------:R-:W-:Y:S01]  /*8210*/  SHF.R.U32.HI R149, RZ, 0x18, R148 ;  /* 0x00000018ff957819 */ /* 0x000fe20000011694 */
[----:B------:R-:W-:Y:S01]  /*8220*/  FMUL.FTZ R40, R2, R40 ;  /* 0x0000002802287220 */ /* 0x000fe20000410000 */
[----:B------:R-:W-:Y:S01]  /*8230*/  MUFU.EX2 R175, R175 ;  /* 0x000000af00af7308 */ /* 0x000fe20000000800 */
[C---:B-1----:R-:W-:Y:S01]  /*8240*/  FMUL.FTZ R10, R0.reuse, R130 ;  /* 0x00000082000a7220 */ /* 0x042fe20000410000 */
[----:B------:R-:W-:Y:S01]  /*8250*/  SHF.R.U32.HI R12, RZ, 0x8, R6 ;  /* 0x00000008ff0c7819 */ /* 0x000fe20000011606 */
[----:B------:R-:W-:Y:S01]  /*8260*/  FMUL.FTZ R11, R0, R131 ;  /* 0x00000083000b7220 */ /* 0x000fe20000410000 */
[----:B------:R-:W-:Y:S01]  /*8270*/  SHF.R.U32.HI R6, RZ, 0x10, R150 ;  /* 0x00000010ff067819 */ /* 0x000fe20000011696 */
[----:B------:R-:W1:Y:S01]  /*8280*/  LDSM.16.MT88.4 R128, [R188+0xc000] ;  /* 0x00c00000bc80783b */ /* 0x000e620000004200 */
[C---:B------:R-:W-:Y:S01]  /*8290*/  FMUL.FTZ R16, R2.reuse, R124 ;  /* 0x0000007c02107220 */ /* 0x040fe20000410000 */
[----:B------:R-:W-:Y:S01]  /*82a0*/  PRMT R5, R5, 0x5410, R12 ;  /* 0x0000541005057816 */ /* 0x000fe2000000000c */
[----:B------:R-:W-:Y:S01]  /*82b0*/  FMUL.FTZ R17, R2, R125 ;  /* 0x0000007d02117220 */ /* 0x000fe20000410000 */
[----:B------:R-:W-:Y:S01]  /*82c0*/  LOP3.LUT R12, R6, 0xff, RZ, 0xc0, !PT ;  /* 0x000000ff060c7812 */ /* 0x000fe200078ec0ff */
[C---:B------:R-:W-:Y:S01]  /*82d0*/  HMMA.16816.F32.BF16 R8, R136.reuse, R140, R8 ;  /* 0x0000008c8808723c */ /* 0x040fe20000041808 */
[----:B------:R-:W-:Y:S04]  /*82e0*/  MUFU.EX2 R173, R173 ;  /* 0x000000ad00ad7308 */ /* 0x000fe80000000800 */
[----:B------:R-:W-:Y:S01]  /*82f0*/  FMUL.FTZ R38, R0, R38 ;  /* 0x0000002600267220 */ /* 0x000fe20000410000 */
[----:B------:R-:W-:Y:S01]  /*8300*/  LOP3.LUT R6, R148, 0xff, RZ, 0xc0, !PT ;  /* 0x000000ff94067812 */ /* 0x000fe200078ec0ff */
[C---:B------:R-:W-:Y:S01]  /*8310*/  FMUL.FTZ R39, R0.reuse, R39 ;  /* 0x0000002700277220 */ /* 0x040fe20000410000 */
[--C-:B------:R-:W-:Y:S01]  /*8320*/  HSET2.LE.AND R5, R5, R210.reuse, PT ;  /* 0x000000d205057233 */ /* 0x100fe20003803000 */
[C---:B------:R-:W-:Y:S02]  /*8330*/  FMUL.FTZ R18, R0.reuse, R126 ;  /* 0x0000007e00127220 */ /* 0x040fe40000410000 */
[----:B------:R-:W2:Y:S01]  /*8340*/  MUFU.EX2 R174, R174 ;  /* 0x000000ae00ae7308 */ /* 0x000ea20000000800 */
[----:B------:R-:W-:Y:S01]  /*8350*/  FMUL.FTZ R19, R0, R127 ;  /* 0x0000007f00137220 */ /* 0x000fe20000410000 */
[----:B------:R-:W-:Y:S01]  /*8360*/  SHF.R.U32.HI R7, RZ, 0x8, R7 ;  /* 0x00000008ff077819 */ /* 0x000fe20000011607 */
[C---:B------:R-:W-:Y:S01]  /*8370*/  HMMA.16816.F32.BF16 R36, R136.reuse, R142, R36 ;  /* 0x0000008e8824723c */ /* 0x040fe20000041824 */
[----:B------:R-:W3:Y:S02]  /*8380*/  LDSM.16.MT88.4 R140, [R187+0xc000] ;  /* 0x00c00000bb8c783b */ /* 0x000ee40000004200 */
[----:B------:R-:W-:Y:S01]  /*8390*/  FMUL.FTZ R41, R2, R41 ;  /* 0x0000002902297220 */ /* 0x000fe20000410000 */
[----:B------:R-:W-:Y:S01]  /*83a0*/  PRMT R7, R6, 0x5410, R7 ;  /* 0x0000541006077816 */ /* 0x000fe20000000007 */
[C---:B------:R-:W-:Y:S01]  /*83b0*/  FMUL.FTZ R42, R0.reuse, R42 ;  /* 0x0000002a002a7220 */ /* 0x040fe20000410000 */
[----:B------:R-:W-:Y:S01]  /*83c0*/  SHF.R.U32.HI R6, RZ, 0x10, R148 ;  /* 0x00000010ff067819 */ /* 0x000fe20000011694 */
[----:B------:R-:W-:Y:S01]  /*83d0*/  FMUL.FTZ R43, R0, R43 ;  /* 0x0000002b002b7220 */ /* 0x000fe20000410000 */
[----:B------:R-:W-:Y:S01]  /*83e0*/  MUFU.EX2 R220, R220 ;  /* 0x000000dc00dc7308 */ /* 0x000fe20000000800 */
[----:B------:R-:W-:Y:S03]  /*83f0*/  LDSM.16.MT88.4 R124, [R187+0x10000] ;  /* 0x01000000bb7c783b */ /* 0x000fe60000004200 */
[----:B------:R-:W-:Y:S01]  /*8400*/  FMUL.FTZ R44, R2, R44 ;  /* 0x0000002c022c7220 */ /* 0x000fe20000410000 */
[----:B------:R-:W-:Y:S01]  /*8410*/  LOP3.LUT R6, R6, 0xff, RZ, 0xc0, !PT ;  /* 0x000000ff06067812 */ /* 0x000fe200078ec0ff */
[C---:B------:R-:W-:Y:S03]  /*8420*/  HMMA.16816.F32.BF16 R40, R136.reuse, R144, R40 ;  /* 0x000000908828723c */ /* 0x040fe60000041828 */
[----:B------:R-:W-:Y:S01]  /*8430*/  FMUL.FTZ R45, R2, R45 ;  /* 0x0000002d022d7220 */ /* 0x000fe20000410000 */
[----:B------:R-:W4:Y:S01]  /*8440*/  MUFU.EX2 R221, R221 ;  /* 0x000000dd00dd7308 */ /* 0x000f220000000800 */
[----:B------:R-:W-:Y:S01]  /*8450*/  FMUL.FTZ R46, R0, R46 ;  /* 0x0000002e002e7220 */ /* 0x000fe20000410000 */
[----:B------:R-:W-:Y:S01]  /*8460*/  PRMT R227, R12, 0x5410, R227 ;  /* 0x000054100ce37816 */ /* 0x000fe200000000e3 */
[----:B------:R-:W-:Y:S02]  /*8470*/  FMUL.FTZ R47, R0, R47 ;  /* 0x0000002f002f7220 */ /* 0x000fe40000410000 */
[C---:B------:R-:W-:Y:S03]  /*8480*/  FMUL.FTZ R48, R2.reuse, R48 ;  /* 0x0000003002307220 */ /* 0x040fe60000410000 */
[----:B------:R-:W-:Y:S02]  /*8490*/  FMUL.FTZ R49, R2, R49 ;  /* 0x0000003102317220 */ /* 0x000fe40000410000 */
[C---:B------:R-:W-:Y:S01]  /*84a0*/  HMMA.16816.F32.BF16 R44, R136.reuse, R146, R44 ;  /* 0x00000092882c723c */ /* 0x040fe2000004182c */
[----:B------:R-:W5:Y:S01]  /*84b0*/  LDSM.16.MT88.4 R144, [R191+0xe000] ;  /* 0x00e00000bf90783b */ /* 0x000f620000004200 */
[----:B------:R-:W-:Y:S01]  /*84c0*/  MUFU.EX2 R222, R222 ;  /* 0x000000de00de7308 */ /* 0x000fe20000000800 */
[C---:B------:R-:W-:Y:S02]  /*84d0*/  FMUL.FTZ R50, R0.reuse, R50 ;  /* 0x0000003200327220 */ /* 0x040fe40000410000 */
[----:B------:R-:W-:Y:S02]  /*84e0*/  FMUL.FTZ R51, R0, R51 ;  /* 0x0000003300337220 */ /* 0x000fe40000410000 */
[C---:B------:R-:W-:Y:S02]  /*84f0*/  FMUL.FTZ R52, R2.reuse, R52 ;  /* 0x0000003402347220 */ /* 0x040fe40000410000 */
[----:B------:R-:W-:Y:S03]  /*8500*/  FMUL.FTZ R53, R2, R53 ;  /* 0x0000003502357220 */ /* 0x000fe60000410000 */
[C---:B-1----:R-:W-:Y:S01]  /*8510*/  HMMA.16816.F32.BF16 R48, R136.reuse, R128, R48 ;  /* 0x000000808830723c */ /* 0x042fe20000041830 */
[----:B------:R-:W1:Y:S02]  /*8520*/  MUFU.EX2 R223, R223 ;  /* 0x000000df00df7308 */ /* 0x000e640000000800 */
[C---:B------:R-:W-:Y:S02]  /*8530*/  FMUL.FTZ R54, R0.reuse, R54 ;  /* 0x0000003600367220 */ /* 0x040fe40000410000 */
[----:B------:R-:W-:Y:S02]  /*8540*/  FMUL.FTZ R55, R0, R55 ;  /* 0x0000003700377220 */ /* 0x000fe40000410000 */
[C---:B------:R-:W-:Y:S02]  /*8550*/  FMUL.FTZ R56, R2.reuse, R56 ;  /* 0x0000003802387220 */ /* 0x040fe40000410000 */
[----:B------:R-:W-:Y:S02]  /*8560*/  FMUL.FTZ R57, R2, R57 ;  /* 0x0000003902397220 */ /* 0x000fe40000410000 */
[----:B------:R-:W-:Y:S01]  /*8570*/  MUFU.EX2 R226, R226 ;  /* 0x000000e200e27308 */ /* 0x000fe20000000800 */
[C---:B------:R-:W-:Y:S01]  /*8580*/  HMMA.16816.F32.BF16 R52, R136.reuse, R130, R52 ;  /* 0x000000828834723c */ /* 0x040fe20000041834 */
[----:B------:R-:W1:Y:S02]  /*8590*/  LDSM.16.MT88.4 R128, [R189+0xe000] ;  /* 0x00e00000bd80783b */ /* 0x000e640000004200 */
[C---:B------:R-:W-:Y:S02]  /*85a0*/  FMUL.FTZ R58, R0.reuse, R58 ;  /* 0x0000003a003a7220 */ /* 0x040fe40000410000 */
[----:B------:R-:W-:Y:S02]  /*85b0*/  FMUL.FTZ R59, R0, R59 ;  /* 0x0000003b003b7220 */ /* 0x000fe40000410000 */
[C---:B------:R-:W-:Y:S02]  /*85c0*/  FMUL.FTZ R60, R2.reuse, R60 ;  /* 0x0000003c023c7220 */ /* 0x040fe40000410000 */
[----:B------:R-:W-:Y:S01]  /*85d0*/  FMUL.FTZ R61, R2, R61 ;  /* 0x0000003d023d7220 */ /* 0x000fe20000410000 */
[----:B------:R-:W-:Y:S02]  /*85e0*/  MUFU.EX2 R228, R228 ;  /* 0x000000e400e47308 */ /* 0x000fe40000000800 */
[C---:B---3--:R-:W-:Y:S03]  /*85f0*/  HMMA.16816.F32.BF16 R56, R136.reuse, R140, R56 ;  /* 0x0000008c8838723c */ /* 0x048fe60000041838 */
[C---:B------:R-:W-:Y:S02]  /*8600*/  FMUL.FTZ R62, R0.reuse, R62 ;  /* 0x0000003e003e7220 */ /* 0x040fe40000410000 */
[----:B------:R-:W-:Y:S02]  /*8610*/  FMUL.FTZ R63, R0, R63 ;  /* 0x0000003f003f7220 */ /* 0x000fe40000410000 */
[C---:B------:R-:W-:Y:S02]  /*8620*/  FMUL.FTZ R64, R2.reuse, R64 ;  /* 0x0000004002407220 */ /* 0x040fe40000410000 */
[----:B------:R-:W-:Y:S03]  /*8630*/  FMUL.FTZ R65, R2, R65 ;  /* 0x0000004102417220 */ /* 0x000fe60000410000 */
[C---:B------:R-:W-:Y:S01]  /*8640*/  HMMA.16816.F32.BF16 R60, R136.reuse, R142, R60 ;  /* 0x0000008e883c723c */ /* 0x040fe2000004183c */
[----:B------:R-:W3:Y:S02]  /*8650*/  LDSM.16.MT88.4 R140, [R188+0xe000] ;  /* 0x00e00000bc8c783b */ /* 0x000ee40000004200 */
[C---:B------:R-:W-:Y:S02]  /*8660*/  FMUL.FTZ R66, R0.reuse, R66 ;  /* 0x0000004200427220 */ /* 0x040fe40000410000 */
[----:B------:R-:W-:Y:S02]  /*8670*/  FMUL.FTZ R67, R0, R67 ;  /* 0x0000004300437220 */ /* 0x000fe40000410000 */
[C---:B------:R-:W-:Y:S02]  /*8680*/  FMUL.FTZ R68, R2.reuse, R68 ;  /* 0x0000004402447220 */ /* 0x040fe40000410000 */
[----:B------:R-:W-:Y:S03]  /*8690*/  FMUL.FTZ R69, R2, R69 ;  /* 0x0000004502457220 */ /* 0x000fe60000410000 */
[C---:B-----5:R-:W-:Y:S03]  /*86a0*/  HMMA.16816.F32.BF16 R64, R136.reuse, R144, R64 ;  /* 0x000000908840723c */ /* 0x060fe60000041840 */
[C---:B------:R-:W-:Y:S02]  /*86b0*/  FMUL.FTZ R70, R0.reuse, R70 ;  /* 0x0000004600467220 */ /* 0x040fe40000410000 */
[----:B------:R-:W-:Y:S02]  /*86c0*/  FMUL.FTZ R71, R0, R71 ;  /* 0x0000004700477220 */ /* 0x000fe40000410000 */
[C---:B------:R-:W-:Y:S02]  /*86d0*/  FMUL.FTZ R72, R2.reuse, R72 ;  /* 0x0000004802487220 */ /* 0x040fe40000410000 */
[----:B------:R-:W-:Y:S03]  /*86e0*/  FMUL.FTZ R73, R2, R73 ;  /* 0x0000004902497220 */ /* 0x000fe60000410000 */
[C---:B------:R-:W-:Y:S01]  /*86f0*/  HMMA.16816.F32.BF16 R68, R136.reuse, R146, R68 ;  /* 0x000000928844723c */ /* 0x040fe20000041844 */
[----:B------:R-:W5:Y:S02]  /*8700*/  LDSM.16.MT88.4 R144, [R187+0xe000] ;  /* 0x00e00000bb90783b */ /* 0x000f640000004200 */
[C---:B------:R-:W-:Y:S02]  /*8710*/  FMUL.FTZ R74, R0.reuse, R74 ;  /* 0x0000004a004a7220 */ /* 0x040fe40000410000 */
[----:B------:R-:W-:Y:S02]  /*8720*/  FMUL.FTZ R75, R0, R75 ;  /* 0x0000004b004b7220 */ /* 0x000fe40000410000 */
[C---:B------:R-:W-:Y:S02]  /*8730*/  FMUL.FTZ R76, R2.reuse, R76 ;  /* 0x0000004c024c7220 */ /* 0x040fe40000410000 */
[----:B------:R-:W-:Y:S03]  /*8740*/  FMUL.FTZ R77, R2, R77 ;  /* 0x0000004d024d7220 */ /* 0x000fe60000410000 */
[C---:B-1----:R-:W-:Y:S03]  /*8750*/  HMMA.16816.F32.BF16 R72, R136.reuse, R128, R72 ;  /* 0x000000808848723c */ /* 0x042fe60000041848 */
[C---:B------:R-:W-:Y:S02]  /*8760*/  FMUL.FTZ R78, R0.reuse, R78 ;  /* 0x0000004e004e7220 */ /* 0x040fe40000410000 */
[----:B------:R-:W-:Y:S02]  /*8770*/  FMUL.FTZ R79, R0, R79 ;  /* 0x0000004f004f7220 */ /* 0x000fe40000410000 */
[C---:B------:R-:W-:Y:S02]  /*8780*/  FMUL.FTZ R80, R2.reuse, R80 ;  /* 0x0000005002507220 */ /* 0x040fe40000410000 */
[----:B------:R-:W-:Y:S03]  /*8790*/  FMUL.FTZ R81, R2, R81 ;  /* 0x0000005102517220 */ /* 0x000fe60000410000 */
[C---:B------:R-:W-:Y:S01]  /*87a0*/  HMMA.16816.F32.BF16 R76, R136.reuse, R130, R76 ;  /* 0x00000082884c723c */ /* 0x040fe2000004184c */
[----:B------:R-:W1:Y:S02]  /*87b0*/  LDSM.16.MT88.4 R128, [R191+0x10000] ;  /* 0x01000000bf80783b */ /* 0x000e640000004200 */
[C---:B------:R-:W-:Y:S02]  /*87c0*/  FMUL.FTZ R82, R0.reuse, R82 ;  /* 0x0000005200527220 */ /* 0x040fe40000410000 */
[----:B------:R-:W-:Y:S02]  /*87d0*/  FMUL.FTZ R83, R0, R83 ;  /* 0x0000005300537220 */ /* 0x000fe40000410000 */
[C---:B------:R-:W-:Y:S02]  /*87e0*/  FMUL.FTZ R84, R2.reuse, R84 ;  /* 0x0000005402547220 */ /* 0x040fe40000410000 */
[----:B------:R-:W-:Y:S03]  /*87f0*/  FMUL.FTZ R85, R2, R85 ;  /* 0x0000005502557220 */ /* 0x000fe60000410000 */
        /* <DEDUP_REMOVED lines=17> */
[----:B------:R-:W-:Y:S02]  /*8910*/  LDSM.16.MT88.4 R144, [R188+0xc800] ;  /* 0x00c80000bc90783b */ /* 0x000fe40000004200 */
        /* <DEDUP_REMOVED lines=18> */
[C---:B------:R-:W-:Y:S01]  /*8a40*/  FMUL.FTZ R112, R2.reuse, R112 ;  /* 0x0000007002707220 */ /* 0x040fe20000410000 */
[C---:B------:R-:W-:Y:S01]  /*8a50*/  HMMA.16816.F32.BF16 R16, R136.reuse, R142, R16 ;  /* 0x0000008e8810723c */ /* 0x040fe20000041810 */
[----:B------:R-:W3:Y:S03]  /*8a60*/  LDSM.16.MT88.4 R140, [R191+0xc800] ;  /* 0x00c80000bf8c783b */ /* 0x000ee60000004200 */
[----:B------:R-:W-:Y:S02]  /*8a70*/  FMUL.FTZ R113, R2, R113 ;  /* 0x0000007102717220 */ /* 0x000fe40000410000 */
[C---:B------:R-:W-:Y:S02]  /*8a80*/  FMUL.FTZ R114, R0.reuse, R114 ;  /* 0x0000007200727220 */ /* 0x040fe40000410000 */
[----:B------:R-:W-:Y:S04]  /*8a90*/  FMUL.FTZ R115, R0, R115 ;  /* 0x0000007300737220 */ /* 0x000fe80000410000 */
[C---:B------:R-:W-:Y:S01]  /*8aa0*/  FMUL.FTZ R12, R2.reuse, R120 ;  /* 0x00000078020c7220 */ /* 0x040fe20000410000 */
[--C-:B------:R-:W-:Y:S01]  /*8ab0*/  HSET2.LE.AND R120, R7, R210.reuse, PT ;  /* 0x000000d207787233 */ /* 0x100fe20003803000 */
[----:B------:R-:W-:Y:S01]  /*8ac0*/  FMUL.FTZ R13, R2, R121 ;  /* 0x00000079020d7220 */ /* 0x000fe20000410000 */
[----:B------:R-:W-:Y:S01]  /*8ad0*/  PRMT R121, R6, 0x5410, R149 ;  /* 0x0000541006797816 */ /* 0x000fe20000000095 */
[C---:B------:R-:W-:Y:S01]  /*8ae0*/  FMUL.FTZ R14, R0.reuse, R122 ;  /* 0x0000007a000e7220 */ /* 0x040fe20000410000 */
[----:B------:R-:W-:Y:S01]  /*8af0*/  LDSM.16.MT88.4 R148, [R187+0xc800] ;  /* 0x00c80000bb94783b */ /* 0x000fe20000004200 */
[----:B------:R-:W-:Y:S01]  /*8b00*/  FMUL.FTZ R15, R0, R123 ;  /* 0x0000007b000f7220 */ /* 0x000fe20000410000 */
[----:B--2---:R-:W-:Y:S01]  /*8b10*/  F2FP.BF16.PACK_AB R122, R174, R173 ;  /* 0x000000adae7a723e */ /* 0x004fe200000010ff */
[C---:B------:R-:W-:Y:S01]  /*8b20*/  FMUL.FTZ R116, R2.reuse, R116 ;  /* 0x0000007402747220 */ /* 0x040fe20000410000 */
[C---:B-1----:R-:W-:Y:S03]  /*8b30*/  HMMA.16816.F32.BF16 R108, R136.reuse, R128, R108 ;  /* 0x00000080886c723c */ /* 0x042fe6000004186c */
[----:B------:R-:W-:Y:S01]  /*8b40*/  LOP3.LUT R122, R5, R122, RZ, 0xc0, !PT ;  /* 0x0000007a057a7212 */ /* 0x000fe200078ec0ff */
[----:B------:R-:W-:Y:S01]  /*8b50*/  FMUL.FTZ R117, R2, R117 ;  /* 0x0000007502757220 */ /* 0x000fe20000410000 */
[--C-:B------:R-:W-:Y:S01]  /*8b60*/  HSET2.LE.AND R123, R227, R210.reuse, PT ;  /* 0x000000d2e37b7233 */ /* 0x100fe20003803000 */
[C---:B------:R-:W-:Y:S01]  /*8b70*/  FMUL.FTZ R118, R0.reuse, R118 ;  /* 0x0000007600767220 */ /* 0x040fe20000410000 */
[--C-:B------:R-:W-:Y:S01]  /*8b80*/  HSET2.LE.AND R121, R121, R210.reuse, PT ;  /* 0x000000d279797233 */ /* 0x100fe20003803000 */
[C---:B------:R-:W-:Y:S01]  /*8b90*/  HMMA.16816.F32.BF16 R112, R136.reuse, R130, R112 ;  /* 0x000000828870723c */ /* 0x040fe20000041870 */
[----:B------:R-:W1:Y:S03]  /*8ba0*/  LDSM.16.MT88.4 R128, [R189+0xc800] ;  /* 0x00c80000bd80783b */ /* 0x000e660000004200 */
[----:B------:R-:W-:Y:S01]  /*8bb0*/  FMUL.FTZ R119, R0, R119 ;  /* 0x0000007700777220 */ /* 0x000fe20000410000 */
[----:B----4-:R-:W-:Y:S01]  /*8bc0*/  F2FP.BF16.PACK_AB R5, R221, R220 ;  /* 0x000000dcdd05723e */ /* 0x010fe200000010ff */
[----:B------:R-:W-:Y:S01]  /*8bd0*/  FFMA.FTZ R227, R23, c[0x0][0x23c], -R170 ;  /* 0x00008f0017e37a23 */ /* 0x000fe200000108aa */
[----:B------:R-:W-:Y:S01]  /*8be0*/  F2FP.BF16.PACK_AB R6, R223, R222 ;  /* 0x000000dedf06723e */ /* 0x000fe200000010ff */
[C---:B------:R-:W-:Y:S04]  /*8bf0*/  HMMA.16816.F32.BF16 R12, R136.reuse, R124, R12 ;  /* 0x0000007c880c723c */ /* 0x040fe8000004180c */
[----:B------:R-:W-:Y:S01]  /*8c00*/  LOP3.LUT R120, R120, R5, RZ, 0xc0, !PT ;  /* 0x0000000578787212 */ /* 0x000fe200078ec0ff */
[----:B------:R-:W-:Y:S01]  /*8c10*/  MUFU.EX2 R227, R227 ;  /* 0x000000e300e37308 */ /* 0x000fe20000000800 */
[----:B------:R-:W-:Y:S01]  /*8c20*/  LOP3.LUT R121, R121, R6, RZ, 0xc0, !PT ;  /* 0x0000000679797212 */ /* 0x000fe200078ec0ff */
[----:B------:R-:W-:Y:S01]  /*8c30*/  FFMA.FTZ R166, R2, R213, R166 ;  /* 0x000000d502a67223 */ /* 0x000fe200000100a6 */
[----:B------:R-:W-:Y:S01]  /*8c40*/  HMMA.16816.F32.BF16 R116, R136, R126, R116 ;  /* 0x0000007e8874723c */ /* 0x000fe20000041874 */
[----:B------:R-:W-:Y:S03]  /*8c50*/  LDSM.16.MT88.4 R136, [R189+0x10800] ;  /* 0x01080000bd88783b */ /* 0x000fe60000004200 */
[----:B------:R-:W-:Y:S01]  /*8c60*/  F2FP.BF16.PACK_AB R124, R175, R212 ;  /* 0x000000d4af7c723e */ /* 0x000fe200000010ff */
[----:B------:R-:W-:Y:S01]  /*8c70*/  FFMA.FTZ R168, R0, R211, R168 ;  /* 0x000000d300a87223 */ /* 0x000fe200000100a8 */
[----:B------:R-:W-:Y:S01]  /*8c80*/  MOV R5, UR30 ;  /* 0x0000001e00057c02 */ /* 0x000fe20008000f00 */
[----:B------:R-:W-:Y:S01]  /*8c90*/  FADD.FTZ R169, R169, R166 ;  /* 0x000000a6a9a97221 */ /* 0x000fe20000010000 */
[----:B------:R-:W-:Y:S01]  /*8ca0*/  LOP3.LUT R123, R123, R124, RZ, 0xc0, !PT ;  /* 0x0000007c7b7b7212 */ /* 0x000fe200078ec0ff */
[----:B------:R-:W-:Y:S01]  /*8cb0*/  FADD.FTZ R171, R171, R168 ;  /* 0x000000a8abab7221 */ /* 0x000fe20000010000 */
[----:B------:R-:W2:Y:S02]  /*8cc0*/  LDSM.16.MT88.4 R124, [R187+0xe800] ;  /* 0x00e80000bb7c783b */ /* 0x000ea40000004200 */
[----:B------:R-:W-:Y:S01]  /*8cd0*/  LOP3.LUT R5, R219, UR23, R5, 0x96, !PT ;  /* 0x00000017db057c12 */ /* 0x000fe2000f8e9605 */
[----:B------:R-:W-:Y:S02]  /*8ce0*/  FADD.FTZ R134, R134, R169 ;  /* 0x000000a986867221 */ /* 0x000fe40000010000 */
[C---:B---3--:R-:W-:Y:S05]  /*8cf0*/  HMMA.16816.F32.BF16 R8, R120.reuse, R140, R8 ;  /* 0x0000008c7808723c */ /* 0x048fea0000041808 */
[----:B------:R-:W-:Y:S03]  /*8d00*/  IMAD.WIDE.U32 R6, R5, -0x326172a9, RZ ;  /* 0xcd9e8d5705067825 */ /* 0x000fe600078e00ff */
[C---:B------:R-:W-:Y:S01]  /*8d10*/  HMMA.16816.F32.BF16 R36, R120.reuse, R142, R36 ;  /* 0x0000008e7824723c */ /* 0x040fe20000041824 */
[----:B------:R-:W-:Y:S03]  /*8d20*/  LDSM.16.MT88.4 R140, [R188+0xd000] ;  /* 0x00d00000bc8c783b */ /* 0x000fe60000004200 */
[----:B------:R-:W-:Y:S01]  /*8d30*/  LOP3.LUT R5, R7, UR8, R216, 0x96, !PT ;  /* 0x0000000807057c12 */ /* 0x000fe2000f8e96d8 */
[----:B------:R-:W-:Y:S01]  /*8d40*/  FADD.FTZ R164, R164, R171 ;  /* 0x000000aba4a47221 */ /* 0x000fe20000010000 */
[----:B------:R-:W-:Y:S01]  /*8d50*/  LOP3.LUT R6, R225, UR26, R6, 0x96, !PT ;  /* 0x0000001ae1067c12 */ /* 0x000fe2000f8e9606 */
[----:B------:R-:W-:Y:S01]  /*8d60*/  FFMA.FTZ R225, R21, c[0x0][0x23c], -R172 ;  /* 0x00008f0015e17a23 */ /* 0x000fe200000108ac */
[C---:B-1----:R-:W-:Y:S04]  /*8d70*/  HMMA.16816.F32.BF16 R40, R120.reuse, R128, R40 ;  /* 0x000000807828723c */ /* 0x042fe80000041828 */
[----:B------:R-:W-:Y:S01]  /*8d80*/  IMAD.WIDE.U32 R6, R6, -0x2daee0ad, RZ ;  /* 0xd2511f5306067825 */ /* 0x000fe200078e00ff */
[----:B------:R-:W-:Y:S03]  /*8d90*/  MUFU.EX2 R225, R225 ;  /* 0x000000e100e17308 */ /* 0x000fe60000000800 */
[C---:B------:R-:W-:Y:S01]  /*8da0*/  HMMA.16816.F32.BF16 R44, R120.reuse, R130, R44 ;  /* 0x00000082782c723c */ /* 0x040fe2000004182c */
[----:B------:R-:W1:Y:S03]  /*8db0*/  LDSM.16.MT88.4 R128, [R191+0x10800] ;  /* 0x01080000bf80783b */ /* 0x000e660000004200 */
[----:B------:R-:W-:Y:S04]  /*8dc0*/  IMAD.WIDE.U32 R232, R5, -0x2daee0ad, RZ ;  /* 0xd2511f5305e87825 */ /* 0x000fe800078e00ff */
[C---:B------:R-:W-:Y:S04]  /*8dd0*/  HMMA.16816.F32.BF16 R48, R120.reuse, R144, R48 ;  /* 0x000000907830723c */ /* 0x040fe80000041830 */
[----:B------:R-:W-:Y:S01]  /*8de0*/  LOP3.LUT R5, R233, UR25, R214, 0x96, !PT ;  /* 0x00000019e9057c12 */ /* 0x000fe2000f8e96d6 */
[----:B------:R-:W-:Y:S01]  /*8df0*/  FADD.FTZ R165, R165, R134 ;  /* 0x00000086a5a57221 */ /* 0x000fe20000010000 */
[----:B------:R-:W-:Y:S01]  /*8e00*/  LOP3.LUT R232, R7, UR21, R232, 0x96, !PT ;  /* 0x0000001507e87c12 */ /* 0x000fe2000f8e96e8 */
[----:B------:R-:W-:Y:S01]  /*8e10*/  FADD.FTZ R167, R167, R164 ;  /* 0x000000a4a7a77221 */ /* 0x000fe20000010000 */
[C---:B------:R-:W-:Y:S01]  /*8e20*/  HMMA.16816.F32.BF16 R52, R120.reuse, R146, R52 ;  /* 0x000000927834723c */ /* 0x040fe20000041834 */
[----:B------:R-:W-:Y:S03]  /*8e30*/  LDSM.16.MT88.4 R144, [R191+0xf000] ;  /* 0x00f00000bf90783b */ /* 0x000fe60000004200 */
[----:B------:R-:W-:Y:S04]  /*8e40*/  IMAD.WIDE.U32 R230, R5, -0x326172a9, RZ ;  /* 0xcd9e8d5705e67825 */ /* 0x000fe800078e00ff */
[C---:B------:R-:W-:Y:S04]  /*8e50*/  HMMA.16816.F32.BF16 R56, R120.reuse, R148, R56 ;  /* 0x000000947838723c */ /* 0x040fe80000041838 */
[----:B------:R-:W-:Y:S01]  /*8e60*/  LOP3.LUT R224, R231, UR24, R224, 0x96, !PT ;  /* 0x00000018e7e07c12 */ /* 0x000fe2000f8e96e0 */
[----:B------:R-:W-:Y:S03]  /*8e70*/  IMAD.WIDE.U32 R232, R232, -0x326172a9, RZ ;  /* 0xcd9e8d57e8e87825 */ /* 0x000fe600078e00ff */
[C---:B------:R-:W-:Y:S04]  /*8e80*/  HMMA.16816.F32.BF16 R60, R120.reuse, R150, R60 ;  /* 0x00000096783c723c */ /* 0x040fe8000004183c */
[----:B------:R-:W-:Y:S01]  /*8e90*/  LOP3.LUT R230, R233, UR20, R230, 0x96, !PT ;  /* 0x00000014e9e67c12 */ /* 0x000fe2000f8e96e6 */
[----:B------:R-:W-:Y:S02]  /*8ea0*/  FADD.FTZ R0, R220, R165 ;  /* 0x000000a5dc007221 */ /* 0x000fe40000010000 */
[----:B------:R-:W-:Y:S01]  /*8eb0*/  FADD.FTZ R222, R222, R167 ;  /* 0x000000a7dede7221 */ /* 0x000fe20000010000 */
[C---:B------:R-:W-:Y:S04]  /*8ec0*/  HMMA.16816.F32.BF16 R64, R120.reuse, R152, R64 ;  /* 0x000000987840723c */ /* 0x040fe80000041840 */
[----:B------:R-:W-:Y:S04]  /*8ed0*/  IMAD.WIDE.U32 R230, R230, -0x2daee0ad, RZ ;  /* 0xd2511f53e6e67825 */ /* 0x000fe800078e00ff */
[C---:B------:R-:W-:Y:S01]  /*8ee0*/  HMMA.16816.F32.BF16 R68, R120.reuse, R154, R68 ;  /* 0x0000009a7844723c */ /* 0x040fe20000041844 */
[----:B------:R-:W-:Y:S03]  /*8ef0*/  LDSM.16.MT88.4 R152, [R188+0xf000] ;  /* 0x00f00000bc98783b */ /* 0x000fe60000004200 */
[----:B------:R-:W-:Y:S02]  /*8f00*/  FADD.FTZ R0, R221, R0 ;  /* 0x00000000dd007221 */ /* 0x000fe40000010000 */
[----:B------:R-:W-:Y:S02]  /*8f10*/  FADD.FTZ R223, R223, R222 ;  /* 0x000000dedfdf7221 */ /* 0x000fe40000010000 */
[C---:B------:R-:W-:Y:S04]  /*8f20*/  HMMA.16816.F32.BF16 R72, R120.reuse, R156, R72 ;  /* 0x0000009c7848723c */ /* 0x040fe80000041848 */
[----:B------:R-:W-:Y:S04]  /*8f30*/  FADD.FTZ R212, R212, R223 ;  /* 0x000000dfd4d47221 */ /* 0x000fe80000010000 */
[C---:B------:R-:W-:Y:S04]  /*8f40*/  HMMA.16816.F32.BF16 R76, R120.reuse, R158, R76 ;  /* 0x0000009e784c723c */ /* 0x040fe8000004184c */
[----:B------:R-:W-:Y:S04]  /*8f50*/  FADD.FTZ R175, R175, R212 ;  /* 0x000000d4afaf7221 */ /* 0x000fe80000010000 */
[C---:B------:R-:W-:Y:S07]  /*8f60*/  HMMA.16816.F32.BF16 R80, R120.reuse, R160, R80 ;  /* 0x000000a07850723c */ /* 0x040fee0000041850 */
[--C-:B------:R-:W-:Y:S01]  /*8f70*/  FFMA.FTZ R160, R24, c[0x0][0x23c], -R172.reuse ;  /* 0x00008f0018a07a23 */ /* 0x100fe200000108ac */
[C---:B------:R-:W-:Y:S04]  /*8f80*/  HMMA.16816.F32.BF16 R84, R120.reuse, R162, R84 ;  /* 0x000000a27854723c */ /* 0x040fe80000041854 */
[----:B------:R-:W-:Y:S01]  /*8f90*/  FFMA.FTZ R161, R25, c[0x0][0x23c], -R172 ;  /* 0x00008f0019a17a23 */ /* 0x000fe200000108ac */
[----:B------:R-:W-:Y:S01]  /*8fa0*/  MUFU.EX2 R160, R160 ;  /* 0x000000a000a07308 */ /* 0x000fe20000000800 */
[----:B------:R-:W-:Y:S02]  /*8fb0*/  IMAD.WIDE.U32 R24, R224, -0x2daee0ad, RZ ;  /* 0xd2511f53e0187825 */ /* 0x000fe400078e00ff */
[C---:B--2---:R-:W-:Y:S04]  /*8fc0*/  HMMA.16816.F32.BF16 R88, R120.reuse, R124, R88 ;  /* 0x0000007c7858723c */ /* 0x044fe80000041858 */
[----:B------:R-:W-:Y:S01]  /*8fd0*/  FFMA.FTZ R162, R26, c[0x0][0x23c], -R170 ;  /* 0x00008f001aa27a23 */ /* 0x000fe200000108aa */
[----:B------:R-:W-:Y:S01]  /*8fe0*/  LOP3.LUT R6, R25, UR17, R6, 0x96, !PT ;  /* 0x0000001119067c12 */ /* 0x000fe2000f8e9606 */
[----:B------:R-:W-:Y:S01]  /*8ff0*/  FFMA.FTZ R163, R27, c[0x0][0x23c], -R170 ;  /* 0x00008f001ba37a23 */ /* 0x000fe200000108aa */
[----:B------:R-:W-:Y:S01]  /*9000*/  LOP3.LUT R5, R231, UR12, R24, 0x96, !PT ;  /* 0x0000000ce7057c12 */ /* 0x000fe2000f8e9618 */
[C---:B------:R-:W-:Y:S01]  /*9010*/  HMMA.16816.F32.BF16 R92, R120.reuse, R126, R92 ;  /* 0x0000007e785c723c */ /* 0x040fe2000004185c */
[----:B------:R-:W2:Y:S01]  /*9020*/  LDSM.16.MT88.4 R124, [R188+0x10800] ;  /* 0x01080000bc7c783b */ /* 0x000ea20000004200 */
[----:B------:R-:W3:Y:S02]  /*9030*/  MUFU.EX2 R161, R161 ;  /* 0x000000a100a17308 */ /* 0x000ee40000000800 */
[----:B------:R-:W-:Y:S04]  /*9040*/  IMAD.WIDE.U32 R6, R6, -0x326172a9, RZ ;  /* 0xcd9e8d5706067825 */ /* 0x000fe800078e00ff */
[C---:B-1----:R-:W-:Y:S01]  /*9050*/  HMMA.16816.F32.BF16 R96, R120.reuse, R128, R96 ;  /* 0x000000807860723c */ /* 0x042fe20000041860 */
[----:B------:R-:W1:Y:S03]  /*9060*/  LDSM.16.MT88.4 R24, [R187+0x10800] ;  /* 0x01080000bb18783b */ /* 0x000e660000004200 */
[----:B------:R-:W-:Y:S03]  /*9070*/  MUFU.EX2 R162, R162 ;  /* 0x000000a200a27308 */ /* 0x000fe60000000800 */
[----:B------:R-:W-:Y:S01]  /*9080*/  IMAD.WIDE.U32 R128, R5, -0x326172a9, RZ ;  /* 0xcd9e8d5705807825 */ /* 0x000fe200078e00ff */
[C---:B------:R-:W-:Y:S04]  /*9090*/  HMMA.16816.F32.BF16 R100, R120.reuse, R130, R100 ;  /* 0x000000827864723c */ /* 0x040fe80000041864 */
[----:B------:R-:W-:Y:S02]  /*90a0*/  LOP3.LUT R5, R129, UR5, R6, 0x96, !PT ;  /* 0x0000000581057c12 */ /* 0x000fe4000f8e9606 */
[----:B------:R-:W-:Y:S01]  /*90b0*/  SHF.R.U32.HI R21, RZ, 0x10, R128 ;  /* 0x00000010ff157819 */ /* 0x000fe20000011680 */
[----:B------:R-:W-:Y:S01]  /*90c0*/  FFMA.FTZ R130, R20, c[0x0][0x23c], -R172 ;  /* 0x00008f0014827a23 */ /* 0x000fe200000108ac */
[C---:B------:R-:W-:Y:S01]  /*90d0*/  HMMA.16816.F32.BF16 R104, R120.reuse, R136, R104 ;  /* 0x000000887868723c */ /* 0x040fe20000041868 */
[----:B------:R-:W4:Y:S03]  /*90e0*/  MUFU.EX2 R163, R163 ;  /* 0x000000a300a37308 */ /* 0x000f260000000800 */
[C---:B------:R-:W-:Y:S02]  /*90f0*/  LOP3.LUT R20, R128.reuse, 0xffff, RZ, 0xc0, !PT ;  /* 0x0000ffff80147812 */ /* 0x040fe400078ec0ff */
[----:B------:R-:W-:Y:S02]  /*9100*/  LOP3.LUT R149, R128, 0xff, RZ, 0xc0, !PT ;  /* 0x000000ff80957812 */ /* 0x000fe400078ec0ff */
[C---:B------:R-:W-:Y:S01]  /*9110*/  HMMA.16816.F32.BF16 R16, R120.reuse, R138, R16 ;  /* 0x0000008a7810723c */ /* 0x040fe20000041810 */
[----:B------:R-:W-:Y:S02]  /*9120*/  LDSM.16.MT88.4 R136, [R189+0xd000] ;  /* 0x00d00000bd88783b */ /* 0x000fe40000004200 */
[----:B------:R5:W3:Y:S01]  /*9130*/  MUFU.EX2 R224, R130 ;  /* 0x0000008200e07308 */ /* 0x000ae20000000800 */
[----:B------:R-:W-:Y:S02]  /*9140*/  SHF.R.U32.HI R6, RZ, 0x18, R128 ;  /* 0x00000018ff067819 */ /* 0x000fe40000011680 */
[----:B------:R-:W-:Y:S02]  /*9150*/  SHF.R.U32.HI R22, RZ, 0x8, R20 ;  /* 0x00000008ff167819 */ /* 0x000fe40000011614 */
[--C-:B------:R-:W-:Y:S01]  /*9160*/  SHF.R.U32.HI R157, RZ, 0x10, R5.reuse ;  /* 0x00000010ff9d7819 */ /* 0x100fe20000011605 */
[C---:B--2---:R-:W-:Y:S03]  /*9170*/  HMMA.16816.F32.BF16 R108, R120.reuse, R124, R108 ;  /* 0x0000007c786c723c */ /* 0x044fe6000004186c */
[----:B------:R-:W-:Y:S02]  /*9180*/  LOP3.LUT R23, R21, 0xff, RZ, 0xc0, !PT ;  /* 0x000000ff15177812 */ /* 0x000fe400078ec0ff */
[----:B------:R-:W-:Y:S02]  /*9190*/  PRMT R149, R149, 0x5410, R22 ;  /* 0x0000541095957816 */ /* 0x000fe40000000016 */
[----:B------:R-:W-:Y:S01]  /*91a0*/  LOP3.LUT R124, R5, 0xffff, RZ, 0xc0, !PT ;  /* 0x0000ffff057c7812 */ /* 0x000fe200078ec0ff */
[C---:B------:R-:W-:Y:S04]  /*91b0*/  HMMA.16816.F32.BF16 R112, R120.reuse, R126, R112 ;  /* 0x0000007e7870723c */ /* 0x040fe80000041870 */
[----:B------:R-:W-:Y:S01]  /*91c0*/  SHF.R.U32.HI R20, RZ, 0x8, R124 ;  /* 0x00000008ff147819 */ /* 0x000fe2000001167c */
[--C-:B------:R-:W-:Y:S01]  /*91d0*/  HSET2.LE.AND R22, R149, R210.reuse, PT ;  /* 0x000000d295167233 */ /* 0x100fe20003803000 */
[----:B------:R-:W-:Y:S01]  /*91e0*/  LOP3.LUT R157, R157, 0xff, RZ, 0xc0, !PT ;  /* 0x000000ff9d9d7812 */ /* 0x000fe200078ec0ff */
[----:B------:R-:W-:Y:S01]  /*91f0*/  LDSM.16.MT88.4 R124, [R187+0xd000] ;  /* 0x00d00000bb7c783b */ /* 0x000fe20000004200 */
[C---:B-1----:R-:W-:Y:S04]  /*9200*/  HMMA.16816.F32.BF16 R12, R120.reuse, R24, R12 ;  /* 0x00000018780c723c */ /* 0x042fe8000004180c */
[----:B------:R-:W-:Y:S02]  /*9210*/  LOP3.LUT R21, R5, 0xff, RZ, 0xc0, !PT ;  /* 0x000000ff05157812 */ /* 0x000fe400078ec0ff */
[----:B------:R-:W-:Y:S01]  /*9220*/  PRMT R23, R23, 0x5410, R6 ;  /* 0x0000541017177816 */ /* 0x000fe20000000006 */
[----:B-----5:R-:W1:Y:S01]  /*9230*/  LDSM.16.MT88.4 R128, [R191+0xd000] ;  /* 0x00d00000bf80783b */ /* 0x020e620000004200 */
[----:B------:R-:W-:Y:S04]  /*9240*/  HMMA.16816.F32.BF16 R116, R120, R26, R116 ;  /* 0x0000001a7874723c */ /* 0x000fe80000041874 */
[----:B------:R-:W-:Y:S01]  /*9250*/  SHF.R.U32.HI R6, RZ, 0x18, R5 ;  /* 0x00000018ff067819 */ /* 0x000fe20000011605 */
[--C-:B------:R-:W-:Y:S01]  /*9260*/  HSET2.LE.AND R23, R23, R210.reuse, PT ;  /* 0x000000d217177233 */ /* 0x100fe20003803000 */
[----:B------:R-:W-:Y:S01]  /*9270*/  PRMT R21, R21, 0x5410, R20 ;  /* 0x0000541015157816 */ /* 0x000fe20000000014 */
[----:B------:R-:W2:Y:S01]  /*9280*/  LDSM.16.MT88.4 R148, [R189+0xf000] ;  /* 0x00f00000bd94783b */ /* 0x000ea20000004200 */
[----:B------:R-:W-:Y:S04]  /*9290*/  PRMT R157, R157, 0x5410, R6 ;  /* 0x000054109d9d7816 */ /* 0x000fe80000000006 */
[----:B---3--:R-:W-:Y:S01]  /*92a0*/  F2FP.BF16.PACK_AB R5, R161, R160 ;  /* 0x000000a0a105723e */ /* 0x008fe200000010ff */
[--C-:B------:R-:W-:Y:S01]  /*92b0*/  HSET2.LE.AND R20, R21, R210.reuse, PT ;  /* 0x000000d215147233 */ /* 0x100fe20003803000 */
[----:B----4-:R-:W-:Y:S01]  /*92c0*/  F2FP.BF16.PACK_AB R6, R163, R162 ;  /* 0x000000a2a306723e */ /* 0x010fe200000010ff */
[--C-:B------:R-:W-:Y:S01]  /*92d0*/  HSET2.LE.AND R21, R157, R210.reuse, PT ;  /* 0x000000d29d157233 */ /* 0x100fe20003803000 */
[----:B------:R-:W-:Y:S01]  /*92e0*/  LOP3.LUT R22, R22, R5, RZ, 0xc0, !PT ;  /* 0x0000000516167212 */ /* 0x000fe200078ec0ff */
[----:B------:R-:W3:Y:S01]  /*92f0*/  LDSM.16.MT88.4 R156, [R187+0xf000] ;  /* 0x00f00000bb9c783b */ /* 0x000ee20000004200 */
[----:B------:R-:W-:Y:S02]  /*9300*/  LOP3.LUT R23, R23, R6, RZ, 0xc0, !PT ;  /* 0x0000000617177212 */ /* 0x000fe400078ec0ff */
[----:B------:R-:W-:Y:S02]  /*9310*/  F2FP.BF16.PACK_AB R5, R225, R224 ;  /* 0x000000e0e105723e */ /* 0x000fe400000010ff */
[----:B------:R-:W-:Y:S01]  /*9320*/  F2FP.BF16.PACK_AB R6, R227, R226 ;  /* 0x000000e2e306723e */ /* 0x000fe200000010ff */
[----:B------:R-:W-:Y:S01]  /*9330*/  FADD.FTZ R226, R226, R175 ;  /* 0x000000afe2e27221 */ /* 0x000fe20000010000 */
[----:B------:R-:W-:Y:S01]  /*9340*/  LOP3.LUT R20, R20, R5, RZ, 0xc0, !PT ;  /* 0x0000000514147212 */ /* 0x000fe200078ec0ff */
[----:B------:R-:W4:Y:S01]  /*9350*/  LDSM.16.MT88.4 R24, [R191+0x11000] ;  /* 0x01100000bf18783b */ /* 0x000f220000004200 */
[----:B------:R-:W-:Y:S01]  /*9360*/  LOP3.LUT R21, R21, R6, RZ, 0xc0, !PT ;  /* 0x0000000615157212 */ /* 0x000fe200078ec0ff */
[----:B------:R-:W-:Y:S01]  /*9370*/  FADD.FTZ R227, R227, R226 ;  /* 0x000000e2e3e37221 */ /* 0x000fe20000010000 */
[----:B------:R-:W-:Y:S03]  /*9380*/  LOP3.LUT R6, R7, UR15, R232, 0x96, !PT ;  /* 0x0000000f07067c12 */ /* 0x000fe6000f8e96e8 */
[----:B------:R-:W-:Y:S02]  /*9390*/  FADD.FTZ R162, R162, R227 ;  /* 0x000000e3a2a27221 */ /* 0x000fe40000010000 */
[----:B------:R-:W5:Y:S02]  /*93a0*/  LDSM.16.MT88.4 R120, [R189+0x11000] ;  /* 0x01100000bd78783b */ /* 0x000f640000004200 */
[----:B------:R-:W-:Y:S01]  /*93b0*/  FADD.FTZ R163, R163, R162 ;  /* 0x000000a2a3a37221 */ /* 0x000fe20000010000 */
[C---:B-1----:R-:W-:Y:S08]  /*93c0*/  HMMA.16816.F32.BF16 R8, R20.reuse, R128, R8 ;  /* 0x000000801408723c */ /* 0x042ff00000041808 */
[C---:B------:R-:W-:Y:S08]  /*93d0*/  HMMA.16816.F32.BF16 R36, R20.reuse, R130, R36 ;  /* 0x000000821424723c */ /* 0x040ff00000041824 */
        /* <DEDUP_REMOVED lines=9> */
[C---:B------:R-:W-:Y:S08]  /*9470*/  HMMA.16816.F32.BF16 R64, R20.reuse, R144, R64 ;  /* 0x000000901440723c */ /* 0x040ff00000041840 */
[C---:B------:R-:W-:Y:S01]  /*9480*/  HMMA.16816.F32.BF16 R68, R20.reuse, R146, R68 ;  /* 0x000000921444723c */ /* 0x040fe20000041844 */
[----:B------:R-:W-:Y:S07]  /*9490*/  LDSM.16.MT88.4 R144, [R189+0xf800] ;  /* 0x00f80000bd90783b */ /* 0x000fee0000004200 */
[C---:B--2---:R-:W-:Y:S08]  /*94a0*/  HMMA.16816.F32.BF16 R72, R20.reuse, R148, R72 ;  /* 0x000000941448723c */ /* 0x044ff00000041848 */
[C---:B------:R-:W-:Y:S01]  /*94b0*/  HMMA.16816.F32.BF16 R76, R20.reuse, R150, R76 ;  /* 0x00000096144c723c */ /* 0x040fe2000004184c */
[----:B------:R-:W-:Y:S07]  /*94c0*/  LDSM.16.MT88.4 R148, [R188+0xf800] ;  /* 0x00f80000bc94783b */ /* 0x000fee0000004200 */
[C---:B------:R-:W-:Y:S08]  /*94d0*/  HMMA.16816.F32.BF16 R80, R20.reuse, R152, R80 ;  /* 0x000000981450723c */ /* 0x040ff00000041850 */
[C---:B------:R-:W-:Y:S01]  /*94e0*/  HMMA.16816.F32.BF16 R84, R20.reuse, R154, R84 ;  /* 0x0000009a1454723c */ /* 0x040fe20000041854 */
[----:B------:R-:W-:Y:S07]  /*94f0*/  LDSM.16.MT88.4 R152, [R187+0xf800] ;  /* 0x00f80000bb98783b */ /* 0x000fee0000004200 */
[C---:B---3--:R-:W-:Y:S07]  /*9500*/  HMMA.16816.F32.BF16 R88, R20.reuse, R156, R88 ;  /* 0x0000009c1458723c */ /* 0x048fee0000041858 */
[----:B------:R-:W-:Y:S01]  /*9510*/  FFMA.FTZ R157, R29, c[0x0][0x23c], -R172 ;  /* 0x00008f001d9d7a23 */ /* 0x000fe200000108ac */
[C---:B------:R-:W-:Y:S04]  /*9520*/  HMMA.16816.F32.BF16 R92, R20.reuse, R158, R92 ;  /* 0x0000009e145c723c */ /* 0x040fe8000004185c */
[----:B------:R-:W-:Y:S01]  /*9530*/  FFMA.FTZ R156, R30, c[0x0][0x23c], -R170 ;  /* 0x00008f001e9c7a23 */ /* 0x000fe200000108aa */
[----:B------:R-:W-:Y:S01]  /*9540*/  MUFU.EX2 R157, R157 ;  /* 0x0000009d009d7308 */ /* 0x000fe20000000800 */
[----:B------:R-:W-:Y:S02]  /*9550*/  IMAD.WIDE.U32 R28, R6, -0x2daee0ad, RZ ;  /* 0xd2511f53061c7825 */ /* 0x000fe400078e00ff */
[C---:B----4-:R-:W-:Y:S04]  /*9560*/  HMMA.16816.F32.BF16 R96, R20.reuse, R24, R96 ;  /* 0x000000181460723c */ /* 0x050fe80000041860 */
[----:B------:R-:W-:Y:S01]  /*9570*/  FFMA.FTZ R158, R32, c[0x0][0x23c], -R172 ;  /* 0x00008f00209e7a23 */ /* 0x000fe200000108ac */
[----:B------:R-:W-:Y:S01]  /*9580*/  LOP3.LUT R231, R29, UR4, R230, 0x96, !PT ;  /* 0x000000041de77c12 */ /* 0x000fe2000f8e96e6 */
[----:B------:R-:W-:Y:S01]  /*9590*/  FFMA.FTZ R172, R33, c[0x0][0x23c], -R172 ;  /* 0x00008f0021ac7a23 */ /* 0x000fe200000108ac */
[----:B------:R-:W-:Y:S01]  /*95a0*/  LOP3.LUT R5, R28, 0xffff, RZ, 0xc0, !PT ;  /* 0x0000ffff1c057812 */ /* 0x000fe200078ec0ff */
[C---:B------:R-:W-:Y:S01]  /*95b0*/  HMMA.16816.F32.BF16 R100, R20.reuse, R26, R100 ;  /* 0x0000001a1464723c */ /* 0x040fe20000041864 */
[----:B------:R-:W2:Y:S01]  /*95c0*/  LDSM.16.MT88.4 R24, [R187+0x11000] ;  /* 0x01100000bb18783b */ /* 0x000ea20000004200 */
[----:B------:R-:W-:Y:S02]  /*95d0*/  MUFU.EX2 R156, R156 ;  /* 0x0000009c009c7308 */ /* 0x000fe40000000800 */
[--C-:B------:R-:W-:Y:S01]  /*95e0*/  FFMA.FTZ R230, R34, c[0x0][0x23c], -R170.reuse ;  /* 0x00008f0022e67a23 */ /* 0x100fe200000108aa */
[----:B------:R-:W-:Y:S01]  /*95f0*/  SHF.R.U32.HI R30, RZ, 0x8, R5 ;  /* 0x00000008ff1e7819 */ /* 0x000fe20000011605 */
[--C-:B------:R-:W-:Y:S01]  /*9600*/  FFMA.FTZ R159, R31, c[0x0][0x23c], -R170.reuse ;  /* 0x00008f001f9f7a23 */ /* 0x100fe200000108aa */
[----:B------:R-:W-:Y:S01]  /*9610*/  LOP3.LUT R5, R231, 0xff, RZ, 0xc0, !PT ;  /* 0x000000ffe7057812 */ /* 0x000fe200078ec0ff */
[C---:B-----5:R-:W-:Y:S04]  /*9620*/  HMMA.16816.F32.BF16 R104, R20.reuse, R120, R104 ;  /* 0x000000781468723c */ /* 0x060fe80000041868 */
[----:B------:R-:W-:Y:S01]  /*9630*/  FFMA.FTZ R170, R35, c[0x0][0x23c], -R170 ;  /* 0x00008f0023aa7a23 */ /* 0x000fe200000108aa */
[--C-:B------:R-:W-:Y:S01]  /*9640*/  SHF.R.U32.HI R6, RZ, 0x10, R28.reuse ;  /* 0x00000010ff067819 */ /* 0x100fe2000001161c */
[----:B------:R-:W3:Y:S01]  /*9650*/  LDSM.16.MT88.4 R32, [R191+0xd800] ;  /* 0x00d80000bf20783b */ /* 0x000ee20000004200 */
[----:B------:R-:W-:Y:S01]  /*9660*/  LOP3.LUT R120, R231, 0xffff, RZ, 0xc0, !PT ;  /* 0x0000ffffe7787812 */ /* 0x000fe200078ec0ff */
[C---:B------:R-:W-:Y:S01]  /*9670*/  HMMA.16816.F32.BF16 R16, R20.reuse, R122, R16 ;  /* 0x0000007a1410723c */ /* 0x040fe20000041810 */
[----:B------:R-:W4:Y:S03]  /*9680*/  MUFU.EX2 R159, R159 ;  /* 0x0000009f009f7308 */ /* 0x000f260000000800 */
[----:B------:R-:W-:Y:S02]  /*9690*/  LOP3.LUT R7, R28, 0xff, RZ, 0xc0, !PT ;  /* 0x000000ff1c077812 */ /* 0x000fe400078ec0ff */
[----:B------:R-:W-:Y:S02]  /*96a0*/  SHF.R.U32.HI R31, RZ, 0x18, R28 ;  /* 0x00000018ff1f7819 */ /* 0x000fe4000001161c */
[C---:B-1----:R-:W-:Y:S03]  /*96b0*/  HMMA.16816.F32.BF16 R108, R20.reuse, R124, R108 ;  /* 0x0000007c146c723c */ /* 0x042fe6000004186c */
[----:B------:R-:W-:Y:S01]  /*96c0*/  MUFU.EX2 R158, R158 ;  /* 0x0000009e009e7308 */ /* 0x000fe20000000800 */
[----:B------:R-:W-:Y:S02]  /*96d0*/  LOP3.LUT R28, R6, 0xff, RZ, 0xc0, !PT ;  /* 0x000000ff061c7812 */ /* 0x000fe400078ec0ff */
[--C-:B------:R-:W-:Y:S02]  /*96e0*/  SHF.R.U32.HI R6, RZ, 0x10, R231.reuse ;  /* 0x00000010ff067819 */ /* 0x100fe400000116e7 */
[C---:B------:R-:W-:Y:S01]  /*96f0*/  HMMA.16816.F32.BF16 R112, R20.reuse, R126, R112 ;  /* 0x0000007e1470723c */ /* 0x040fe20000041870 */
[----:B------:R-:W-:Y:S03]  /*9700*/  LDSM.16.MT88.4 R124, [R187+0xd800] ;  /* 0x00d80000bb7c783b */ /* 0x000fe60000004200 */
[----:B------:R-:W-:Y:S01]  /*9710*/  SHF.R.U32.HI R29, RZ, 0x18, R231 ;  /* 0x00000018ff1d7819 */ /* 0x000fe200000116e7 */
[----:B------:R-:W1:Y:S01]  /*9720*/  MUFU.EX2 R229, R172 ;  /* 0x000000ac00e57308 */ /* 0x000e620000000800 */
[----:B------:R-:W-:Y:S02]  /*9730*/  SHF.R.U32.HI R120, RZ, 0x8, R120 ;  /* 0x00000008ff787819 */ /* 0x000fe40000011678 */
[----:B------:R-:W-:Y:S01]  /*9740*/  LOP3.LUT R6, R6, 0xff, RZ, 0xc0, !PT ;  /* 0x000000ff06067812 */ /* 0x000fe200078ec0ff */
[C---:B--2---:R-:W-:Y:S03]  /*9750*/  HMMA.16816.F32.BF16 R12, R20.reuse, R24, R12 ;  /* 0x00000018140c723c */ /* 0x044fe6000004180c */
[----:B------:R-:W-:Y:S02]  /*9760*/  PRMT R5, R5, 0x5410, R120 ;  /* 0x0000541005057816 */ /* 0x000fe40000000078 */
[----:B------:R-:W2:Y:S01]  /*9770*/  LDSM.16.MT88.4 R120, [R189+0xd800] ;  /* 0x00d80000bd78783b */ /* 0x000ea20000004200 */
[----:B------:R-:W-:Y:S01]  /*9780*/  MUFU.EX2 R230, R230 ;  /* 0x000000e600e67308 */ /* 0x000fe20000000800 */
[----:B------:R-:W-:Y:S01]  /*9790*/  PRMT R29, R6, 0x5410, R29 ;  /* 0x00005410061d7816 */ /* 0x000fe2000000001d */
[----:B------:R-:W-:Y:S04]  /*97a0*/  HMMA.16816.F32.BF16 R116, R20, R26, R116 ;  /* 0x0000001a1474723c */ /* 0x000fe80000041874 */
[----:B------:R-:W-:Y:S01]  /*97b0*/  PRMT R7, R7, 0x5410, R30 ;  /* 0x0000541007077816 */ /* 0x000fe2000000001e */
[--C-:B------:R-:W-:Y:S01]  /*97c0*/  HSET2.LE.AND R29, R29, R210.reuse, PT ;  /* 0x000000d21d1d7233 */ /* 0x100fe20003803000 */
[----:B------:R-:W-:Y:S01]  /*97d0*/  PRMT R31, R28, 0x5410, R31 ;  /* 0x000054101c1f7816 */ /* 0x000fe2000000001f */
[--C-:B------:R-:W-:Y:S01]  /*97e0*/  HSET2.LE.AND R28, R5, R210.reuse, PT ;  /* 0x000000d2051c7233 */ /* 0x100fe20003803000 */
[----:B------:R-:W5:Y:S01]  /*97f0*/  MUFU.EX2 R231, R170 ;  /* 0x000000aa00e77308 */ /* 0x000f620000000800 */
[----:B----4-:R-:W-:Y:S01]  /*9800*/  F2FP.BF16.PACK_AB R6, R159, R156 ;  /* 0x0000009c9f06723e */ /* 0x010fe200000010ff */
[----:B------:R-:W4:Y:S02]  /*9810*/  LDSM.16.MT88.4 R20, [R191+0x11800] ;  /* 0x01180000bf14783b */ /* 0x000f240000004200 */
[--C-:B------:R-:W-:Y:S01]  /*9820*/  HSET2.LE.AND R30, R7, R210.reuse, PT ;  /* 0x000000d2071e7233 */ /* 0x100fe20003803000 */
[----:B------:R-:W-:Y:S01]  /*9830*/  LOP3.LUT R29, R29, R6, RZ, 0xc0, !PT ;  /* 0x000000061d1d7212 */ /* 0x000fe200078ec0ff */
[----:B------:R-:W-:Y:S01]  /*9840*/  HSET2.LE.AND R31, R31, R210, PT ;  /* 0x000000d21f1f7233 */ /* 0x000fe20003803000 */
[----:B------:R-:W-:Y:S01]  /*9850*/  F2FP.BF16.PACK_AB R7, R157, R228 ;  /* 0x000000e49d07723e */ /* 0x000fe200000010ff */
[----:B------:R-:W-:Y:S01]  /*9860*/  FADD.FTZ R156, R156, R163 ;  /* 0x000000a39c9c7221 */ /* 0x000fe20000010000 */
[----:B-1----:R-:W-:Y:S01]  /*9870*/  F2FP.BF16.PACK_AB R5, R229, R158 ;  /* 0x0000009ee505723e */ /* 0x002fe200000010ff */
[----:B------:R-:W-:Y:S01]  /*9880*/  LDSM.16.MT88.4 R24, [R188+0x11800] ;  /* 0x01180000bc18783b */ /* 0x000fe20000004200 */
[----:B------:R-:W-:Y:S01]  /*9890*/  LOP3.LUT R28, R28, R7, RZ, 0xc0, !PT ;  /* 0x000000071c1c7212 */ /* 0x000fe200078ec0ff */
[----:B------:R-:W-:Y:S01]  /*98a0*/  FADD.FTZ R159, R159, R156 ;  /* 0x0000009c9f9f7221 */ /* 0x000fe20000010000 */
[----:B------:R-:W-:Y:S01]  /*98b0*/  LOP3.LUT R30, R30, R5, RZ, 0xc0, !PT ;  /* 0x000000051e1e7212 */ /* 0x000fe200078ec0ff */
[----:B------:R-:W-:Y:S01]  /*98c0*/  FADD.FTZ R5, R173, R0 ;  /* 0x00000000ad057221 */ /* 0x000fe20000010000 */
[----:B------:R-:W-:Y:S03]  /*98d0*/  MOV R0, R3 ;  /* 0x0000000300007202 */ /* 0x000fe60000000f00 */
[----:B------:R-:W-:Y:S04]  /*98e0*/  FADD.FTZ R5, R174, R5 ;  /* 0x00000005ae057221 */ /* 0x000fe80000010000 */
[----:B------:R-:W-:Y:S01]  /*98f0*/  FADD.FTZ R224, R224, R5 ;  /* 0x00000005e0e07221 */ /* 0x000fe20000010000 */
[----:B-----5:R-:W-:Y:S01]  /*9900*/  F2FP.BF16.PACK_AB R6, R231, R230 ;  /* 0x000000e6e706723e */ /* 0x020fe200000010ff */
[----:B------:R-:W-:Y:S02]  /*9910*/  FADD.FTZ R230, R230, R159 ;  /* 0x0000009fe6e67221 */ /* 0x000fe40000010000 */
[----:B------:R-:W-:Y:S01]  /*9920*/  FADD.FTZ R225, R225, R224 ;  /* 0x000000e0e1e17221 */ /* 0x000fe20000010000 */
[----:B------:R-:W-:Y:S01]  /*9930*/  LOP3.LUT R31, R31, R6, RZ, 0xc0, !PT ;  /* 0x000000061f1f7212 */ /* 0x000fe200078ec0ff */
[----:B------:R-:W-:Y:S02]  /*9940*/  FADD.FTZ R211, R231, R230 ;  /* 0x000000e6e7d37221 */ /* 0x000fe40000010000 */
[----:B------:R-:W-:Y:S04]  /*9950*/  FADD.FTZ R160, R160, R225 ;  /* 0x000000e1a0a07221 */ /* 0x000fe80000010000 */
[C---:B---3--:R-:W-:Y:S01]  /*9960*/  HMMA.16816.F32.BF16 R128, R28.reuse, R32, R8 ;  /* 0x000000201c80723c */ /* 0x048fe20000041808 */
[----:B------:R-:W1:Y:S04]  /*9970*/  LDSM.16.MT88.4 R8, [R189+0x11800] ;  /* 0x01180000bd08783b */ /* 0x000e680000004200 */
[----:B------:R-:W-:Y:S03]  /*9980*/  FADD.FTZ R161, R161, R160 ;  /* 0x000000a0a1a17221 */ /* 0x000fe60000010000 */
[C---:B------:R-:W-:Y:S04]  /*9990*/  HMMA.16816.F32.BF16 R36, R28.reuse, R34, R36 ;  /* 0x000000221c24723c */ /* 0x040fe80000041824 */
[----:B------:R-:W-:Y:S04]  /*99a0*/  FADD.FTZ R228, R228, R161 ;  /* 0x000000a1e4e47221 */ /* 0x000fe80000010000 */
[C---:B--2---:R-:W-:Y:S04]  /*99b0*/  HMMA.16816.F32.BF16 R40, R28.reuse, R120, R40 ;  /* 0x000000781c28723c */ /* 0x044fe80000041828 */
[----:B------:R-:W-:Y:S04]  /*99c0*/  FADD.FTZ R157, R157, R228 ;  /* 0x000000e49d9d7221 */ /* 0x000fe80000010000 */
[C---:B------:R-:W-:Y:S04]  /*99d0*/  HMMA.16816.F32.BF16 R44, R28.reuse, R122, R44 ;  /* 0x0000007a1c2c723c */ /* 0x040fe8000004182c */
[----:B------:R-:W-:Y:S04]  /*99e0*/  FADD.FTZ R158, R158, R157 ;  /* 0x0000009d9e9e7221 */ /* 0x000fe80000010000 */
[C---:B------:R-:W-:Y:S04]  /*99f0*/  HMMA.16816.F32.BF16 R48, R28.reuse, R136, R48 ;  /* 0x000000881c30723c */ /* 0x040fe80000041830 */
[----:B------:R-:W-:Y:S04]  /*9a00*/  FADD.FTZ R213, R229, R158 ;  /* 0x0000009ee5d57221 */ /* 0x000fe80000010000 */
        /* <DEDUP_REMOVED lines=12> */
[C---:B------:R-:W-:Y:S01]  /*9ad0*/  HMMA.16816.F32.BF16 R100, R28.reuse, R22, R100 ;  /* 0x000000161c64723c */ /* 0x040fe20000041864 */
[----:B------:R-:W2:Y:S07]  /*9ae0*/  LDSM.16.MT88.4 R20, [R187+0x11800] ;  /* 0x01180000bb14783b */ /* 0x000eae0000004200 */
[C---:B-1----:R-:W-:Y:S08]  /*9af0*/  HMMA.16816.F32.BF16 R104, R28.reuse, R8, R104 ;  /* 0x000000081c68723c */ /* 0x042ff00000041868 */
[C---:B------:R-:W-:Y:S08]  /*9b00*/  HMMA.16816.F32.BF16 R124, R28.reuse, R10, R16 ;  /* 0x0000000a1c7c723c */ /* 0x040ff00000041810 */
[C---:B------:R-:W-:Y:S08]  /*9b10*/  HMMA.16816.F32.BF16 R108, R28.reuse, R24, R108 ;  /* 0x000000181c6c723c */ /* 0x040ff0000004186c */
[C---:B------:R-:W-:Y:S08]  /*9b20*/  HMMA.16816.F32.BF16 R112, R28.reuse, R26, R112 ;  /* 0x0000001a1c70723c */ /* 0x040ff00000041870 */
[C---:B--2---:R-:W-:Y:S08]  /*9b30*/  HMMA.16816.F32.BF16 R120, R28.reuse, R20, R12 ;  /* 0x000000141c78723c */ /* 0x044ff0000004180c */
[----:B------:R-:W-:Y:S01]  /*9b40*/  HMMA.16816.F32.BF16 R116, R28, R22, R116 ;  /* 0x000000161c74723c */ /* 0x000fe20000041874 */
[----:B------:R-:W-:-:S07]  /*9b50*/  @P5 BRA `(.L_x_535) ;  /* 0xffffccc000005947 */ /* 0x000fce000383ffff */
.L_x_534:
[----:B------:R-:W1:Y:S01]  /*9b60*/  SHFL.BFLY PT, R0, R211, 0x2, 0x1f ;  /* 0x0c401f00d3007f89 */ /* 0x000e6200000e0000 */
[----:B------:R-:W-:Y:S01]  /*9b70*/  MOV R10, 0x3f800000 ;  /* 0x3f800000000a7802 */ /* 0x000fe20000000f00 */
[----:B------:R-:W2:Y:S01]  /*9b80*/  S2UR UR6, SR_CTAID.Y ;  /* 0x00000000000679c3 */ /* 0x000ea20000002600 */
[----:B------:R-:W-:Y:S01]  /*9b90*/  MOV R9, 0x3f800000 ;  /* 0x3f80000000097802 */ /* 0x000fe20000000f00 */
[----:B------:R-:W3:Y:S01]  /*9ba0*/  SHFL.BFLY PT, R2, R213, 0x2, 0x1f ;  /* 0x0c401f00d5027f89 */ /* 0x000ee200000e0000 */
[----:B------:R-:W-:Y:S01]  /*9bb0*/  UISETP.NE.AND UP0, UPT, UR10, -0x1, UPT ;  /* 0xffffffff0a00788c */ /* 0x000fe2000bf05270 */
[----:B------:R-:W-:Y:S01]  /*9bc0*/  BSSY B0, `(.L_x_538) ;  /* 0x000014a000007945 */ /* 0x000fe20003800000 */
[----:B------:R-:W-:Y:S01]  /*9bd0*/  ULDC.64 UR4, c[0x0][0x1e8] ;  /* 0x00007a0000047ab9 */ /* 0x000fe20000000a00 */
[----:B------:R-:W4:Y:S01]  /*9be0*/  S2R R5, SR_TID.X ;  /* 0x0000000000057919 */ /* 0x000f220000002100 */
[----:B------:R-:W-:Y:S01]  /*9bf0*/  ULDC.U8 UR9, c[0x0][0x328] ;  /* 0x0000ca0000097ab9 */ /* 0x000fe20000000000 */
[----:B------:R-:W5:Y:S01]  /*9c00*/  S2UR UR11, SR_CTAID.Z ;  /* 0x00000000000b79c3 */ /* 0x000f620000002700 */
[----:B------:R-:W-:-:S02]  /*9c10*/  UISETP.NE.AND UP3, UPT, UR9, URZ, UPT ;  /* 0x0000003f0900728c */ /* 0x000fc4000bf65270 */
[----:B------:R-:W-:-:S03]  /*9c20*/  ULDC UR8, c[0x0][0x214] ;  /* 0x0000850000087ab9 */ /* 0x000fc60000000800 */
[----:B------:R-:W-:-:S04]  /*9c30*/  @UP0 UIMAD.WIDE.U32 UR20, UR10, UR4, URZ ;  /* 0x000000040a1402a5 */ /* 0x000fc8000f8e003f */
[----:B------:R-:W-:-:S03]  /*9c40*/  @UP0 UIMAD UR7, UR10, UR5, UR21 ;  /* 0x000000050a0702a4 */ /* 0x000fc6000f8e0215 */
[----:B------:R-:W-:Y:S01]  /*9c50*/  ULDC.64 UR4, c[0x0][0x1e0] ;  /* 0x0000780000047ab9 */ /* 0x000fe20000000a00 */
[----:B-1----:R-:W-:Y:S01]  /*9c60*/  FADD.FTZ R7, R0, R211 ;  /* 0x000000d300077221 */ /* 0x002fe20000010000 */
[----:B--2---:R-:W-:Y:S01]  /*9c70*/  @!UP0 USHF.R.S32.HI UR12, URZ, 0x1f, UR6 ;  /* 0x0000001f3f0c8899 */ /* 0x004fe20008011406 */
[----:B---3--:R-:W-:Y:S01]  /*9c80*/  FADD.FTZ R11, R2, R213 ;  /* 0x000000d5020b7221 */ /* 0x008fe20000010000 */
[----:B------:R-:W-:Y:S02]  /*9c90*/  @!UP0 UIMAD.WIDE.U32 UR24, UR6, UR4, URZ ;  /* 0x00000004061882a5 */ /* 0x000fe4000f8e003f */
[----:B------:R-:W1:Y:S01]  /*9ca0*/  SHFL.BFLY PT, R2, R7, 0x1, 0x1f ;  /* 0x0c201f0007027f89 */ /* 0x000e6200000e0000 */
[----:B------:R-:W-:Y:S01]  /*9cb0*/  @!UP0 UIMAD UR12, UR12, UR4, URZ ;  /* 0x000000040c0c82a4 */ /* 0x000fe2000f8e023f */
[----:B----4-:R-:W-:Y:S02]  /*9cc0*/  SHF.R.S32.HI R0, RZ, 0x1f, R5 ;  /* 0x0000001fff007819 */ /* 0x010fe40000011405 */
[----:B------:R-:W2:Y:S01]  /*9cd0*/  SHFL.BFLY PT, R4, R11, 0x1, 0x1f ;  /* 0x0c201f000b047f89 */ /* 0x000ea200000e0000 */
[----:B------:R-:W-:Y:S01]  /*9ce0*/  ULDC.U8 UR4, c[0x0][0x329] ;  /* 0x0000ca4000047ab9 */ /* 0x000fe20000000000 */
[----:B------:R-:W-:Y:S01]  /*9cf0*/  LEA.HI R8, R0, R5, RZ, 0x2 ;  /* 0x0000000500087211 */ /* 0x000fe200078f10ff */
[----:B------:R-:W-:-:S02]  /*9d00*/  UISETP.NE.AND UP2, UPT, UR4, URZ, UPT ;  /* 0x0000003f0400728c */ /* 0x000fc4000bf45270 */
[----:B------:R-:W-:Y:S01]  /*9d10*/  UISETP.EQ.AND UP3, UPT, UR4, URZ, UP3 ;  /* 0x0000003f0400728c */ /* 0x000fe20009f62270 */
[----:B------:R-:W-:Y:S01]  /*9d20*/  SHF.R.S32.HI R6, RZ, 0x1f, R8 ;  /* 0x0000001fff067819 */ /* 0x000fe20000011408 */
[----:B------:R-:W-:Y:S02]  /*9d30*/  @!UP0 UIMAD UR12, UR6, UR5, UR12 ;  /* 0x00000005060c82a4 */ /* 0x000fe4000f8e020c */
[----:B------:R-:W-:Y:S02]  /*9d40*/  ULDC UR4, c[0x0][0x1c0] ;  /* 0x0000700000047ab9 */ /* 0x000fe40000000800 */
[----:B------:R-:W-:Y:S02]  /*9d50*/  ULDC UR5, c[0x0][0x234] ;  /* 0x00008d0000057ab9 */ /* 0x000fe40000000800 */
[----:B------:R-:W-:Y:S02]  /*9d60*/  @!UP0 UIADD3 UR7, UR25, UR12, URZ ;  /* 0x0000000c19078290 */ /* 0x000fe4000fffe03f */
[----:B------:R-:W-:Y:S01]  /*9d70*/  @!UP2 UISETP.NE.AND UP1, UPT, UR9, URZ, UPT ;  /* 0x0000003f0900a28c */ /* 0x000fe2000bf25270 */
[----:B------:R-:W3:Y:S01]  /*9d80*/  S2UR UR9, SR_CTAID.X ;  /* 0x00000000000979c3 */ /* 0x000ee20000002500 */
[----:B------:R-:W-:-:S02]  /*9d90*/  @UP2 ULDC UR17, c[0x0][0x210] ;  /* 0x0000840000112ab9 */ /* 0x000fc40000000800 */
[----:B------:R-:W-:Y:S01]  /*9da0*/  @UP2 UIMAD UR17, UR17, UR8, URZ ;  /* 0x00000008111122a4 */ /* 0x000fe2000f8e023f */
[----:B-1----:R-:W-:Y:S01]  /*9db0*/  FADD.FTZ R2, R7, R2 ;  /* 0x0000000207027221 */ /* 0x002fe20000010000 */
[----:B------:R-:W-:Y:S01]  /*9dc0*/  SHF.R.S32.HI R7, RZ, 0x2, R8 ;  /* 0x00000002ff077819 */ /* 0x000fe20000011408 */
[----:B------:R-:W-:Y:S01]  /*9dd0*/  @!UP2 USEL UR17, UR8, UR5, !UP1 ;  /* 0x000000050811a287 */ /* 0x000fe2000c800000 */
[----:B------:R-:W-:Y:S01]  /*9de0*/  LOP3.LUT R8, R8, 0x3ffffffc, RZ, 0xc0, !PT ;  /* 0x3ffffffc08087812 */ /* 0x000fe200078ec0ff */
[----:B--2---:R-:W-:Y:S01]  /*9df0*/  FADD.FTZ R4, R11, R4 ;  /* 0x000000040b047221 */ /* 0x004fe20000010000 */
[----:B------:R-:W-:Y:S01]  /*9e00*/  FSETP.NE.FTZ.AND P3, PT, R2, RZ, PT ;  /* 0x000000ff0200720b */ /* 0x000fe20003f75000 */
[----:B------:R-:W-:Y:S01]  /*9e10*/  @UP2 UMOV UR15, 0x1 ;  /* 0x00000001000f2882 */ /* 0x000fe20000000000 */
[----:B------:R-:W-:Y:S01]  /*9e20*/  LEA.HI R6, R6, R7, RZ, 0x3 ;  /* 0x0000000706067211 */ /* 0x000fe200078f18ff */
[----:B------:R-:W-:Y:S01]  /*9e30*/  @!UP2 UIMAD UR15, UR17, UR4, URZ ;  /* 0x00000004110fa2a4 */ /* 0x000fe2000f8e023f */
[----:B------:R-:W-:Y:S01]  /*9e40*/  FSETP.NE.FTZ.AND P4, PT, R4, RZ, PT ;  /* 0x000000ff0400720b */ /* 0x000fe20003f95000 */
[----:B------:R-:W-:Y:S01]  /*9e50*/  @UP3 UIMAD UR22, UR6, UR8, URZ ;  /* 0x00000008061632a4 */ /* 0x000fe2000f8e023f */
[----:B------:R-:W-:Y:S01]  /*9e60*/  LOP3.LUT R6, R6, 0xfffffff8, RZ, 0xc0, !PT ;  /* 0xfffffff806067812 */ /* 0x000fe200078ec0ff */
[----:B------:R-:W-:Y:S01]  /*9e70*/  @UP2 ULDC UR21, c[0x0][0x210] ;  /* 0x0000840000152ab9 */ /* 0x000fe20000000800 */
[-C--:B------:R-:W-:Y:S01]  /*9e80*/  IADD3 R13, -R8, R5.reuse, RZ ;  /* 0x00000005080d7210 */ /* 0x080fe20007ffe1ff */
[----:B------:R-:W-:Y:S01]  /*9e90*/  UIMAD UR4, UR6, UR15, URZ ;  /* 0x0000000f060472a4 */ /* 0x000fe2000f8e023f */
[----:B------:R-:W-:Y:S01]  /*9ea0*/  IADD3 R6, R7, -R6, RZ ;  /* 0x8000000607067210 */ /* 0x000fe20007ffe0ff */
[----:B------:R-:W-:Y:S01]  /*9eb0*/  @!UP2 UMOV UR21, 0x1 ;  /* 0x000000010015a882 */ /* 0x000fe20000000000 */
[----:B------:R-:W-:Y:S01]  /*9ec0*/  LEA.HI R7, R0, R5, RZ, 0x5 ;  /* 0x0000000500077211 */ /* 0x000fe200078f28ff */
[----:B------:R-:W1:Y:S01]  /*9ed0*/  @P3 MUFU.RCP R10, R2 ;  /* 0x00000002000a3308 */ /* 0x000e620000001000 */
[C---:B------:R-:W-:Y:S01]  /*9ee0*/  SHF.L.U32 R11, R6.reuse, 0x6, RZ ;  /* 0x00000006060b7819 */ /* 0x040fe200000006ff */
[----:B------:R-:W-:Y:S01]  /*9ef0*/  @UP3 USEL UR22, UR22, UR10, !UP0 ;  /* 0x0000000a16163287 */ /* 0x000fe2000c000000 */
[C---:B------:R-:W-:Y:S01]  /*9f00*/  R2P PR, R6.reuse, 0x6 ;  /* 0x0000000606007804 */ /* 0x040fe20000000000 */
[----:B---3--:R-:W-:Y:S01]  /*9f10*/  UIMAD UR5, UR9, UR21, URZ ;  /* 0x00000015090572a4 */ /* 0x008fe2000f8e023f */
[----:B------:R-:W-:Y:S01]  /*9f20*/  LOP3.LUT R11, R11, 0x1c0, RZ, 0xc0, !PT ;  /* 0x000001c00b0b7812 */ /* 0x000fe200078ec0ff */
[----:B------:R-:W-:Y:S01]  /*9f30*/  USEL UR4, UR4, URZ, !UP3 ;  /* 0x0000003f04047287 */ /* 0x000fe2000d800000 */
[----:B------:R-:W-:Y:S01]  /*9f40*/  LOP3.LUT R6, R6, 0x1, RZ, 0xc0, !PT ;  /* 0x0000000106067812 */ /* 0x000fe200078ec0ff */
[----:B------:R-:W2:Y:S01]  /*9f50*/  @P4 MUFU.RCP R9, R4 ;  /* 0x0000000400094308 */ /* 0x000ea20000001000 */
[----:B------:R-:W-:Y:S01]  /*9f60*/  LEA.HI R8, R11, R11, RZ, 0x1d ;  /* 0x0000000b0b087211 */ /* 0x000fe200078fe8ff */
[----:B------:R-:W-:Y:S01]  /*9f70*/  USHF.L.U32 UR5, UR5, 0x6, URZ ;  /* 0x0000000605057899 */ /* 0x000fe2000800063f */
[----:B------:R-:W-:Y:S01]  /*9f80*/  ISETP.NE.U32.AND P0, PT, R6, 0x1, PT ;  /* 0x000000010600780c */ /* 0x000fe20003f05070 */
[----:B-----5:R-:W-:Y:S01]  /*9f90*/  UIMAD UR17, UR11, UR17, UR4 ;  /* 0x000000110b1172a4 */ /* 0x020fe2000f8e0204 */
[----:B------:R-:W-:Y:S01]  /*9fa0*/  MOV R6, 0x20 ;  /* 0x0000002000067802 */ /* 0x000fe20000000f00 */
[----:B------:R-:W-:Y:S01]  /*9fb0*/  @!UP3 UMOV UR26, URZ ;  /* 0x0000003f001abc82 */ /* 0x000fe20008000000 */
[----:B-1----:R-:W-:-:S02]  /*9fc0*/  FMUL.FTZ R10, R10, c[0x0][0x2dc] ;  /* 0x0000b7000a0a7a20 */ /* 0x002fc40000410000 */
[----:B------:R-:W-:Y:S01]  /*9fd0*/  SEL R6, R6, 0xffffffe0, !P1 ;  /* 0xffffffe006067807 */ /* 0x000fe20004800000 */
[----:B------:R-:W-:Y:S01]  /*9fe0*/  @P4 MUFU.LG2 R4, R4 ;  /* 0x0000000400044308 */ /* 0x000fe20000000c00 */
[----:B------:R-:W-:Y:S01]  /*9ff0*/  @UP3 UMOV UR26, UR22 ;  /* 0x00000016001a3c82 */ /* 0x000fe20008000000 */
[C---:B------:R-:W-:Y:S01]  /*a000*/  FMUL.FTZ R130, R10.reuse, R130 ;  /* 0x000000820a827220 */ /* 0x040fe20000410000 */
[----:B------:R-:W-:Y:S01]  /*a010*/  @!UP3 UMOV UR27, URZ ;  /* 0x0000003f001bbc82 */ /* 0x000fe20008000000 */
[C---:B------:R-:W-:Y:S01]  /*a020*/  FMUL.FTZ R131, R10.reuse, R131 ;  /* 0x000000830a837220 */ /* 0x040fe20000410000 */
[----:B------:R-:W-:Y:S01]  /*a030*/  USHF.R.S32.HI UR4, URZ, 0x1f, UR5 ;  /* 0x0000001f3f047899 */ /* 0x000fe20008011405 */
[C---:B------:R-:W-:Y:S01]  /*a040*/  FMUL.FTZ R38, R10.reuse, R38 ;  /* 0x000000260a267220 */ /* 0x040fe20000410000 */
[----:B------:R-:W-:Y:S01]  /*a050*/  @UP3 USHF.R.S32.HI UR27, URZ, 0x1f, UR22 ;  /* 0x0000001f3f1b3899 */ /* 0x000fe20008011416 */
[C---:B------:R-:W-:Y:S01]  /*a060*/  FMUL.FTZ R39, R10.reuse, R39 ;  /* 0x000000270a277220 */ /* 0x040fe20000410000 */
[----:B------:R-:W-:Y:S01]  /*a070*/  F2FP.BF16.PACK_AB R130, R131, R130 ;  /* 0x000000828382723e */ /* 0x000fe200000010ff */
[C---:B------:R-:W-:Y:S01]  /*a080*/  FMUL.FTZ R42, R10.reuse, R42 ;  /* 0x0000002a0a2a7220 */ /* 0x040fe20000410000 */
[----:B------:R-:W1:Y:S01]  /*a090*/  @P3 MUFU.LG2 R2, R2 ;  /* 0x0000000200023308 */ /* 0x000e620000000c00 */
[C---:B------:R-:W-:Y:S01]  /*a0a0*/  FMUL.FTZ R43, R10.reuse, R43 ;  /* 0x0000002b0a2b7220 */ /* 0x040fe20000410000 */
[----:B------:R-:W-:Y:S01]  /*a0b0*/  F2FP.BF16.PACK_AB R38, R39, R38 ;  /* 0x000000262726723e */ /* 0x000fe200000010ff */
[C---:B------:R-:W-:Y:S01]  /*a0c0*/  FMUL.FTZ R46, R10.reuse, R46 ;  /* 0x0000002e0a2e7220 */ /* 0x040fe20000410000 */
[----:B------:R-:W-:Y:S01]  /*a0d0*/  USHF.R.S32.HI UR6, URZ, 0x1f, UR17 ;  /* 0x0000001f3f067899 */ /* 0x000fe20008011411 */
[C---:B------:R-:W-:Y:S01]  /*a0e0*/  FMUL.FTZ R47, R10.reuse, R47 ;  /* 0x0000002f0a2f7220 */ /* 0x040fe20000410000 */
[----:B------:R-:W-:Y:S01]  /*a0f0*/  F2FP.BF16.PACK_AB R42, R43, R42 ;  /* 0x0000002a2b2a723e */ /* 0x000fe200000010ff */
[C---:B------:R-:W-:Y:S01]  /*a100*/  FMUL.FTZ R50, R10.reuse, R50 ;  /* 0x000000320a327220 */ /* 0x040fe20000410000 */
[----:B------:R-:W-:Y:S01]  /*a110*/  UIADD3 UR5, UP2, UP1, UR5, UR26, UR17 ;  /* 0x0000001a05057290 */ /* 0x000fe2000f95e011 */
[C---:B------:R-:W-:Y:S01]  /*a120*/  FMUL.FTZ R51, R10.reuse, R51 ;  /* 0x000000330a337220 */ /* 0x040fe20000410000 */
[----:B------:R-:W-:Y:S01]  /*a130*/  F2FP.BF16.PACK_AB R46, R47, R46 ;  /* 0x0000002e2f2e723e */ /* 0x000fe200000010ff */
[C---:B------:R-:W-:Y:S01]  /*a140*/  FMUL.FTZ R54, R10.reuse, R54 ;  /* 0x000000360a367220 */ /* 0x040fe20000410000 */
[----:B------:R-:W-:Y:S01]  /*a150*/  UIADD3.X UR4, UR4, UR27, UR6, UP2, UP1 ;  /* 0x0000001b04047290 */ /* 0x000fe200097e2406 */
[C---:B------:R-:W-:Y:S01]  /*a160*/  FMUL.FTZ R55, R10.reuse, R55 ;  /* 0x000000370a377220 */ /* 0x040fe20000410000 */
[----:B------:R-:W-:Y:S01]  /*a170*/  F2FP.BF16.PACK_AB R50, R51, R50 ;  /* 0x000000323332723e */ /* 0x000fe200000010ff */
[C---:B------:R-:W-:Y:S01]  /*a180*/  FMUL.FTZ R58, R10.reuse, R58 ;  /* 0x0000003a0a3a7220 */ /* 0x040fe20000410000 */
[----:B------:R-:W-:Y:S01]  /*a190*/  @!UP0 UMOV UR20, UR24 ;  /* 0x0000001800148c82 */ /* 0x000fe20008000000 */
        /* <DEDUP_REMOVED lines=51> */
[----:B------:R-:W-:Y:S01]  /*a4d0*/  FMUL.FTZ R119, R10, R119 ;  /* 0x000000770a777220 */ /* 0x000fe20000410000 */
[----:B------:R-:W-:Y:S01]  /*a4e0*/  SHF.R.S32.HI R10, RZ, 0x5, R7 ;  /* 0x00000005ff0a7819 */ /* 0x000fe20000011407 */
[----:B--2---:R-:W-:Y:S01]  /*a4f0*/  FMUL.FTZ R9, R9, c[0x0][0x2dc] ;  /* 0x0000b70009097a20 */ /* 0x004fe20000410000 */
[----:B------:R-:W-:Y:S01]  /*a500*/  F2FP.BF16.PACK_AB R122, R123, R122 ;  /* 0x0000007a7b7a723e */ /* 0x000fe200000010ff */
[----:B-1----:R-:W-:Y:S01]  /*a510*/  @P3 FMUL.FTZ R2, R2, 0.69314718246459960938 ;  /* 0x3f31721802023820 */ /* 0x002fe20000410000 */
[----:B------:R-:W-:Y:S01]  /*a520*/  LEA R13, R10, R13, 0x9 ;  /* 0x0000000d0a0d7211 */ /* 0x000fe200078e48ff */
[----:B------:R-:W-:Y:S01]  /*a530*/  FMUL.FTZ R128, R9, R128 ;  /* 0x0000008009807220 */ /* 0x000fe20000410000 */
[----:B------:R-:W-:Y:S01]  /*a540*/  F2FP.BF16.PACK_AB R118, R119, R118 ;  /* 0x000000767776723e */ /* 0x000fe200000010ff */
[----:B------:R-:W-:Y:S01]  /*a550*/  FMUL.FTZ R129, R9, R129 ;  /* 0x0000008109817220 */ /* 0x000fe20000410000 */
[----:B------:R-:W-:Y:S01]  /*a560*/  LEA R8, R13, R8, 0x1 ;  /* 0x000000080d087211 */ /* 0x000fe200078e08ff */
[----:B------:R-:W-:-:S02]  /*a570*/  FMUL.FTZ R36, R9, R36 ;  /* 0x0000002409247220 */ /* 0x000fc40000410000 */
[C---:B------:R-:W-:Y:S01]  /*a580*/  FMUL.FTZ R37, R9.reuse, R37 ;  /* 0x0000002509257220 */ /* 0x040fe20000410000 */
[----:B------:R-:W-:Y:S01]  /*a590*/  SHF.L.U32 R11, R8, 0x1, RZ ;  /* 0x00000001080b7819 */ /* 0x000fe200000006ff */
        /* <DEDUP_REMOVED lines=27> */
[----:B------:R-:W-:Y:S01]  /*a750*/  IADD3 R21, R13, R8, RZ ;  /* 0x000000080d157210 */ /* 0x000fe20007ffe0ff */
[----:B------:R-:W-:Y:S01]  /*a760*/  FMUL.FTZ R68, R9, R68 ;  /* 0x0000004409447220 */ /* 0x000fe20000410000 */
[----:B------:R-:W-:Y:S01]  /*a770*/  F2FP.BF16.PACK_AB R60, R61, R60 ;  /* 0x0000003c3d3c723e */ /* 0x000fe200000010ff */
        /* <DEDUP_REMOVED lines=43> */
[----:B------:R-:W-:-:S04]  /*aa30*/  F2FP.BF16.PACK_AB R120, R121, R120 ;  /* 0x000000787978723e */ /* 0x000fc800000010ff */
[----:B------:R-:W-:Y:S02]  /*aa40*/  F2FP.BF16.PACK_AB R116, R9, R116 ;  /* 0x000000740974723e */ /* 0x000fe400000010ff */
[C---:B------:R-:W-:Y:S02]  /*aa50*/  IADD3 R9, R11.reuse, -0x10, RZ ;  /* 0xfffffff00b097810 */ /* 0x040fe40007ffe0ff */
[----:B------:R-:W-:-:S04]  /*aa60*/  @P0 IADD3 R9, R11, 0x10, RZ ;  /* 0x000000100b090810 */ /* 0x000fc80007ffe0ff */
[-C--:B------:R-:W-:Y:S01]  /*aa70*/  IADD3 R15, R6, R9.reuse, RZ ;  /* 0x00000009060f7210 */ /* 0x080fe20007ffe0ff */
[----:B------:R-:W-:Y:S01]  /*aa80*/  STS [R9], R36 ;  /* 0x0000002409007388 */ /* 0x000fe20000000800 */
[----:B------:R-:W-:Y:S02]  /*aa90*/  IADD3 R19, R8, R9, RZ ;  /* 0x0000000908137210 */ /* 0x000fe40007ffe0ff */
[----:B------:R-:W-:Y:S01]  /*aaa0*/  IADD3 R23, R15, R8, RZ ;  /* 0x000000080f177210 */ /* 0x000fe20007ffe0ff */
[----:B------:R-:W-:Y:S01]  /*aab0*/  STS [R9+0x400], R38 ;  /* 0x0004002609007388 */ /* 0x000fe20000000800 */
[----:B------:R-:W-:Y:S02]  /*aac0*/  LOP3.LUT R6, R7, 0xffffffe0, RZ, 0xc0, !PT ;  /* 0xffffffe007067812 */ /* 0x000fe400078ec0ff */
[----:B------:R-:W-:Y:S01]  /*aad0*/  SHF.R.S32.HI R7, RZ, 0x1f, R10 ;  /* 0x0000001fff077819 */ /* 0x000fe2000001140a */
[----:B------:R-:W-:Y:S01]  /*aae0*/  STS [R13], R40 ;  /* 0x000000280d007388 */ /* 0x000fe20000000800 */
[----:B------:R-:W-:-:S02]  /*aaf0*/  IADD3 R6, -R6, R5, RZ ;  /* 0x0000000506067210 */ /* 0x000fc40007ffe1ff */
[----:B------:R-:W-:Y:S01]  /*ab00*/  LEA.HI R7, R7, R10, RZ, 0x2 ;  /* 0x0000000a07077211 */ /* 0x000fe200078f10ff */
[----:B------:R-:W-:Y:S01]  /*ab10*/  STS [R13+0x400], R42 ;  /* 0x0004002a0d007388 */ /* 0x000fe20000000800 */
[----:B------:R-:W-:Y:S02]  /*ab20*/  LOP3.LUT P0, RZ, R6, 0x3, RZ, 0xc0, !PT ;  /* 0x0000000306ff7812 */ /* 0x000fe4000780c0ff */
[----:B------:R-:W-:Y:S01]  /*ab30*/  LOP3.LUT R7, R7, 0xffffffc, RZ, 0xc0, !PT ;  /* 0x0ffffffc07077812 */ /* 0x000fe200078ec0ff */
[----:B------:R-:W-:Y:S01]  /*ab40*/  STS [R15], R44 ;  /* 0x0000002c0f007388 */ /* 0x000fe20000000800 */
[----:B------:R-:W-:Y:S01]  /*ab50*/  MOV R8, 0x7f800000 ;  /* 0x7f80000000087802 */ /* 0x000fe20000000f00 */
[----:B------:R-:W-:Y:S01]  /*ab60*/  @P3 FFMA.FTZ R8, R3, c[0x0][0x238], R2 ;  /* 0x00008e0003083a23 */ /* 0x000fe20000010002 */
[----:B------:R-:W-:Y:S01]  /*ab70*/  IADD3 R10, R10, -R7, RZ ;  /* 0x800000070a0a7210 */ /* 0x000fe20007ffe0ff */
[----:B------:R-:W-:Y:S01]  /*ab80*/  STS [R15+0x400], R46 ;  /* 0x0004002e0f007388 */ /* 0x000fe20000000800 */
[----:B------:R-:W-:-:S03]  /*ab90*/  MOV R7, 0x7f800000 ;  /* 0x7f80000000077802 */ /* 0x000fc60000000f00 */
        /* <DEDUP_REMOVED lines=36> */
[----:B------:R-:W-:Y:S01]  /*ade0*/  LEA.HI R6, R9, R6, RZ, 0x2 ;  /* 0x0000000609067211 */ /* 0x000fe200078f10ff */
[----:B------:R-:W-:Y:S02]  /*adf0*/  @P4 FMUL.FTZ R9, R4, 0.69314718246459960938 ;  /* 0x3f31721804094820 */ /* 0x000fe40000410000 */
[----:B------:R2:W-:Y:S01]  /*ae00*/  STS [R19+0x4400], R114 ;  /* 0x0044007213007388 */ /* 0x0005e20000000800 */
[----:B------:R-:W-:Y:S01]  /*ae10*/  SHF.R.S32.HI R11, RZ, 0x2, R6 ;  /* 0x00000002ff0b7819 */ /* 0x000fe20000011406 */
[----:B------:R-:W-:Y:S02]  /*ae20*/  @P4 FFMA.FTZ R7, R132, c[0x0][0x238], R9 ;  /* 0x00008e0084074a23 */ /* 0x000fe40000010009 */
[----:B------:R2:W-:Y:S01]  /*ae30*/  STS [R21+0x4000], R120 ;  /* 0x0040007815007388 */ /* 0x0005e20000000800 */
[----:B------:R-:W-:-:S03]  /*ae40*/  LEA R10, R10, R11, 0x4 ;  /* 0x0000000b0a0a7211 */ /* 0x000fc600078e20ff */
        /* <DEDUP_REMOVED lines=33> */
.L_x_539:
[----:B---3--:R-:W-:Y:S05]  /*b060*/  BSYNC B0 ;  /* 0x0000000000007941 */ /* 0x008fea0003800000 */
.L_x_538:
[----:B------:R-:W3:Y:S01]  /*b070*/  S2R R4, SR_TID.X ;  /* 0x0000000000047919 */ /* 0x000ee20000002100 */
[----:B------:R-:W-:Y:S01]  /*b080*/  LEA.HI R0, R0, R5, RZ, 0x3 ;  /* 0x0000000500007211 */ /* 0x000fe200078f18ff */
[----:B------:R-:W-:Y:S01]  /*b090*/  UIMAD UR9, UR9, -0x40, UR16 ;  /* 0xffffffc0090978a4 */ /* 0x000fe2000f8e0210 */
[----:B------:R-:W-:Y:S01]  /*b0a0*/  IADD3 R6, P0, R208, UR20, RZ ;  /* 0x00000014d0067c10 */ /* 0x000fe2000ff1e0ff */
[----:B------:R-:W5:Y:S01]  /*b0b0*/  S2R R2, SR_CTAID.Z ;  /* 0x0000000000027919 */ /* 0x000f620000002700 */
[----:B------:R-:W-:Y:S01]  /*b0c0*/  SHF.R.S32.HI R0, RZ, 0x3, R0 ;  /* 0x00000003ff007819 */ /* 0x000fe20000011400 */
[----:B------:R-:W-:Y:S01]  /*b0d0*/  USHF.R.S32.HI UR6, URZ, 0x1f, UR11 ;  /* 0x0000001f3f067899 */ /* 0x000fe2000801140b */
[----:B------:R-:W-:Y:S01]  /*b0e0*/  BSSY B0, `(.L_x_540) ;  /* 0x000001d000007945 */ /* 0x000fe20003800000 */
[----:B------:R-:W-:-:S02]  /*b0f0*/  ULDC.64 UR4, c[0x0][0x1f0] ;  /* 0x00007c0000047ab9 */ /* 0x000fc40000000a00 */
[----:B------:R-:W-:-:S04]  /*b100*/  UIMAD UR4, UR6, UR4, URZ ;  /* 0x00000004060472a4 */ /* 0x000fc8000f8e023f */
[----:B------:R-:W-:Y:S01]  /*b110*/  UIMAD UR4, UR11, UR5, UR4 ;  /* 0x000000050b0472a4 */ /* 0x000fe2000f8e0204 */
[----:B---3--:R-:W-:-:S04]  /*b120*/  SHF.R.S32.HI R3, RZ, 0x1f, R4 ;  /* 0x0000001fff037819 */ /* 0x008fc80000011404 */
[----:B------:R-:W-:Y:S02]  /*b130*/  LEA.HI R4, R3, R4, RZ, 0x3 ;  /* 0x0000000403047211 */ /* 0x000fe400078f18ff */
[----:B------:R-:W-:Y:S02]  /*b140*/  SHF.R.S32.HI R3, RZ, 0x1f, R208 ;  /* 0x0000001fff037819 */ /* 0x000fe400000114d0 */
[----:B------:R-:W-:Y:S02]  /*b150*/  SHF.R.S32.HI R4, RZ, 0x3, R4 ;  /* 0x00000003ff047819 */ /* 0x000fe40000011404 */
[----:B------:R-:W-:Y:S02]  /*b160*/  IADD3.X R7, R3, UR7, RZ, P0, !PT ;  /* 0x0000000703077c10 */ /* 0x000fe400087fe4ff */
[----:B------:R-:W-:Y:S01]  /*b170*/  ISETP.GE.AND P0, PT, R0, UR9, PT ;  /* 0x0000000900007c0c */ /* 0x000fe2000bf06270 */
[----:B------:R-:W-:Y:S01]  /*b180*/  IMAD.U32 R0, RZ, RZ, UR13 ;  /* 0x0000000dff007e24 */ /* 0x000fe2000f8e00ff */
[----:B------:R-:W-:Y:S01]  /*b190*/  SHF.R.S32.HI R5, RZ, 0x1f, R4 ;  /* 0x0000001fff057819 */ /* 0x000fe20000011404 */
[----:B-----5:R-:W-:-:S04]  /*b1a0*/  IMAD.WIDE.U32 R6, R2, c[0x0][0x1f0], R6 ;  /* 0x00007c0002067a25 */ /* 0x020fc800078e0006 */
[----:B------:R-:W-:Y:S01]  /*b1b0*/  IMAD.WIDE R10, R0, 0x40, R4 ;  /* 0x00000040000a7825 */ /* 0x000fe200078e0204 */
[----:B------:R-:W-:-:S05]  /*b1c0*/  IADD3 R9, R7, UR4, RZ ;  /* 0x0000000407097c10 */ /* 0x000fca000fffe0ff */
        /* <DEDUP_REMOVED lines=14> */
.L_x_541:
[----:B------:R-:W-:Y:S05]  /*b2b0*/  BSYNC B0 ;  /* 0x0000000000007941 */ /* 0x000fea0003800000 */
.L_x_540:
[----:B------:R-:W-:Y:S01]  /*b2c0*/  IADD3 R0, R4, 0x10, RZ ;  /* 0x0000001004007810 */ /* 0x000fe20007ffe0ff */
[----:B------:R-:W-:Y:S03]  /*b2d0*/  BSSY B0, `(.L_x_542) ;  /* 0x0000013000007945 */ /* 0x000fe60003800000 */
[----:B------:R-:W-:-:S13]  /*b2e0*/  ISETP.GE.AND P0, PT, R0, UR14, PT ;  /* 0x0000000e00007c0c */ /* 0x000fda000bf06270 */
[----:B------:R-:W-:Y:S05]  /*b2f0*/  @P0 BRA `(.L_x_543) ;  /* 0x0000010000000947 */ /* 0x000fea0003800000 */
[----:B------:R-:W-:Y:S01]  /*b300*/  IADD3 R2, P0, R10, 0x10, RZ ;  /* 0x000000100a027810 */ /* 0x000fe20007f1e0ff */
[----:B-1----:R-:W-:Y:S01]  /*b310*/  IMAD.MOV.U32 R20, RZ, RZ, R6 ;  /* 0x000000ffff147224 */ /* 0x002fe200078e0006 */
        /* <DEDUP_REMOVED lines=14> */
.L_x_543:
[----:B------:R-:W-:Y:S05]  /*b400*/  BSYNC B0 ;  /* 0x0000000000007941 */ /* 0x000fea0003800000 */
.L_x_542:
        /* <DEDUP_REMOVED lines=17> */
[----:B----4-:R1:W-:Y:S04]  /*b520*/  @!P2 STG.E.128 [R2.64], R44 ;  /* 0x0000002c0200a986 */ /* 0x0103e8000c101d12 */
[----:B------:R1:W-:Y:S04]  /*b530*/  @!P1 STG.E.128 [R2.64+0x80], R28 ;  /* 0x0000801c02009986 */ /* 0x0003e8000c101d12 */
[----:B------:R1:W-:Y:S02]  /*b540*/  @!P0 STG.E.128 [R2.64+0x100], R12 ;  /* 0x0001000c02008986 */ /* 0x0003e4000c101d12 */
.L_x_545:
[----:B------:R-:W-:Y:S05]  /*b550*/  BSYNC B0 ;  /* 0x0000000000007941 */ /* 0x000fea0003800000 */
.L_x_544:
[----:B------:R-:W-:-:S04]  /*b560*/  IADD3 R4, R4, 0x30, RZ ;  /* 0x0000003004047810 */ /* 0x000fc80007ffe0ff */
[----:B------:R-:W-:-:S13]  /*b570*/  ISETP.GE.AND P0, PT, R4, UR14, PT ;  /* 0x0000000e04007c0c */ /* 0x000fda000bf06270 */
        /* <DEDUP_REMOVED lines=19> */
.L_x_504:
[----:B------:R-:W-:Y:S01]  /*b6b0*/  UISETP.NE.AND UP4, UPT, UR10, -0x1, UPT ;  /* 0xffffffff0a00788c */ /* 0x000fe2000bf85270 */
[----:B------:R-:W-:Y:S01]  /*b6c0*/  LEA.HI R9, R9, R80, RZ, 0x3 ;  /* 0x0000005009097211 */ /* 0x000fe200078f18ff */
[----:B------:R-:W-:Y:S01]  /*b6d0*/  ULDC.U8 UR20, c[0x0][0x329] ;  /* 0x0000ca4000147ab9 */ /* 0x000fe20000000000 */
[----:B------:R-:W1:Y:S01]  /*b6e0*/  S2R R10, SR_CTAID.Z ;  /* 0x00000000000a7919 */ /* 0x000e620000002700 */
[----:B------:R-:W-:Y:S01]  /*b6f0*/  UISETP.NE.AND UP3, UPT, UR20, URZ, UPT ;  /* 0x0000003f1400728c */ /* 0x000fe2000bf65270 */
[----:B------:R-:W-:Y:S01]  /*b700*/  LOP3.LUT R3, R9, 0xfffffff8, RZ, 0xc0, !PT ;  /* 0xfffffff809037812 */ /* 0x000fe200078ec0ff */
[----:B------:R-:W-:Y:S01]  /*b710*/  ULDC.64 UR4, c[0x0][0x1e0] ;  /* 0x0000780000047ab9 */ /* 0x000fe20000000a00 */
[----:B------:R-:W-:Y:S01]  /*b720*/  SHF.R.S32.HI R12, RZ, 0x3, R9 ;  /* 0x00000003ff0c7819 */ /* 0x000fe20000011409 */
[----:B------:R-:W-:Y:S01]  /*b730*/  ULDC.64 UR6, c[0x0][0x1e8] ;  /* 0x00007a0000067ab9 */ /* 0x000fe20000000a00 */
[----:B------:R-:W-:Y:S01]  /*b740*/  IMAD.U32 R15, RZ, RZ, UR13 ;  /* 0x0000000dff0f7e24 */ /* 0x000fe2000f8e00ff */
[----:B------:R-:W-:Y:S01]  /*b750*/  USHF.R.S32.HI UR17, URZ, 0x1f, UR11 ;  /* 0x0000001f3f117899 */ /* 0x000fe2000801140b */
[----:B------:R-:W-:Y:S01]  /*b760*/  IMAD.IADD R80, R80, 0x1, -R3 ;  /* 0x0000000150507824 */ /* 0x000fe200078e0a03 */
[----:B------:R-:W-:Y:S01]  /*b770*/  @!UP4 USHF.R.S32.HI UR22, URZ, 0x1f, UR12 ;  /* 0x0000001f3f16c899 */ /* 0x000fe2000801140c */
[--C-:B------:R-:W-:Y:S01]  /*b780*/  SHF.R.S32.HI R13, RZ, 0x1f, R12.reuse ;  /* 0x0000001fff0d7819 */ /* 0x100fe2000001140c */
[----:B------:R-:W-:Y:S01]  /*b790*/  @UP4 UIMAD.WIDE.U32 UR8, UR10, UR6, URZ ;  /* 0x000000060a0842a5 */ /* 0x000fe2000f8e003f */
[----:B------:R-:W-:Y:S01]  /*b7a0*/  IMAD.SHL.U32 R6, R80, 0x8, RZ ;  /* 0x0000000850067824 */ /* 0x000fe200078e00ff */
[----:B------:R-:W-:Y:S01]  /*b7b0*/  @!UP4 UIMAD UR22, UR22, UR4, URZ ;  /* 0x000000041616c2a4 */ /* 0x000fe2000f8e023f */
[----:B------:R-:W-:Y:S01]  /*b7c0*/  BSSY B0, `(.L_x_546) ;  /* 0x000003d000007945 */ /* 0x000fe20003800000 */
[----:B------:R-:W-:Y:S01]  /*b7d0*/  ULDC.U8 UR21, c[0x0][0x328] ;  /* 0x0000ca0000157ab9 */ /* 0x000fe20000000000 */
[----:B------:R-:W-:Y:S01]  /*b7e0*/  IMAD.WIDE R14, R15, 0x40, R12 ;  /* 0x000000400f0e7825 */ /* 0x000fe200078e020c */
[----:B------:R-:W-:Y:S01]  /*b7f0*/  @!UP4 UIMAD.WIDE.U32 UR24, UR12, UR4, URZ ;  /* 0x000000040c18c2a5 */ /* 0x000fe2000f8e003f */
[C---:B------:R-:W-:Y:S01]  /*b800*/  IADD3 R5, R6.reuse, 0x40, RZ ;  /* 0x0000004006057810 */ /* 0x040fe20007ffe0ff */
[----:B------:R-:W-:Y:S01]  /*b810*/  @!UP4 UIMAD UR22, UR12, UR5, UR22 ;  /* 0x000000050c16c2a4 */ /* 0x000fe2000f8e0216 */
[----:B------:R-:W-:Y:S01]  /*b820*/  IADD3 R4, R6, 0x80, RZ ;  /* 0x0000008006047810 */ /* 0x000fe20007ffe0ff */
[----:B------:R-:W-:-:S02]  /*b830*/  UISETP.NE.AND UP2, UPT, UR21, URZ, UPT ;  /* 0x0000003f1500728c */ /* 0x000fc4000bf45270 */
[----:B------:R-:W-:Y:S02]  /*b840*/  ULDC.64 UR4, c[0x0][0x1f0] ;  /* 0x00007c0000047ab9 */ /* 0x000fe40000000a00 */
[----:B------:R-:W-:Y:S02]  /*b850*/  UIMAD UR4, UR17, UR4, URZ ;  /* 0x00000004110472a4 */ /* 0x000fe4000f8e023f */
[----:B------:R-:W-:Y:S02]  /*b860*/  @!UP3 UISETP.NE.AND UP1, UPT, UR21, URZ, UPT ;  /* 0x0000003f1500b28c */ /* 0x000fe4000bf25270 */
[----:B------:R-:W-:Y:S02]  /*b870*/  @UP4 UMOV UR17, UR8 ;  /* 0x0000000800114c82 */ /* 0x000fe40008000000 */
[----:B------:R-:W-:Y:S02]  /*b880*/  @UP4 UIMAD UR7, UR10, UR7, UR9 ;  /* 0x000000070a0742a4 */ /* 0x000fe4000f8e0209 */
[----:B------:R-:W-:-:S02]  /*b890*/  ULDC UR15, c[0x0][0x214] ;  /* 0x00008500000f7ab9 */ /* 0x000fc40000000800 */
[----:B------:R-:W-:Y:S02]  /*b8a0*/  @UP3 ULDC UR8, c[0x0][0x210] ;  /* 0x0000840000083ab9 */ /* 0x000fe40000000800 */
[----:B------:R-:W-:Y:S02]  /*b8b0*/  UISETP.EQ.AND UP2, UPT, UR20, URZ, UP2 ;  /* 0x0000003f1400728c */ /* 0x000fe40009742270 */
[----:B------:R-:W-:Y:S02]  /*b8c0*/  ULDC UR9, c[0x0][0x234] ;  /* 0x00008d0000097ab9 */ /* 0x000fe40000000800 */
[----:B------:R-:W-:Y:S02]  /*b8d0*/  @UP3 UIMAD UR8, UR8, UR15, URZ ;  /* 0x0000000f080832a4 */ /* 0x000fe4000f8e023f */
[----:B------:R-:W-:Y:S02]  /*b8e0*/  @!UP3 USEL UR8, UR15, UR9, !UP1 ;  /* 0x000000090f08b287 */ /* 0x000fe4000c800000 */
[----:B------:R-:W-:-:S02]  /*b8f0*/  UISETP.NE.OR UP0, UPT, UR10, -0x1, !UP2 ;  /* 0xffffffff0a00788c */ /* 0x000fc4000d705670 */
[----:B------:R-:W-:Y:S02]  /*b900*/  ULDC UR6, c[0x0][0x1c0] ;  /* 0x0000700000067ab9 */ /* 0x000fe40000000800 */
[----:B------:R-:W-:Y:S02]  /*b910*/  @UP3 UMOV UR23, 0x1 ;  /* 0x0000000100173882 */ /* 0x000fe40000000000 */
[----:B------:R-:W-:Y:S02]  /*b920*/  @!UP3 UIMAD UR23, UR8, UR6, URZ ;  /* 0x000000060817b2a4 */ /* 0x000fe4000f8e023f */
[----:B------:R-:W-:Y:S02]  /*b930*/  @!UP4 UMOV UR17, UR24 ;  /* 0x000000180011cc82 */ /* 0x000fe40008000000 */
[----:B------:R-:W-:Y:S01]  /*b940*/  @!UP4 UIADD3 UR7, UR25, UR22, URZ ;  /* 0x000000161907c290 */ /* 0x000fe2000fffe03f */
[----:B------:R-:W-:Y:S01]  /*b950*/  IADD3 R2, P0, R6, UR17, RZ ;  /* 0x0000001106027c10 */ /* 0x000fe2000ff1e0ff */
[----:B------:R-:W-:-:S02]  /*b960*/  UIADD3 UR16, -UR14, UR16, URZ ;  /* 0x000000100e107290 */ /* 0x000fc4000fffe13f */
[----:B------:R-:W-:Y:S02]  /*b970*/  UIMAD UR23, UR12, UR23, URZ ;  /* 0x000000170c1772a4 */ /* 0x000fe4000f8e023f */
[----:B------:R-:W-:Y:S01]  /*b980*/  @!UP0 UIMAD UR10, UR12, UR15, URZ ;  /* 0x0000000f0c0a82a4 */ /* 0x000fe2000f8e023f */
[----:B------:R-:W-:Y:S01]  /*b990*/  LEA.HI.X.SX32 R3, R6, UR7, 0x1, P0 ;  /* 0x0000000706037c11 */ /* 0x000fe200080f0eff */
[----:B------:R-:W-:Y:S01]  /*b9a0*/  USEL UR23, UR23, URZ, !UP2 ;  /* 0x0000003f17177287 */ /* 0x000fe2000d000000 */
[----:B------:R-:W-:Y:S01]  /*b9b0*/  ISETP.GE.AND P0, PT, R12, UR16, PT ;  /* 0x000000100c007c0c */ /* 0x000fe2000bf06270 */
[----:B------:R-:W-:Y:S02]  /*b9c0*/  @UP3 ULDC UR26, c[0x0][0x210] ;  /* 0x00008400001a3ab9 */ /* 0x000fe40000000800 */
[----:B------:R-:W-:Y:S01]  /*b9d0*/  @!UP3 UMOV UR26, 0x1 ;  /* 0x00000001001ab882 */ /* 0x000fe20000000000 */
[----:B-1----:R-:W-:Y:S01]  /*b9e0*/  IMAD.WIDE.U32 R10, R10, c[0x0][0x1f0], R2 ;  /* 0x00007c000a0a7a25 */ /* 0x002fe200078e0002 */
[----:B------:R-:W-:-:S02]  /*b9f0*/  UIMAD UR8, UR11, UR8, UR23 ;  /* 0x000000080b0872a4 */ /* 0x000fc4000f8e0217 */
[----:B------:R-:W-:Y:S02]  /*ba00*/  UIMAD UR14, UR14, UR26, URZ ;  /* 0x0000001a0e0e72a4 */ /* 0x000fe4000f8e023f */
[----:B------:R-:W-:Y:S02]  /*ba10*/  @!UP2 UMOV UR20, URZ ;  /* 0x0000003f0014ac82 */ /* 0x000fe40008000000 */
[----:B------:R-:W-:Y:S02]  /*ba20*/  @UP2 UMOV UR20, UR10 ;  /* 0x0000000a00142c82 */ /* 0x000fe40008000000 */
[----:B------:R-:W-:Y:S02]  /*ba30*/  UIMAD UR4, UR11, UR5, UR4 ;  /* 0x000000050b0472a4 */ /* 0x000fe4000f8e0204 */
[----:B------:R-:W-:Y:S02]  /*ba40*/  @!UP2 UMOV UR21, URZ ;  /* 0x0000003f0015ac82 */ /* 0x000fe40008000000 */
[----:B------:R-:W-:-:S02]  /*ba50*/  USHF.R.S32.HI UR7, URZ, 0x1f, UR8 ;  /* 0x0000001f3f077899 */ /* 0x000fc40008011408 */
[----:B------:R-:W-:Y:S01]  /*ba60*/  @UP2 USHF.R.S32.HI UR21, URZ, 0x1f, UR10 ;  /* 0x0000001f3f152899 */ /* 0x000fe2000801140a */
[----:B------:R-:W-:Y:S01]  /*ba70*/  IADD3 R9, R11, UR4, RZ ;  /* 0x000000040b097c10 */ /* 0x000fe2000fffe0ff */
[----:B------:R-:W-:Y:S02]  /*ba80*/  USHF.R.S32.HI UR6, URZ, 0x1f, UR14 ;  /* 0x0000001f3f067899 */ /* 0x000fe4000801140e */
        /* <DEDUP_REMOVED lines=16> */
.L_x_547:
[----:B------:R-:W-:Y:S05]  /*bb90*/  BSYNC B0 ;  /* 0x0000000000007941 */ /* 0x000fea0003800000 */
.L_x_546:
[----:B-1----:R-:W-:Y:S01]  /*bba0*/  IADD3 R3, R12, 0x10, RZ ;  /* 0x000000100c037810 */ /* 0x002fe20007ffe0ff */
[----:B------:R-:W-:Y:S03]  /*bbb0*/  BSSY B0, `(.L_x_548) ;  /* 0x0000013000007945 */ /* 0x000fe60003800000 */
[----:B------:R-:W-:-:S13]  /*bbc0*/  ISETP.GE.AND P0, PT, R3, UR16, PT ;  /* 0x0000001003007c0c */ /* 0x000fda000bf06270 */
[----:B------:R-:W-:Y:S05]  /*bbd0*/  @P0 BRA `(.L_x_549) ;  /* 0x0000010000000947 */ /* 0x000fea0003800000 */
[----:B------:R-:W-:Y:S01]  /*bbe0*/  IADD3 R7, P0, R14, 0x10, RZ ;  /* 0x000000100e077810 */ /* 0x000fe20007f1e0ff */
        /* <DEDUP_REMOVED lines=15> */
.L_x_549:
[----:B------:R-:W-:Y:S05]  /*bce0*/  BSYNC B0 ;  /* 0x0000000000007941 */ /* 0x000fea0003800000 */
.L_x_548:
[----:B------:R-:W-:Y:S01]  /*bcf0*/  IADD3 R2, R12, 0x20, RZ ;  /* 0x000000200c027810 */ /* 0x000fe20007ffe0ff */
        /* <DEDUP_REMOVED lines=12> */
[----:B-1----:R-:W-:-:S03]  /*bdc0*/  LEA R18, P3, R16, c[0x0][0x1d0], 0x1 ;  /* 0x0000740010127a11 */ /* 0x002fc600078608ff */
[----:B------:R-:W-:-:S04]  /*bdd0*/  IMAD R0, R7, c[0x0][0x1ec], R0 ;  /* 0x00007b0007007a24 */ /* 0x000fc800078e0200 */
[----:B------:R-:W-:-:S05]  /*bde0*/  IMAD.IADD R0, R17, 0x1, R0 ;  /* 0x0000000111007824 */ /* 0x000fca00078e0200 */
[----:B------:R-:W-:-:S05]  /*bdf0*/  LEA.HI.X R19, R16, c[0x0][0x1d4], R0, 0x1, P3 ;  /* 0x0000750010137a11 */ /* 0x000fca00018f0c00 */
[----:B------:R1:W-:Y:S04]  /*be00*/  @!P2 STG.E.128 [R18.64], RZ ;  /* 0x000000ff1200a986 */ /* 0x0003e8000c101d12 */
[----:B------:R1:W-:Y:S04]  /*be10*/  @!P1 STG.E.128 [R18.64+0x80], RZ ;  /* 0x000080ff12009986 */ /* 0x0003e8000c101d12 */
[----:B------:R1:W-:Y:S02]  /*be20*/  @!P0 STG.E.128 [R18.64+0x100], RZ ;  /* 0x000100ff12008986 */ /* 0x0003e4000c101d12 */
.L_x_551:
[----:B------:R-:W-:Y:S05]  /*be30*/  BSYNC B0 ;  /* 0x0000000000007941 */ /* 0x000fea0003800000 */
.L_x_550:
[----:B------:R-:W-:Y:S01]  /*be40*/  IADD3 R0, R12, 0x30, RZ ;  /* 0x000000300c007810 */ /* 0x000fe20007ffe0ff */
        /* <DEDUP_REMOVED lines=18> */
.L_x_553:
[----:B------:R-:W-:Y:S05]  /*bf70*/  BSYNC B0 ;  /* 0x0000000000007941 */ /* 0x000fea0003800000 */
.L_x_552:
[----:B------:R-:W-:-:S04]  /*bf80*/  ISETP.NE.AND P6, PT, R80, RZ, PT ;  /* 0x000000ff5000720c */ /* 0x000fc80003fc5270 */
[----:B------:R-:W-:Y:S02]  /*bf90*/  ISETP.GE.OR P5, PT, R12, UR16, P6 ;  /* 0x000000100c007c0c */ /* 0x000fe4000b7a6670 */
[----:B------:R-:W-:Y:S02]  /*bfa0*/  ISETP.GE.OR P4, PT, R3, UR16, P6 ;  /* 0x0000001003007c0c */ /* 0x000fe4000b786670 */
[----:B------:R-:W-:Y:S02]  /*bfb0*/  ISETP.GE.OR P3, PT, R2, UR16, P6 ;  /* 0x0000001002007c0c */ /* 0x000fe4000b766670 */
[----:B------:R-:W-:-:S07]  /*bfc0*/  ISETP.GE.OR P6, PT, R0, UR16, P6 ;  /* 0x0000001000007c0c */ /* 0x000fce000b7c6670 */
[----:B------:R-:W-:Y:S02]  /*bfd0*/  @!P5 IMAD R7, R12, UR26, RZ ;  /* 0x0000001a0c07dc24 */ /* 0x000fe4000f8e02ff */
[----:B------:R-:W-:Y:S02]  /*bfe0*/  @!P4 IMAD R8, R3, UR26, RZ ;  /* 0x0000001a0308cc24 */ /* 0x000fe4000f8e02ff */
[----:B--2---:R-:W-:Y:S01]  /*bff0*/  @!P3 IMAD R4, R2, UR26, RZ ;  /* 0x0000001a0204bc24 */ /* 0x004fe2000f8e02ff */
        /* <DEDUP_REMOVED lines=19> */
[----:B------:R-:W-:Y:S02]  /*c130*/  IMAD R0, R0, UR26, RZ ;  /* 0x0000001a00007c24 */ /* 0x000fe4000f8e02ff */
[----:B--2---:R-:W-:-:S03]  /*c140*/  IMAD.MOV.U32 R5, RZ, RZ, 0x7f800000 ;  /* 0x7f800000ff057424 */ /* 0x004fc600078e00ff */
[----:B------:R-:W-:-:S04]  /*c150*/  IADD3 R3, P0, R0, UR8, RZ ;  /* 0x0000000800037c10 */ /* 0x000fc8000ff1e0ff */
[----:B------:R-:W-:Y:S02]  /*c160*/  LEA.HI.X.SX32 R0, R0, UR6, 0x1, P0 ;  /* 0x0000000600007c11 */ /* 0x000fe400080f0eff */
[----:B------:R-:W-:-:S04]  /*c170*/  LEA R2, P0, R3, c[0x0][0x200], 0x2 ;  /* 0x0000800003027a11 */ /* 0x000fc800078010ff */
[----:B------:R-:W-:-:S05]  /*c180*/  LEA.HI.X R3, R3, c[0x0][0x204], R0, 0x2, P0 ;  /* 0x0000810003037a11 */ /* 0x000fca00000f1400 */
[----:B------:R-:W-:Y:S01]  /*c190*/  STG.E [R2.64], R5 ;  /* 0x0000000502007986 */ /* 0x000fe2000c101912 */
[----:B------:R-:W-:Y:S05]  /*c1a0*/  EXIT ;  /* 0x000000000000794d */ /* 0x000fea0003800000 */
.L_x_554:
        /* <DEDUP_REMOVED lines=13> */
.L_x_1286:


//--------------------- .text._ZN5flash16flash_fwd_kernelI23Flash_fwd_kernel_traitsILi192ELi64ELi64ELi4ELb0ELb0EN7cutlass10bfloat16_tE19Flash_kernel_traitsILi192ELi64ELi64ELi4ES3_EELb1ELb0ELb1ELb0ELb0ELb0ELb0ELb0EEEvNS_16Flash_fwd_paramsE --------------------------
	.section	.text._ZN5flash16flash_fwd_kernelI23Flash_fwd_kernel_traitsILi192ELi64ELi64ELi4ELb0ELb0EN7cutlass10bfloat16_tE19Flash_kernel_traitsILi192ELi64ELi64ELi4ES3_EELb1ELb0ELb1ELb0ELb0ELb0ELb0ELb0EEEvNS_16Flash_fwd_paramsE,"ax",@progbits
	.sectioninfo	@"SHI_REGISTERS=250"
	.align	128
        .global         _ZN5flash16flash_fwd_kernelI23Flash_fwd_kernel_traitsILi192ELi64ELi64ELi4ELb0ELb0EN7cutlass10bfloat16_tE19Flash_kernel_traitsILi192ELi64ELi64ELi4ES3_EELb1ELb0ELb1ELb0ELb0ELb0ELb0ELb0EEEvNS_16Flash_fwd_paramsE
        .type           _ZN5flash16flash_fwd_kernelI23Flash_fwd_kernel_traitsILi192ELi64ELi64ELi4ELb0ELb0EN7cutlass10bfloat16_tE19Flash_kernel_traitsILi192ELi64ELi64ELi4ES3_EELb1ELb0ELb1ELb0ELb0ELb0ELb0ELb0EEEvNS_16Flash_fwd_paramsE,@function
        .size           _ZN5flash16flash_fwd_kernelI23Flash_fwd_kernel_traitsILi192ELi64ELi64ELi4ELb0ELb0EN7cutlass10bfloat16_tE19Flash_kernel_traitsILi192ELi64ELi64ELi4ES3_EELb1ELb0ELb1ELb0ELb0ELb0ELb0ELb0EEEvNS_16Flash_fwd_paramsE,(.L_x_1287 - _ZN5flash16flash_fwd_kernelI23Flash_fwd_kernel_traitsILi192ELi64ELi64ELi4ELb0ELb0EN7cutlass10bfloat16_tE19Flash_kernel_traitsILi192ELi64ELi64ELi4ES3_EELb1ELb0ELb1ELb0ELb0ELb0ELb0ELb0EEEvNS_16Flash_fwd_paramsE)
        .other          _ZN5flash16flash_fwd_kernelI23Flash_fwd_kernel_traitsILi192ELi64ELi64ELi4ELb0ELb0EN7cutlass10bfloat16_tE19Flash_kernel_traitsILi192ELi64ELi64ELi4ES3_EELb1ELb0ELb1ELb0ELb0ELb0ELb0ELb0EEEvNS_16Flash_fwd_paramsE,@"STO_CUDA_ENTRY STV_DEFAULT"
_ZN5flash16flash_fwd_kernelI23Flash_fwd_kernel_traitsILi192ELi64ELi64ELi4ELb0ELb0EN7cutlass10bfloat16_tE19Flash_kernel_traitsILi192ELi64ELi64ELi4ES3_EELb1ELb0ELb1ELb0ELb0ELb0ELb0ELb0EEEvNS_16Flash_fwd_paramsE:
.text._ZN5flash16flash_fwd_kernelI23Flash_fwd_kernel_traitsILi192ELi64ELi64ELi4ELb0ELb0EN7cutlass10bfloat16_tE19Flash_kernel_traitsILi192ELi64ELi64ELi4ES3_EELb1ELb0ELb1ELb0ELb0ELb0ELb0ELb0EEEvNS_16Flash_fwd_paramsE:
        /* <DEDUP_REMOVED lines=15> */
[----:B------:R-:W1:Y:S01]  /*00f0*/  S2UR UR13, SR_CTAID.Y ;  /* 0x00000000000d79c3 */ /* 0x000e620000002600 */
[----:B------:R-:W-:Y:S02]  /*0100*/  UISETP.NE.U32.AND UP2, UPT, URZ, UR6, UPT ;  /* 0x000000063f00728c */ /* 0x000fe4000bf45070 */
[----:B------:R-:W-:Y:S02]  /*0110*/  UISETP.NE.U32.AND UP1, UPT, URZ, UR4, UPT ;  /* 0x000000043f00728c */ /* 0x000fe4000bf25070 */
[----:B------:R-:W-:-:S02]  /*0120*/  UISETP.NE.AND.EX UP2, UPT, URZ, UR7, UPT, UP2 ;  /* 0x000000073f00728c */ /* 0x000fc4000bf45320 */
[----:B------:R-:W-:Y:S01]  /*0130*/  UMOV UR10, 0x4 ;  /* 0x00000004000a7882 */ /* 0x000fe20000000000 */
[----:B------:R-:W1:Y:S01]  /*0140*/  S2UR UR12, SR_CTAID.Z ;  /* 0x00000000000c79c3 */ /* 0x000e620000002700 */
[----:B------:R-:W-:Y:S02]  /*0150*/  UISETP.NE.AND.EX UP1, UPT, URZ, UR5, UPT, UP1 ;  /* 0x000000053f00728c */ /* 0x000fe4000bf25310 */
[----:B------:R-:W-:Y:S01]  /*0160*/  PLOP3.LUT P0, PT, PT, PT, UP2, 0x80, 0x0 ;  /* 0x000000000000781c */ /* 0x000fe20003f0f028 */
[----:B------:R-:W-:Y:S02]  /*0170*/  ULDC.U8 UR6, c[0x0][0x312] ;  /* 0x0000c48000067ab9 */ /* 0x000fe40000000000 */
[----:B------:R-:W-:Y:S02]  /*0180*/  ULDC.64 UR4, c[0x0][0x248] ;  /* 0x0000920000047ab9 */ /* 0x000fe40000000a00 */
[----:B------:R-:W-:Y:S02]  /*0190*/  UISETP.NE.AND UP3, UPT, UR6, URZ, UPT ;  /* 0x0000003f0600728c */ /* 0x000fe4000bf65270 */
[----:B------:R-:W-:-:S04]  /*01a0*/  UISETP.EQ.U32.AND UP0, UPT, URZ, UR4, UPT ;  /* 0x000000043f00728c */ /* 0x000fc8000bf02070 */
[----:B------:R-:W-:Y:S02]  /*01b0*/  UISETP.EQ.OR.EX UP0, UPT, URZ, UR5, !UP3, UP0 ;  /* 0x000000053f00728c */ /* 0x000fe4000df02700 */
[----:B-1----:R-:W-:-:S06]  /*01c0*/  ULOP3.LUT UR8, UR12, UR14, UR13, 0xfe, !UPT ;  /* 0x0000000e0c087292 */ /* 0x002fcc000f8efe0d */
[----:B--2---:R-:W-:Y:S01]  /*01d0*/  LOP3.LUT P3, RZ, R92, UR8, RZ, 0xfc, !PT ;  /* 0x000000085cff7c12 */ /* 0x004fe2000f86fcff */
[----:B------:R-:W-:Y:S02]  /*01e0*/  ULDC.64 UR8, c[0x0][0x240] ;  /* 0x0000900000087ab9 */ /* 0x000fe40000000a00 */
[----:B------:R-:W-:-:S06]  /*01f0*/  UIMAD.WIDE UR8, UR13, UR10, UR8 ;  /* 0x0000000a0d0872a5 */ /* 0x000fcc000f8e0208 */
[----:B------:R-:W-:Y:S02]  /*0200*/  IMAD.U32 R12, RZ, RZ, UR8 ;  /* 0x00000008ff0c7e24 */ /* 0x000fe4000f8e00ff */
[----:B------:R-:W-:Y:S02]  /*0210*/  IMAD.U32 R13, RZ, RZ, UR9 ;  /* 0x00000009ff0d7e24 */ /* 0x000fe4000f8e00ff */
[----:B------:R-:W-:Y:S02]  /*0220*/  @!P3 IMAD.MOV.U32 R4, RZ, RZ, c[0x0][0x308] ;  /* 0x0000c200ff04b624 */ /* 0x000fe400078e00ff */
[----:B------:R-:W-:Y:S01]  /*0230*/  @!P3 IMAD.MOV.U32 R5, RZ, RZ, c[0x0][0x30c] ;  /* 0x0000c300ff05b624 */ /* 0x000fe200078e00ff */
[----:B------:R-:W-:Y:S02]  /*0240*/  ULDC.64 UR4, c[0x0][0x248] ;  /* 0x0000920000047ab9 */ /* 0x000fe40000000a00 */
[----:B------:R-:W-:Y:S02]  /*0250*/  UIMAD.WIDE UR4, UR13, UR10, UR4 ;  /* 0x0000000a0d0472a5 */ /* 0x000fe4000f8e0204 */
[----:B------:R-:W-:-:S02]  /*0260*/  ULDC.64 UR6, c[0x0][0x250] ;  /* 0x0000940000067ab9 */ /* 0x000fc40000000a00 */
        /* <DEDUP_REMOVED lines=14> */
[----:B------:R-:W-:Y:S02]  /*0350*/  PLOP3.LUT P1, PT, PT, PT, UP1, 0x80, 0x0 ;  /* 0x000000000000781c */ /* 0x000fe40003f2f018 */
[----:B-1----:R-:W-:Y:S01]  /*0360*/  MOV R4, UR4 ;  /* 0x0000000400047c02 */ /* 0x002fe20008000f00 */
[----:B------:R-:W-:-:S10]  /*0370*/  IMAD.U32 R5, RZ, RZ, UR5 ;  /* 0x00000005ff057e24 */ /* 0x000fd4000f8e00ff */
[----:B------:R1:W4:Y:S04]  /*0380*/  @P1 LDG.E R2, [R10.64] ;  /* 0x000000120a021981 */ /* 0x000328000c1e1900 */
[----:B------:R-:W5:Y:S01]  /*0390*/  @!P2 LDG.E R0, [R4.64] ;  /* 0x000000120400a981 */ /* 0x000f62000c1e1900 */
[----:B------:R-:W-:Y:S01]  /*03a0*/  UMOV UR11, 0xffffffff ;  /* 0xffffffff000b7882 */ /* 0x000fe20000000000 */
[----:B------:R-:W-:Y:S01]  /*03b0*/  SHF.R.S32.HI R3, RZ, 0x1f, R92 ;  /* 0x0000001fff037819 */ /* 0x000fe2000001145c */
[----:B------:R-:W-:Y:S02]  /*03c0*/  UMOV UR24, 0xffffffff ;  /* 0xffffffff00187882 */ /* 0x000fe40000000000 */
[----:B------:R-:W-:Y:S01]  /*03d0*/  ULDC UR4, c[0x0][0x1c0] ;  /* 0x0000700000047ab9 */ /* 0x000fe20000000800 */
[----:B------:R-:W-:Y:S01]  /*03e0*/  LEA.HI R95, R3, R92, RZ, 0x5 ;  /* 0x0000005c035f7211 */ /* 0x000fe200078f28ff */
[----:B------:R-:W-:-:S02]  /*03f0*/  UIMAD UR4, UR13, UR4, UR12 ;  /* 0x000000040d0472a4 */ /* 0x000fc4000f8e020c */
[----:B------:R-:W-:Y:S02]  /*0400*/  UMOV UR21, URZ ;  /* 0x0000003f00157c82 */ /* 0x000fe40008000000 */
[----:B------:R-:W-:-:S04]  /*0410*/  USHF.L.U32 UR5, UR4, 0x5, URZ ;  /* 0x0000000504057899 */ /* 0x000fc8000800063f */
[----:B------:R-:W-:Y:S01]  /*0420*/  USHF.R.S32.HI UR4, URZ, 0x1f, UR5 ;  /* 0x0000001f3f047899 */ /* 0x000fe20008011405 */
[----:B-1----:R-:W-:-:S05]  /*0430*/  LOP3.LUT R11, R95, 0xffffffe0, RZ, 0xc0, !PT ;  /* 0xffffffe05f0b7812 */ /* 0x002fca00078ec0ff */
[----:B------:R-:W-:Y:S01]  /*0440*/  IMAD.IADD R11, R92, 0x1, -R11 ;  /* 0x000000015c0b7824 */ /* 0x000fe200078e0a0b */
[----:B--2---:R-:W1:Y:S08]  /*0450*/  @P0 R2UR UR11, R9 ;  /* 0x00000000090b03c2 */ /* 0x004e7000000e0000 */
[----:B---3--:R-:W1:Y:S08]  /*0460*/  @P0 R2UR UR17, R8 ;  /* 0x00000000081103c2 */ /* 0x008e7000000e0000 */
[----:B----4-:R2:W3:Y:S01]  /*0470*/  @P1 R2UR UR21, R2 ;  /* 0x00000000021513c2 */ /* 0x0104e200000e0000 */
[----:B------:R-:W-:-:S02]  /*0480*/  IADD3 R210, P1, P0, R6, UR5, R11 ;  /* 0x0000000506d27c10 */ /* 0x000fc4000f83e00b */
[----:B------:R-:W-:Y:S01]  /*0490*/  SHF.R.S32.HI R6, RZ, 0x1f, R11 ;  /* 0x0000001fff067819 */ /* 0x000fe2000001140b */
[----:B-1----:R-:W-:-:S03]  /*04a0*/  @UP2 UIADD3 UR17, UR17, -UR11, URZ ;  /* 0x8000000b11112290 */ /* 0x002fc6000fffe03f */
[----:B------:R-:W-:Y:S01]  /*04b0*/  IADD3.X R6, R7, UR4, R6, P1, P0 ;  /* 0x0000000407067c10 */ /* 0x000fe20008fe0406 */
[----:B-----5:R2:W1:Y:S01]  /*04c0*/  @!P2 R2UR UR24, R0 ;  /* 0x000000000018a3c2 */ /* 0x02046200000e0000 */
[----:B------:R-:W-:Y:S02]  /*04d0*/  ISETP.NE.U32.AND P2, PT, RZ, c[0x0][0x248], PT ;  /* 0x00009200ff007a0c */ /* 0x000fe40003f45070 */
[----:B------:R-:W-:Y:S02]  /*04e0*/  @!UP2 ULDC UR17, c[0x0][0x214] ;  /* 0x000085000011aab9 */ /* 0x000fe40000000800 */
[----:B------:R-:W-:-:S13]  /*04f0*/  ISETP.NE.AND.EX P2, PT, RZ, c[0x0][0x24c], PT, P2 ;  /* 0x00009300ff007a0c */ /* 0x000fda0003f45320 */
[----:B-123--:R-:W-:Y:S05]  /*0500*/  @!P2 BRA `(.L_x_555) ;  /* 0x000000700000a947 */ /* 0x00efea0003800000 */
[----:B------:R-:W-:-:S13]  /*0510*/  PLOP3.LUT P0, PT, PT, PT, UP3, 0x80, 0x0 ;  /* 0x000000000000781c */ /* 0x000fda0003f0f038 */
[----:B------:R-:W2:Y:S04]  /*0520*/  @P0 LDG.E R0, [R4.64+0x4] ;  /* 0x0000041204000981 */ /* 0x000ea8000c1e1900 */
[----:B------:R-:W3:Y:S01]  /*0530*/  @!P0 LDG.E R2, [R4.64] ;  /* 0x0000001204028981 */ /* 0x000ee2000c1e1900 */
[----:B--2---:R-:W1:Y:S02]  /*0540*/  @P0 R2UR UR6, R0 ;  /* 0x00000000000603c2 */ /* 0x004e6400000e0000 */
[----:B-1----:R-:W-:-:S11]  /*0550*/  @UP3 UIADD3 UR6, UR6, -UR24, URZ ;  /* 0x8000001806063290 */ /* 0x002fd6000fffe03f */
[----:B---3--:R1:W2:Y:S02]  /*0560*/  @!P0 R2UR UR6, R2 ;  /* 0x00000000020683c2 */ /* 0x0082a400000e0000 */
[----:B-12---:R-:W-:Y:S05]  /*0570*/  BRA `(.L_x_556) ;  /* 0x0000001000007947 */ /* 0x006fea0003800000 */
.L_x_555:
[----:B------:R-:W-:Y:S02]  /*0580*/  ULDC UR6, c[0x0][0x218] ;  /* 0x0000860000067ab9 */ /* 0x000fe40000000800 */
.L_x_556:
        /* <DEDUP_REMOVED lines=52> */
[----:B------:R-:W-:Y:S01]  /*08d0*/  ULDC.U8 UR20, c[0x0][0x328] ;  /* 0x0000ca0000147ab9 */ /* 0x000fe20000000000 */
[----:B------:R-:W-:Y:S01]  /*08e0*/  IMAD.U32 R17, RZ, RZ, UR14 ;  /* 0x0000000eff117e24 */ /* 0x000fe2000f8e00ff */
[----:B------:R-:W-:Y:S01]  /*08f0*/  UISETP.NE.AND UP3, UPT, UR20, URZ, UPT ;  /* 0x0000003f1400728c */ /* 0x000fe2000bf65270 */
[----:B------:R-:W-:Y:S01]  /*0900*/  IMAD.IADD R92, R92, 0x1, -R5 ;  /* 0x000000015c5c7824 */ /* 0x000fe200078e0a05 */
[----:B------:R-:W-:Y:S01]  /*0910*/  @!UP0 USHF.R.S32.HI UR21, URZ, 0x1f, UR13 ;  /* 0x0000001f3f158899 */ /* 0x000fe2000801140d */
[--C-:B------:R-:W-:Y:S01]  /*0920*/  SHF.R.S32.HI R15, RZ, 0x1f, R14.reuse ;  /* 0x0000001fff0f7819 */ /* 0x100fe2000001140e */
[----:B------:R-:W-:Y:S01]  /*0930*/  @UP0 UIMAD.WIDE.U32 UR8, UR11, UR6, URZ ;  /* 0x000000060b0802a5 */ /* 0x000fe2000f8e003f */
[----:B------:R-:W-:Y:S01]  /*0940*/  IMAD.SHL.U32 R8, R92, 0x8, RZ ;  /* 0x000000085c087824 */ /* 0x000fe200078e00ff */
[----:B------:R-:W-:Y:S01]  /*0950*/  ULDC.64 UR4, c[0x0][0x1e0] ;  /* 0x0000780000047ab9 */ /* 0x000fe20000000a00 */
[----:B------:R-:W-:Y:S01]  /*0960*/  BSSY B0, `(.L_x_558) ;  /* 0x000003c000007945 */ /* 0x000fe20003800000 */
[----:B------:R-:W-:Y:S01]  /*0970*/  @!UP0 UIMAD UR21, UR21, UR4, URZ ;  /* 0x00000004151582a4 */ /* 0x000fe2000f8e023f */
[----:B------:R-:W-:Y:S01]  /*0980*/  IMAD.WIDE R16, R17, 0x40, R14 ;  /* 0x0000004011107825 */ /* 0x000fe200078e020e */
[----:B------:R-:W-:Y:S01]  /*0990*/  USHF.R.S32.HI UR22, URZ, 0x1f, UR12 ;  /* 0x0000001f3f167899 */ /* 0x000fe2000801140c */
[C---:B------:R-:W-:Y:S01]  /*09a0*/  IADD3 R7, R8.reuse, 0x40, RZ ;  /* 0x0000004008077810 */ /* 0x040fe20007ffe0ff */
[----:B------:R-:W-:Y:S01]  /*09b0*/  UISETP.EQ.AND UP3, UPT, UR16, URZ, UP3 ;  /* 0x0000003f1000728c */ /* 0x000fe20009f62270 */
[----:B------:R-:W-:Y:S01]  /*09c0*/  IADD3 R6, R8, 0x80, RZ ;  /* 0x0000008008067810 */ /* 0x000fe20007ffe0ff */
[----:B------:R-:W-:-:S02]  /*09d0*/  @!UP2 UISETP.NE.AND UP1, UPT, UR20, URZ, UPT ;  /* 0x0000003f1400a28c */ /* 0x000fc4000bf25270 */
[----:B------:R-:W-:Y:S02]  /*09e0*/  @UP0 UIMAD UR7, UR11, UR7, UR9 ;  /* 0x000000070b0702a4 */ /* 0x000fe4000f8e0209 */
[----:B------:R-:W-:Y:S02]  /*09f0*/  ULDC UR10, c[0x0][0x214] ;  /* 0x00008500000a7ab9 */ /* 0x000fe40000000800 */
[----:B------:R-:W-:Y:S02]  /*0a00*/  @UP2 ULDC UR16, c[0x0][0x210] ;  /* 0x0000840000102ab9 */ /* 0x000fe40000000800 */
[----:B------:R-:W-:Y:S02]  /*0a10*/  @!UP0 UIMAD.WIDE.U32 UR24, UR13, UR4, URZ ;  /* 0x000000040d1882a5 */ /* 0x000fe4000f8e003f */
[----:B------:R-:W-:Y:S02]  /*0a20*/  ULDC UR9, c[0x0][0x234] ;  /* 0x00008d0000097ab9 */ /* 0x000fe40000000800 */
[----:B------:R-:W-:-:S02]  /*0a30*/  @!UP0 UIMAD UR21, UR13, UR5, UR21 ;  /* 0x000000050d1582a4 */ /* 0x000fc4000f8e0215 */
[----:B------:R-:W-:Y:S02]  /*0a40*/  @UP2 UIMAD UR16, UR16, UR10, URZ ;  /* 0x0000000a101022a4 */ /* 0x000fe4000f8e023f */
[----:B------:R-:W-:Y:S02]  /*0a50*/  ULDC.64 UR4, c[0x0][0x1f0] ;  /* 0x00007c0000047ab9 */ /* 0x000fe40000000a00 */
[----:B------:R-:W-:Y:S02]  /*0a60*/  @!UP2 USEL UR16, UR10, UR9, !UP1 ;  /* 0x000000090a10a287 */ /* 0x000fe4000c800000 */
[----:B------:R-:W-:Y:S02]  /*0a70*/  ULDC UR6, c[0x0][0x1c0] ;  /* 0x0000700000067ab9 */ /* 0x000fe40000000800 */
[----:B------:R-:W-:Y:S02]  /*0a80*/  UIMAD UR4, UR22, UR4, URZ ;  /* 0x00000004160472a4 */ /* 0x000fe4000f8e023f */
[----:B------:R-:W-:-:S02]  /*0a90*/  @!UP0 UMOV UR8, UR24 ;  /* 0x0000001800088c82 */ /* 0x000fc40008000000 */
[----:B------:R-:W-:Y:S01]  /*0aa0*/  @UP2 UMOV UR22, 0x1 ;  /* 0x0000000100162882 */ /* 0x000fe20000000000 */
[----:B------:R-:W-:Y:S01]  /*0ab0*/  IADD3 R4, P0, R8, UR8, RZ ;  /* 0x0000000808047c10 */ /* 0x000fe2000ff1e0ff */
[----:B------:R-:W-:Y:S02]  /*0ac0*/  @!UP2 UIMAD UR22, UR16, UR6, URZ ;  /* 0x000000061016a2a4 */ /* 0x000fe4000f8e023f */
[----:B------:R-:W-:Y:S02]  /*0ad0*/  @!UP0 UIADD3 UR7, UR25, UR21, URZ ;  /* 0x0000001519078290 */ /* 0x000fe4000fffe03f */
[----:B------:R-:W-:Y:S02]  /*0ae0*/  UIADD3 UR17, -UR15, UR17, URZ ;  /* 0x000000110f117290 */ /* 0x000fe4000fffe13f */
[----:B------:R-:W-:Y:S02]  /*0af0*/  @UP3 UIMAD UR20, UR13, UR10, URZ ;  /* 0x0000000a0d1432a4 */ /* 0x000fe4000f8e023f */
[----:B------:R-:W-:Y:S01]  /*0b00*/  UIMAD UR22, UR13, UR22, URZ ;  /* 0x000000160d1672a4 */ /* 0x000fe2000f8e023f */
[----:B------:R-:W-:Y:S01]  /*0b10*/  LEA.HI.X.SX32 R5, R8, UR7, 0x1, P0 ;  /* 0x0000000708057c11 */ /* 0x000fe200080f0eff */
[----:B------:R-:W-:Y:S01]  /*0b20*/  @UP3 USEL UR20, UR20, UR11, !UP0 ;  /* 0x0000000b14143287 */ /* 0x000fe2000c000000 */
[----:B------:R-:W-:Y:S01]  /*0b30*/  ISETP.GE.AND P0, PT, R14, UR17, PT ;  /* 0x000000110e007c0c */ /* 0x000fe2000bf06270 */
[----:B------:R-:W-:-:S02]  /*0b40*/  @UP2 ULDC UR23, c[0x0][0x210] ;  /* 0x0000840000172ab9 */ /* 0x000fc40000000800 */
[----:B------:R-:W-:Y:S01]  /*0b50*/  USEL UR22, UR22, URZ, !UP3 ;  /* 0x0000003f16167287 */ /* 0x000fe2000d800000 */
[----:B-1----:R-:W-:Y:S01]  /*0b60*/  IMAD.WIDE.U32 R10, R10, c[0x0][0x1f0], R4 ;  /* 0x00007c000a0a7a25 */ /* 0x002fe200078e0004 */
[----:B------:R-:W-:Y:S02]  /*0b70*/  @!UP2 UMOV UR23, 0x1 ;  /* 0x000000010017a882 */ /* 0x000fe40000000000 */
[----:B------:R-:W-:Y:S02]  /*0b80*/  UIMAD UR15, UR15, UR23, URZ ;  /* 0x000000170f0f72a4 */ /* 0x000fe4000f8e023f */
[----:B------:R-:W-:Y:S02]  /*0b90*/  UIMAD UR16, UR12, UR16, UR22 ;  /* 0x000000100c1072a4 */ /* 0x000fe4000f8e0216 */
[----:B------:R-:W-:Y:S02]  /*0ba0*/  @!UP3 UMOV UR26, URZ ;  /* 0x0000003f001abc82 */ /* 0x000fe40008000000 */
[----:B------:R-:W-:-:S02]  /*0bb0*/  @UP3 UMOV UR26, UR20 ;  /* 0x00000014001a3c82 */ /* 0x000fc40008000000 */
[----:B------:R-:W-:Y:S02]  /*0bc0*/  UIMAD UR4, UR12, UR5, UR4 ;  /* 0x000000050c0472a4 */ /* 0x000fe4000f8e0204 */
[----:B------:R-:W-:Y:S02]  /*0bd0*/  @!UP3 UMOV UR27, URZ ;  /* 0x0000003f001bbc82 */ /* 0x000fe40008000000 */
[----:B------:R-:W-:Y:S02]  /*0be0*/  USHF.R.S32.HI UR6, URZ, 0x1f, UR15 ;  /* 0x0000001f3f067899 */ /* 0x000fe4000801140f */
        /* <DEDUP_REMOVED lines=19> */
.L_x_559:
[----:B------:R-:W-:Y:S05]  /*0d20*/  BSYNC B0 ;  /* 0x0000000000007941 */ /* 0x000fea0003800000 */
.L_x_558:
        /* <DEDUP_REMOVED lines=20> */
.L_x_561:
[----:B------:R-:W-:Y:S05]  /*0e70*/  BSYNC B0 ;  /* 0x0000000000007941 */ /* 0x000fea0003800000 */
.L_x_560:
        /* <DEDUP_REMOVED lines=20> */
.L_x_563:
[----:B------:R-:W-:Y:S05]  /*0fc0*/  BSYNC B0 ;  /* 0x0000000000007941 */ /* 0x000fea0003800000 */
.L_x_562:
        /* <DEDUP_REMOVED lines=19> */
.L_x_565:
[----:B------:R-:W-:Y:S05]  /*1100*/  BSYNC B0 ;  /* 0x0000000000007941 */ /* 0x000fea0003800000 */
.L_x_564:
        /* <DEDUP_REMOVED lines=35> */
.L_x_557:
[----:B------:R-:W-:Y:S01]  /*1340*/  UISETP.NE.AND UP0, UPT, UR11, -0x1, UPT ;  /* 0xffffffff0b00788c */ /* 0x000fe2000bf05270 */
[----:B------:R-:W1:Y:S01]  /*1350*/  LDC.U8 R4, c[0x0][0x2d8] ;  /* 0x0000b600ff047b82 */ /* 0x000e620000000000 */
        /* <DEDUP_REMOVED lines=8> */
[----:B------:R-:W-:Y:S02]  /*13e0*/  @!UP0 UIMAD UR25, UR25, UR6, URZ ;  /* 0x00000006191982a4 */ /* 0x000fe4000f8e023f */
[----:B------:R-:W-:-:S02]  /*13f0*/  ULDC.64 UR4, c[0x0][0x198] ;  /* 0x0000660000047ab9 */ /* 0x000fc40000000a00 */
[----:B------:R-:W-:Y:S02]  /*1400*/  @!UP0 UIMAD.WIDE.U32 UR28, UR13, UR6, URZ ;  /* 0x000000060d1c82a5 */ /* 0x000fe4000f8e003f */
[----:B------:R-:W-:Y:S02]  /*1410*/  @UP1 UIMAD.WIDE.U32 UR32, UR26, UR4, URZ ;  /* 0x000000041a2012a5 */ /* 0x000fe4000f8e003f */
[----:B------:R-:W-:Y:S02]  /*1420*/  @!UP0 UIMAD UR25, UR13, UR7, UR25 ;  /* 0x000000070d1982a4 */ /* 0x000fe4000f8e0219 */
[----:B------:R-:W-:Y:S02]  /*1430*/  @UP1 UIMAD UR7, UR26, UR5, UR33 ;  /* 0x000000051a0712a4 */ /* 0x000fe4000f8e0221 */
[----:B------:R-:W-:Y:S02]  /*1440*/  @UP0 UMOV UR6, UR30 ;  /* 0x0000001e00060c82 */ /* 0x000fe40008000000 */
[----:B------:R-:W-:-:S02]  /*1450*/  @!UP0 UIADD3 UR20, UR29, UR25, URZ ;  /* 0x000000191d148290 */ /* 0x000fc4000fffe03f */
        /* <DEDUP_REMOVED lines=15> */
.L_x_566:
        /* <DEDUP_REMOVED lines=44> */
.L_x_567:
[CC--:B------:R-:W-:Y:S01]  /*1810*/  LEA.HI R7, R3.reuse, R92.reuse, RZ, 0x3 ;  /* 0x0000005c03077211 */ /* 0x0c0fe200078f18ff */
[----:B------:R-:W1:Y:S01]  /*1820*/  S2R R16, SR_CTAID.Z ;  /* 0x0000000000107919 */ /* 0x000e620000002700 */
[----:B------:R-:W-:Y:S01]  /*1830*/  LEA.HI R5, R3, R92, RZ, 0x4 ;  /* 0x0000005c03057211 */ /* 0x000fe200078f20ff */
[----:B------:R-:W-:Y:S01]  /*1840*/  IMAD.U32 R19, RZ, RZ, UR14 ;  /* 0x0000000eff137e24 */ /* 0x000fe2000f8e00ff */
[----:B------:R-:W-:Y:S01]  /*1850*/  SHF.R.S32.HI R14, RZ, 0x3, R7 ;  /* 0x00000003ff0e7819 */ /* 0x000fe20000011407 */
[----:B------:R-:W-:Y:S01]  /*1860*/  BSSY B0, `(.L_x_568) ;  /* 0x0000066000007945 */ /* 0x000fe20003800000 */
[----:B------:R-:W-:Y:S02]  /*1870*/  LOP3.LUT R7, R7, 0xfffffff8, RZ, 0xc0, !PT ;  /* 0xfffffff807077812 */ /* 0x000fe400078ec0ff */
[----:B------:R-:W-:Y:S01]  /*1880*/  SHF.R.S32.HI R8, RZ, 0x4, R5 ;  /* 0x00000004ff087819 */ /* 0x000fe20000011405 */
[----:B------:R-:W-:Y:S01]  /*1890*/  IMAD.SHL.U32 R197, R14, 0x40, RZ ;  /* 0x000000400ec57824 */ /* 0x000fe200078e00ff */
[----:B------:R-:W-:Y:S01]  /*18a0*/  SHF.R.S32.HI R15, RZ, 0x1f, R14 ;  /* 0x0000001fff0f7819 */ /* 0x000fe2000001140e */
[----:B------:R-:W-:Y:S01]  /*18b0*/  IMAD.IADD R2, R92, 0x1, -R7 ;  /* 0x000000015c027824 */ /* 0x000fe200078e0a07 */
[----:B------:R-:W-:-:S02]  /*18c0*/  LEA.HI R193, R5, R8, RZ, 0x1 ;  /* 0x0000000805c17211 */ /* 0x000fc400078f08ff */
[----:B------:R-:W-:Y:S01]  /*18d0*/  LOP3.LUT R197, R197, 0x1c0, RZ, 0xc0, !PT ;  /* 0x000001c0c5c57812 */ /* 0x000fe200078ec0ff */
[----:B------:R-:W-:Y:S01]  /*18e0*/  IMAD.SHL.U32 R206, R2, 0x8, RZ ;  /* 0x0000000802ce7824 */ /* 0x000fe200078e00ff */
[----:B------:R-:W-:Y:S01]  /*18f0*/  LOP3.LUT R5, R5, 0xfffffff0, RZ, 0xc0, !PT ;  /* 0xfffffff005057812 */ /* 0x000fe200078ec0ff */
[----:B------:R-:W-:Y:S01]  /*1900*/  IMAD R9, R15, c[0x0][0x198], RZ ;  /* 0x000066000f097a24 */ /* 0x000fe200078e02ff */
[----:B------:R-:W-:Y:S01]  /*1910*/  LOP3.LUT R193, R193, 0xfffffffe, RZ, 0xc0, !PT ;  /* 0xfffffffec1c17812 */ /* 0x000fe200078ec0ff */
[----:B------:R-:W-:Y:S01]  /*1920*/  IMAD.WIDE R18, R19, 0x40, R14 ;  /* 0x0000004013127825 */ /* 0x000fe200078e020e */
[--C-:B------:R-:W-:Y:S02]  /*1930*/  LOP3.LUT R0, R197, 0x38, R206.reuse, 0xf8, !PT ;  /* 0x00000038c5007812 */ /* 0x100fe400078ef8ce */
[----:B------:R-:W-:Y:S01]  /*1940*/  SHF.R.U32.HI R197, RZ, 0x3, R197 ;  /* 0x00000003ffc57819 */ /* 0x000fe200000116c5 */
[----:B------:R-:W-:Y:S01]  /*1950*/  IMAD.IADD R5, R92, 0x1, -R5 ;  /* 0x000000015c057824 */ /* 0x000fe200078e0a05 */
[--C-:B------:R-:W-:Y:S01]  /*1960*/  SHF.R.S32.HI R207, RZ, 0x1f, R206.reuse ;  /* 0x0000001fffcf7819 */ /* 0x100fe200000114ce */
[----:B------:R-:W-:Y:S01]  /*1970*/  IMAD.IADD R193, R8, 0x1, -R193 ;  /* 0x0000000108c17824 */ /* 0x000fe200078e0ac1 */
[----:B------:R-:W-:Y:S01]  /*1980*/  LOP3.LUT R197, R0, R197, RZ, 0x3c, !PT ;  /* 0x000000c500c57212 */ /* 0x000fe200078e3cff */
[C---:B------:R-:W-:Y:S01]  /*1990*/  IMAD R9, R14.reuse, c[0x0][0x19c], R9 ;  /* 0x000067000e097a24 */ /* 0x040fe200078e0209 */
[----:B------:R-:W-:Y:S01]  /*19a0*/  SHF.R.S32.HI R0, RZ, 0x1f, R5 ;  /* 0x0000001fff007819 */ /* 0x000fe20000011405 */
[----:B------:R-:W-:Y:S01]  /*19b0*/  IMAD.WIDE.U32 R20, R14, c[0x0][0x198], R206 ;  /* 0x000066000e147a25 */ /* 0x000fe200078e00ce */
[----:B------:R-:W-:-:S02]  /*19c0*/  LEA.HI R8, R3, R92, RZ, 0x6 ;  /* 0x0000005c03087211 */ /* 0x000fc400078f30ff */
[----:B------:R-:W-:Y:S01]  /*19d0*/  LEA.HI R3, R0, R5, RZ, 0x3 ;  /* 0x0000000500037211 */ /* 0x000fe200078f18ff */
[----:B------:R-:W-:Y:S01]  /*19e0*/  IMAD.SHL.U32 R7, R193, 0x8, RZ ;  /* 0x00000008c1077824 */ /* 0x000fe200078e00ff */
[----:B------:R-:W-:Y:S01]  /*19f0*/  IADD3 R12, P0, R206, UR6, RZ ;  /* 0x00000006ce0c7c10 */ /* 0x000fe2000ff1e0ff */
[----:B------:R-:W-:Y:S01]  /*1a00*/  IMAD.SHL.U32 R8, R8, 0x8, RZ ;  /* 0x0000000808087824 */ /* 0x000fe200078e00ff */
[C---:B------:R-:W-:Y:S01]  /*1a10*/  LOP3.LUT R0, R3.reuse, 0xfffffff8, RZ, 0xc0, !PT ;  /* 0xfffffff803007812 */ /* 0x040fe200078ec0ff */
[----:B------:R-:W-:Y:S01]  /*1a20*/  IMAD.SHL.U32 R3, R3, 0x40, RZ ;  /* 0x0000004003037824 */ /* 0x000fe200078e00ff */
[----:B------:R-:W-:Y:S02]  /*1a30*/  IADD3.X R13, R207, UR20, RZ, P0, !PT ;  /* 0x00000014cf0d7c10 */ /* 0x000fe400087fe4ff */
[----:B------:R-:W-:Y:S01]  /*1a40*/  LOP3.LUT R197, R197, 0xfffffe00, R8, 0xf8, !PT ;  /* 0xfffffe00c5c57812 */ /* 0x000fe200078ef808 */
[----:B------:R-:W-:Y:S01]  /*1a50*/  IMAD.IADD R0, R5, 0x1, -R0 ;  /* 0x0000000105007824 */ /* 0x000fe200078e0a00 */
[----:B------:R-:W-:Y:S01]  /*1a60*/  IADD3 R198, P1, R20, UR26, RZ ;  /* 0x0000001a14c67c10 */ /* 0x000fe2000ff3e0ff */
[----:B-1----:R-:W-:Y:S01]  /*1a70*/  IMAD.WIDE.U32 R16, R16, c[0x0][0x1a8], R12 ;  /* 0x00006a0010107a25 */ /* 0x002fe200078e000c */
[----:B------:R-:W-:-:S02]  /*1a80*/  SHF.R.S32.HI R223, RZ, 0x1f, R220 ;  /* 0x0000001fffdf7819 */ /* 0x000fc400000114dc */
[----:B------:R-:W-:Y:S01]  /*1a90*/  IADD3.X R199, R21, UR7, R9, P1, !PT ;  /* 0x0000000715c77c10 */ /* 0x000fe20008ffe409 */
[----:B------:R-:W-:Y:S01]  /*1aa0*/  IMAD R5, R15, c[0x0][0x1a0], RZ ;  /* 0x000068000f057a24 */ /* 0x000fe200078e02ff */
[----:B------:R-:W-:Y:S01]  /*1ab0*/  LOP3.LUT P3, RZ, R0, 0x4, RZ, 0xc0, !PT ;  /* 0x0000000400ff7812 */ /* 0x000fe2000786c0ff */
[----:B------:R-:W-:Y:S01]  /*1ac0*/  IMAD.WIDE.U32 R12, R14, c[0x0][0x1a0], R206 ;  /* 0x000068000e0c7a25 */ /* 0x000fe200078e00ce */
[----:B------:R-:W-:Y:S02]  /*1ad0*/  LOP3.LUT P2, RZ, R0, 0x2, RZ, 0xc0, !PT ;  /* 0x0000000200ff7812 */ /* 0x000fe4000784c0ff */
[----:B------:R-:W-:Y:S01]  /*1ae0*/  SHF.R.S32.HI R95, RZ, 0x5, R95 ;  /* 0x00000005ff5f7819 */ /* 0x000fe2000001145f */
[----:B------:R-:W-:Y:S01]  /*1af0*/  IMAD R5, R14, c[0x0][0x1a4], R5 ;  /* 0x000069000e057a24 */ /* 0x000fe200078e0205 */
[----:B------:R-:W-:Y:S01]  /*1b00*/  IADD3 R8, P0, R12, UR28, RZ ;  /* 0x0000001c0c087c10 */ /* 0x000fe2000ff1e0ff */
[----:B------:R-:W-:Y:S01]  /*1b10*/  IMAD.SHL.U32 R0, R0, 0x40, RZ ;  /* 0x0000004000007824 */ /* 0x000fe200078e00ff */
[----:B------:R-:W-:Y:S01]  /*1b20*/  IADD3 R196, R206, 0x40, RZ ;  /* 0x00000040cec47810 */ /* 0x000fe20007ffe0ff */
[----:B------:R-:W-:Y:S01]  /*1b30*/  IMAD R201, R223, c[0x0][0x1b0], RZ ;  /* 0x00006c00dfc97a24 */ /* 0x000fe200078e02ff */
[----:B------:R-:W-:Y:S01]  /*1b40*/  IADD3.X R9, R13, UR5, R5, P0, !PT ;  /* 0x000000050d097c10 */ /* 0x000fe200087fe405 */
[----:B------:R-:W-:Y:S01]  /*1b50*/  ULDC.64 UR4, c[0x0][0x1a8] ;  /* 0x00006a0000047ab9 */ /* 0x000fe20000000a00 */
[----:B------:R-:W-:Y:S01]  /*1b60*/  LOP3.LUT R0, R0, 0x1c0, RZ, 0xc0, !PT ;  /* 0x000001c000007812 */ /* 0x000fe200078ec0ff */
[----:B------:R-:W-:Y:S01]  /*1b70*/  UIMAD UR24, UR24, UR4, URZ ;  /* 0x00000004181872a4 */ /* 0x000fe2000f8e023f */
[----:B------:R-:W-:Y:S01]  /*1b80*/  IMAD R223, R223, c[0x0][0x1b8], RZ ;  /* 0x00006e00dfdf7a24 */ /* 0x000fe200078e02ff */
[----:B------:R-:W-:Y:S01]  /*1b90*/  UIADD3 UR4, -UR15, UR17, URZ ;  /* 0x000000110f047290 */ /* 0x000fe2000fffe13f */
[----:B------:R-:W-:Y:S01]  /*1ba0*/  LOP3.LUT R5, R0, 0x8, R7, 0xf8, !PT ;  /* 0x0000000800057812 */ /* 0x000fe200078ef807 */
[----:B------:R-:W-:Y:S01]  /*1bb0*/  UIMAD UR5, UR12, UR5, UR24 ;  /* 0x000000050c0572a4 */ /* 0x000fe2000f8e0218 */
[----:B------:R-:W-:Y:S01]  /*1bc0*/  SHF.R.U32.HI R0, RZ, 0x3, R0 ;  /* 0x00000003ff007819 */ /* 0x000fe20000011600 */
[----:B------:R-:W-:Y:S01]  /*1bd0*/  IMAD R201, R220, c[0x0][0x1b4], R201 ;  /* 0x00006d00dcc97a24 */ /* 0x000fe200078e02c9 */
[----:B------:R-:W-:Y:S01]  /*1be0*/  IADD3 R195, R206, 0x80, RZ ;  /* 0x00000080cec37810 */ /* 0x000fe20007ffe0ff */
[----:B------:R-:W-:Y:S01]  /*1bf0*/  IMAD R223, R220, c[0x0][0x1bc], R223 ;  /* 0x00006f00dcdf7a24 */ /* 0x000fe200078e02df */
[----:B------:R-:W-:Y:S01]  /*1c00*/  ISETP.GE.AND P0, PT, R14, UR4, PT ;  /* 0x000000040e007c0c */ /* 0x000fe2000bf06270 */
[----:B------:R-:W-:Y:S01]  /*1c10*/  IMAD.WIDE.U32 R198, R220, c[0x0][0x1b0], R198 ;  /* 0x00006c00dcc67a25 */ /* 0x000fe200078e00c6 */
[----:B------:R-:W-:-:S02]  /*1c20*/  LOP3.LUT R0, R5, R0, RZ, 0x3c, !PT ;  /* 0x0000000005007212 */ /* 0x000fc400078e3cff */
[----:B------:R-:W-:Y:S01]  /*1c30*/  IADD3 R13, R17, UR5, RZ ;  /* 0x00000005110d7c10 */ /* 0x000fe2000fffe0ff */
[----:B------:R-:W-:Y:S01]  /*1c40*/  IMAD.MOV.U32 R7, RZ, RZ, 0x10 ;  /* 0x00000010ff077424 */ /* 0x000fe200078e00ff */
[----:B------:R-:W-:Y:S01]  /*1c50*/  LOP3.LUT R0, R0, 0xfffffe00, R3, 0xf8, !PT ;  /* 0xfffffe0000007812 */ /* 0x000fe200078ef803 */
[----:B------:R-:W-:Y:S02]  /*1c60*/  IMAD.MOV.U32 R5, RZ, RZ, 0x20 ;  /* 0x00000020ff057424 */ /* 0x000fe400078e00ff */
[----:B------:R-:W-:Y:S01]  /*1c70*/  IMAD.WIDE.U32 R220, R220, c[0x0][0x1b8], R8 ;  /* 0x00006e00dcdc7a25 */ /* 0x000fe200078e0008 */
[----:B------:R-:W-:Y:S02]  /*1c80*/  SEL R7, R7, 0xfffffff0, !P2 ;  /* 0xfffffff007077807 */ /* 0x000fe40005000000 */
[----:B------:R-:W-:Y:S01]  /*1c90*/  SEL R5, R5, 0xffffffe0, !P3 ;  /* 0xffffffe005057807 */ /* 0x000fe20005800000 */
[----:B------:R-:W-:Y:S02]  /*1ca0*/  IMAD.SHL.U32 R197, R197, 0x2, RZ ;  /* 0x00000002c5c57824 */ /* 0x000fe400078e00ff */
[----:B------:R-:W-:-:S02]  /*1cb0*/  IMAD.IADD R201, R199, 0x1, R201 ;  /* 0x00000001c7c97824 */ /* 0x000fc400078e02c9 */
[----:B------:R-:W-:Y:S01]  /*1cc0*/  IMAD.IADD R223, R221, 0x1, R223 ;  /* 0x00000001dddf7824 */ /* 0x000fe200078e02df */
[----:B------:R-:W-:Y:S05]  /*1cd0*/  @P0 BRA `(.L_x_569) ;  /* 0x000001e000000947 */ /* 0x000fea0003800000 */
[----:B------:R-:W-:Y:S01]  /*1ce0*/  ISETP.GE.AND P4, PT, R206, c[0x0][0x220], PT ;  /* 0x00008800ce007a0c */ /* 0x000fe20003f86270 */
[----:B------:R-:W-:Y:S01]  /*1cf0*/  IMAD R3, R19, c[0x0][0x190], RZ ;  /* 0x0000640013037a24 */ /* 0x000fe200078e02ff */
[----:B------:R-:W-:Y:S01]  /*1d00*/  ISETP.GE.AND P3, PT, R196, c[0x0][0x220], PT ;  /* 0x00008800c4007a0c */ /* 0x000fe20003f66270 */
[----:B------:R-:W-:Y:S01]  /*1d10*/  IMAD.MOV.U32 R12, RZ, RZ, R16 ;  /* 0x000000ffff0c7224 */ /* 0x000fe200078e0010 */
[----:B------:R-:W-:Y:S01]  /*1d20*/  ISETP.GE.AND P2, PT, R195, c[0x0][0x220], PT ;  /* 0x00008800c3007a0c */ /* 0x000fe20003f46270 */
[C---:B------:R-:W-:Y:S02]  /*1d30*/  IMAD R3, R18.reuse, c[0x0][0x194], R3 ;  /* 0x0000650012037a24 */ /* 0x040fe400078e0203 */
        /* <DEDUP_REMOVED lines=24> */
.L_x_569:
[----:B------:R-:W-:Y:S05]  /*1ec0*/  BSYNC B0 ;  /* 0x0000000000007941 */ /* 0x000fea0003800000 */
.L_x_568:
        /* <DEDUP_REMOVED lines=37> */
.L_x_571:
[----:B------:R-:W-:Y:S05]  /*2120*/  BSYNC B0 ;  /* 0x0000000000007941 */ /* 0x000fea0003800000 */
.L_x_570:
[----:B-1----:R-:W-:Y:S01]  /*2130*/  IADD3 R9, R14, 0x20, RZ ;  /* 0x000000200e097810 */ /* 0x002fe20007ffe0ff */
[----:B------:R-:W-:Y:S03]  /*2140*/  BSSY B0, `(.L_x_572) ;  /* 0x0000024000007945 */ /* 0x000fe60003800000 */
[----:B------:R-:W-:-:S13]  /*2150*/  ISETP.GE.AND P0, PT, R9, UR4, PT ;  /* 0x0000000409007c0c */ /* 0x000fda000bf06270 */
        /* <DEDUP_REMOVED lines=34> */
.L_x_573:
[----:B------:R-:W-:Y:S05]  /*2380*/  BSYNC B0 ;  /* 0x0000000000007941 */ /* 0x000fea0003800000 */
.L_x_572:
        /* <DEDUP_REMOVED lines=40> */
.L_x_575:
[----:B------:R-:W-:Y:S05]  /*2610*/  BSYNC B0 ;  /* 0x0000000000007941 */ /* 0x000fea0003800000 */
.L_x_574:
[----:B------:R-:W-:Y:S01]  /*2620*/  UIADD3 UR21, UR8, -0x1, URZ ;  /* 0xffffffff08157890 */ /* 0x000fe2000fffe03f */
[----:B------:R-:W-:Y:S01]  /*2630*/  MOV R200, R198 ;  /* 0x000000c600c87202 */ /* 0x000fe20000000f00 */
[----:B------:R-:W-:Y:S01]  /*2640*/  IMAD.U32 R3, RZ, RZ, UR25 ;  /* 0x00000019ff037e24 */ /* 0x000fe2000f8e00ff */
[----:B------:R-:W-:Y:S01]  /*2650*/  BSSY B0, `(.L_x_576) ;  /* 0x0000022000007945 */ /* 0x000fe20003800000 */
[----:B------:R-:W-:Y:S02]  /*2660*/  UIMAD UR26, UR21, -0x40, UR16 ;  /* 0xffffffc0151a78a4 */ /* 0x000fe4000f8e0210 */
[----:B------:R-:W-:Y:S01]  /*2670*/  USHF.R.S32.HI UR20, URZ, 0x1f, UR21 ;  /* 0x0000001f3f147899 */ /* 0x000fe20008011415 */
[----:B--2---:R-:W-:Y:S01]  /*2680*/  IMAD.WIDE.U32 R18, R3, UR21, R200 ;  /* 0x0000001503127c25 */ /* 0x004fe2000f8e00c8 */
        /* <DEDUP_REMOVED lines=30> */
.L_x_577:
[----:B------:R-:W-:Y:S05]  /*2870*/  BSYNC B0 ;  /* 0x0000000000007941 */ /* 0x000fea0003800000 */
.L_x_576:
        /* <DEDUP_REMOVED lines=8> */
[----:B--2---:R-:W-:Y:S02]  /*2900*/  IADD3 R13, P1, R18, UR7, RZ ;  /* 0x00000007120d7c10 */ /* 0x004fe4000ff3e0ff */
        /* <DEDUP_REMOVED lines=24> */
.L_x_579:
[----:B------:R-:W-:Y:S05]  /*2a90*/  BSYNC B0 ;  /* 0x0000000000007941 */ /* 0x000fea0003800000 */
.L_x_578:
[----:B------:R-:W-:Y:S01]  /*2aa0*/  ISETP.GE.AND P0, PT, R9, UR26, PT ;  /* 0x0000001a09007c0c */ /* 0x000fe2000bf06270 */
[----:B------:R-:W-:-:S12]  /*2ab0*/  BSSY B0, `(.L_x_580) ;  /* 0x000001f000007945 */ /* 0x000fd80003800000 */
[----:B------:R-:W-:Y:S05]  /*2ac0*/  @P0 BRA `(.L_x_581) ;  /* 0x000001d000000947 */ /* 0x000fea0003800000 */
[----:B------:R-:W-:Y:S01]  /*2ad0*/  ISETP.GE.AND P3, PT, R206, c[0x0][0x220], PT ;  /* 0x00008800ce007a0c */ /* 0x000fe20003f66270 */
[----:B--2---:R-:W-:Y:S01]  /*2ae0*/  IMAD.MOV.U32 R12, RZ, RZ, c[0x0][0x198] ;  /* 0x00006600ff0c7624 */ /* 0x004fe200078e00ff */
[----:B------:R-:W-:Y:S01]  /*2af0*/  ISETP.GE.AND P2, PT, R196, c[0x0][0x220], PT ;  /* 0x00008800c4007a0c */ /* 0x000fe20003f46270 */
[----:B-1----:R-:W-:-:S03]  /*2b00*/  IMAD.MOV.U32 R17, RZ, RZ, c[0x0][0x19c] ;  /* 0x00006700ff117624 */ /* 0x002fc600078e00ff */
        /* <DEDUP_REMOVED lines=25> */
.L_x_581:
[----:B------:R-:W-:Y:S05]  /*2ca0*/  BSYNC B0 ;  /* 0x0000000000007941 */ /* 0x000fea0003800000 */
.L_x_580:
[----:B------:R-:W-:Y:S01]  /*2cb0*/  ISETP.GE.AND P0, PT, R8, UR26, PT ;  /* 0x0000001a08007c0c */ /* 0x000fe2000bf06270 */
[----:B------:R-:W-:Y:S01]  /*2cc0*/  ULDC.64 UR4, c[0x0][0x1a0] ;  /* 0x0000680000047ab9 */ /* 0x000fe20000000a00 */
[----:B------:R-:W-:Y:S01]  /*2cd0*/  BSSY B0, `(.L_x_582) ;  /* 0x0000023000007945 */ /* 0x000fe20003800000 */
[----:B------:R-:W-:Y:S02]  /*2ce0*/  USHF.L.U64.HI UR12, UR4, UR12, UR5 ;  /* 0x0000000c040c7299 */ /* 0x000fe40008010205 */
[----:B------:R-:W-:-:S08]  /*2cf0*/  USHF.L.U32 UR13, UR4, 0x6, URZ ;  /* 0x00000006040d7899 */ /* 0x000fd0000800063f */
[----:B------:R-:W-:Y:S05]  /*2d00*/  @P0 BRA `(.L_x_583) ;  /* 0x000001f000000947 */ /* 0x000fea0003800000 */
[----:B------:R-:W-:Y:S01]  /*2d10*/  ISETP.GE.AND P3, PT, R206, c[0x0][0x220], PT ;  /* 0x00008800ce007a0c */ /* 0x000fe20003f66270 */
[----:B--2---:R-:W-:Y:S01]  /*2d20*/  IMAD.MOV.U32 R12, RZ, RZ, c[0x0][0x198] ;  /* 0x00006600ff0c7624 */ /* 0x004fe200078e00ff */
        /* <DEDUP_REMOVED lines=9> */
[C---:B-1----:R-:W-:Y:S02]  /*2dc0*/  @!P2 LEA R16, P1, R20.reuse, c[0x0][0x168], 0x1 ;  /* 0x00005a001410aa11 */ /* 0x042fe400078208ff */
        /* <DEDUP_REMOVED lines=19> */
.L_x_583:
[----:B------:R-:W-:Y:S05]  /*2f00*/  BSYNC B0 ;  /* 0x0000000000007941 */ /* 0x000fea0003800000 */
.L_x_582:
[----:B------:R-:W0:Y:S01]  /*2f10*/  LDGDEPBAR ;  /* 0x00000000000079af */ /* 0x000e220000000000 */
[----:B------:R-:W-:Y:S01]  /*2f20*/  ISETP.GE.AND P0, PT, R14, UR26, PT ;  /* 0x0000001a0e007c0c */ /* 0x000fe2000bf06270 */
[----:B------:R-:W-:Y:S01]  /*2f30*/  UIMAD UR5, UR12, UR21, URZ ;  /* 0x000000150c0572a4 */ /* 0x000fe2000f8e023f */
[----:B-12---:R-:W-:Y:S01]  /*2f40*/  IMAD.U32 R17, RZ, RZ, UR21 ;  /* 0x00000015ff117e24 */ /* 0x006fe2000f8e00ff */
[----:B------:R-:W-:Y:S01]  /*2f50*/  SHF.R.S32.HI R12, RZ, 0x1f, R11 ;  /* 0x0000001fff0c7819 */ /* 0x000fe2000001140b */
[----:B------:R-:W-:Y:S01]  /*2f60*/  IMAD.MOV.U32 R222, RZ, RZ, R220 ;  /* 0x000000ffffde7224 */ /* 0x000fe200078e00dc */
[----:B------:R-:W-:Y:S01]  /*2f70*/  UIMAD UR20, UR20, UR13, UR5 ;  /* 0x0000000d141472a4 */ /* 0x000fe2000f8e0205 */
[----:B------:R-:W-:Y:S01]  /*2f80*/  IMAD.U32 R212, RZ, RZ, UR14 ;  /* 0x0000000effd47e24 */ /* 0x000fe2000f8e00ff */
[----:B------:R-:W-:Y:S01]  /*2f90*/  LEA.HI R93, R12, R11, RZ, 0x2 ;  /* 0x0000000b0c5d7211 */ /* 0x000fe200078f10ff */
[----:B------:R-:W-:Y:S01]  /*2fa0*/  IMAD.WIDE.U32 R16, R17, UR13, R222 ;  /* 0x0000000d11107c25 */ /* 0x000fe2000f8e00de */
[----:B------:R-:W-:Y:S01]  /*2fb0*/  UIADD3 UR5, UR22, -0x4ab325aa, URZ ;  /* 0xb54cda5616057890 */ /* 0x000fe2000fffe03f */
[----:B------:R-:W-:Y:S01]  /*2fc0*/  BSSY B0, `(.L_x_584) ;  /* 0x0000023000007945 */ /* 0x000fe20003800000 */
[----:B------:R-:W-:Y:S01]  /*2fd0*/  SHF.R.S32.HI R93, RZ, 0x2, R93 ;  /* 0x00000002ff5d7819 */ /* 0x000fe2000001145d */
[----:B------:R-:W-:Y:S01]  /*2fe0*/  IMAD R212, R212, 0x4, R95 ;  /* 0x00000004d4d47824 */ /* 0x000fe200078e025f */
[----:B------:R-:W-:Y:S01]  /*2ff0*/  IADD3 R19, R17, UR20, RZ ;  /* 0x0000001411137c10 */ /* 0x000fe2000fffe0ff */
        /* <DEDUP_REMOVED lines=31> */
.L_x_585:
[----:B------:R-:W-:Y:S05]  /*31f0*/  BSYNC B0 ;  /* 0x0000000000007941 */ /* 0x000fea0003800000 */
.L_x_584:
        /* <DEDUP_REMOVED lines=36> */
.L_x_587:
[----:B------:R-:W-:Y:S05]  /*3440*/  BSYNC B0 ;  /* 0x0000000000007941 */ /* 0x000fea0003800000 */
.L_x_586:
        /* <DEDUP_REMOVED lines=9> */
[----:B--2---:R-:W-:-:S03]  /*34e0*/  IMAD.MOV.U32 R12, RZ, RZ, c[0x0][0x1a4] ;  /* 0x00006900ff0c7624 */ /* 0x004fc600078e00ff */
        /* <DEDUP_REMOVED lines=25> */
.L_x_589:
[----:B------:R-:W-:Y:S05]  /*3680*/  BSYNC B0 ;  /* 0x0000000000007941 */ /* 0x000fea0003800000 */
.L_x_588:
[----:B------:R-:W-:Y:S01]  /*3690*/  ISETP.GE.AND P0, PT, R8, UR26, PT ;  /* 0x0000001a08007c0c */ /* 0x000fe2000bf06270 */
[----:B------:R-:W-:Y:S01]  /*36a0*/  UIADD3 UR4, UR16, 0x1, -UR17 ;  /* 0x0000000110047890 */ /* 0x000fe2000fffe811 */
[----:B------:R-:W-:Y:S01]  /*36b0*/  BSSY B0, `(.L_x_590) ;  /* 0x0000028000007945 */ /* 0x000fe20003800000 */
[----:B------:R-:W-:Y:S02]  /*36c0*/  ULDC UR27, c[0x0][0x2e8] ;  /* 0x0000ba00001b7ab9 */ /* 0x000fe40000000800 */
[----:B------:R-:W-:Y:S02]  /*36d0*/  ULDC UR26, c[0x0][0x2e4] ;  /* 0x0000b900001a7ab9 */ /* 0x000fe40000000800 */
[----:B------:R-:W-:Y:S02]  /*36e0*/  UIADD3 UR27, UR4, UR27, URZ ;  /* 0x0000001b041b7290 */ /* 0x000fe4000fffe03f */
[----:B------:R-:W-:-:S04]  /*36f0*/  UIADD3 UR26, UR16, -UR26, -UR17 ;  /* 0x8000001a101a7290 */ /* 0x000fc8000fffe811 */
[----:B------:R1:W-:Y:S04]  /*3700*/  @P0 STS.128 [R197+0xd800], RZ ;  /* 0x00d800ffc5000388 */ /* 0x0003e80000000c00 */
[----:B------:R1:W-:Y:S04]  /*3710*/  @P0 STS.128 [R197+0xf800], RZ ;  /* 0x00f800ffc5000388 */ /* 0x0003e80000000c00 */
[----:B------:R1:W-:Y:S01]  /*3720*/  @P0 STS.128 [R197+0x11800], RZ ;  /* 0x011800ffc5000388 */ /* 0x0003e20000000c00 */
[----:B------:R-:W-:Y:S05]  /*3730*/  @P0 BRA `(.L_x_591) ;  /* 0x000001f000000947 */ /* 0x000fea0003800000 */
[----:B------:R-:W-:Y:S01]  /*3740*/  ISETP.GE.AND P3, PT, R206, c[0x0][0x220], PT ;  /* 0x00008800ce007a0c */ /* 0x000fe20003f66270 */
[----:B------:R-:W-:Y:S01]  /*3750*/  IMAD.MOV.U32 R9, RZ, RZ, c[0x0][0x1a0] ;  /* 0x00006800ff097624 */ /* 0x000fe200078e00ff */
        /* <DEDUP_REMOVED lines=29> */
.L_x_591:
[----:B------:R-:W-:Y:S05]  /*3930*/  BSYNC B0 ;  /* 0x0000000000007941 */ /* 0x000fea0003800000 */
.L_x_590:
[C---:B------:R-:W-:Y:S01]  /*3940*/  IMAD.SHL.U32 R8, R2.reuse, 0x40, RZ ;  /* 0x0000004002087824 */ /* 0x040fe200078e00ff */
[----:B------:R-:W-:Y:S01]  /*3950*/  R2P PR, R2, 0x6 ;  /* 0x0000000602007804 */ /* 0x000fe20000000000 */
[----:B------:R-:W-:Y:S01]  /*3960*/  IMAD.SHL.U32 R14, R14, 0x8, RZ ;  /* 0x000000080e0e7824 */ /* 0x000fe200078e00ff */
[----:B------:R-:W0:Y:S01]  /*3970*/  LDGDEPBAR ;  /* 0x00000000000079af */ /* 0x000e220000000000 */
[----:B------:R-:W-:Y:S01]  /*3980*/  IMAD R194, R95, 0x400, R0 ;  /* 0x000004005fc27824 */ /* 0x000fe200078e0200 */
[----:B------:R-:W-:Y:S01]  /*3990*/  LOP3.LUT R9, R8, 0x1c0, RZ, 0xc0, !PT ;  /* 0x000001c008097812 */ /* 0x000fe200078ec0ff */
[----:B------:R-:W-:Y:S01]  /*39a0*/  IMAD.SHL.U32 R208, R92, 0x2, RZ ;  /* 0x000000025cd07824 */ /* 0x000fe200078e00ff */
[----:B------:R-:W-:Y:S01]  /*39b0*/  UISETP.GT.AND UP0, UPT, UR21, UR9, UPT ;  /* 0x000000091500728c */ /* 0x000fe2000bf04270 */
[----:B------:R-:W-:Y:S01]  /*39c0*/  IMAD.SHL.U32 R194, R194, 0x2, RZ ;  /* 0x00000002c2c27824 */ /* 0x000fe200078e00ff */
[----:B------:R-:W-:Y:S01]  /*39d0*/  LOP3.LUT R8, R9, 0x8, R14, 0xf8, !PT ;  /* 0x0000000809087812 */ /* 0x000fe200078ef80e */
[----:B------:R-:W-:Y:S01]  /*39e0*/  UIADD3 UR30, UR23, 0x646e171e, URZ ;  /* 0x646e171e171e7890 */ /* 0x000fe2000fffe03f */
        /* <DEDUP_REMOVED lines=11> */
[----:B------:R-:W-:Y:S04]  /*3aa0*/  LDSM.16.M88.4 R32, [R189] ;  /* 0x00000000bd20783b */ /* 0x000fe80000000200 */
[----:B------:R-:W5:Y:S01]  /*3ab0*/  LDSM.16.M88.4 R24, [R193+0x6000] ;  /* 0x00600000c118783b */ /* 0x000f620000000200 */
[----:B------:R-:W-:-:S02]  /*3ac0*/  IADD3 R2, R193, 0x6000, RZ ;  /* 0x00006000c1027810 */ /* 0x000fc40007ffe0ff */
[----:B------:R-:W-:Y:S01]  /*3ad0*/  IADD3 R191, R193, 0x6020, RZ ;  /* 0x00006020c1bf7810 */ /* 0x000fe20007ffe0ff */
[----:B------:R-:W1:Y:S01]  /*3ae0*/  LDSM.16.M88.4 R64, [R193+0x7800] ;  /* 0x00780000c140783b */ /* 0x000e620000000200 */
[----:B------:R-:W-:Y:S01]  /*3af0*/  @P1 IADD3 R191, R2, -0x20, RZ ;  /* 0xffffffe002bf1810 */ /* 0x000fe20007ffe0ff */
[----:B------:R-:W-:Y:S02]  /*3b00*/  IMAD.MOV.U32 R2, RZ, RZ, 0x40 ;  /* 0x00000040ff027424 */ /* 0x000fe400078e00ff */
[----:B------:R-:W-:Y:S01]  /*3b10*/  LDSM.16.M88.4 R56, [R193+0x6800] ;  /* 0x00680000c138783b */ /* 0x000fe20000000200 */
[C---:B------:R-:W-:Y:S02]  /*3b20*/  IADD3 R183, R191.reuse, 0x800, RZ ;  /* 0x00000800bfb77810 */ /* 0x040fe40007ffe0ff */
[----:B------:R-:W-:Y:S01]  /*3b30*/  SEL R2, R2, 0xffffffc0, !P2 ;  /* 0xffffffc002027807 */ /* 0x000fe20005000000 */
[----:B-1----:R-:W1:Y:S01]  /*3b40*/  LDSM.16.M88.4 R8, [R191] ;  /* 0x00000000bf08783b */ /* 0x002e620000000200 */
[----:B------:R-:W-:-:S02]  /*3b50*/  IADD3 R182, R191, 0x1000, RZ ;  /* 0x00001000bfb67810 */ /* 0x000fc40007ffe0ff */
[----:B------:R-:W-:Y:S01]  /*3b60*/  IADD3 R181, R191, 0x1800, RZ ;  /* 0x00001800bfb57810 */ /* 0x000fe20007ffe0ff */
[----:B------:R-:W2:Y:S01]  /*3b70*/  LDSM.16.M88.4 R48, [R193+0x7000] ;  /* 0x00700000c130783b */ /* 0x000ea20000000200 */
[----:B------:R-:W-:Y:S01]  /*3b80*/  IMAD.IADD R187, R193, 0x1, R2 ;  /* 0x00000001c1bb7824 */ /* 0x000fe200078e0202 */
[----:B------:R-:W-:Y:S01]  /*3b90*/  IADD3 R179, R191, 0x2000, RZ ;  /* 0x00002000bfb37810 */ /* 0x000fe20007ffe0ff */
[----:B------:R-:W-:Y:S01]  /*3ba0*/  IMAD.IADD R180, R2, 0x1, R191 ;  /* 0x0000000102b47824 */ /* 0x000fe200078e02bf */
[----:B------:R-:W-:Y:S01]  /*3bb0*/  LDSM.16.M88.4 R84, [R191+0x1800] ;  /* 0x00180000bf54783b */ /* 0x000fe20000000200 */
[----:B------:R-:W-:Y:S02]  /*3bc0*/  LEA R2, R95, UR15, 0x4 ;  /* 0x0000000f5f027c11 */ /* 0x000fe4000f8e20ff */
[C---:B------:R-:W-:Y:S01]  /*3bd0*/  IADD3 R178, R191.reuse, 0x2800, RZ ;  /* 0x00002800bfb27810 */ /* 0x040fe20007ffe0ff */
[----:B--2---:R-:W2:Y:S01]  /*3be0*/  LDSM.16.M88.4 R12, [R187+0x6000] ;  /* 0x00600000bb0c783b */ /* 0x004ea20000000200 */
[----:B------:R-:W-:Y:S01]  /*3bf0*/  IADD3 R177, R191, 0x3000, RZ ;  /* 0x00003000bfb17810 */ /* 0x000fe20007ffe0ff */
[----:B------:R-:W-:Y:S01]  /*3c00*/  IMAD.IADD R93, R93, 0x1, R2 ;  /* 0x000000015d5d7824 */ /* 0x000fe200078e0202 */
[C---:B------:R-:W-:Y:S01]  /*3c10*/  IADD3 R176, R191.reuse, 0x3800, RZ ;  /* 0x00003800bfb07810 */ /* 0x040fe20007ffe0ff */
[----:B------:R-:W3:Y:S01]  /*3c20*/  LDSM.16.M88.4 R40, [R191+0x800] ;  /* 0x00080000bf28783b */ /* 0x000ee20000000200 */
[----:B------:R-:W-:-:S02]  /*3c30*/  IADD3 R175, R191, 0x4000, RZ ;  /* 0x00004000bfaf7810 */ /* 0x000fc40007ffe0ff */
[C---:B------:R-:W-:Y:S01]  /*3c40*/  IADD3 R203, R93.reuse, 0x8, RZ ;  /* 0x000000085dcb7810 */ /* 0x040fe20007ffe0ff */
[----:B------:R-:W4:Y:S01]  /*3c50*/  LDSM.16.M88.4 R36, [R191+0x1000] ;  /* 0x00100000bf24783b */ /* 0x000f220000000200 */
[----:B------:R-:W-:Y:S02]  /*3c60*/  IADD3 R204, R93, UR27, RZ ;  /* 0x0000001b5dcc7c10 */ /* 0x000fe4000fffe0ff */
[----:B------:R-:W-:Y:S01]  /*3c70*/  IADD3 R202, R203, UR27, RZ ;  /* 0x0000001bcbca7c10 */ /* 0x000fe2000fffe0ff */
[----:B------:R-:W-:Y:S01]  /*3c80*/  LDSM.16.M88.4 R88, [R187+0x7800] ;  /* 0x00780000bb58783b */ /* 0x000fe20000000200 */
[----:B------:R-:W-:Y:S02]  /*3c90*/  IADD3 R205, R93, UR26, RZ ;  /* 0x0000001a5dcd7c10 */ /* 0x000fe4000fffe0ff */
[----:B------:R-:W-:Y:S01]  /*3ca0*/  IMNMX R204, R204, UR16, PT ;  /* 0x00000010cccc7c17 */ /* 0x000fe2000b800200 */
[----:B-----5:R-:W-:Y:S01]  /*3cb0*/  HMMA.16816.F32.BF16 R28, R76, R24, RZ ;  /* 0x000000184c1c723c */ /* 0x020fe200000418ff */
[----:B------:R-:W-:Y:S01]  /*3cc0*/  LDSM.16.M88.4 R20, [R187+0x6800] ;  /* 0x00680000bb14783b */ /* 0x000fe20000000200 */
[----:B------:R-:W-:-:S02]  /*3cd0*/  IADD3 R203, R203, UR26, RZ ;  /* 0x0000001acbcb7c10 */ /* 0x000fc4000fffe0ff */
[----:B------:R-:W-:Y:S01]  /*3ce0*/  IMNMX R202, R202, UR16, PT ;  /* 0x00000010caca7c17 */ /* 0x000fe2000b800200 */
[----:B------:R-:W-:Y:S01]  /*3cf0*/  LDSM.16.M88.4 R16, [R187+0x7000] ;  /* 0x00700000bb10783b */ /* 0x000fe20000000200 */
[----:B------:R-:W-:Y:S02]  /*3d00*/  IMNMX R205, RZ, R205, !PT ;  /* 0x000000cdffcd7217 */ /* 0x000fe40007800200 */
[----:B------:R-:W-:Y:S01]  /*3d10*/  HMMA.16816.F32.BF16 R24, R76, R26, RZ ;  /* 0x0000001a4c18723c */ /* 0x000fe200000418ff */
[----:B------:R-:W-:Y:S01]  /*3d20*/  LDSM.16.M88.4 R72, [R180+0x1800] ;  /* 0x00180000b448783b */ /* 0x000fe20000000200 */
[----:B------:R-:W-:Y:S02]  /*3d30*/  IMNMX R203, RZ, R203, !PT ;  /* 0x000000cbffcb7217 */ /* 0x000fe40007800200 */
[C---:B------:R-:W-:Y:S02]  /*3d40*/  IADD3 R174, R191.reuse, 0x4800, RZ ;  /* 0x00004800bfae7810 */ /* 0x040fe40007ffe0ff */
[----:B------:R-:W-:-:S02]  /*3d50*/  IADD3 R173, R191, 0x5000, RZ ;  /* 0x00005000bfad7810 */ /* 0x000fc40007ffe0ff */
[----:B------:R-:W-:Y:S01]  /*3d60*/  HMMA.16816.F32.BF16 R44, R76, R64, RZ ;  /* 0x000000404c2c723c */ /* 0x000fe200000418ff */
[----:B------:R-:W-:-:S07]  /*3d70*/  IADD3 R172, R191, 0x5800, RZ ;  /* 0x00005800bfac7810 */ /* 0x000fce0007ffe0ff */
[----:B-1----:R-:W-:Y:S08]  /*3d80*/  HMMA.16816.F32.BF16 R28, R68, R8, R28 ;  /* 0x00000008441c723c */ /* 0x002ff0000004181c */
[C---:B------:R-:W-:Y:S08]  /*3d90*/  HMMA.16816.F32.BF16 R60, R76.reuse, R56, RZ ;  /* 0x000000384c3c723c */ /* 0x040ff000000418ff */
[C---:B------:R-:W-:Y:S08]  /*3da0*/  HMMA.16816.F32.BF16 R52, R76.reuse, R48, RZ ;  /* 0x000000304c34723c */ /* 0x040ff000000418ff */
[C---:B------:R-:W-:Y:S08]  /*3db0*/  HMMA.16816.F32.BF16 R56, R76.reuse, R58, RZ ;  /* 0x0000003a4c38723c */ /* 0x040ff000000418ff */
[----:B------:R-:W-:Y:S08]  /*3dc0*/  HMMA.16816.F32.BF16 R48, R76, R50, RZ ;  /* 0x000000324c30723c */ /* 0x000ff000000418ff */
[----:B------:R-:W-:Y:S01]  /*3dd0*/  HMMA.16816.F32.BF16 R24, R68, R10, R24 ;  /* 0x0000000a4418723c */ /* 0x000fe20000041818 */
[----:B------:R-:W1:Y:S07]  /*3de0*/  LDSM.16.M88.4 R8, [R180] ;  /* 0x00000000b408783b */ /* 0x000e6e0000000200 */
[----:B------:R-:W-:Y:S01]  /*3df0*/  HMMA.16816.F32.BF16 R76, R76, R66, RZ ;  /* 0x000000424c4c723c */ /* 0x000fe200000418ff */
[----:B------:R-:W-:Y:S07]  /*3e00*/  LDSM.16.M88.4 R64, [R194+0x2000] ;  /* 0x00200000c240783b */ /* 0x000fee0000000200 */
[----:B--2---:R-:W-:Y:S08]  /*3e10*/  HMMA.16816.F32.BF16 R28, R80, R12, R28 ;  /* 0x0000000c501c723c */ /* 0x004ff0000004181c */
[C---:B------:R-:W-:Y:S08]  /*3e20*/  HMMA.16816.F32.BF16 R44, R68.reuse, R84, R44 ;  /* 0x00000054442c723c */ /* 0x040ff0000004182c */
[C---:B---3--:R-:W-:Y:S08]  /*3e30*/  HMMA.16816.F32.BF16 R60, R68.reuse, R40, R60 ;  /* 0x00000028443c723c */ /* 0x048ff0000004183c */
[C---:B------:R-:W-:Y:S01]  /*3e40*/  HMMA.16816.F32.BF16 R56, R68.reuse, R42, R56 ;  /* 0x0000002a4438723c */ /* 0x040fe20000041838 */
[----:B------:R-:W-:Y:S07]  /*3e50*/  LDSM.16.M88.4 R40, [R180+0x800] ;  /* 0x00080000b428783b */ /* 0x000fee0000000200 */
[C---:B----4-:R-:W-:Y:S08]  /*3e60*/  HMMA.16816.F32.BF16 R52, R68.reuse, R36, R52 ;  /* 0x000000244434723c */ /* 0x050ff00000041834 */
[----:B------:R-:W-:Y:S01]  /*3e70*/  HMMA.16816.F32.BF16 R48, R68, R38, R48 ;  /* 0x000000264430723c */ /* 0x000fe20000041830 */
[----:B------:R-:W-:Y:S07]  /*3e80*/  LDSM.16.M88.4 R36, [R180+0x1000] ;  /* 0x00100000b424783b */ /* 0x000fee0000000200 */
[----:B------:R-:W-:Y:S01]  /*3e90*/  HMMA.16816.F32.BF16 R24, R80, R14, R24 ;  /* 0x0000000e5018723c */ /* 0x000fe20000041818 */
[----:B------:R-:W2:Y:S07]  /*3ea0*/  LDSM.16.M88.4 R12, [R193+0x8000] ;  /* 0x00800000c10c783b */ /* 0x000eae0000000200 */
[----:B------:R-:W-:Y:S01]  /*3eb0*/  HMMA.16816.F32.BF16 R68, R68, R86, R76 ;  /* 0x000000564444723c */ /* 0x000fe2000004184c */
[----:B------:R-:W-:Y:S04]  /*3ec0*/  LDSM.16.M88.4 R76, [R192+0x2000] ;  /* 0x00200000c04c783b */ /* 0x000fe80000000200 */
[----:B------:R-:W-:Y:S03]  /*3ed0*/  LDSM.16.M88.4 R84, [R193+0x9800] ;  /* 0x00980000c154783b */ /* 0x000fe60000000200 */
[----:B-1----:R-:W-:Y:S08]  /*3ee0*/  HMMA.16816.F32.BF16 R28, R32, R8, R28 ;  /* 0x00000008201c723c */ /* 0x002ff0000004181c */
[C---:B------:R-:W-:Y:S08]  /*3ef0*/  HMMA.16816.F32.BF16 R44, R80.reuse, R88, R44 ;  /* 0x00000058502c723c */ /* 0x040ff0000004182c */
[C---:B------:R-:W-:Y:S08]  /*3f00*/  HMMA.16816.F32.BF16 R60, R80.reuse, R20, R60 ;  /* 0x00000014503c723c */ /* 0x040ff0000004183c */
[C---:B------:R-:W-:Y:S01]  /*3f10*/  HMMA.16816.F32.BF16 R56, R80.reuse, R22, R56 ;  /* 0x000000165038723c */ /* 0x040fe20000041838 */
[----:B------:R-:W-:Y:S07]  /*3f20*/  LDSM.16.M88.4 R20, [R193+0x8800] ;  /* 0x00880000c114783b */ /* 0x000fee0000000200 */
[C---:B------:R-:W-:Y:S08]  /*3f30*/  HMMA.16816.F32.BF16 R52, R80.reuse, R16, R52 ;  /* 0x000000105034723c */ /* 0x040ff00000041834 */
[----:B------:R-:W-:Y:S01]  /*3f40*/  HMMA.16816.F32.BF16 R48, R80, R18, R48 ;  /* 0x000000125030723c */ /* 0x000fe20000041830 */
[----:B------:R-:W-:Y:S07]  /*3f50*/  LDSM.16.M88.4 R16, [R193+0x9000] ;  /* 0x00900000c110783b */ /* 0x000fee0000000200 */
[----:B------:R-:W-:Y:S01]  /*3f60*/  HMMA.16816.F32.BF16 R24, R32, R10, R24 ;  /* 0x0000000a2018723c */ /* 0x000fe20000041818 */
[----:B------:R-:W1:Y:S07]  /*3f70*/  LDSM.16.M88.4 R8, [R191+0x2000] ;  /* 0x00200000bf08783b */ /* 0x000e6e0000000200 */
[----:B------:R-:W-:Y:S01]  /*3f80*/  HMMA.16816.F32.BF16 R80, R80, R90, R68 ;  /* 0x0000005a5050723c */ /* 0x000fe20000041844 */
[----:B------:R-:W-:Y:S04]  /*3f90*/  LDSM.16.M88.4 R68, [R190+0x2000] ;  /* 0x00200000be44783b */ /* 0x000fe80000000200 */
[----:B------:R-:W-:Y:S03]  /*3fa0*/  LDSM.16.M88.4 R88, [R191+0x3800] ;  /* 0x00380000bf58783b */ /* 0x000fe60000000200 */
[----:B--2---:R-:W-:Y:S08]  /*3fb0*/  HMMA.16816.F32.BF16 R28, R64, R12, R28 ;  /* 0x0000000c401c723c */ /* 0x004ff0000004181c */
        /* <DEDUP_REMOVED lines=67> */
[----:B------:R-:W-:Y:S01]  /*43f0*/  HMMA.16816.F32.BF16 R56, R84, R22, R56 ;  /* 0x000000165438723c */ /* 0x000fe20000041838 */
[----:B------:R-:W-:Y:S07]  /*4400*/  LDSM.16.M88.4 R20, [R180+0x4000] ;  /* 0x00400000b414783b */ /* 0x000fee0000000200 */
[----:B------:R-:W-:Y:S01]  /*4410*/  HMMA.16816.F32.BF16 R24, R76, R10, R24 ;  /* 0x0000000a4c18723c */ /* 0x000fe20000041818 */
[----:B------:R-:W1:Y:S07]  /*4420*/  LDSM.16.M88.4 R8, [R189+0x4000] ;  /* 0x00400000bd08783b */ /* 0x000e6e0000000200 */
[C---:B------:R-:W-:Y:S08]  /*4430*/  HMMA.16816.F32.BF16 R52, R84.reuse, R16, R52 ;  /* 0x000000105434723c */ /* 0x040ff00000041834 */
[C---:B------:R-:W-:Y:S01]  /*4440*/  HMMA.16816.F32.BF16 R48, R84.reuse, R18, R48 ;  /* 0x000000125430723c */ /* 0x040fe20000041830 */
[----:B------:R-:W3:Y:S07]  /*4450*/  LDSM.16.M88.4 R16, [R187+0xb800] ;  /* 0x00b80000bb10783b */ /* 0x000eee0000000200 */
[----:B------:R-:W-:Y:S08]  /*4460*/  HMMA.16816.F32.BF16 R80, R84, R90, R80 ;  /* 0x0000005a5450723c */ /* 0x000ff00000041850 */
[----:B--2---:R-:W-:Y:S08]  /*4470*/  HMMA.16816.F32.BF16 R28, R12, R40, R28 ;  /* 0x000000280c1c723c */ /* 0x004ff0000004181c */
[----:B------:R-:W-:Y:S08]  /*4480*/  HMMA.16816.F32.BF16 R44, R76, R64, R44 ;  /* 0x000000404c2c723c */ /* 0x000ff0000004182c */
[----:B------:R-:W-:Y:S08]  /*4490*/  HMMA.16816.F32.BF16 R24, R12, R42, R24 ;  /* 0x0000002a0c18723c */ /* 0x000ff00000041818 */
[C---:B------:R-:W-:Y:S08]  /*44a0*/  HMMA.16816.F32.BF16 R52, R76.reuse, R68, R52 ;  /* 0x000000444c34723c */ /* 0x040ff00000041834 */
[C---:B------:R-:W-:Y:S08]  /*44b0*/  HMMA.16816.F32.BF16 R48, R76.reuse, R70, R48 ;  /* 0x000000464c30723c */ /* 0x040ff00000041830 */
[C---:B------:R-:W-:Y:S08]  /*44c0*/  HMMA.16816.F32.BF16 R60, R76.reuse, R72, R60 ;  /* 0x000000484c3c723c */ /* 0x040ff0000004183c */
[C---:B------:R-:W-:Y:S08]  /*44d0*/  HMMA.16816.F32.BF16 R56, R76.reuse, R74, R56 ;  /* 0x0000004a4c38723c */ /* 0x040ff00000041838 */
[----:B------:R-:W-:Y:S08]  /*44e0*/  HMMA.16816.F32.BF16 R80, R76, R66, R80 ;  /* 0x000000424c50723c */ /* 0x000ff00000041850 */
[----:B-1----:R-:W-:Y:S08]  /*44f0*/  HMMA.16816.F32.BF16 R28, R8, R20, R28 ;  /* 0x00000014081c723c */ /* 0x002ff0000004181c */
[----:B---3--:R-:W-:Y:S07]  /*4500*/  HMMA.16816.F32.BF16 R44, R12, R16, R44 ;  /* 0x000000100c2c723c */ /* 0x008fee000004182c */
[----:B------:R-:W-:Y:S01]  /*4510*/  IMAD.U32 R17, RZ, RZ, UR21 ;  /* 0x00000015ff117e24 */ /* 0x000fe2000f8e00ff */
[----:B------:R-:W-:Y:S03]  /*4520*/  HMMA.16816.F32.BF16 R24, R8, R22, R24 ;  /* 0x000000160818723c */ /* 0x000fe60000041818 */
[----:B------:R-:W-:-:S05]  /*4530*/  IMAD R2, R17, 0x40, R208 ;  /* 0x0000004011027824 */ /* 0x000fca00078e02d0 */
[C---:B------:R-:W-:Y:S01]  /*4540*/  HMMA.16816.F32.BF16 R52, R12.reuse, R32, R52 ;  /* 0x000000200c34723c */ /* 0x040fe20000041834 */
[C---:B------:R-:W-:Y:S02]  /*4550*/  IADD3 R16, R2.reuse, 0x1, RZ ;  /* 0x0000000102107810 */ /* 0x040fe40007ffe0ff */
[-C--:B------:R-:W-:Y:S02]  /*4560*/  ISETP.GE.AND P3, PT, R2, R204.reuse, PT ;  /* 0x000000cc0200720c */ /* 0x080fe40003f66270 */
[C---:B------:R-:W-:Y:S02]  /*4570*/  ISETP.GE.AND P6, PT, R16.reuse, R204, PT ;  /* 0x000000cc1000720c */ /* 0x040fe40003fc6270 */
[C---:B------:R-:W-:Y:S01]  /*4580*/  ISETP.GE.AND P1, PT, R16.reuse, R202, PT ;  /* 0x000000ca1000720c */ /* 0x040fe20003f26270 */
[----:B------:R-:W-:Y:S01]  /*4590*/  HMMA.16816.F32.BF16 R48, R12, R34, R48 ;  /* 0x000000220c30723c */ /* 0x000fe20000041830 */
[----:B------:R-:W1:Y:S01]  /*45a0*/  LDSM.16.M88.4 R32, [R180+0x4800] ;  /* 0x00480000b420783b */ /* 0x000e620000000200 */
[----:B------:R-:W-:-:S02]  /*45b0*/  ISETP.LT.OR P6, PT, R16, R205, P6 ;  /* 0x000000cd1000720c */ /* 0x000fc400037c1670 */
[----:B------:R-:W-:Y:S02]  /*45c0*/  ISETP.LT.OR P1, PT, R16, R203, P1 ;  /* 0x000000cb1000720c */ /* 0x000fe40000f21670 */
[C---:B------:R-:W-:Y:S02]  /*45d0*/  ISETP.LT.OR P3, PT, R2.reuse, R205, P3 ;  /* 0x000000cd0200720c */ /* 0x040fe40001f61670 */
[C---:B------:R-:W-:Y:S01]  /*45e0*/  HMMA.16816.F32.BF16 R60, R12.reuse, R36, R60 ;  /* 0x000000240c3c723c */ /* 0x040fe2000004183c */
[C---:B------:R-:W-:Y:S02]  /*45f0*/  IADD3 R17, R2.reuse, 0x8, RZ ;  /* 0x0000000802117810 */ /* 0x040fe40007ffe0ff */
[----:B------:R-:W-:Y:S02]  /*4600*/  IADD3 R16, R2, 0x9, RZ ;  /* 0x0000000902107810 */ /* 0x000fe40007ffe0ff */
[-C--:B------:R-:W-:Y:S02]  /*4610*/  ISETP.GE.AND P0, PT, R17, R204.reuse, PT ;  /* 0x000000cc1100720c */ /* 0x080fe40003f06270 */
[----:B------:R-:W-:Y:S01]  /*4620*/  FSEL R37, R28, -INF , !P3 ;  /* 0xff8000001c257808 */ /* 0x000fe20005800000 */
[----:B------:R-:W-:Y:S01]  /*4630*/  HMMA.16816.F32.BF16 R56, R12, R38, R56 ;  /* 0x000000260c38723c */ /* 0x000fe20000041838 */
[----:B------:R-:W-:-:S02]  /*4640*/  ISETP.GE.AND P5, PT, R16, R204, PT ;  /* 0x000000cc1000720c */ /* 0x000fc40003fa6270 */
[-C--:B------:R-:W-:Y:S02]  /*4650*/  ISETP.GE.AND P2, PT, R2, R202.reuse, PT ;  /* 0x000000ca0200720c */ /* 0x080fe40003f46270 */
[CC--:B------:R-:W-:Y:S02]  /*4660*/  ISETP.GE.AND P4, PT, R17.reuse, R202.reuse, PT ;  /* 0x000000ca1100720c */ /* 0x0c0fe40003f86270 */
[C---:B------:R-:W-:Y:S01]  /*4670*/  ISETP.GE.AND P3, PT, R16.reuse, R202, PT ;  /* 0x000000ca1000720c */ /* 0x040fe20003f66270 */
[----:B------:R-:W-:Y:S01]  /*4680*/  HMMA.16816.F32.BF16 R80, R12, R18, R80 ;  /* 0x000000120c50723c */ /* 0x000fe20000041850 */
[----:B------:R-:W2:Y:S01]  /*4690*/  LDSM.16.M88.4 R12, [R180+0x5000] ;  /* 0x00500000b40c783b */ /* 0x000ea20000000200 */
[C---:B------:R-:W-:Y:S02]  /*46a0*/  ISETP.LT.OR P0, PT, R17.reuse, R205, P0 ;  /* 0x000000cd1100720c */ /* 0x040fe40000701670 */
[----:B------:R-:W-:Y:S02]  /*46b0*/  ISETP.LT.OR P4, PT, R17, R203, P4 ;  /* 0x000000cb1100720c */ /* 0x000fe40002781670 */
[----:B------:R-:W-:-:S02]  /*46c0*/  ISETP.LT.OR P5, PT, R16, R205, P5 ;  /* 0x000000cd1000720c */ /* 0x000fc40002fa1670 */
[-C--:B------:R-:W-:Y:S02]  /*46d0*/  ISETP.LT.OR P3, PT, R16, R203.reuse, P3 ;  /* 0x000000cb1000720c */ /* 0x080fe40001f61670 */
[C---:B------:R-:W-:Y:S02]  /*46e0*/  ISETP.LT.OR P2, PT, R2.reuse, R203, P2 ;  /* 0x000000cb0200720c */ /* 0x040fe40001741670 */
[C---:B------:R-:W-:Y:S02]  /*46f0*/  IADD3 R17, R2.reuse, 0x10, RZ ;  /* 0x0000001002117810 */ /* 0x040fe40007ffe0ff */
[----:B------:R-:W-:Y:S02]  /*4700*/  IADD3 R16, R2, 0x11, RZ ;  /* 0x0000001102107810 */ /* 0x000fe40007ffe0ff */
[----:B------:R-:W-:Y:S01]  /*4710*/  FSEL R28, R29, -INF , !P6 ;  /* 0xff8000001d1c7808 */ /* 0x000fe20007000000 */
[----:B-1----:R-:W-:Y:S01]  /*4720*/  HMMA.16816.F32.BF16 R60, R8, R32, R60 ;  /* 0x00000020083c723c */ /* 0x002fe2000004183c */
[----:B------:R-:W-:-:S02]  /*4730*/  FSEL R30, R30, -INF , !P2 ;  /* 0xff8000001e1e7808 */ /* 0x000fc40005000000 */
[----:B------:R-:W-:Y:S02]  /*4740*/  FSEL R22, R31, -INF , !P1 ;  /* 0xff8000001f167808 */ /* 0x000fe40004800000 */
[----:B------:R-:W-:Y:S02]  /*4750*/  FSEL R29, R24, -INF , !P0 ;  /* 0xff800000181d7808 */ /* 0x000fe40004000000 */
[CC--:B------:R-:W-:Y:S01]  /*4760*/  ISETP.GE.AND P2, PT, R17.reuse, R204.reuse, PT ;  /* 0x000000cc1100720c */ /* 0x0c0fe20003f46270 */
[----:B------:R-:W-:Y:S01]  /*4770*/  HMMA.16816.F32.BF16 R56, R8, R34, R56 ;  /* 0x000000220838723c */ /* 0x000fe20000041838 */
[C---:B------:R-:W-:Y:S02]  /*4780*/  ISETP.GE.AND P6, PT, R16.reuse, R204, PT ;  /* 0x000000cc1000720c */ /* 0x040fe40003fc6270 */
[-C--:B------:R-:W-:Y:S02]  /*4790*/  ISETP.GE.AND P1, PT, R17, R202.reuse, PT ;  /* 0x000000ca1100720c */ /* 0x080fe40003f26270 */
[----:B------:R-:W-:-:S02]  /*47a0*/  ISETP.GE.AND P0, PT, R16, R202, PT ;  /* 0x000000ca1000720c */ /* 0x000fc40003f06270 */
[C---:B------:R-:W-:Y:S02]  /*47b0*/  ISETP.LT.OR P2, PT, R17.reuse, R205, P2 ;  /* 0x000000cd1100720c */ /* 0x040fe40001741670 */
[----:B------:R-:W-:Y:S02]  /*47c0*/  ISETP.LT.OR P1, PT, R17, R203, P1 ;  /* 0x000000cb1100720c */ /* 0x000fe40000f21670 */
[C---:B------:R-:W-:Y:S02]  /*47d0*/  ISETP.LT.OR P6, PT, R16.reuse, R205, P6 ;  /* 0x000000cd1000720c */ /* 0x040fe400037c1670 */
[----:B------:R-:W-:Y:S02]  /*47e0*/  ISETP.LT.OR P0, PT, R16, R203, P0 ;  /* 0x000000cb1000720c */ /* 0x000fe40000701670 */
[----:B------:R-:W1:Y:S01]  /*47f0*/  LDSM.16.M88.4 R16, [R180+0x5800] ;  /* 0x00580000b410783b */ /* 0x000e620000000200 */
[----:B--2---:R-:W-:Y:S01]  /*4800*/  HMMA.16816.F32.BF16 R52, R8, R12, R52 ;  /* 0x0000000c0834723c */ /* 0x004fe20000041834 */
[----:B------:R-:W-:Y:S01]  /*4810*/  FSEL R24, R27, -INF , !P3 ;  /* 0xff8000001b187808 */ /* 0x000fe20005800000 */
[----:B------:R-:W-:-:S04]  /*4820*/  DEPBAR.LE SB0, 0x0 ;  /* 0x000080000000791a */ /* 0x000fc80000000000 */
[C---:B------:R-:W-:Y:S02]  /*4830*/  IADD3 R20, R2.reuse, 0x19, RZ ;  /* 0x0000001902147810 */ /* 0x040fe40007ffe0ff */
[----:B------:R-:W-:Y:S01]  /*4840*/  IADD3 R27, R2, 0x20, RZ ;  /* 0x00000020021b7810 */ /* 0x000fe20007ffe0ff */
[----:B------:R-:W-:Y:S01]  /*4850*/  HMMA.16816.F32.BF16 R48, R8, R14, R48 ;  /* 0x0000000e0830723c */ /* 0x000fe20000041830 */
[----:B------:R-:W-:Y:S02]  /*4860*/  FSEL R25, R25, -INF , !P5 ;  /* 0xff80000019197808 */ /* 0x000fe40006800000 */
[----:B------:R-:W-:Y:S02]  /*4870*/  FSEL R12, R62, -INF , !P1 ;  /* 0xff8000003e0c7808 */ /* 0x000fe40004800000 */
[----:B------:R-:W-:Y:S02]  /*4880*/  FSEL R92, R63, -INF , !P0 ;  /* 0xff8000003f5c7808 */ /* 0x000fe40004000000 */
[----:B------:R-:W-:-:S02]  /*4890*/  ISETP.GE.AND P5, PT, R20, R204, PT ;  /* 0x000000cc1400720c */ /* 0x000fc40003fa6270 */
[C---:B------:R-:W-:Y:S02]  /*48a0*/  ISETP.GE.AND P1, PT, R27.reuse, R204, PT ;  /* 0x000000cc1b00720c */ /* 0x040fe40003f26270 */
[C---:B------:R-:W-:Y:S02]  /*48b0*/  ISETP.GE.AND P0, PT, R27.reuse, R202, PT ;  /* 0x000000ca1b00720c */ /* 0x040fe40003f06270 */
[-C--:B------:R-:W-:Y:S02]  /*48c0*/  ISETP.LT.OR P5, PT, R20, R205.reuse, P5 ;  /* 0x000000cd1400720c */ /* 0x080fe40002fa1670 */
[C---:B------:R-:W-:Y:S02]  /*48d0*/  ISETP.LT.OR P1, PT, R27.reuse, R205, P1 ;  /* 0x000000cd1b00720c */ /* 0x040fe40000f21670 */
[----:B------:R-:W-:Y:S02]  /*48e0*/  ISETP.LT.OR P0, PT, R27, R203, P0 ;  /* 0x000000cb1b00720c */ /* 0x000fe40000701670 */
[----:B------:R-:W-:-:S02]  /*48f0*/  IADD3 R27, R2, 0x29, RZ ;  /* 0x00000029021b7810 */ /* 0x000fc40007ffe0ff */
[----:B------:R-:W-:Y:S02]  /*4900*/  FSEL R15, R57, -INF , !P5 ;  /* 0xff800000390f7808 */ /* 0x000fe40006800000 */
[----:B------:R-:W-:Y:S02]  /*4910*/  FSEL R147, R52, -INF , !P1 ;  /* 0xff80000034937808 */ /* 0x000fe40004800000 */
[C---:B------:R-:W-:Y:S02]  /*4920*/  ISETP.GE.AND P5, PT, R27.reuse, R204, PT ;  /* 0x000000cc1b00720c */ /* 0x040fe40003fa6270 */
[C---:B------:R-:W-:Y:S02]  /*4930*/  ISETP.GE.AND P1, PT, R27.reuse, R202, PT ;  /* 0x000000ca1b00720c */ /* 0x040fe40003f26270 */
[C---:B------:R-:W-:Y:S01]  /*4940*/  ISETP.LT.OR P5, PT, R27.reuse, R205, P5 ;  /* 0x000000cd1b00720c */ /* 0x040fe20002fa1670 */
[----:B-1----:R-:W-:Y:S01]  /*4950*/  HMMA.16816.F32.BF16 R44, R8, R16, R44 ;  /* 0x00000010082c723c */ /* 0x002fe2000004182c */
[----:B------:R-:W-:-:S02]  /*4960*/  ISETP.LT.OR P1, PT, R27, R203, P1 ;  /* 0x000000cb1b00720c */ /* 0x000fc40000f21670 */
[C---:B------:R-:W-:Y:S02]  /*4970*/  IADD3 R27, R2.reuse, 0x30, RZ ;  /* 0x00000030021b7810 */ /* 0x040fe40007ffe0ff */
[----:B------:R-:W-:Y:S02]  /*4980*/  IADD3 R23, R2, 0x18, RZ ;  /* 0x0000001802177810 */ /* 0x000fe40007ffe0ff */
[----:B------:R-:W-:Y:S01]  /*4990*/  FSEL R21, R60, -INF , !P2 ;  /* 0xff8000003c157808 */ /* 0x000fe20005000000 */
[----:B------:R-:W-:Y:S01]  /*49a0*/  HMMA.16816.F32.BF16 R80, R8, R18, R80 ;  /* 0x000000120850723c */ /* 0x000fe20000041850 */
[----:B------:R-:W-:Y:S02]  /*49b0*/  ISETP.GE.AND P2, PT, R20, R202, PT ;  /* 0x000000ca1400720c */ /* 0x000fe40003f46270 */
[----:B------:R-:W-:Y:S02]  /*49c0*/  FSEL R170, R54, -INF , !P0 ;  /* 0xff80000036aa7808 */ /* 0x000fe40004000000 */
[----:B------:R-:W-:-:S02]  /*49d0*/  ISETP.GE.AND P0, PT, R27, R204, PT ;  /* 0x000000cc1b00720c */ /* 0x000fc40003f06270 */
[C---:B------:R-:W-:Y:S02]  /*49e0*/  ISETP.GE.AND P3, PT, R23.reuse, R204, PT ;  /* 0x000000cc1700720c */ /* 0x040fe40003f66270 */
[----:B------:R-:W-:Y:S02]  /*49f0*/  FSEL R26, R26, -INF , !P4 ;  /* 0xff8000001a1a7808 */ /* 0x000fe40006000000 */
[----:B------:R-:W-:Y:S02]  /*4a00*/  ISETP.LT.OR P2, PT, R20, R203, P2 ;  /* 0x000000cb1400720c */ /* 0x000fe40001741670 */
[----:B------:R-:W-:Y:S02]  /*4a10*/  ISETP.GE.AND P4, PT, R23, R202, PT ;  /* 0x000000ca1700720c */ /* 0x000fe40003f86270 */
[C---:B------:R-:W-:Y:S02]  /*4a20*/  IADD3 R20, R2.reuse, 0x21, RZ ;  /* 0x0000002102147810 */ /* 0x040fe40007ffe0ff */
[----:B------:R-:W-:-:S02]  /*4a30*/  IADD3 R31, R2, 0x28, RZ ;  /* 0x00000028021f7810 */ /* 0x000fc40007ffe0ff */
[C---:B------:R-:W-:Y:S01]  /*4a40*/  IADD3 R16, R2.reuse, 0x31, RZ ;  /* 0x0000003102107810 */ /* 0x040fe20007ffe0ff */
[----:B------:R-:W-:Y:S01]  /*4a50*/  BAR.SYNC.DEFER_BLOCKING 0x0 ;  /* 0x0000000000007b1d */ /* 0x000fe20000010000 */
[-C--:B------:R-:W-:Y:S02]  /*4a60*/  ISETP.LT.OR P0, PT, R27, R205.reuse, P0 ;  /* 0x000000cd1b00720c */ /* 0x080fe40000701670 */
[C---:B------:R-:W-:Y:S02]  /*4a70*/  IADD3 R8, R2.reuse, 0x38, RZ ;  /* 0x0000003802087810 */ /* 0x040fe40007ffe0ff */
[C---:B------:R-:W-:Y:S02]  /*4a80*/  ISETP.LT.OR P3, PT, R23.reuse, R205, P3 ;  /* 0x000000cd1700720c */ /* 0x040fe40001f61670 */
[----:B------:R-:W-:Y:S02]  /*4a90*/  IADD3 R2, R2, 0x39, RZ ;  /* 0x0000003902027810 */ /* 0x000fe40007ffe0ff */
[----:B------:R-:W-:-:S02]  /*4aa0*/  ISETP.LT.OR P4, PT, R23, R203, P4 ;  /* 0x000000cb1700720c */ /* 0x000fc40002781670 */
        /* <DEDUP_REMOVED lines=11> */
[----:B------:R-:W-:-:S02]  /*4b60*/  ISETP.GE.AND P2, PT, R31, R204, PT ;  /* 0x000000cc1f00720c */ /* 0x000fc40003f46270 */
[----:B------:R-:W-:Y:S02]  /*4b70*/  ISETP.GE.AND P4, PT, R31, R202, PT ;  /* 0x000000ca1f00720c */ /* 0x000fe40003f86270 */
[----:B------:R-:W-:Y:S02]  /*4b80*/  FSEL R164, R83, -INF , !P0 ;  /* 0xff80000053a47808 */ /* 0x000fe40004000000 */
[----:B------:R-:W-:Y:S02]  /*4b90*/  PLOP3.LUT P0, PT, PT, PT, UP0, 0x80, 0x0 ;  /* 0x000000000000781c */ /* 0x000fe40003f0f008 */
[C---:B------:R-:W-:Y:S02]  /*4ba0*/  ISETP.LT.OR P2, PT, R31.reuse, R205, P2 ;  /* 0x000000cd1f00720c */ /* 0x040fe40001741670 */
[----:B------:R-:W-:Y:S02]  /*4bb0*/  ISETP.LT.OR P4, PT, R31, R203, P4 ;  /* 0x000000cb1f00720c */ /* 0x000fe40002781670 */
[----:B------:R-:W-:-:S02]  /*4bc0*/  FSEL R145, R53, -INF , !P6 ;  /* 0xff80000035917808 */ /* 0x000fc40007000000 */
[----:B------:R-:W-:Y:S02]  /*4bd0*/  FSEL R136, R55, -INF , !P3 ;  /* 0xff80000037887808 */ /* 0x000fe40005800000 */
[----:B------:R-:W-:Y:S02]  /*4be0*/  FSEL R137, R48, -INF , !P2 ;  /* 0xff80000030897808 */ /* 0x000fe40005000000 */
[----:B------:R-:W-:Y:S02]  /*4bf0*/  FSEL R138, R50, -INF , !P4 ;  /* 0xff800000328a7808 */ /* 0x000fe40006000000 */
[----:B------:R-:W-:Y:S02]  /*4c00*/  FSEL R139, R49, -INF , !P5 ;  /* 0xff800000318b7808 */ /* 0x000fe40006800000 */
[----:B------:R-:W-:Y:S02]  /*4c10*/  FSEL R214, R51, -INF , !P1 ;  /* 0xff80000033d67808 */ /* 0x000fe40004800000 */
[----:B------:R-:W-:-:S02]  /*4c20*/  ISETP.GE.AND P6, PT, R16, R204, PT ;  /* 0x000000cc1000720c */ /* 0x000fc40003fc6270 */
[CC--:B------:R-:W-:Y:S02]  /*4c30*/  ISETP.GE.AND P3, PT, R27.reuse, R202.reuse, PT ;  /* 0x000000ca1b00720c */ /* 0x0c0fe40003f66270 */
[----:B------:R-:W-:Y:S02]  /*4c40*/  ISETP.GE.AND P2, PT, R16, R202, PT ;  /* 0x000000ca1000720c */ /* 0x000fe40003f46270 */
[-C--:B------:R-:W-:Y:S02]  /*4c50*/  ISETP.GE.AND P5, PT, R8, R204.reuse, PT ;  /* 0x000000cc0800720c */ /* 0x080fe40003fa6270 */
[----:B------:R-:W-:Y:S02]  /*4c60*/  ISETP.GE.AND P4, PT, R2, R204, PT ;  /* 0x000000cc0200720c */ /* 0x000fe40003f86270 */
[----:B------:R-:W-:Y:S02]  /*4c70*/  ISETP.GE.AND P1, PT, R8, R202, PT ;  /* 0x000000ca0800720c */ /* 0x000fe40003f26270 */
[----:B------:R-:W-:-:S02]  /*4c80*/  ISETP.LT.OR P3, PT, R27, R203, P3 ;  /* 0x000000cb1b00720c */ /* 0x000fc40001f61670 */
[C---:B------:R-:W-:Y:S02]  /*4c90*/  ISETP.LT.OR P6, PT, R16.reuse, R205, P6 ;  /* 0x000000cd1000720c */ /* 0x040fe400037c1670 */
[----:B------:R-:W-:Y:S02]  /*4ca0*/  ISETP.LT.OR P2, PT, R16, R203, P2 ;  /* 0x000000cb1000720c */ /* 0x000fe40001741670 */
[C---:B------:R-:W-:Y:S02]  /*4cb0*/  ISETP.LT.OR P5, PT, R8.reuse, R205, P5 ;  /* 0x000000cd0800720c */ /* 0x040fe40002fa1670 */
[----:B------:R-:W-:Y:S02]  /*4cc0*/  ISETP.LT.OR P1, PT, R8, R203, P1 ;  /* 0x000000cb0800720c */ /* 0x000fe40000f21670 */
[----:B------:R-:W-:Y:S02]  /*4cd0*/  ISETP.LT.OR P4, PT, R2, R205, P4 ;  /* 0x000000cd0200720c */ /* 0x000fe40002781670 */
[----:B------:R-:W-:-:S02]  /*4ce0*/  FSEL R168, R46, -INF , !P3 ;  /* 0xff8000002ea87808 */ /* 0x000fc40005800000 */
[----:B------:R-:W-:Y:S02]  /*4cf0*/  FSEL R215, R45, -INF , !P6 ;  /* 0xff8000002dd77808 */ /* 0x000fe40007000000 */
[----:B------:R-:W-:Y:S02]  /*4d00*/  FSEL R166, R47, -INF , !P2 ;  /* 0xff8000002fa67808 */ /* 0x000fe40005000000 */
[----:B------:R-:W-:Y:S02]  /*4d10*/  FSEL R211, R80, -INF , !P5 ;  /* 0xff80000050d37808 */ /* 0x000fe40006800000 */
[----:B------:R-:W-:Y:S02]  /*4d20*/  FSEL R165, R82, -INF , !P1 ;  /* 0xff80000052a57808 */ /* 0x000fe40004800000 */
        /* <DEDUP_REMOVED lines=42> */
[----:B------:R-:W-:Y:S01]  /*4fd0*/  IADD3.X R3, R3, UR6, RZ, P5, !PT ;  /* 0x0000000603037c10 */ /* 0x000fe2000affe4ff */
[----:B------:R1:W-:Y:S04]  /*4fe0*/  @P4 STS.128 [R197+0x6800], RZ ;  /* 0x006800ffc5004388 */ /* 0x0003e80000000c00 */
[----:B------:R-:W-:Y:S01]  /*4ff0*/  @!PT LDS RZ, [RZ] ;  /* 0x00000000fffff984 */ /* 0x000fe20000000800 */
[----:B------:R-:W-:Y:S01]  /*5000*/  @!PT LDS RZ, [RZ] ;  /* 0x00000000fffff984 */ /* 0x000fe20000000800 */
[----:B------:R-:W-:Y:S01]  /*5010*/  @!PT LDS RZ, [RZ] ;  /* 0x00000000fffff984 */ /* 0x000fe20000000800 */
[----:B------:R5:W-:Y:S01]  /*5020*/  @!P4 LDGSTS.E.BYPASS.LTC128B.128 [R197+0x6800], [R34.64] ;  /* 0x0680000022c5cfae */ /* 0x000be2000b901d52 */
[----:B--2---:R-:W-:-:S03]  /*5030*/  @!P4 LEA R10, P6, R8, c[0x0][0x168], 0x1 ;  /* 0x00005a00080aca11 */ /* 0x004fc600078c08ff */
[----:B------:R1:W-:Y:S01]  /*5040*/  @P3 STS.128 [R197+0x8800], RZ ;  /* 0x008800ffc5003388 */ /* 0x0003e20000000c00 */
[----:B------:R-:W-:-:S03]  /*5050*/  @!P4 LEA.HI.X R11, R8, c[0x0][0x16c], R3, 0x1, P6 ;  /* 0x00005b00080bca11 */ /* 0x000fc600030f0c03 */
[----:B------:R-:W-:Y:S01]  /*5060*/  @!PT LDS RZ, [RZ] ;  /* 0x00000000fffff984 */ /* 0x000fe20000000800 */
[----:B------:R-:W-:Y:S01]  /*5070*/  @!PT LDS RZ, [RZ] ;  /* 0x00000000fffff984 */ /* 0x000fe20000000800 */
[----:B------:R-:W-:Y:S01]  /*5080*/  @!PT LDS RZ, [RZ] ;  /* 0x00000000fffff984 */ /* 0x000fe20000000800 */
[----:B------:R1:W-:Y:S01]  /*5090*/  @!P3 LDGSTS.E.BYPASS.LTC128B.128 [R197+0x8800], [R38.64+0x80] ;  /* 0x0880008026c5bfae */ /* 0x0003e2000b901d52 */
[C---:B------:R-:W-:Y:S02]  /*50a0*/  IADD3 R2, P6, R8.reuse, UR7, RZ ;  /* 0x0000000708027c10 */ /* 0x040fe4000ffde0ff */
[C---:B---3--:R-:W-:Y:S01]  /*50b0*/  @!P3 LEA R32, P5, R8.reuse, c[0x0][0x168], 0x1 ;  /* 0x00005a000820ba11 */ /* 0x048fe200078a08ff */
[----:B------:R1:W-:Y:S03]  /*50c0*/  @P2 STS.128 [R197+0xa800], RZ ;  /* 0x00a800ffc5002388 */ /* 0x0003e60000000c00 */
[C---:B------:R-:W-:Y:S01]  /*50d0*/  @!P3 LEA.HI.X R33, R8.reuse, c[0x0][0x16c], R3, 0x1, P5 ;  /* 0x00005b000821ba11 */ /* 0x040fe200028f0c03 */
        /* <DEDUP_REMOVED lines=44> */
.L_x_594:
[----:B------:R-:W-:Y:S05]  /*53a0*/  BSYNC B0 ;  /* 0x0000000000007941 */ /* 0x000fea0003800000 */
.L_x_593:
[----:B------:R-:W0:Y:S02]  /*53b0*/  LDGDEPBAR ;  /* 0x00000000000079af */ /* 0x000e240000000000 */
.L_x_592:
[----:B------:R-:W-:Y:S01]  /*53c0*/  FMNMX.FTZ R2, R37, R28, !PT ;  /* 0x0000001c25027209 */ /* 0x000fe20007810000 */
[----:B------:R-:W-:Y:S01]  /*53d0*/  IMAD.WIDE.U32 R218, R212, -0x326172a9, RZ ;  /* 0xcd9e8d57d4da7825 */ /* 0x000fe200078e00ff */
[----:B-1----:R-:W-:Y:S01]  /*53e0*/  FMNMX.FTZ R9, R30, R22, !PT ;  /* 0x000000161e097209 */ /* 0x002fe20007810000 */
[----:B------:R-:W-:Y:S01]  /*53f0*/  USHF.L.U32 UR31, UR21, 0x1, URZ ;  /* 0x00000001151f7899 */ /* 0x000fe2000800063f */
[----:B------:R-:W-:Y:S01]  /*5400*/  FMNMX.FTZ R2, R29, R2, !PT ;  /* 0x000000021d027209 */ /* 0x000fe20007810000 */
[----:B------:R-:W-:Y:S01]  /*5410*/  UIADD3 UR4, UR23, -0x4498517b, URZ ;  /* 0xbb67ae8517047890 */ /* 0x000fe2000fffe03f */
[----:B------:R-:W-:Y:S01]  /*5420*/  FMNMX.FTZ R9, R26, R9, !PT ;  /* 0x000000091a097209 */ /* 0x000fe20007810000 */
[----:B------:R-:W-:Y:S01]  /*5430*/  IMAD.WIDE.U32 R224, R210, -0x2daee0ad, RZ ;  /* 0xd2511f53d2e07825 */ /* 0x000fe200078e00ff */
[----:B------:R-:W-:Y:S01]  /*5440*/  FMNMX.FTZ R2, R25, R2, !PT ;  /* 0x0000000219027209 */ /* 0x000fe20007810000 */
[----:B------:R-:W-:Y:S01]  /*5450*/  UIADD3 UR29, UR22, 0x3c6ef372, URZ ;  /* 0x3c6ef372161d7890 */ /* 0x000fe2000fffe03f */
[----:B------:R-:W-:Y:S01]  /*5460*/  FMNMX.FTZ R9, R24, R9, !PT ;  /* 0x0000000918097209 */ /* 0x000fe20007810000 */
[----:B------:R-:W-:Y:S01]  /*5470*/  IMAD.U32 R11, RZ, RZ, UR31 ;  /* 0x0000001fff0b7e24 */ /* 0x000fe2000f8e00ff */
[----:B------:R-:W-:Y:S01]  /*5480*/  FMNMX.FTZ R2, R21, R2, !PT ;  /* 0x0000000215027209 */ /* 0x000fe20007810000 */
[----:B------:R-:W-:Y:S01]  /*5490*/  UIADD3 UR28, UR23, 0x76cf5d0a, URZ ;  /* 0x76cf5d0a171c7890 */ /* 0x000fe2000fffe03f */
[----:B------:R-:W-:Y:S01]  /*54a0*/  FMNMX.FTZ R9, R12, R9, !PT ;  /* 0x000000090c097209 */ /* 0x000fe20007810000 */
[----:B------:R-:W-:Y:S01]  /*54b0*/  UIADD3 UR26, UR23, 0x32370b8f, URZ ;  /* 0x32370b8f171a7890 */ /* 0x000fe2000fffe03f */
        /* <DEDUP_REMOVED lines=11> */
[----:B------:R-:W-:Y:S01]  /*5570*/  IMAD R158, R4, 0x10000, R4 ;  /* 0x00010000049e7824 */ /* 0x000fe200078e0204 */
[----:B------:R-:W-:Y:S01]  /*5580*/  FMNMX.FTZ R2, R147, R2, !PT ;  /* 0x0000000293027209 */ /* 0x000fe20007810000 */
[--C-:B------:R-:W-:Y:S01]  /*5590*/  IMAD R186, R7, 0x2, R188.reuse ;  /* 0x0000000207ba7824 */ /* 0x100fe200078e02bc */
[----:B------:R-:W-:Y:S01]  /*55a0*/  FMNMX.FTZ R9, R170, R9, !PT ;  /* 0x00000009aa097209 */ /* 0x000fe20007810000 */
[----:B------:R-:W-:Y:S01]  /*55b0*/  LDSM.16.MT88.4 R124, [R188+0xc000] ;  /* 0x00c00000bc7c783b */ /* 0x000fe20000004200 */
[----:B------:R-:W-:Y:S01]  /*55c0*/  FMNMX.FTZ R2, R145, R2, !PT ;  /* 0x0000000291027209 */ /* 0x000fe20007810000 */
[C---:B------:R-:W-:Y:S01]  /*55d0*/  IMAD R185, R5.reuse, 0x2, R188 ;  /* 0x0000000205b97824 */ /* 0x040fe200078e02bc */
[----:B------:R-:W-:Y:S01]  /*55e0*/  FMNMX.FTZ R9, R136, R9, !PT ;  /* 0x0000000988097209 */ /* 0x000fe20007810000 */
[----:B------:R-:W-:Y:S01]  /*55f0*/  IMAD R184, R5, 0x2, R186 ;  /* 0x0000000205b87824 */ /* 0x000fe200078e02ba */
[----:B------:R-:W-:Y:S01]  /*5600*/  FMNMX.FTZ R2, R137, R2, !PT ;  /* 0x0000000289027209 */ /* 0x000fe20007810000 */
[----:B------:R-:W-:Y:S01]  /*5610*/  UIADD3 UR16, UR22, 0x1715609d, URZ ;  /* 0x1715609d16107890 */ /* 0x000fe2000fffe03f */
[----:B------:R-:W-:Y:S01]  /*5620*/  FMNMX.FTZ R9, R138, R9, !PT ;  /* 0x000000098a097209 */ /* 0x000fe20007810000 */
[----:B------:R-:W-:Y:S01]  /*5630*/  LDSM.16.MT88.4 R56, [R185+0xe000] ;  /* 0x00e00000b938783b */ /* 0x000fe20000004200 */
[----:B------:R-:W-:Y:S01]  /*5640*/  FMNMX.FTZ R2, R139, R2, !PT ;  /* 0x000000028b027209 */ /* 0x000fe20007810000 */
[----:B------:R-:W-:Y:S01]  /*5650*/  UIADD3 UR31, UR31, 0x1, URZ ;  /* 0x000000011f1f7890 */ /* 0x000fe2000fffe03f */
[----:B------:R-:W-:Y:S01]  /*5660*/  FMNMX.FTZ R9, R214, R9, !PT ;  /* 0x00000009d6097209 */ /* 0x000fe20007810000 */
[----:B------:R-:W-:Y:S01]  /*5670*/  LDSM.16.MT88.4 R32, [R184+0x10000] ;  /* 0x01000000b820783b */ /* 0x000fe20000004200 */
[----:B------:R-:W-:-:S02]  /*5680*/  FMNMX.FTZ R2, R217, R2, !PT ;  /* 0x00000002d9027209 */ /* 0x000fc40007810000 */
[----:B------:R-:W-:Y:S01]  /*5690*/  FMNMX.FTZ R9, R168, R9, !PT ;  /* 0x00000009a8097209 */ /* 0x000fe20007810000 */
[----:B------:R-:W-:Y:S01]  /*56a0*/  LDSM.16.MT88.4 R48, [R186+0xe000] ;  /* 0x00e00000ba30783b */ /* 0x000fe20000004200 */
[----:B------:R-:W-:Y:S02]  /*56b0*/  FMNMX.FTZ R2, R215, R2, !PT ;  /* 0x00000002d7027209 */ /* 0x000fe40007810000 */
[----:B------:R-:W-:Y:S01]  /*56c0*/  LOP3.LUT R213, R6, UR22, RZ, 0x3c, !PT ;  /* 0x0000001606d57c12 */ /* 0x000fe2000f8e3cff */
[----:B------:R-:W-:Y:S01]  /*56d0*/  LDSM.16.MT88.4 R40, [R188+0xe000] ;  /* 0x00e00000bc28783b */ /* 0x000fe20000004200 */
[----:B------:R-:W-:Y:S02]  /*56e0*/  FMNMX.FTZ R2, R211, R2, !PT ;  /* 0x00000002d3027209 */ /* 0x000fe40007810000 */
[----:B------:R-:W-:Y:S01]  /*56f0*/  LOP3.LUT R160, R219, R213, RZ, 0x3c, !PT ;  /* 0x000000d5dba07212 */ /* 0x000fe200078e3cff */
[----:B------:R-:W-:Y:S01]  /*5700*/  LDSM.16.MT88.4 R64, [R184+0xe000] ;  /* 0x00e00000b840783b */ /* 0x000fe20000004200 */
[----:B------:R-:W-:-:S02]  /*5710*/  FMNMX.FTZ R3, R171, R2, !PT ;  /* 0x00000002ab037209 */ /* 0x000fc40007810000 */
[----:B------:R-:W-:Y:S01]  /*5720*/  FMNMX.FTZ R2, R166, R9, !PT ;  /* 0x00000009a6027209 */ /* 0x000fe20007810000 */
[----:B------:R-:W-:Y:S01]  /*5730*/  IMAD.WIDE.U32 R160, R160, -0x2daee0ad, RZ ;  /* 0xd2511f53a0a07825 */ /* 0x000fe200078e00ff */
[----:B------:R-:W-:Y:S02]  /*5740*/  LDSM.16.MT88.4 R80, [R186+0x10000] ;  /* 0x01000000ba50783b */ /* 0x000fe40000004200 */
[----:B------:R-:W-:Y:S02]  /*5750*/  FMNMX.FTZ R9, R165, R2, !PT ;  /* 0x00000002a5097209 */ /* 0x000fe40007810000 */
[----:B------:R-:W1:Y:S01]  /*5760*/  SHFL.BFLY PT, R132, R3, 0x2, 0x1f ;  /* 0x0c401f0003847f89 */ /* 0x000e6200000e0000 */
[----:B------:R-:W-:Y:S02]  /*5770*/  LOP3.LUT R2, R225, UR23, R11, 0x96, !PT ;  /* 0x00000017e1027c12 */ /* 0x000fe4000f8e960b */
[----:B------:R-:W-:Y:S01]  /*5780*/  FMNMX.FTZ R9, R164, R9, !PT ;  /* 0x00000009a4097209 */ /* 0x000fe20007810000 */
[----:B------:R-:W-:Y:S01]  /*5790*/  LDSM.16.MT88.4 R72, [R188+0x10000] ;  /* 0x01000000bc48783b */ /* 0x000fe20000004200 */
[----:B------:R-:W-:Y:S01]  /*57a0*/  LOP3.LUT R162, R161, UR4, R224, 0x96, !PT ;  /* 0x00000004a1a27c12 */ /* 0x000fe2000f8e96e0 */
[----:B------:R-:W-:Y:S01]  /*57b0*/  UIADD3 UR4, UR22, -0x61c88647, URZ ;  /* 0x9e3779b916047890 */ /* 0x000fe2000fffe03f */
[----:B------:R-:W-:Y:S01]  /*57c0*/  IMAD.WIDE.U32 R16, R2, -0x326172a9, RZ ;  /* 0xcd9e8d5702107825 */ /* 0x000fe200078e00ff */
[----:B------:R-:W2:Y:S03]  /*57d0*/  SHFL.BFLY PT, R6, R9, 0x2, 0x1f ;  /* 0x0c401f0009067f89 */ /* 0x000ea600000e0000 */
[----:B------:R-:W-:Y:S01]  /*57e0*/  IMAD.WIDE.U32 R162, R162, -0x326172a9, RZ ;  /* 0xcd9e8d57a2a27825 */ /* 0x000fe200078e00ff */
[----:B------:R-:W-:Y:S01]  /*57f0*/  LOP3.LUT R2, R17, UR4, R218, 0x96, !PT ;  /* 0x0000000411027c12 */ /* 0x000fe2000f8e96da */
[----:B------:R-:W-:Y:S02]  /*5800*/  LDSM.16.MT88.4 R88, [R185+0x10000] ;  /* 0x01000000b958783b */ /* 0x000fe40000004200 */
[----:B------:R-:W-:Y:S01]  /*5810*/  IMAD.U32 R224, RZ, RZ, UR31 ;  /* 0x0000001fffe07e24 */ /* 0x000fe2000f8e00ff */
[----:B------:R-:W-:Y:S01]  /*5820*/  LOP3.LUT R16, R163, UR29, R16, 0x96, !PT ;  /* 0x0000001da3107c12 */ /* 0x000fe2000f8e9610 */
[----:B------:R-:W-:Y:S03]  /*5830*/  LDSM.16.MT88.4 R100, [R184+0xc000] ;  /* 0x00c00000b864783b */ /* 0x000fe60000004200 */
[----:B------:R-:W-:Y:S01]  /*5840*/  LOP3.LUT R224, R225, UR23, R224, 0x96, !PT ;  /* 0x00000017e1e07c12 */ /* 0x000fe2000f8e96e0 */
[----:B------:R-:W-:Y:S01]  /*5850*/  IMAD.WIDE.U32 R16, R16, -0x2daee0ad, RZ ;  /* 0xd2511f5310107825 */ /* 0x000fe200078e00ff */
[----:B------:R-:W-:Y:S01]  /*5860*/  LDSM.16.MT88.4 R116, [R186+0xc000] ;  /* 0x00c00000ba74783b */ /* 0x000fe20000004200 */
[----:B-1----:R-:W-:-:S02]  /*5870*/  FMNMX.FTZ R132, R3, R132, !PT ;  /* 0x0000008403847209 */ /* 0x002fc40007810000 */
[----:B------:R-:W-:Y:S01]  /*5880*/  IMAD.WIDE.U32 R224, R224, -0x326172a9, RZ ;  /* 0xcd9e8d57e0e07825 */ /* 0x000fe200078e00ff */
[----:B------:R-:W-:Y:S04]  /*5890*/  LDSM.16.MT88.4 R108, [R185+0xc000] ;  /* 0x00c00000b96c783b */ /* 0x000fe80000004200 */
[----:B------:R-:W1:Y:S01]  /*58a0*/  SHFL.BFLY PT, R3, R132, 0x1, 0x1f ;  /* 0x0c201f0084037f89 */ /* 0x000e6200000e0000 */
[----:B------:R-:W-:Y:S02]  /*58b0*/  LOP3.LUT R218, R225, UR4, R218, 0x96, !PT ;  /* 0x00000004e1da7c12 */ /* 0x000fe4000f8e96da */
[----:B--2---:R-:W-:-:S03]  /*58c0*/  FMNMX.FTZ R9, R9, R6, !PT ;  /* 0x0000000609097209 */ /* 0x004fc60007810000 */
[----:B------:R-:W-:Y:S02]  /*58d0*/  IMAD.WIDE.U32 R218, R218, -0x2daee0ad, RZ ;  /* 0xd2511f53dada7825 */ /* 0x000fe400078e00ff */
[----:B------:R-:W2:Y:S01]  /*58e0*/  SHFL.BFLY PT, R6, R9, 0x1, 0x1f ;  /* 0x0c201f0009067f89 */ /* 0x000ea200000e0000 */
[----:B-1----:R-:W-:Y:S01]  /*58f0*/  FMNMX.FTZ R132, R132, R3, !PT ;  /* 0x0000000384847209 */ /* 0x002fe20007810000 */
[----:B------:R-:W-:-:S03]  /*5900*/  IMAD.WIDE.U32 R2, R2, -0x2daee0ad, RZ ;  /* 0xd2511f5302027825 */ /* 0x000fc600078e00ff */
[C---:B------:R-:W-:Y:S01]  /*5910*/  FSETP.NEU.FTZ.AND P1, PT, R132.reuse, -INF , PT ;  /* 0xff8000008400780b */ /* 0x040fe20003f3d000 */
[----:B------:R-:W-:Y:S01]  /*5920*/  FMUL.FTZ R216, R132, c[0x0][0x23c] ;  /* 0x00008f0084d87a20 */ /* 0x000fe20000410000 */
[----:B------:R-:W-:Y:S02]  /*5930*/  LOP3.LUT R3, R3, UR28, R160, 0x96, !PT ;  /* 0x0000001c03037c12 */ /* 0x000fe4000f8e96a0 */
[----:B------:R-:W-:Y:S02]  /*5940*/  LOP3.LUT R2, R17, UR26, R2, 0x96, !PT ;  /* 0x0000001a11027c12 */ /* 0x000fe4000f8e9602 */
[----:B------:R-:W-:Y:S01]  /*5950*/  FSEL R216, R216, RZ, P1 ;  /* 0x000000ffd8d87208 */ /* 0x000fe20000800000 */
[----:B------:R-:W-:-:S04]  /*5960*/  IMAD.WIDE.U32 R10, R3, -0x326172a9, RZ ;  /* 0xcd9e8d57030a7825 */ /* 0x000fc800078e00ff */
[----:B------:R-:W-:Y:S01]  /*5970*/  IMAD.WIDE.U32 R2, R2, -0x326172a9, RZ ;  /* 0xcd9e8d5702027825 */ /* 0x000fe200078e00ff */
[----:B------:R-:W-:-:S03]  /*5980*/  LOP3.LUT R8, R11, UR27, R162, 0x96, !PT ;  /* 0x0000001b0b087c12 */ /* 0x000fc6000f8e96a2 */
[----:B------:R-:W-:Y:S01]  /*5990*/  FFMA.FTZ R156, R37, c[0x0][0x23c], -R216 ;  /* 0x00008f00259c7a23 */ /* 0x000fe200000108d8 */
[----:B------:R-:W-:Y:S01]  /*59a0*/  LOP3.LUT R10, R3, UR25, R10, 0x96, !PT ;  /* 0x00000019030a7c12 */ /* 0x000fe2000f8e960a */
[----:B------:R-:W-:Y:S01]  /*59b0*/  IMAD.WIDE.U32 R18, R8, -0x2daee0ad, RZ ;  /* 0xd2511f5308127825 */ /* 0x000fe200078e00ff */
[----:B--2---:R-:W-:-:S03]  /*59c0*/  FMNMX.FTZ R3, R9, R6, !PT ;  /* 0x0000000609037209 */ /* 0x004fc60007810000 */
[----:B------:R-:W-:Y:S01]  /*59d0*/  IMAD.WIDE.U32 R10, R10, -0x2daee0ad, RZ ;  /* 0xd2511f530a0a7825 */ /* 0x000fe200078e00ff */
[----:B------:R-:W-:Y:S01]  /*59e0*/  FSETP.NEU.FTZ.AND P1, PT, R3, -INF , PT ;  /* 0xff8000000300780b */ /* 0x000fe20003f3d000 */
[----:B------:R-:W-:Y:S01]  /*59f0*/  MUFU.EX2 R156, R156 ;  /* 0x0000009c009c7308 */ /* 0x000fe20000000800 */
[----:B------:R-:W-:Y:S01]  /*5a00*/  LOP3.LUT R8, R19, UR24, R16, 0x96, !PT ;  /* 0x0000001813087c12 */ /* 0x000fe2000f8e9610 */
[----:B------:R-:W-:Y:S01]  /*5a10*/  FMUL.FTZ R167, R3, c[0x0][0x23c] ;  /* 0x00008f0003a77a20 */ /* 0x000fe20000410000 */
[----:B------:R-:W-:Y:S01]  /*5a20*/  LOP3.LUT R18, R11, UR15, R18, 0x96, !PT ;  /* 0x0000000f0b127c12 */ /* 0x000fe2000f8e9612 */
[----:B------:R-:W-:Y:S02]  /*5a30*/  FFMA.FTZ R153, R28, c[0x0][0x23c], -R216 ;  /* 0x00008f001c997a23 */ /* 0x000fe400000108d8 */
[----:B------:R-:W-:Y:S01]  /*5a40*/  IMAD.WIDE.U32 R8, R8, -0x326172a9, RZ ;  /* 0xcd9e8d5708087825 */ /* 0x000fe200078e00ff */
[----:B------:R-:W-:-:S03]  /*5a50*/  FSEL R167, R167, RZ, P1 ;  /* 0x000000ffa7a77208 */ /* 0x000fc60000800000 */
[----:B------:R-:W-:Y:S01]  /*5a60*/  IMAD.WIDE.U32 R18, R18, -0x326172a9, RZ ;  /* 0xcd9e8d5712127825 */ /* 0x000fe200078e00ff */
[----:B------:R-:W-:Y:S03]  /*5a70*/  MUFU.EX2 R153, R153 ;  /* 0x0000009900997308 */ /* 0x000fe60000000800 */
[--C-:B------:R-:W-:Y:S01]  /*5a80*/  FFMA.FTZ R157, R26, c[0x0][0x23c], -R167.reuse ;  /* 0x00008f001a9d7a23 */ /* 0x100fe200000108a7 */
[----:B------:R-:W-:Y:S01]  /*5a90*/  SHF.R.U32.HI R11, RZ, 0x10, R18 ;  /* 0x00000010ff0b7819 */ /* 0x000fe20000011612 */
[--C-:B------:R-:W-:Y:S01]  /*5aa0*/  FFMA.FTZ R150, R24, c[0x0][0x23c], -R167.reuse ;  /* 0x00008f0018967a23 */ /* 0x100fe200000108a7 */
[----:B------:R-:W-:Y:S01]  /*5ab0*/  LOP3.LUT R8, R19, UR5, R8, 0x96, !PT ;  /* 0x0000000513087c12 */ /* 0x000fe2000f8e9608 */
[--C-:B------:R-:W-:Y:S01]  /*5ac0*/  FFMA.FTZ R152, R30, c[0x0][0x23c], -R167.reuse ;  /* 0x00008f001e987a23 */ /* 0x100fe200000108a7 */
[----:B------:R-:W-:Y:S01]  /*5ad0*/  SHF.R.U32.HI R6, RZ, 0x18, R18 ;  /* 0x00000018ff067819 */ /* 0x000fe20000011612 */
[----:B------:R-:W-:Y:S01]  /*5ae0*/  MUFU.EX2 R157, R157 ;  /* 0x0000009d009d7308 */ /* 0x000fe20000000800 */
[----:B------:R-:W-:Y:S01]  /*5af0*/  FFMA.FTZ R159, R22, c[0x0][0x23c], -R167 ;  /* 0x00008f00169f7a23 */ /* 0x000fe200000108a7 */
[----:B------:R-:W-:Y:S01]  /*5b00*/  LOP3.LUT R11, R11, 0xff, RZ, 0xc0, !PT ;  /* 0x000000ff0b0b7812 */ /* 0x000fe200078ec0ff */
[--C-:B------:R-:W-:Y:S01]  /*5b10*/  FFMA.FTZ R154, R29, c[0x0][0x23c], -R216.reuse ;  /* 0x00008f001d9a7a23 */ /* 0x100fe200000108d8 */
[C---:B------:R-:W-:Y:S01]  /*5b20*/  LOP3.LUT R7, R8.reuse, 0xffff, RZ, 0xc0, !PT ;  /* 0x0000ffff08077812 */ /* 0x040fe200078ec0ff */
[----:B------:R-:W-:Y:S01]  /*5b30*/  FFMA.FTZ R135, R25, c[0x0][0x23c], -R216 ;  /* 0x00008f0019877a23 */ /* 0x000fe200000108d8 */
[----:B------:R-:W-:Y:S01]  /*5b40*/  SHF.R.U32.HI R4, RZ, 0x10, R8 ;  /* 0x00000010ff047819 */ /* 0x000fe20000011608 */
[----:B------:R-:W-:Y:S01]  /*5b50*/  FFMA.FTZ R151, R21, c[0x0][0x23c], -R216 ;  /* 0x00008f0015977a23 */ /* 0x000fe200000108d8 */
[----:B------:R-:W1:Y:S01]  /*5b60*/  MUFU.EX2 R150, R150 ;  /* 0x0000009600967308 */ /* 0x000e620000000800 */
[----:B------:R-:W-:Y:S01]  /*5b70*/  PRMT R11, R11, 0x5410, R6 ;  /* 0x000054100b0b7816 */ /* 0x000fe20000000006 */
[--C-:B------:R-:W-:Y:S01]  /*5b80*/  FFMA.FTZ R134, R23, c[0x0][0x23c], -R216.reuse ;  /* 0x00008f0017867a23 */ /* 0x100fe200000108d8 */
[----:B------:R-:W-:Y:S01]  /*5b90*/  LOP3.LUT R0, R8, 0xff, RZ, 0xc0, !PT ;  /* 0x000000ff08007812 */ /* 0x000fe200078ec0ff */
[----:B------:R-:W-:Y:S01]  /*5ba0*/  FFMA.FTZ R133, R13, c[0x0][0x23c], -R216 ;  /* 0x00008f000d857a23 */ /* 0x000fe200000108d8 */
[----:B------:R-:W-:Y:S01]  /*5bb0*/  SHF.R.U32.HI R5, RZ, 0x18, R8 ;  /* 0x00000018ff057819 */ /* 0x000fe20000011608 */
[--C-:B------:R-:W-:Y:S01]  /*5bc0*/  HSET2.LE.AND R99, R11, R158.reuse, PT ;  /* 0x0000009e0b637233 */ /* 0x100fe20003803000 */
[----:B------:R-:W-:Y:S01]  /*5bd0*/  SHF.R.U32.HI R7, RZ, 0x8, R7 ;  /* 0x00000008ff077819 */ /* 0x000fe20000011607 */
[----:B------:R-:W-:Y:S01]  /*5be0*/  MUFU.EX2 R152, R152 ;  /* 0x0000009800987308 */ /* 0x000fe20000000800 */
[----:B------:R-:W-:Y:S01]  /*5bf0*/  LOP3.LUT R4, R4, 0xff, RZ, 0xc0, !PT ;  /* 0x000000ff04047812 */ /* 0x000fe200078ec0ff */
[----:B------:R-:W-:Y:S01]  /*5c00*/  FFMA.FTZ R148, R12, c[0x0][0x23c], -R167 ;  /* 0x00008f000c947a23 */ /* 0x000fe200000108a7 */
[----:B------:R-:W-:Y:S01]  /*5c10*/  PRMT R7, R0, 0x5410, R7 ;  /* 0x0000541000077816 */ /* 0x000fe20000000007 */
[----:B------:R-:W-:Y:S01]  /*5c20*/  FFMA.FTZ R149, R14, c[0x0][0x23c], -R167 ;  /* 0x00008f000e957a23 */ /* 0x000fe200000108a7 */
[----:B------:R-:W-:Y:S01]  /*5c30*/  PRMT R5, R4, 0x5410, R5 ;  /* 0x0000541004057816 */ /* 0x000fe20000000005 */
[--C-:B------:R-:W-:Y:S01]  /*5c40*/  FFMA.FTZ R155, R92, c[0x0][0x23c], -R167.reuse ;  /* 0x00008f005c9b7a23 */ /* 0x100fe200000108a7 */
[----:B------:R-:W-:Y:S01]  /*5c50*/  LOP3.LUT R16, R18, 0xffff, RZ, 0xc0, !PT ;  /* 0x0000ffff12107812 */ /* 0x000fe200078ec0ff */
[----:B------:R-:W2:Y:S01]  /*5c60*/  MUFU.EX2 R159, R159 ;  /* 0x0000009f009f7308 */ /* 0x000ea20000000800 */
[----:B-1----:R-:W-:Y:S01]  /*5c70*/  F2FP.BF16.PACK_AB R4, R150, R157 ;  /* 0x0000009d9604723e */ /* 0x002fe200000010ff */
[--C-:B------:R-:W-:Y:S01]  /*5c80*/  HSET2.LE.AND R96, R7, R158.reuse, PT ;  /* 0x0000009e07607233 */ /* 0x100fe20003803000 */
[----:B------:R-:W-:Y:S01]  /*5c90*/  LOP3.LUT R17, R18, 0xff, RZ, 0xc0, !PT ;  /* 0x000000ff12117812 */ /* 0x000fe200078ec0ff */
[----:B------:R-:W-:Y:S01]  /*5ca0*/  HSET2.LE.AND R97, R5, R158, PT ;  /* 0x0000009e05617233 */ /* 0x000fe20003803000 */
[----:B------:R-:W-:Y:S01]  /*5cb0*/  LOP3.LUT R99, R99, R4, RZ, 0xc0, !PT ;  /* 0x0000000463637212 */ /* 0x000fe200078ec0ff */
[----:B------:R-:W-:Y:S01]  /*5cc0*/  FFMA.FTZ R209, R170, c[0x0][0x23c], -R167 ;  /* 0x00008f00aad17a23 */ /* 0x000fe200000108a7 */
[----:B------:R-:W-:Y:S01]  /*5cd0*/  F2FP.BF16.PACK_AB R5, R153, R156 ;  /* 0x0000009c9905723e */ /* 0x000fe200000010ff */
[----:B------:R-:W-:Y:S01]  /*5ce0*/  MUFU.EX2 R154, R154 ;  /* 0x0000009a009a7308 */ /* 0x000fe20000000800 */
[----:B------:R-:W-:Y:S01]  /*5cf0*/  LOP3.LUT R4, R9, UR16, R2, 0x96, !PT ;  /* 0x0000001009047c12 */ /* 0x000fe2000f8e9602 */
[----:B------:R-:W-:Y:S01]  /*5d00*/  FFMA.FTZ R2, R15, c[0x0][0x23c], -R216 ;  /* 0x00008f000f027a23 */ /* 0x000fe200000108d8 */
[----:B------:R-:W-:Y:S01]  /*5d10*/  LOP3.LUT R96, R96, R5, RZ, 0xc0, !PT ;  /* 0x0000000560607212 */ /* 0x000fe200078ec0ff */
[----:B------:R-:W-:Y:S01]  /*5d20*/  LDSM.16.MT88.4 R12, [R188+0xe800] ;  /* 0x00e80000bc0c783b */ /* 0x000fe20000004200 */
[----:B------:R-:W-:Y:S01]  /*5d30*/  SHF.R.U32.HI R16, RZ, 0x8, R16 ;  /* 0x00000008ff107819 */ /* 0x000fe20000011610 */
[----:B------:R-:W-:-:S02]  /*5d40*/  IMAD.WIDE.U32 R4, R4, -0x2daee0ad, RZ ;  /* 0xd2511f5304047825 */ /* 0x000fc400078e00ff */
[----:B------:R-:W1:Y:S01]  /*5d50*/  MUFU.EX2 R135, R135 ;  /* 0x0000008700877308 */ /* 0x000e620000000800 */
[----:B--2---:R-:W-:Y:S01]  /*5d60*/  F2FP.BF16.PACK_AB R0, R159, R152 ;  /* 0x000000989f00723e */ /* 0x004fe200000010ff */
[--C-:B------:R-:W-:Y:S01]  /*5d70*/  FFMA.FTZ R170, R136, c[0x0][0x23c], -R167.reuse ;  /* 0x00008f0088aa7a23 */ /* 0x100fe200000108a7 */
[----:B------:R-:W-:Y:S01]  /*5d80*/  PRMT R17, R17, 0x5410, R16 ;  /* 0x0000541011117816 */ /* 0x000fe20000000010 */
[--C-:B------:R-:W-:Y:S01]  /*5d90*/  FFMA.FTZ R169, R138, c[0x0][0x23c], -R167.reuse ;  /* 0x00008f008aa97a23 */ /* 0x100fe200000108a7 */
[----:B------:R-:W-:Y:S01]  /*5da0*/  LOP3.LUT R97, R97, R0, RZ, 0xc0, !PT ;  /* 0x0000000061617212 */ /* 0x000fe200078ec0ff */
[--C-:B------:R-:W-:Y:S01]  /*5db0*/  FFMA.FTZ R214, R214, c[0x0][0x23c], -R167.reuse ;  /* 0x00008f00d6d67a23 */ /* 0x100fe200000108a7 */
[C---:B------:R-:W-:Y:S01]  /*5dc0*/  LOP3.LUT R0, R4.reuse, 0xffff, RZ, 0xc0, !PT ;  /* 0x0000ffff04007812 */ /* 0x040fe200078ec0ff */
[--C-:B------:R-:W-:Y:S01]  /*5dd0*/  HSET2.LE.AND R17, R17, R158.reuse, PT ;  /* 0x0000009e11117233 */ /* 0x100fe20003803000 */
[----:B------:R-:W-:Y:S01]  /*5de0*/  LOP3.LUT R10, R5, UR30, R10, 0x96, !PT ;  /* 0x0000001e050a7c12 */ /* 0x000fe2000f8e960a */
[----:B------:R-:W-:Y:S01]  /*5df0*/  MUFU.EX2 R151, R151 ;  /* 0x0000009700977308 */ /* 0x000fe20000000800 */
[----:B------:R-:W-:Y:S01]  /*5e00*/  LOP3.LUT R9, R4, 0xff, RZ, 0xc0, !PT ;  /* 0x000000ff04097812 */ /* 0x000fe200078ec0ff */
[----:B------:R-:W-:Y:S01]  /*5e10*/  LDSM.16.MT88.4 R24, [R185+0xc800] ;  /* 0x00c80000b918783b */ /* 0x000fe20000004200 */
[----:B------:R-:W-:Y:S01]  /*5e20*/  SHF.R.U32.HI R8, RZ, 0x10, R4 ;  /* 0x00000010ff087819 */ /* 0x000fe20000011604 */
[----:B------:R-:W-:Y:S01]  /*5e30*/  FFMA.FTZ R217, R217, c[0x0][0x23c], -R216 ;  /* 0x00008f00d9d97a23 */ /* 0x000fe200000108d8 */
[----:B------:R-:W-:Y:S01]  /*5e40*/  SHF.R.U32.HI R143, RZ, 0x18, R4 ;  /* 0x00000018ff8f7819 */ /* 0x000fe20000011604 */
[----:B------:R-:W-:Y:S01]  /*5e50*/  LDSM.16.MT88.4 R28, [R186+0xc800] ;  /* 0x00c80000ba1c783b */ /* 0x000fe20000004200 */
[----:B------:R-:W-:Y:S01]  /*5e60*/  SHF.R.U32.HI R0, RZ, 0x8, R0 ;  /* 0x00000008ff007819 */ /* 0x000fe20000011600 */
[----:B------:R-:W-:Y:S01]  /*5e70*/  MUFU.EX2 R134, R134 ;  /* 0x0000008600867308 */ /* 0x000fe20000000800 */
[----:B-1----:R-:W-:Y:S01]  /*5e80*/  F2FP.BF16.PACK_AB R98, R135, R154 ;  /* 0x0000009a8762723e */ /* 0x002fe200000010ff */
[----:B------:R-:W1:Y:S01]  /*5e90*/  LDSM.16.MT88.4 R4, [R188+0xc800] ;  /* 0x00c80000bc04783b */ /* 0x000e620000004200 */
[----:B------:R-:W-:Y:S01]  /*5ea0*/  PRMT R9, R9, 0x5410, R0 ;  /* 0x0000541009097816 */ /* 0x000fe20000000000 */
[--C-:B------:R-:W-:Y:S01]  /*5eb0*/  FFMA.FTZ R0, R20, c[0x0][0x23c], -R167.reuse ;  /* 0x00008f0014007a23 */ /* 0x100fe200000108a7 */
[----:B------:R-:W-:Y:S01]  /*5ec0*/  LOP3.LUT R98, R17, R98, RZ, 0xc0, !PT ;  /* 0x0000006211627212 */ /* 0x000fe200078ec0ff */
[----:B------:R-:W-:Y:S01]  /*5ed0*/  LDSM.16.MT88.4 R20, [R184+0xc800] ;  /* 0x00c80000b814783b */ /* 0x000fe20000004200 */
[C---:B------:R-:W-:Y:S01]  /*5ee0*/  LOP3.LUT R16, R10.reuse, 0xffff, RZ, 0xc0, !PT ;  /* 0x0000ffff0a107812 */ /* 0x040fe200078ec0ff */
[----:B------:R-:W-:Y:S01]  /*5ef0*/  MUFU.EX2 R133, R133 ;  /* 0x0000008500857308 */ /* 0x000fe20000000800 */
[----:B------:R-:W-:Y:S01]  /*5f00*/  SHF.R.U32.HI R141, RZ, 0x10, R10 ;  /* 0x00000010ff8d7819 */ /* 0x000fe2000001160a */
[--C-:B------:R-:W-:Y:S01]  /*5f10*/  HSET2.LE.AND R142, R9, R158.reuse, PT ;  /* 0x0000009e098e7233 */ /* 0x100fe20003803000 */
[----:B------:R-:W-:Y:S01]  /*5f20*/  LOP3.LUT R161, R10, 0xff, RZ, 0xc0, !PT ;  /* 0x000000ff0aa17812 */ /* 0x000fe200078ec0ff */
[C---:B------:R-:W-:Y:S01]  /*5f30*/  HMMA.16816.F32.BF16 R128, R96.reuse, R124, RZ ;  /* 0x0000007c6080723c */ /* 0x040fe200000418ff */
[----:B------:R-:W-:Y:S01]  /*5f40*/  LOP3.LUT R8, R8, 0xff, RZ, 0xc0, !PT ;  /* 0x000000ff08087812 */ /* 0x000fe200078ec0ff */
[----:B------:R-:W-:Y:S01]  /*5f50*/  FFMA.FTZ R211, R211, c[0x0][0x23c], -R216 ;  /* 0x00008f00d3d37a23 */ /* 0x000fe200000108d8 */
[----:B------:R-:W-:Y:S01]  /*5f60*/  SHF.R.U32.HI R10, RZ, 0x18, R10 ;  /* 0x00000018ff0a7819 */ /* 0x000fe2000001160a */
[----:B------:R-:W2:Y:S01]  /*5f70*/  MUFU.EX2 R2, R2 ;  /* 0x0000000200027308 */ /* 0x000ea20000000800 */
[----:B------:R-:W-:Y:S01]  /*5f80*/  SHF.R.U32.HI R16, RZ, 0x8, R16 ;  /* 0x00000008ff107819 */ /* 0x000fe20000011610 */
[----:B------:R-:W-:Y:S01]  /*5f90*/  FFMA.FTZ R168, R168, c[0x0][0x23c], -R167 ;  /* 0x00008f00a8a87a23 */ /* 0x000fe200000108a7 */
[----:B------:R-:W-:Y:S01]  /*5fa0*/  LOP3.LUT R141, R141, 0xff, RZ, 0xc0, !PT ;  /* 0x000000ff8d8d7812 */ /* 0x000fe200078ec0ff */
[C---:B------:R-:W-:Y:S01]  /*5fb0*/  HMMA.16816.F32.BF16 R124, R96.reuse, R126, RZ ;  /* 0x0000007e607c723c */ /* 0x040fe200000418ff */
[----:B------:R-:W-:Y:S01]  /*5fc0*/  PRMT R143, R8, 0x5410, R143 ;  /* 0x00005410088f7816 */ /* 0x000fe2000000008f */
[--C-:B------:R-:W-:Y:S01]  /*5fd0*/  FFMA.FTZ R165, R165, c[0x0][0x23c], -R167.reuse ;  /* 0x00008f00a5a57a23 */ /* 0x100fe200000108a7 */
[----:B------:R-:W-:Y:S01]  /*5fe0*/  PRMT R161, R161, 0x5410, R16 ;  /* 0x00005410a1a17816 */ /* 0x000fe20000000010 */
[----:B------:R-:W-:Y:S01]  /*5ff0*/  MUFU.EX2 R148, R148 ;  /* 0x0000009400947308 */ /* 0x000fe20000000800 */
[----:B------:R-:W-:Y:S01]  /*6000*/  PRMT R141, R141, 0x5410, R10 ;  /* 0x000054108d8d7816 */ /* 0x000fe2000000000a */
[--C-:B------:R-:W-:Y:S01]  /*6010*/  HSET2.LE.AND R143, R143, R158.reuse, PT ;  /* 0x0000009e8f8f7233 */ /* 0x100fe20003803000 */
[----:B------:R-:W-:Y:S01]  /*6020*/  LDSM.16.MT88.4 R16, [R186+0xe800] ;  /* 0x00e80000ba10783b */ /* 0x000fe20000004200 */
[C---:B------:R-:W-:Y:S01]  /*6030*/  HMMA.16816.F32.BF16 R92, R96.reuse, R32, RZ ;  /* 0x00000020605c723c */ /* 0x040fe200000418ff */
[--C-:B------:R-:W-:Y:S01]  /*6040*/  HSET2.LE.AND R140, R161, R158.reuse, PT ;  /* 0x0000009ea18c7233 */ /* 0x100fe20003803000 */
[----:B------:R-:W-:Y:S01]  /*6050*/  LOP3.LUT R161, R219, UR28, R160, 0x96, !PT ;  /* 0x0000001cdba17c12 */ /* 0x000fe2000f8e96a0 */
[----:B------:R-:W-:Y:S01]  /*6060*/  HSET2.LE.AND R141, R141, R158, PT ;  /* 0x0000009e8d8d7233 */ /* 0x000fe20003803000 */
[----:B------:R-:W-:Y:S01]  /*6070*/  MUFU.EX2 R149, R149 ;  /* 0x0000009500957308 */ /* 0x000fe20000000800 */
[----:B--2---:R-:W-:Y:S01]  /*6080*/  F2FP.BF16.PACK_AB R9, R2, R133 ;  /* 0x000000850209723e */ /* 0x004fe200000010ff */
[----:B------:R-:W-:Y:S01]  /*6090*/  FFMA.FTZ R160, R147, c[0x0][0x23c], -R216 ;  /* 0x00008f0093a07a23 */ /* 0x000fe200000108d8 */
[----:B------:R-:W-:Y:S01]  /*60a0*/  F2FP.BF16.PACK_AB R33, R134, R151 ;  /* 0x000000978621723e */ /* 0x000fe200000010ff */
[----:B------:R-:W-:Y:S01]  /*60b0*/  HMMA.16816.F32.BF16 R52, R96, R56, RZ ;  /* 0x000000386034723c */ /* 0x000fe200000418ff */
[----:B------:R-:W-:Y:S01]  /*60c0*/  LOP3.LUT R142, R142, R9, RZ, 0xc0, !PT ;  /* 0x000000098e8e7212 */ /* 0x000fe200078ec0ff */
[----:B------:R-:W-:Y:S01]  /*60d0*/  FFMA.FTZ R164, R164, c[0x0][0x23c], -R167 ;  /* 0x00008f00a4a47a23 */ /* 0x000fe200000108a7 */
[----:B------:R-:W-:Y:S01]  /*60e0*/  LOP3.LUT R140, R140, R33, RZ, 0xc0, !PT ;  /* 0x000000218c8c7212 */ /* 0x000fe200078ec0ff */
[----:B------:R-:W2:Y:S01]  /*60f0*/  MUFU.EX2 R0, R0 ;  /* 0x0000000000007308 */ /* 0x000ea20000000800 */
[----:B------:R-:W3:Y:S01]  /*6100*/  LDSM.16.MT88.4 R8, [R185+0xe800] ;  /* 0x00e80000b908783b */ /* 0x000ee20000004200 */
[----:B------:R-:W-:-:S02]  /*6110*/  FADD.FTZ R153, R156, R153 ;  /* 0x000000999c997221 */ /* 0x000fc40000010000 */
[C---:B------:R-:W-:Y:S01]  /*6120*/  HMMA.16816.F32.BF16 R56, R96.reuse, R58, RZ ;  /* 0x0000003a6038723c */ /* 0x040fe200000418ff */
[----:B------:R-:W-:Y:S02]  /*6130*/  FADD.FTZ R152, R152, R159 ;  /* 0x0000009f98987221 */ /* 0x000fe40000010000 */
[----:B------:R-:W-:Y:S01]  /*6140*/  FADD.FTZ R154, R154, R153 ;  /* 0x000000999a9a7221 */ /* 0x000fe20000010000 */
[----:B------:R-:W4:Y:S01]  /*6150*/  MUFU.EX2 R155, R155 ;  /* 0x0000009b009b7308 */ /* 0x000f220000000800 */
[----:B------:R-:W-:Y:S02]  /*6160*/  FADD.FTZ R157, R157, R152 ;  /* 0x000000989d9d7221 */ /* 0x000fe40000010000 */
[----:B------:R-:W-:Y:S01]  /*6170*/  FADD.FTZ R154, R135, R154 ;  /* 0x0000009a879a7221 */ /* 0x000fe20000010000 */
[C---:B------:R-:W-:Y:S01]  /*6180*/  HMMA.16816.F32.BF16 R44, R96.reuse, R48, RZ ;  /* 0x00000030602c723c */ /* 0x040fe200000418ff */
[----:B------:R-:W-:Y:S02]  /*6190*/  FADD.FTZ R157, R150, R157 ;  /* 0x0000009d969d7221 */ /* 0x000fe40000010000 */
[----:B------:R-:W-:Y:S01]  /*61a0*/  FADD.FTZ R151, R151, R154 ;  /* 0x0000009a97977221 */ /* 0x000fe20000010000 */
[----:B--2---:R-:W-:Y:S01]  /*61b0*/  F2FP.BF16.PACK_AB R144, R0, R149 ;  /* 0x000000950090723e */ /* 0x004fe200000010ff */
[----:B------:R-:W-:Y:S02]  /*61c0*/  MUFU.EX2 R160, R160 ;  /* 0x000000a000a07308 */ /* 0x000fe40000000800 */
[----:B------:R-:W-:Y:S01]  /*61d0*/  FADD.FTZ R134, R134, R151 ;  /* 0x0000009786867221 */ /* 0x000fe20000010000 */
[----:B------:R-:W-:Y:S01]  /*61e0*/  LOP3.LUT R143, R143, R144, RZ, 0xc0, !PT ;  /* 0x000000908f8f7212 */ /* 0x000fe200078ec0ff */
[----:B------:R-:W-:Y:S02]  /*61f0*/  HMMA.16816.F32.BF16 R36, R96, R40, RZ ;  /* 0x000000286024723c */ /* 0x000fe400000418ff */
[----:B------:R-:W-:Y:S01]  /*6200*/  FADD.FTZ R133, R133, R134 ;  /* 0x0000008685857221 */ /* 0x000fe20000010000 */
[----:B----4-:R-:W-:Y:S01]  /*6210*/  F2FP.BF16.PACK_AB R32, R155, R148 ;  /* 0x000000949b20723e */ /* 0x010fe200000010ff */
[----:B------:R-:W-:Y:S01]  /*6220*/  MUFU.EX2 R209, R209 ;  /* 0x000000d100d17308 */ /* 0x000fe20000000800 */
[----:B------:R-:W-:-:S02]  /*6230*/  FADD.FTZ R148, R148, R157 ;  /* 0x0000009d94947221 */ /* 0x000fc40000010000 */
[----:B------:R-:W-:Y:S01]  /*6240*/  LOP3.LUT R141, R141, R32, RZ, 0xc0, !PT ;  /* 0x000000208d8d7212 */ /* 0x000fe200078ec0ff */
[----:B------:R-:W-:Y:S01]  /*6250*/  HMMA.16816.F32.BF16 R60, R96, R64, RZ ;  /* 0x00000040603c723c */ /* 0x000fe200000418ff */
[----:B------:R-:W-:Y:S02]  /*6260*/  FADD.FTZ R148, R155, R148 ;  /* 0x000000949b947221 */ /* 0x000fe40000010000 */
[----:B------:R-:W-:Y:S01]  /*6270*/  FADD.FTZ R133, R2, R133 ;  /* 0x0000008502857221 */ /* 0x000fe20000010000 */
[----:B------:R-:W-:Y:S01]  /*6280*/  MUFU.EX2 R170, R170 ;  /* 0x000000aa00aa7308 */ /* 0x000fe20000000800 */
[----:B------:R-:W-:-:S03]  /*6290*/  FADD.FTZ R149, R149, R148 ;  /* 0x0000009495957221 */ /* 0x000fc60000010000 */
[----:B-1----:R-:W-:Y:S01]  /*62a0*/  HMMA.16816.F32.BF16 R128, R140, R4, R128 ;  /* 0x000000048c80723c */ /* 0x002fe20000041880 */
[----:B------:R-:W-:-:S03]  /*62b0*/  FADD.FTZ R0, R0, R149 ;  /* 0x0000009500007221 */ /* 0x000fc60000010000 */
[----:B------:R-:W-:Y:S04]  /*62c0*/  MUFU.EX2 R169, R169 ;  /* 0x000000a900a97308 */ /* 0x000fe80000000800 */
[----:B------:R-:W-:Y:S01]  /*62d0*/  HMMA.16816.F32.BF16 R124, R140, R6, R124 ;  /* 0x000000068c7c723c */ /* 0x000fe2000004187c */
[----:B------:R-:W1:Y:S03]  /*62e0*/  LDSM.16.MT88.4 R4, [R184+0xe800] ;  /* 0x00e80000b804783b */ /* 0x000e660000004200 */
[----:B------:R-:W-:Y:S04]  /*62f0*/  MUFU.EX2 R214, R214 ;  /* 0x000000d600d67308 */ /* 0x000fe80000000800 */
[C---:B------:R-:W-:Y:S04]  /*6300*/  HMMA.16816.F32.BF16 R40, R96.reuse, R42, RZ ;  /* 0x0000002a6028723c */ /* 0x040fe800000418ff */
[----:B------:R-:W-:Y:S04]  /*6310*/  MUFU.EX2 R217, R217 ;  /* 0x000000d900d97308 */ /* 0x000fe80000000800 */
[----:B------:R-:W-:Y:S04]  /*6320*/  HMMA.16816.F32.BF16 R64, R96, R66, RZ ;  /* 0x000000426040723c */ /* 0x000fe800000418ff */
[----:B------:R-:W-:Y:S04]  /*6330*/  MUFU.EX2 R211, R211 ;  /* 0x000000d300d37308 */ /* 0x000fe80000000800 */
[C---:B---3--:R-:W-:Y:S04]  /*6340*/  HMMA.16816.F32.BF16 R52, R140.reuse, R8, R52 ;  /* 0x000000088c34723c */ /* 0x048fe80000041834 */
[----:B------:R-:W-:Y:S04]  /*6350*/  MUFU.EX2 R168, R168 ;  /* 0x000000a800a87308 */ /* 0x000fe80000000800 */
[C---:B------:R-:W-:Y:S01]  /*6360*/  HMMA.16816.F32.BF16 R56, R140.reuse, R10, R56 ;  /* 0x0000000a8c38723c */ /* 0x040fe20000041838 */
[----:B------:R-:W2:Y:S03]  /*6370*/  LDSM.16.MT88.4 R8, [R186+0x10800] ;  /* 0x01080000ba08783b */ /* 0x000ea60000004200 */
[----:B------:R-:W-:Y:S04]  /*6380*/  MUFU.EX2 R165, R165 ;  /* 0x000000a500a57308 */ /* 0x000fe80000000800 */
[----:B------:R-:W-:Y:S04]  /*6390*/  HMMA.16816.F32.BF16 R44, R140, R16, R44 ;  /* 0x000000108c2c723c */ /* 0x000fe8000004182c */
[----:B------:R-:W-:Y:S03]  /*63a0*/  MUFU.EX2 R164, R164 ;  /* 0x000000a400a47308 */ /* 0x000fe60000000800 */
[----:B------:R-:W-:Y:S01]  /*63b0*/  LOP3.LUT R16, R163, UR29, R224, 0x96, !PT ;  /* 0x0000001da3107c12 */ /* 0x000fe2000f8e96e0 */
[----:B------:R-:W-:Y:S01]  /*63c0*/  HMMA.16816.F32.BF16 R48, R96, R50, RZ ;  /* 0x000000326030723c */ /* 0x000fe200000418ff */
[----:B------:R-:W-:-:S04]  /*63d0*/  IMAD.WIDE.U32 R224, R161, -0x326172a9, RZ ;  /* 0xcd9e8d57a1e07825 */ /* 0x000fc800078e00ff */
[----:B------:R-:W-:Y:S01]  /*63e0*/  IMAD.WIDE.U32 R16, R16, -0x2daee0ad, RZ ;  /* 0xd2511f5310107825 */ /* 0x000fe200078e00ff */
[----:B------:R-:W-:Y:S02]  /*63f0*/  LOP3.LUT R162, R225, UR27, R162, 0x96, !PT ;  /* 0x0000001be1a27c12 */ /* 0x000fe4000f8e96a2 */
[----:B------:R-:W-:Y:S01]  /*6400*/  HMMA.16816.F32.BF16 R36, R140, R12, R36 ;  /* 0x0000000c8c24723c */ /* 0x000fe20000041824 */
[----:B------:R-:W-:Y:S01]  /*6410*/  FFMA.FTZ R161, R145, c[0x0][0x23c], -R216 ;  /* 0x00008f0091a17a23 */ /* 0x000fe200000108d8 */
[----:B------:R-:W-:Y:S01]  /*6420*/  LOP3.LUT R226, R17, UR26, R218, 0x96, !PT ;  /* 0x0000001a11e27c12 */ /* 0x000fe2000f8e96da */
[----:B------:R-:W-:Y:S01]  /*6430*/  LDSM.16.MT88.4 R144, [R184+0x10800] ;  /* 0x01080000b890783b */ /* 0x000fe20000004200 */
[----:B------:R-:W-:-:S03]  /*6440*/  FFMA.FTZ R163, R139, c[0x0][0x23c], -R216 ;  /* 0x00008f008ba37a23 */ /* 0x000fc600000108d8 */
[----:B------:R-:W-:Y:S01]  /*6450*/  IMAD.WIDE.U32 R226, R226, -0x326172a9, RZ ;  /* 0xcd9e8d57e2e27825 */ /* 0x000fe200078e00ff */
[----:B------:R-:W-:Y:S01]  /*6460*/  HMMA.16816.F32.BF16 R40, R140, R14, R40 ;  /* 0x0000000e8c28723c */ /* 0x000fe20000041828 */
[----:B------:R-:W3:Y:S01]  /*6470*/  LDSM.16.MT88.4 R12, [R188+0x10800] ;  /* 0x01080000bc0c783b */ /* 0x000ee20000004200 */
[----:B------:R-:W4:Y:S02]  /*6480*/  MUFU.EX2 R161, R161 ;  /* 0x000000a100a17308 */ /* 0x000f240000000800 */
[----:B------:R-:W-:-:S04]  /*6490*/  LOP3.LUT R224, R227, UR25, R224, 0x96, !PT ;  /* 0x00000019e3e07c12 */ /* 0x000fc8000f8e96e0 */
[C---:B-1----:R-:W-:Y:S01]  /*64a0*/  HMMA.16816.F32.BF16 R60, R140.reuse, R4, R60 ;  /* 0x000000048c3c723c */ /* 0x042fe2000004183c */
[----:B------:R-:W-:Y:S01]  /*64b0*/  IMAD.WIDE.U32 R224, R224, -0x2daee0ad, RZ ;  /* 0xd2511f53e0e07825 */ /* 0x000fe200078e00ff */
[----:B------:R-:W-:Y:S06]  /*64c0*/  MUFU.EX2 R163, R163 ;  /* 0x000000a300a37308 */ /* 0x000fec0000000800 */
[----:B------:R-:W-:Y:S01]  /*64d0*/  HMMA.16816.F32.BF16 R64, R140, R6, R64 ;  /* 0x000000068c40723c */ /* 0x000fe20000041840 */
[----:B------:R-:W1:Y:S07]  /*64e0*/  LDSM.16.MT88.4 R4, [R185+0x10800] ;  /* 0x01080000b904783b */ /* 0x000e6e0000004200 */
[C---:B------:R-:W-:Y:S08]  /*64f0*/  HMMA.16816.F32.BF16 R76, R96.reuse, R80, RZ ;  /* 0x00000050604c723c */ /* 0x040ff000000418ff */
[C---:B------:R-:W-:Y:S08]  /*6500*/  HMMA.16816.F32.BF16 R68, R96.reuse, R72, RZ ;  /* 0x000000486044723c */ /* 0x040ff000000418ff */
[C---:B------:R-:W-:Y:S08]  /*6510*/  HMMA.16816.F32.BF16 R72, R96.reuse, R74, RZ ;  /* 0x0000004a6048723c */ /* 0x040ff000000418ff */
[C---:B------:R-:W-:Y:S08]  /*6520*/  HMMA.16816.F32.BF16 R80, R96.reuse, R82, RZ ;  /* 0x000000526050723c */ /* 0x040ff000000418ff */
[----:B------:R-:W-:Y:S08]  /*6530*/  HMMA.16816.F32.BF16 R84, R96, R88, RZ ;  /* 0x000000586054723c */ /* 0x000ff000000418ff */
[----:B------:R-:W-:Y:S07]  /*6540*/  HMMA.16816.F32.BF16 R48, R140, R18, R48 ;  /* 0x000000128c30723c */ /* 0x000fee0000041830 */
[----:B------:R-:W-:Y:S01]  /*6550*/  IMAD.WIDE.U32 R18, R162, -0x2daee0ad, RZ ;  /* 0xd2511f53a2127825 */ /* 0x000fe200078e00ff */
[----:B------:R-:W-:Y:S03]  /*6560*/  HMMA.16816.F32.BF16 R88, R96, R90, RZ ;  /* 0x0000005a6058723c */ /* 0x000fe600000418ff */
[----:B------:R-:W-:Y:S01]  /*6570*/  FFMA.FTZ R162, R137, c[0x0][0x23c], -R216 ;  /* 0x00008f0089a27a23 */ /* 0x000fe200000108d8 */
[----:B------:R-:W-:Y:S01]  /*6580*/  LOP3.LUT R218, R19, UR24, R16, 0x96, !PT ;  /* 0x0000001813da7c12 */ /* 0x000fe2000f8e9610 */
[----:B------:R-:W-:Y:S01]  /*6590*/  LDSM.16.MT88.4 R136, [R186+0xd000] ;  /* 0x00d00000ba88783b */ /* 0x000fe20000004200 */
[----:B------:R-:W-:-:S02]  /*65a0*/  LOP3.LUT R18, R225, UR15, R18, 0x96, !PT ;  /* 0x0000000fe1127c12 */ /* 0x000fc4000f8e9612 */
[----:B------:R-:W-:Y:S01]  /*65b0*/  HMMA.16816.F32.BF16 R104, R96, R100, RZ ;  /* 0x000000646068723c */ /* 0x000fe200000418ff */
[----:B------:R-:W-:Y:S01]  /*65c0*/  IMAD.WIDE.U32 R218, R218, -0x326172a9, RZ ;  /* 0xcd9e8d57dada7825 */ /* 0x000fe200078e00ff */
[----:B------:R-:W5:Y:S03]  /*65d0*/  MUFU.EX2 R162, R162 ;  /* 0x000000a200a27308 */ /* 0x000f660000000800 */
[----:B------:R-:W-:-:S03]  /*65e0*/  IMAD.WIDE.U32 R18, R18, -0x326172a9, RZ ;  /* 0xcd9e8d5712127825 */ /* 0x000fc600078e00ff */
[----:B--2---:R-:W-:Y:S02]  /*65f0*/  HMMA.16816.F32.BF16 R76, R140, R8, R76 ;  /* 0x000000088c4c723c */ /* 0x004fe4000004184c */
[----:B------:R-:W-:-:S05]  /*6600*/  SHF.R.U32.HI R16, RZ, 0x10, R18 ;  /* 0x00000010ff107819 */ /* 0x000fca0000011612 */
[----:B------:R-:W-:Y:S01]  /*6610*/  LOP3.LUT R8, R19, UR5, R218, 0x96, !PT ;  /* 0x0000000513087c12 */ /* 0x000fe2000f8e96da */
[C---:B---3--:R-:W-:Y:S01]  /*6620*/  HMMA.16816.F32.BF16 R68, R140.reuse, R12, R68 ;  /* 0x0000000c8c44723c */ /* 0x048fe20000041844 */
[--C-:B------:R-:W-:Y:S02]  /*6630*/  FFMA.FTZ R218, R215, c[0x0][0x23c], -R216.reuse ;  /* 0x00008f00d7da7a23 */ /* 0x100fe400000108d8 */
[----:B------:R-:W-:Y:S01]  /*6640*/  LOP3.LUT R17, R8, 0xff, RZ, 0xc0, !PT ;  /* 0x000000ff08117812 */ /* 0x000fe200078ec0ff */
[----:B------:R-:W-:Y:S02]  /*6650*/  FFMA.FTZ R216, R171, c[0x0][0x23c], -R216 ;  /* 0x00008f00abd87a23 */ /* 0x000fe400000108d8 */
[----:B------:R-:W-:Y:S01]  /*6660*/  FFMA.FTZ R171, R166, c[0x0][0x23c], -R167 ;  /* 0x00008f00a6ab7a23 */ /* 0x000fe200000108a7 */
[----:B------:R-:W-:Y:S01]  /*6670*/  MUFU.EX2 R218, R218 ;  /* 0x000000da00da7308 */ /* 0x000fe20000000800 */
[C---:B------:R-:W-:Y:S01]  /*6680*/  HMMA.16816.F32.BF16 R72, R140.reuse, R14, R72 ;  /* 0x0000000e8c48723c */ /* 0x040fe20000041848 */
[----:B------:R-:W2:Y:S06]  /*6690*/  LDSM.16.MT88.4 R12, [R188+0xd000] ;  /* 0x00d00000bc0c783b */ /* 0x000eac0000004200 */
[----:B------:R-:W-:Y:S01]  /*66a0*/  MUFU.EX2 R216, R216 ;  /* 0x000000d800d87308 */ /* 0x000fe20000000800 */
[C---:B------:R-:W-:Y:S07]  /*66b0*/  HMMA.16816.F32.BF16 R80, R140.reuse, R10, R80 ;  /* 0x0000000a8c50723c */ /* 0x040fee0000041850 */
[----:B------:R-:W-:Y:S01]  /*66c0*/  LOP3.LUT R10, R8, 0xffff, RZ, 0xc0, !PT ;  /* 0x0000ffff080a7812 */ /* 0x000fe200078ec0ff */
[----:B-1----:R-:W-:Y:S01]  /*66d0*/  HMMA.16816.F32.BF16 R84, R140, R4, R84 ;  /* 0x000000048c54723c */ /* 0x002fe20000041854 */
[----:B------:R-:W1:Y:S02]  /*66e0*/  MUFU.EX2 R171, R171 ;  /* 0x000000ab00ab7308 */ /* 0x000e640000000800 */
        /* <DEDUP_REMOVED lines=10> */
[----:B------:R-:W3:Y:S02]  /*6790*/  LDSM.16.MT88.4 R8, [R184+0xd000] ;  /* 0x00d00000b808783b */ /* 0x000ee40000004200 */
[--C-:B------:R-:W-:Y:S01]  /*67a0*/  HSET2.LE.AND R5, R5, R158.reuse, PT ;  /* 0x0000009e05057233 */ /* 0x100fe20003803000 */
[----:B------:R-:W-:Y:S01]  /*67b0*/  SHF.R.U32.HI R6, RZ, 0x8, R4 ;  /* 0x00000008ff067819 */ /* 0x000fe20000011604 */
[----:B------:R-:W-:Y:S01]  /*67c0*/  HMMA.16816.F32.BF16 R104, R140, R20, R104 ;  /* 0x000000148c68723c */ /* 0x000fe20000041868 */
[----:B------:R-:W-:Y:S01]  /*67d0*/  LOP3.LUT R4, R16, 0xff, RZ, 0xc0, !PT ;  /* 0x000000ff10047812 */ /* 0x000fe200078ec0ff */
[----:B------:R-:W-:Y:S01]  /*67e0*/  HSET2.LE.AND R16, R17, R158, PT ;  /* 0x0000009e11107233 */ /* 0x000fe20003803000 */
[----:B----4-:R-:W-:Y:S01]  /*67f0*/  F2FP.BF16.PACK_AB R7, R161, R160 ;  /* 0x000000a0a107723e */ /* 0x010fe200000010ff */
        /* <DEDUP_REMOVED lines=12> */
[----:B------:R-:W4:Y:S01]  /*68c0*/  LDSM.16.MT88.4 R4, [R185+0xf000] ;  /* 0x00f00000b904783b */ /* 0x000f220000004200 */
        /* <DEDUP_REMOVED lines=20> */
[C---:B---3--:R-:W-:Y:S08]  /*6a10*/  HMMA.16816.F32.BF16 R104, R16.reuse, R8, R104 ;  /* 0x000000081068723c */ /* 0x048ff00000041868 */
[C---:B------:R-:W-:Y:S01]  /*6a20*/  HMMA.16816.F32.BF16 R100, R16.reuse, R10, R100 ;  /* 0x0000000a1064723c */ /* 0x040fe20000041864 */
[----:B------:R-:W3:Y:S07]  /*6a30*/  LDSM.16.MT88.4 R8, [R186+0x11000] ;  /* 0x01100000ba08783b */ /* 0x000eee0000004200 */
[C---:B----4-:R-:W-:Y:S08]  /*6a40*/  HMMA.16816.F32.BF16 R52, R16.reuse, R4, R52 ;  /* 0x000000041034723c */ /* 0x050ff00000041834 */
[----:B------:R-:W-:Y:S01]  /*6a50*/  HMMA.16816.F32.BF16 R56, R16, R6, R56 ;  /* 0x000000061038723c */ /* 0x000fe20000041838 */
[----:B------:R-:W4:Y:S07]  /*6a60*/  LDSM.16.MT88.4 R4, [R185+0x11000] ;  /* 0x01100000b904783b */ /* 0x000f2e0000004200 */
        /* <DEDUP_REMOVED lines=11> */
[----:B---3--:R-:W-:Y:S04]  /*6b20*/  HMMA.16816.F32.BF16 R76, R16, R8, R76 ;  /* 0x00000008104c723c */ /* 0x008fe8000004184c */
        /* <DEDUP_REMOVED lines=13> */
[----:B----4-:R-:W-:Y:S03]  /*6c00*/  HMMA.16816.F32.BF16 R84, R16, R4, R84 ;  /* 0x000000041054723c */ /* 0x010fe60000041854 */
        /* <DEDUP_REMOVED lines=84> */
[----:B------:R-:W-:Y:S01]  /*7150*/  IMAD.U32 R0, RZ, RZ, UR21 ;  /* 0x00000015ff007e24 */ /* 0x000fe2000f8e00ff */
[----:B------:R-:W-:Y:S01]  /*7160*/  UISETP.GT.AND UP0, UPT, UR21, UR9, UPT ;  /* 0x000000091500728c */ /* 0x000fe2000bf04270 */
[----:B------:R-:W-:Y:S01]  /*7170*/  IMAD.MOV.U32 R4, RZ, RZ, R220 ;  /* 0x000000ffff047224 */ /* 0x000fe200078e00dc */
[----:B------:R-:W-:Y:S01]  /*7180*/  UIMAD UR4, UR5, UR13, UR4 ;  /* 0x0000000d050472a4 */ /* 0x000fe2000f8e0204 */
[----:B------:R-:W-:-:S04]  /*7190*/  IMAD.MOV.U32 R5, RZ, RZ, R223 ;  /* 0x000000ffff057224 */ /* 0x000fc800078e00df */
[----:B------:R-:W-:-:S05]  /*71a0*/  IMAD.WIDE.U32 R4, R0, UR13, R4 ;  /* 0x0000000d00047c25 */ /* 0x000fca000f8e0004 */
[----:B------:R-:W-:Y:S02]  /*71b0*/  IADD3 R2, R5, UR4, RZ ;  /* 0x0000000405027c10 */ /* 0x000fe4000fffe0ff */
[C---:B------:R-:W-:Y:S02]  /*71c0*/  @!P4 LEA R16, P6, R4.reuse, c[0x0][0x170], 0x1 ;  /* 0x00005c000410ca11 */ /* 0x040fe400078c08ff */
[C---:B------:R-:W-:Y:S02]  /*71d0*/  @!P3 LEA R12, P1, R4.reuse, c[0x0][0x170], 0x1 ;  /* 0x00005c00040cba11 */ /* 0x040fe400078208ff */
[C---:B------:R-:W-:Y:S01]  /*71e0*/  @!P2 LEA R10, P0, R4.reuse, c[0x0][0x170], 0x1 ;  /* 0x00005c00040aaa11 */ /* 0x040fe200078008ff */
[----:B------:R-:W-:Y:S01]  /*71f0*/  @P4 STS.128 [R197+0xc000], RZ ;  /* 0x00c000ffc5004388 */ /* 0x000fe20000000c00 */
        /* <DEDUP_REMOVED lines=12> */
[C---:B------:R-:W-:Y:S01]  /*72c0*/  @!P2 LEA R6, P0, R7.reuse, c[0x0][0x170], 0x1 ;  /* 0x00005c000706aa11 */ /* 0x040fe200078008ff */
[----:B------:R-:W-:Y:S01]  /*72d0*/  @!PT LDS RZ, [RZ] ;  /* 0x00000000fffff984 */ /* 0x000fe20000000800 */
[----:B------:R-:W-:Y:S01]  /*72e0*/  @!PT LDS RZ, [RZ] ;  /* 0x00000000fffff984 */ /* 0x000fe20000000800 */
[----:B------:R-:W-:Y:S01]  /*72f0*/  @!PT LDS RZ, [RZ] ;  /* 0x00000000fffff984 */ /* 0x000fe20000000800 */
[----:B------:R2:W-:Y:S01]  /*7300*/  @!P3 LDGSTS.E.BYPASS.LTC128B.128 [R197+0xe000], [R12.64+0x80] ;  /* 0x0e0000800cc5bfae */ /* 0x0005e2000b901d52 */
[----:B------:R-:W-:-:S02]  /*7310*/  IADD3 R5, P5, R7, UR20, RZ ;  /* 0x0000001407057c10 */ /* 0x000fc4000ffbe0ff */
[C-C-:B------:R-:W-:Y:S01]  /*7320*/  @!P4 LEA.HI.X R15, R7.reuse, c[0x0][0x174], R2.reuse, 0x1, P6 ;  /* 0x00005d00070fca11 */ /* 0x140fe200030f0c02 */
[----:B------:R-:W-:Y:S01]  /*7330*/  @P2 STS.128 [R197+0x10000], RZ ;  /* 0x010000ffc5002388 */ /* 0x000fe20000000c00 */
[C-C-:B------:R-:W-:Y:S02]  /*7340*/  @!P3 LEA.HI.X R9, R7.reuse, c[0x0][0x174], R2.reuse, 0x1, P1 ;  /* 0x00005d000709ba11 */ /* 0x140fe400008f0c02 */
[----:B------:R-:W-:Y:S01]  /*7350*/  @!P2 LEA.HI.X R7, R7, c[0x0][0x174], R2, 0x1, P0 ;  /* 0x00005d000707aa11 */ /* 0x000fe200000f0c02 */
[----:B------:R-:W-:Y:S01]  /*7360*/  @!PT LDS RZ, [RZ] ;  /* 0x00000000fffff984 */ /* 0x000fe20000000800 */
[----:B------:R-:W-:Y:S01]  /*7370*/  @!PT LDS RZ, [RZ] ;  /* 0x00000000fffff984 */ /* 0x000fe20000000800 */
[----:B------:R-:W-:Y:S01]  /*7380*/  @!PT LDS RZ, [RZ] ;  /* 0x00000000fffff984 */ /* 0x000fe20000000800 */
[----:B------:R3:W-:Y:S01]  /*7390*/  @!P2 LDGSTS.E.BYPASS.LTC128B.128 [R197+0x10000], [R10.64+0x100] ;  /* 0x100001000ac5afae */ /* 0x0007e2000b901d52 */
[----:B------:R-:W-:Y:S02]  /*73a0*/  IADD3.X R2, R2, UR10, RZ, P5, !PT ;  /* 0x0000000a02027c10 */ /* 0x000fe4000affe4ff */
[C---:B------:R-:W-:Y:S01]  /*73b0*/  @!P4 LEA R22, P6, R5.reuse, c[0x0][0x170], 0x1 ;  /* 0x00005c000516ca11 */ /* 0x040fe200078c08ff */
[----:B------:R-:W-:Y:S01]  /*73c0*/  @P4 STS.128 [R197+0xc800], RZ ;  /* 0x00c800ffc5004388 */ /* 0x000fe20000000c00 */
[----:B------:R-:W-:-:S02]  /*73d0*/  @!P3 LEA R20, P1, R5, c[0x0][0x170], 0x1 ;  /* 0x00005c000514ba11 */ /* 0x000fc400078208ff */
[C---:B------:R-:W-:Y:S01]  /*73e0*/  @!P2 LEA R18, P0, R5.reuse, c[0x0][0x170], 0x1 ;  /* 0x00005c000512aa11 */ /* 0x040fe200078008ff */
[----:B------:R-:W-:Y:S01]  /*73f0*/  @!PT LDS RZ, [RZ] ;  /* 0x00000000fffff984 */ /* 0x000fe20000000800 */
[----:B------:R-:W-:Y:S01]  /*7400*/  @!PT LDS RZ, [RZ] ;  /* 0x00000000fffff984 */ /* 0x000fe20000000800 */
[----:B------:R-:W-:Y:S01]  /*7410*/  @!PT LDS RZ, [RZ] ;  /* 0x00000000fffff984 */ /* 0x000fe20000000800 */
[----:B------:R2:W-:Y:S01]  /*7420*/  @!P4 LDGSTS.E.BYPASS.LTC128B.128 [R197+0xc800], [R14.64] ;  /* 0x0c8000000ec5cfae */ /* 0x0005e2000b901d52 */
        /* <DEDUP_REMOVED lines=9> */
[----:B------:R-:W-:-:S02]  /*74c0*/  IADD3.X R5, R2, UR10, RZ, P5, !PT ;  /* 0x0000000a02057c10 */ /* 0x000fc4000affe4ff */
        /* <DEDUP_REMOVED lines=12> */
[----:B------:R-:W-:Y:S01]  /*7590*/  PLOP3.LUT P0, PT, PT, PT, UP0, 0x80, 0x0 ;  /* 0x000000000000781c */ /* 0x000fe20003f0f008 */
        /* <DEDUP_REMOVED lines=31> */
[----:B------:R-:W3:Y:S04]  /*7790*/  LDSM.16.M88.4 R140, [R193+0x6800] ;  /* 0x00680000c18c783b */ /* 0x000ee80000000200 */
[----:B------:R-:W3:Y:S04]  /*77a0*/  LDSM.16.M88.4 R32, [R193+0x7000] ;  /* 0x00700000c120783b */ /* 0x000ee80000000200 */
[----:B------:R-:W3:Y:S04]  /*77b0*/  LDSM.16.M88.4 R156, [R193+0x7800] ;  /* 0x00780000c19c783b */ /* 0x000ee80000000200 */
[----:B----4-:R-:W-:Y:S04]  /*77c0*/  LDSM.16.M88.4 R4, [R192] ;  /* 0x00000000c004783b */ /* 0x010fe80000000200 */
[----:B-----5:R-:W4:Y:S04]  /*77d0*/  LDSM.16.M88.4 R20, [R191] ;  /* 0x00000000bf14783b */ /* 0x020f280000000200 */
[----:B-1----:R-:W1:Y:S04]  /*77e0*/  LDSM.16.M88.4 R16, [R183] ;  /* 0x00000000b710783b */ /* 0x002e680000000200 */
[----:B--2---:R-:W2:Y:S04]  /*77f0*/  LDSM.16.M88.4 R12, [R182] ;  /* 0x00000000b60c783b */ /* 0x004ea80000000200 */
[----:B---3--:R-:W3:Y:S04]  /*7800*/  LDSM.16.M88.4 R8, [R181] ;  /* 0x00000000b508783b */ /* 0x008ee80000000200 */
[----:B------:R-:W-:Y:S01]  /*7810*/  LDSM.16.M88.4 R216, [R187+0x6000] ;  /* 0x00600000bbd8783b */ /* 0x000fe20000000200 */
[C---:B------:R-:W-:Y:S03]  /*7820*/  HMMA.16816.F32.BF16 R152, R24.reuse, R148, RZ ;  /* 0x000000941898723c */ /* 0x040fe600000418ff */
[----:B------:R-:W-:Y:S04]  /*7830*/  LDSM.16.M88.4 R168, [R187+0x6800] ;  /* 0x00680000bba8783b */ /* 0x000fe80000000200 */
[----:B------:R-:W-:Y:S01]  /*7840*/  LDSM.16.M88.4 R164, [R187+0x7000] ;  /* 0x00700000bba4783b */ /* 0x000fe20000000200 */
[C---:B------:R-:W-:Y:S03]  /*7850*/  HMMA.16816.F32.BF16 R144, R24.reuse, R140, RZ ;  /* 0x0000008c1890723c */ /* 0x040fe600000418ff */
        /* <DEDUP_REMOVED lines=8> */
[----:B------:R-:W5:Y:S07]  /*78e0*/  LDSM.16.M88.4 R156, [R190] ;  /* 0x00000000be9c783b */ /* 0x000f6e0000000200 */
[C---:B----4-:R-:W-:Y:S08]  /*78f0*/  HMMA.16816.F32.BF16 R152, R4.reuse, R20, R152 ;  /* 0x000000140498723c */ /* 0x050ff00000041898 */
[C---:B------:R-:W-:Y:S01]  /*7900*/  HMMA.16816.F32.BF16 R148, R4.reuse, R22, R148 ;  /* 0x000000160494723c */ /* 0x040fe20000041894 */
[----:B------:R-:W-:Y:S07]  /*7910*/  LDSM.16.M88.4 R20, [R180] ;  /* 0x00000000b414783b */ /* 0x000fee0000000200 */
[C---:B-1----:R-:W-:Y:S08]  /*7920*/  HMMA.16816.F32.BF16 R144, R4.reuse, R16, R144 ;  /* 0x000000100490723c */ /* 0x042ff00000041890 */
[C---:B------:R-:W-:Y:S01]  /*7930*/  HMMA.16816.F32.BF16 R140, R4.reuse, R18, R140 ;  /* 0x00000012048c723c */ /* 0x040fe2000004188c */
[----:B------:R-:W-:Y:S07]  /*7940*/  LDSM.16.M88.4 R16, [R180+0x800] ;  /* 0x00080000b410783b */ /* 0x000fee0000000200 */
[C---:B--2---:R-:W-:Y:S08]  /*7950*/  HMMA.16816.F32.BF16 R136, R4.reuse, R12, R136 ;  /* 0x0000000c0488723c */ /* 0x044ff00000041888 */
[C---:B------:R-:W-:Y:S01]  /*7960*/  HMMA.16816.F32.BF16 R32, R4.reuse, R14, R32 ;  /* 0x0000000e0420723c */ /* 0x040fe20000041820 */
[----:B------:R-:W-:Y:S07]  /*7970*/  LDSM.16.M88.4 R12, [R180+0x1000] ;  /* 0x00100000b40c783b */ /* 0x000fee0000000200 */
[C---:B---3--:R-:W-:Y:S08]  /*7980*/  HMMA.16816.F32.BF16 R28, R4.reuse, R8, R28 ;  /* 0x00000008041c723c */ /* 0x048ff0000004181c */
[----:B------:R-:W-:Y:S01]  /*7990*/  HMMA.16816.F32.BF16 R24, R4, R10, R24 ;  /* 0x0000000a0418723c */ /* 0x000fe20000041818 */
[----:B------:R-:W1:Y:S04]  /*79a0*/  LDSM.16.M88.4 R4, [R189] ;  /* 0x00000000bd04783b */ /* 0x000e680000000200 */
[----:B------:R-:W2:Y:S03]  /*79b0*/  LDSM.16.M88.4 R8, [R180+0x1800] ;  /* 0x00180000b408783b */ /* 0x000ea60000000200 */
[C---:B-----5:R-:W-:Y:S08]  /*79c0*/  HMMA.16816.F32.BF16 R152, R156.reuse, R216, R152 ;  /* 0x000000d89c98723c */ /* 0x060ff00000041898 */
        /* <DEDUP_REMOVED lines=122> */
[----:B------:R-:W-:Y:S01]  /*8170*/  UIADD3 UR30, UR8, -0x3, URZ ;  /* 0xfffffffd081e7890 */ /* 0x000fe2000fffe03f */
[----:B------:R1:W-:Y:S01]  /*8180*/  @P4 STS.128 [R197+0x6000], RZ ;  /* 0x006000ffc5004388 */ /* 0x0003e20000000c00 */
[----:B------:R-:W-:Y:S01]  /*8190*/  ULDC.64 UR4, c[0x0][0x198] ;  /* 0x0000660000047ab9 */ /* 0x000fe20000000a00 */
[----:B------:R-:W-:Y:S01]  /*81a0*/  BSSY B0, `(.L_x_597) ;  /* 0x0000065000007945 */ /* 0x000fe20003800000 */
[----:B------:R-:W-:-:S02]  /*81b0*/  USHF.R.S32.HI UR8, URZ, 0x1f, UR30 ;  /* 0x0000001f3f087899 */ /* 0x000fc4000801141e */
        /* <DEDUP_REMOVED lines=9> */
[----:B------:R-:W-:Y:S02]  /*8250*/  IADD3 R7, P5, R0, UR7, RZ ;  /* 0x0000000700077c10 */ /* 0x000fe4000ffbe0ff */
[----:B------:R-:W-:Y:S02]  /*8260*/  LEA.HI.X R5, R2, R201, R5, 0x6, P0 ;  /* 0x000000c902057211 */ /* 0x000fe400000f3405 */
[C---:B------:R-:W-:Y:S02]  /*8270*/  @!P3 LEA R12, P0, R0.reuse, c[0x0][0x168], 0x1 ;  /* 0x00005a00000cba11 */ /* 0x040fe400078008ff */
[C-C-:B------:R-:W-:Y:S02]  /*8280*/  @!P4 LEA.HI.X R15, R0.reuse, c[0x0][0x16c], R5.reuse, 0x1, P1 ;  /* 0x00005b00000fca11 */ /* 0x140fe400008f0c05 */
[----:B------:R-:W-:-:S02]  /*8290*/  @!P3 LEA.HI.X R13, R0, c[0x0][0x16c], R5, 0x1, P0 ;  /* 0x00005b00000dba11 */ /* 0x000fc400000f0c05 */
[----:B------:R-:W-:Y:S01]  /*82a0*/  @!P4 LEA R8, P0, R7, c[0x0][0x168], 0x1 ;  /* 0x00005a000708ca11 */ /* 0x000fe200078008ff */
[----:B------:R-:W-:Y:S01]  /*82b0*/  @!PT LDS RZ, [RZ] ;  /* 0x00000000fffff984 */ /* 0x000fe20000000800 */
[----:B------:R-:W-:Y:S01]  /*82c0*/  @!PT LDS RZ, [RZ] ;  /* 0x00000000fffff984 */ /* 0x000fe20000000800 */
[----:B------:R-:W-:Y:S01]  /*82d0*/  @!PT LDS RZ, [RZ] ;  /* 0x00000000fffff984 */ /* 0x000fe20000000800 */
[----:B------:R2:W-:Y:S01]  /*82e0*/  @!P4 LDGSTS.E.BYPASS.LTC128B.128 [R197+0x6000], [R14.64] ;  /* 0x060000000ec5cfae */ /* 0x0005e2000b901d52 */
[----:B------:R-:W-:Y:S02]  /*82f0*/  IADD3.X R2, R5, UR6, RZ, P5, !PT ;  /* 0x0000000605027c10 */ /* 0x000fe4000affe4ff */
[C---:B------:R-:W-:Y:S01]  /*8300*/  @!P2 LEA R10, P1, R0.reuse, c[0x0][0x168], 0x1 ;  /* 0x00005a00000aaa11 */ /* 0x040fe200078208ff */
[----:B------:R1:W-:Y:S01]  /*8310*/  @P3 STS.128 [R197+0x8000], RZ ;  /* 0x008000ffc5003388 */ /* 0x0003e20000000c00 */
[C---:B------:R-:W-:Y:S02]  /*8320*/  @!P4 LEA.HI.X R9, R7.reuse, c[0x0][0x16c], R2, 0x1, P0 ;  /* 0x00005b000709ca11 */ /* 0x040fe400000f0c02 */
[----:B------:R-:W-:Y:S01]  /*8330*/  @!P2 LEA.HI.X R11, R0, c[0x0][0x16c], R5, 0x1, P1 ;  /* 0x00005b00000baa11 */ /* 0x000fe200008f0c05 */
[----:B------:R-:W-:Y:S01]  /*8340*/  @!PT LDS RZ, [RZ] ;  /* 0x00000000fffff984 */ /* 0x000fe20000000800 */
[----:B------:R-:W-:Y:S01]  /*8350*/  @!PT LDS RZ, [RZ] ;  /* 0x00000000fffff984 */ /* 0x000fe20000000800 */
[----:B------:R-:W-:Y:S01]  /*8360*/  @!PT LDS RZ, [RZ] ;  /* 0x00000000fffff984 */ /* 0x000fe20000000800 */
[----:B------:R3:W-:Y:S01]  /*8370*/  @!P3 LDGSTS.E.BYPASS.LTC128B.128 [R197+0x8000], [R12.64+0x80] ;  /* 0x080000800cc5bfae */ /* 0x0007e2000b901d52 */
[----:B------:R-:W-:-:S02]  /*8380*/  @!P3 LEA R18, P5, R7, c[0x0][0x168], 0x1 ;  /* 0x00005a000712ba11 */ /* 0x000fc400078a08ff */
        /* <DEDUP_REMOVED lines=11> */
[----:B------:R-:W-:-:S02]  /*8440*/  IADD3.X R2, R2, UR6, RZ, P1, !PT ;  /* 0x0000000602027c10 */ /* 0x000fc40008ffe4ff */
[C---:B------:R-:W-:Y:S01]  /*8450*/  IADD3 R0, P6, R5.reuse, UR7, RZ ;  /* 0x0000000705007c10 */ /* 0x040fe2000ffde0ff */
[----:B------:R-:W-:Y:S01]  /*8460*/  @!PT LDS RZ, [RZ] ;  /* 0x00000000fffff984 */ /* 0x000fe20000000800 */
[----:B------:R-:W-:Y:S01]  /*8470*/  @!PT LDS RZ, [RZ] ;  /* 0x00000000fffff984 */ /* 0x000fe20000000800 */
[----:B------:R-:W-:Y:S01]  /*8480*/  @!PT LDS RZ, [RZ] ;  /* 0x00000000fffff984 */ /* 0x000fe20000000800 */
[----:B------:R5:W-:Y:S01]  /*8490*/  @!P4 LDGSTS.E.BYPASS.LTC128B.128 [R197+0x6800], [R8.64] ;  /* 0x0680000008c5cfae */ /* 0x000be2000b901d52 */
[C---:B------:R-:W-:Y:S02]  /*84a0*/  @!P4 LEA.HI.X R7, R5.reuse, c[0x0][0x16c], R2, 0x1, P5 ;  /* 0x00005b000507ca11 */ /* 0x040fe400028f0c02 */
[----:B--2---:R-:W-:Y:S01]  /*84b0*/  @!P4 LEA R14, P5, R0, c[0x0][0x168], 0x1 ;  /* 0x00005a00000eca11 */ /* 0x004fe200078a08ff */
        /* <DEDUP_REMOVED lines=51> */
.L_x_598:
[----:B------:R-:W-:Y:S05]  /*87f0*/  BSYNC B0 ;  /* 0x0000000000007941 */ /* 0x000fea0003800000 */
.L_x_597:
[----:B------:R-:W0:Y:S02]  /*8800*/  LDGDEPBAR ;  /* 0x00000000000079af */ /* 0x000e240000000000 */
.L_x_596:
[----:B--2---:R-:W-:Y:S01]  /*8810*/  IMAD.U32 R5, RZ, RZ, UR21 ;  /* 0x00000015ff057e24 */ /* 0x004fe2000f8e00ff */
[----:B------:R-:W-:Y:S01]  /*8820*/  UIADD3 UR5, UR23, -0x4498517b, URZ ;  /* 0xbb67ae8517057890 */ /* 0x000fe2000fffe03f */
[----:B------:R-:W-:Y:S01]  /*8830*/  IMAD.WIDE.U32 R228, R212, -0x326172a9, RZ ;  /* 0xcd9e8d57d4e47825 */ /* 0x000fe200078e00ff */
[----:B------:R-:W-:Y:S01]  /*8840*/  USHF.L.U32 UR30, UR21, 0x1, URZ ;  /* 0x00000001151e7899 */ /* 0x000fe2000800063f */
[----:B------:R-:W2:Y:S01]  /*8850*/  LDC.U8 R161, c[0x0][0x2d8] ;  /* 0x0000b600ffa17b82 */ /* 0x000ea20000000000 */
[----:B------:R-:W-:Y:S01]  /*8860*/  UIADD3 UR4, UR22, -0x61c88647, URZ ;  /* 0x9e3779b916047890 */ /* 0x000fe2000fffe03f */
[----:B-1----:R-:W-:Y:S01]  /*8870*/  IMAD R8, R5, 0x40, R208 ;  /* 0x0000004005087824 */ /* 0x002fe200078e02d0 */
[----:B------:R-:W-:Y:S01]  /*8880*/  LOP3.LUT R226, R229, R213, RZ, 0x3c, !PT ;  /* 0x000000d5e5e27212 */ /* 0x000fe200078e3cff */
[----:B------:R-:W-:Y:S01]  /*8890*/  IMAD.WIDE.U32 R230, R210, -0x2daee0ad, RZ ;  /* 0xd2511f53d2e67825 */ /* 0x000fe200078e00ff */
[----:B------:R-:W-:Y:S01]  /*88a0*/  UIADD3 UR8, UR22, -0x4ab325aa, URZ ;  /* 0xb54cda5616087890 */ /* 0x000fe2000fffe03f */
[----:B------:R-:W-:Y:S01]  /*88b0*/  LDSM.16.MT88.4 R20, [R186+0xc000] ;  /* 0x00c00000ba14783b */ /* 0x000fe20000004200 */
[----:B------:R-:W-:Y:S01]  /*88c0*/  IADD3 R2, R8, 0x1, RZ ;  /* 0x0000000108027810 */ /* 0x000fe20007ffe0ff */
[----:B------:R-:W-:Y:S01]  /*88d0*/  IMAD.WIDE.U32 R226, R226, -0x2daee0ad, RZ ;  /* 0xd2511f53e2e27825 */ /* 0x000fe200078e00ff */
[----:B------:R-:W-:-:S02]  /*88e0*/  ISETP.GE.AND P0, PT, R8, R204, PT ;  /* 0x000000cc0800720c */ /* 0x000fc40003f06270 */
[----:B------:R-:W-:Y:S02]  /*88f0*/  IADD3 R0, R8, 0x8, RZ ;  /* 0x0000000808007810 */ /* 0x000fe40007ffe0ff */
[----:B------:R-:W-:Y:S02]  /*8900*/  ISETP.GE.AND P6, PT, R2, R204, PT ;  /* 0x000000cc0200720c */ /* 0x000fe40003fc6270 */
[----:B------:R-:W-:Y:S02]  /*8910*/  ISETP.LT.OR P0, PT, R8, R205, P0 ;  /* 0x000000cd0800720c */ /* 0x000fe40000701670 */
[-C--:B------:R-:W-:Y:S02]  /*8920*/  ISETP.GE.AND P2, PT, R2, R202.reuse, PT ;  /* 0x000000ca0200720c */ /* 0x080fe40003f46270 */
[C---:B------:R-:W-:Y:S02]  /*8930*/  ISETP.GE.AND P3, PT, R8.reuse, R202, PT ;  /* 0x000000ca0800720c */ /* 0x040fe40003f66270 */
[----:B------:R-:W-:-:S02]  /*8940*/  IADD3 R4, R8, 0x9, RZ ;  /* 0x0000000908047810 */ /* 0x000fc40007ffe0ff */
[----:B------:R-:W-:Y:S02]  /*8950*/  ISETP.GE.AND P5, PT, R0, R204, PT ;  /* 0x000000cc0000720c */ /* 0x000fe40003fa6270 */
[----:B------:R-:W-:Y:S02]  /*8960*/  ISETP.LT.OR P6, PT, R2, R205, P6 ;  /* 0x000000cd0200720c */ /* 0x000fe400037c1670 */
[----:B------:R-:W-:Y:S02]  /*8970*/  FSEL R152, R152, -INF , !P0 ;  /* 0xff80000098987808 */ /* 0x000fe40004000000 */
[----:B------:R-:W-:Y:S02]  /*8980*/  ISETP.GE.AND P1, PT, R0, R202, PT ;  /* 0x000000ca0000720c */ /* 0x000fe40003f26270 */
[-C--:B------:R-:W-:Y:S02]  /*8990*/  ISETP.LT.OR P2, PT, R2, R203.reuse, P2 ;  /* 0x000000cb0200720c */ /* 0x080fe40001741670 */
[----:B------:R-:W-:-:S02]  /*89a0*/  ISETP.LT.OR P3, PT, R8, R203, P3 ;  /* 0x000000cb0800720c */ /* 0x000fc40001f61670 */
[----:B------:R-:W-:Y:S02]  /*89b0*/  IADD3 R2, R8, 0x10, RZ ;  /* 0x0000001008027810 */ /* 0x000fe40007ffe0ff */
[C---:B------:R-:W-:Y:S02]  /*89c0*/  ISETP.GE.AND P4, PT, R4.reuse, R204, PT ;  /* 0x000000cc0400720c */ /* 0x040fe40003f86270 */
[----:B------:R-:W-:Y:S02]  /*89d0*/  ISETP.GE.AND P0, PT, R4, R202, PT ;  /* 0x000000ca0400720c */ /* 0x000fe40003f06270 */
[----:B------:R-:W-:Y:S02]  /*89e0*/  ISETP.LT.OR P5, PT, R0, R205, P5 ;  /* 0x000000cd0000720c */ /* 0x000fe40002fa1670 */
[----:B------:R-:W-:Y:S02]  /*89f0*/  FSEL R6, R153, -INF , !P6 ;  /* 0xff80000099067808 */ /* 0x000fe40007000000 */
[----:B------:R-:W-:-:S02]  /*8a00*/  FMNMX.FTZ R13, R132, R152, !PT ;  /* 0x00000098840d7209 */ /* 0x000fc40007810000 */
[----:B------:R-:W-:Y:S02]  /*8a10*/  ISETP.LT.OR P1, PT, R0, R203, P1 ;  /* 0x000000cb0000720c */ /* 0x000fe40000f21670 */
[----:B------:R-:W-:Y:S02]  /*8a20*/  FSEL R0, R154, -INF , !P3 ;  /* 0xff8000009a007808 */ /* 0x000fe40005800000 */
[----:B------:R-:W-:Y:S02]  /*8a30*/  IADD3 R10, R8, 0x11, RZ ;  /* 0x00000011080a7810 */ /* 0x000fe40007ffe0ff */
[C---:B------:R-:W-:Y:S02]  /*8a40*/  ISETP.GE.AND P3, PT, R2.reuse, R204, PT ;  /* 0x000000cc0200720c */ /* 0x040fe40003f66270 */
[----:B------:R-:W-:Y:S02]  /*8a50*/  ISETP.GE.AND P6, PT, R2, R202, PT ;  /* 0x000000ca0200720c */ /* 0x000fe40003fc6270 */
[----:B------:R-:W-:-:S02]  /*8a60*/  ISETP.LT.OR P4, PT, R4, R205, P4 ;  /* 0x000000cd0400720c */ /* 0x000fc40002781670 */
[----:B------:R-:W-:Y:S02]  /*8a70*/  ISETP.LT.OR P0, PT, R4, R203, P0 ;  /* 0x000000cb0400720c */ /* 0x000fe40000701670 */
[----:B------:R-:W-:Y:S02]  /*8a80*/  FSEL R4, R148, -INF , !P5 ;  /* 0xff80000094047808 */ /* 0x000fe40006800000 */
[----:B------:R-:W-:Y:S02]  /*8a90*/  FMNMX.FTZ R13, R6, R13, !PT ;  /* 0x0000000d060d7209 */ /* 0x000fe40007810000 */
[----:B------:R-:W-:Y:S02]  /*8aa0*/  FSEL R5, R155, -INF , !P2 ;  /* 0xff8000009b057808 */ /* 0x000fe40005000000 */
[----:B------:R-:W-:Y:S02]  /*8ab0*/  IADD3 R9, R8, 0x18, RZ ;  /* 0x0000001808097810 */ /* 0x000fe40007ffe0ff */
[----:B------:R-:W-:-:S02]  /*8ac0*/  ISETP.GE.AND P2, PT, R10, R204, PT ;  /* 0x000000cc0a00720c */ /* 0x000fc40003f46270 */
[----:B------:R-:W-:Y:S02]  /*8ad0*/  ISETP.GE.AND P5, PT, R10, R202, PT ;  /* 0x000000ca0a00720c */ /* 0x000fe40003fa6270 */
[C---:B------:R-:W-:Y:S02]  /*8ae0*/  ISETP.LT.OR P3, PT, R2.reuse, R205, P3 ;  /* 0x000000cd0200720c */ /* 0x040fe40001f61670 */
[----:B------:R-:W-:Y:S02]  /*8af0*/  ISETP.LT.OR P6, PT, R2, R203, P6 ;  /* 0x000000cb0200720c */ /* 0x000fe400037c1670 */
[----:B------:R-:W-:Y:S02]  /*8b00*/  FSEL R7, R150, -INF , !P1 ;  /* 0xff80000096077808 */ /* 0x000fe40004800000 */
[----:B------:R-:W-:Y:S02]  /*8b10*/  FSEL R2, R149, -INF , !P4 ;  /* 0xff80000095027808 */ /* 0x000fe40006000000 */
[----:B------:R-:W-:-:S02]  /*8b20*/  FMNMX.FTZ R15, R4, R13, !PT ;  /* 0x0000000d040f7209 */ /* 0x000fc40007810000 */
[C---:B------:R-:W-:Y:S02]  /*8b30*/  ISETP.GE.AND P1, PT, R9.reuse, R204, PT ;  /* 0x000000cc0900720c */ /* 0x040fe40003f26270 */
[----:B------:R-:W-:Y:S02]  /*8b40*/  ISETP.GE.AND P4, PT, R9, R202, PT ;  /* 0x000000ca0900720c */ /* 0x000fe40003f86270 */
[C---:B------:R-:W-:Y:S02]  /*8b50*/  ISETP.LT.OR P2, PT, R10.reuse, R205, P2 ;  /* 0x000000cd0a00720c */ /* 0x040fe40001741670 */
[----:B------:R-:W-:Y:S02]  /*8b60*/  ISETP.LT.OR P5, PT, R10, R203, P5 ;  /* 0x000000cb0a00720c */ /* 0x000fe40002fa1670 */
[----:B------:R-:W-:Y:S02]  /*8b70*/  IADD3 R10, R8, 0x19, RZ ;  /* 0x00000019080a7810 */ /* 0x000fe40007ffe0ff */
[----:B------:R-:W-:-:S02]  /*8b80*/  FSEL R164, R144, -INF , !P3 ;  /* 0xff80000090a47808 */ /* 0x000fc40005800000 */
[----:B------:R-:W-:Y:S02]  /*8b90*/  FMNMX.FTZ R15, R2, R15, !PT ;  /* 0x0000000f020f7209 */ /* 0x000fe40007810000 */
[C---:B------:R-:W-:Y:S02]  /*8ba0*/  ISETP.LT.OR P1, PT, R9.reuse, R205, P1 ;  /* 0x000000cd0900720c */ /* 0x040fe40000f21670 */
[----:B------:R-:W-:Y:S02]  /*8bb0*/  ISETP.LT.OR P4, PT, R9, R203, P4 ;  /* 0x000000cb0900720c */ /* 0x000fe40002781670 */
[----:B------:R-:W-:Y:S02]  /*8bc0*/  FSEL R9, R151, -INF , !P0 ;  /* 0xff80000097097808 */ /* 0x000fe40004000000 */
[----:B------:R-:W-:Y:S02]  /*8bd0*/  IADD3 R11, R8, 0x20, RZ ;  /* 0x00000020080b7810 */ /* 0x000fe40007ffe0ff */
[----:B------:R-:W-:-:S02]  /*8be0*/  ISETP.GE.AND P0, PT, R10, R204, PT ;  /* 0x000000cc0a00720c */ /* 0x000fc40003f06270 */
[----:B------:R-:W-:Y:S02]  /*8bf0*/  ISETP.GE.AND P3, PT, R10, R202, PT ;  /* 0x000000ca0a00720c */ /* 0x000fe40003f66270 */
[----:B------:R-:W-:Y:S02]  /*8c00*/  FSEL R168, R145, -INF , !P2 ;  /* 0xff80000091a87808 */ /* 0x000fe40005000000 */
[----:B------:R-:W-:Y:S02]  /*8c10*/  FMNMX.FTZ R15, R164, R15, !PT ;  /* 0x0000000fa40f7209 */ /* 0x000fe40007810000 */
[----:B------:R-:W-:Y:S02]  /*8c20*/  FSEL R133, R146, -INF , !P6 ;  /* 0xff80000092857808 */ /* 0x000fe40007000000 */
[C---:B------:R-:W-:Y:S02]  /*8c30*/  ISETP.GE.AND P6, PT, R11.reuse, R204, PT ;  /* 0x000000cc0b00720c */ /* 0x040fe40003fc6270 */
[----:B------:R-:W-:-:S02]  /*8c40*/  ISETP.GE.AND P2, PT, R11, R202, PT ;  /* 0x000000ca0b00720c */ /* 0x000fc40003f46270 */
[C---:B------:R-:W-:Y:S02]  /*8c50*/  ISETP.LT.OR P0, PT, R10.reuse, R205, P0 ;  /* 0x000000cd0a00720c */ /* 0x040fe40000701670 */
[----:B------:R-:W-:Y:S02]  /*8c60*/  ISETP.LT.OR P3, PT, R10, R203, P3 ;  /* 0x000000cb0a00720c */ /* 0x000fe40001f61670 */
[----:B------:R-:W-:Y:S02]  /*8c70*/  IADD3 R10, R8, 0x21, RZ ;  /* 0x00000021080a7810 */ /* 0x000fe40007ffe0ff */
[----:B------:R-:W-:Y:S02]  /*8c80*/  FSEL R166, R140, -INF , !P1 ;  /* 0xff8000008ca67808 */ /* 0x000fe40004800000 */
[----:B------:R-:W-:Y:S02]  /*8c90*/  FMNMX.FTZ R15, R168, R15, !PT ;  /* 0x0000000fa80f7209 */ /* 0x000fe40007810000 */
[----:B------:R-:W-:-:S02]  /*8ca0*/  FMNMX.FTZ R14, R3, R0, !PT ;  /* 0x00000000030e7209 */ /* 0x000fc40007810000 */
[C---:B------:R-:W-:Y:S02]  /*8cb0*/  ISETP.LT.OR P6, PT, R11.reuse, R205, P6 ;  /* 0x000000cd0b00720c */ /* 0x040fe400037c1670 */
[----:B------:R-:W-:Y:S02]  /*8cc0*/  ISETP.LT.OR P2, PT, R11, R203, P2 ;  /* 0x000000cb0b00720c */ /* 0x000fe40001741670 */
[----:B------:R-:W-:Y:S02]  /*8cd0*/  FSEL R233, R147, -INF , !P5 ;  /* 0xff80000093e97808 */ /* 0x000fe40006800000 */
[----:B------:R-:W-:Y:S02]  /*8ce0*/  IADD3 R11, R8, 0x28, RZ ;  /* 0x00000028080b7810 */ /* 0x000fe40007ffe0ff */
[----:B------:R-:W-:Y:S02]  /*8cf0*/  ISETP.GE.AND P5, PT, R10, R204, PT ;  /* 0x000000cc0a00720c */ /* 0x000fe40003fa6270 */
[----:B------:R-:W-:-:S02]  /*8d00*/  FSEL R134, R141, -INF , !P0 ;  /* 0xff8000008d867808 */ /* 0x000fc40004000000 */
[----:B------:R-:W-:Y:S02]  /*8d10*/  FMNMX.FTZ R15, R166, R15, !PT ;  /* 0x0000000fa60f7209 */ /* 0x000fe40007810000 */
[----:B------:R-:W-:Y:S02]  /*8d20*/  FMNMX.FTZ R14, R5, R14, !PT ;  /* 0x0000000e050e7209 */ /* 0x000fe40007810000 */
[----:B------:R-:W-:Y:S02]  /*8d30*/  FSEL R135, R142, -INF , !P4 ;  /* 0xff8000008e877808 */ /* 0x000fe40006000000 */
[----:B------:R-:W-:Y:S02]  /*8d40*/  ISETP.GE.AND P4, PT, R11, R204, PT ;  /* 0x000000cc0b00720c */ /* 0x000fe40003f86270 */
[----:B------:R-:W-:Y:S02]  /*8d50*/  ISETP.LT.OR P5, PT, R10, R205, P5 ;  /* 0x000000cd0a00720c */ /* 0x000fe40002fa1670 */
[----:B------:R-:W-:-:S02]  /*8d60*/  IADD3 R13, R8, 0x29, RZ ;  /* 0x00000029080d7810 */ /* 0x000fc40007ffe0ff */
[----:B------:R-:W-:Y:S02]  /*8d70*/  FSEL R216, R136, -INF , !P6 ;  /* 0xff80000088d87808 */ /* 0x000fe40007000000 */
[----:B------:R-:W-:Y:S02]  /*8d80*/  FMNMX.FTZ R15, R134, R15, !PT ;  /* 0x0000000f860f7209 */ /* 0x000fe40007810000 */
[----:B------:R-:W-:Y:S02]  /*8d90*/  FMNMX.FTZ R14, R7, R14, !PT ;  /* 0x0000000e070e7209 */ /* 0x000fe40007810000 */
[----:B------:R-:W-:Y:S02]  /*8da0*/  ISETP.GE.AND P0, PT, R11, R202, PT ;  /* 0x000000ca0b00720c */ /* 0x000fe40003f06270 */
[----:B------:R-:W-:Y:S02]  /*8db0*/  FSEL R143, R143, -INF , !P3 ;  /* 0xff8000008f8f7808 */ /* 0x000fe40005800000 */
[----:B------:R-:W-:-:S02]  /*8dc0*/  ISETP.LT.OR P4, PT, R11, R205, P4 ;  /* 0x000000cd0b00720c */ /* 0x000fc40002781670 */
[----:B------:R-:W-:Y:S02]  /*8dd0*/  IADD3 R12, R8, 0x30, RZ ;  /* 0x00000030080c7810 */ /* 0x000fe40007ffe0ff */
[----:B------:R-:W-:Y:S02]  /*8de0*/  ISETP.GE.AND P3, PT, R13, R204, PT ;  /* 0x000000cc0d00720c */ /* 0x000fe40003f66270 */
[----:B------:R-:W-:Y:S02]  /*8df0*/  FSEL R214, R137, -INF , !P5 ;  /* 0xff80000089d67808 */ /* 0x000fe40006800000 */
[----:B------:R-:W-:Y:S02]  /*8e00*/  FMNMX.FTZ R15, R216, R15, !PT ;  /* 0x0000000fd80f7209 */ /* 0x000fe40007810000 */
[----:B------:R-:W-:Y:S02]  /*8e10*/  FMNMX.FTZ R14, R9, R14, !PT ;  /* 0x0000000e090e7209 */ /* 0x000fe40007810000 */
[----:B------:R-:W-:-:S02]  /*8e20*/  ISETP.LT.OR P0, PT, R11, R203, P0 ;  /* 0x000000cb0b00720c */ /* 0x000fc40000701670 */
[----:B------:R-:W-:Y:S02]  /*8e30*/  ISETP.GE.AND P1, PT, R10, R202, PT ;  /* 0x000000ca0a00720c */ /* 0x000fe40003f26270 */
[----:B------:R-:W-:Y:S02]  /*8e40*/  IADD3 R11, R8, 0x31, RZ ;  /* 0x00000031080b7810 */ /* 0x000fe40007ffe0ff */
[----:B------:R-:W-:Y:S02]  /*8e50*/  ISETP.GE.AND P6, PT, R12, R204, PT ;  /* 0x000000cc0c00720c */ /* 0x000fe40003fc6270 */
[----:B------:R-:W-:Y:S02]  /*8e60*/  ISETP.LT.OR P3, PT, R13, R205, P3 ;  /* 0x000000cd0d00720c */ /* 0x000fe40001f61670 */
[----:B------:R-:W-:Y:S02]  /*8e70*/  FSEL R140, R32, -INF , !P4 ;  /* 0xff800000208c7808 */ /* 0x000fe40006000000 */
[----:B------:R-:W-:-:S02]  /*8e80*/  FMNMX.FTZ R15, R214, R15, !PT ;  /* 0x0000000fd60f7209 */ /* 0x000fc40007810000 */
[----:B------:R-:W-:Y:S02]  /*8e90*/  FMNMX.FTZ R14, R133, R14, !PT ;  /* 0x0000000e850e7209 */ /* 0x000fe40007810000 */
[----:B------:R-:W-:Y:S02]  /*8ea0*/  ISETP.LT.OR P1, PT, R10, R203, P1 ;  /* 0x000000cb0a00720c */ /* 0x000fe40000f21670 */
[----:B------:R-:W-:Y:S02]  /*8eb0*/  ISETP.GE.AND P5, PT, R11, R204, PT ;  /* 0x000000cc0b00720c */ /* 0x000fe40003fa6270 */
[----:B------:R-:W-:Y:S02]  /*8ec0*/  FSEL R142, R33, -INF , !P3 ;  /* 0xff800000218e7808 */ /* 0x000fe40005800000 */
[----:B------:R-:W-:Y:S02]  /*8ed0*/  ISETP.LT.OR P6, PT, R12, R205, P6 ;  /* 0x000000cd0c00720c */ /* 0x000fe400037c1670 */
[----:B------:R-:W-:-:S02]  /*8ee0*/  FMNMX.FTZ R15, R140, R15, !PT ;  /* 0x0000000f8c0f7209 */ /* 0x000fc40007810000 */
[----:B------:R-:W-:Y:S02]  /*8ef0*/  IADD3 R10, R8, 0x38, RZ ;  /* 0x00000038080a7810 */ /* 0x000fe40007ffe0ff */
[----:B------:R-:W-:Y:S02]  /*8f00*/  FMNMX.FTZ R14, R233, R14, !PT ;  /* 0x0000000ee90e7209 */ /* 0x000fe40007810000 */
[----:B------:R-:W-:Y:S02]  /*8f10*/  ISETP.LT.OR P5, PT, R11, R205, P5 ;  /* 0x000000cd0b00720c */ /* 0x000fe40002fa1670 */
[----:B------:R-:W-:Y:S02]  /*8f20*/  FSEL R162, R28, -INF , !P6 ;  /* 0xff8000001ca27808 */ /* 0x000fe40007000000 */
[----:B------:R-:W-:Y:S02]  /*8f30*/  FMNMX.FTZ R15, R142, R15, !PT ;  /* 0x0000000f8e0f7209 */ /* 0x000fe40007810000 */
[----:B------:R-:W-:-:S02]  /*8f40*/  IADD3 R8, R8, 0x39, RZ ;  /* 0x0000003908087810 */ /* 0x000fc40007ffe0ff */
[----:B------:R-:W-:Y:S02]  /*8f50*/  ISETP.GE.AND P4, PT, R10, R204, PT ;  /* 0x000000cc0a00720c */ /* 0x000fe40003f86270 */
[----:B------:R-:W-:Y:S02]  /*8f60*/  FMNMX.FTZ R14, R135, R14, !PT ;  /* 0x0000000e870e7209 */ /* 0x000fe40007810000 */
[----:B------:R-:W-:Y:S02]  /*8f70*/  FSEL R151, R29, -INF , !P5 ;  /* 0xff8000001d977808 */ /* 0x000fe40006800000 */
[----:B------:R-:W-:Y:S02]  /*8f80*/  FMNMX.FTZ R16, R162, R15, !PT ;  /* 0x0000000fa2107209 */ /* 0x000fe40007810000 */
[----:B------:R-:W-:Y:S02]  /*8f90*/  ISETP.GE.AND P3, PT, R8, R204, PT ;  /* 0x000000cc0800720c */ /* 0x000fe40003f66270 */
[----:B------:R-:W-:-:S02]  /*8fa0*/  ISETP.LT.OR P4, PT, R10, R205, P4 ;  /* 0x000000cd0a00720c */ /* 0x000fc40002781670 */
[----:B------:R-:W-:Y:S02]  /*8fb0*/  FSEL R141, R138, -INF , !P2 ;  /* 0xff8000008a8d7808 */ /* 0x000fe40005000000 */
[----:B------:R-:W-:Y:S02]  /*8fc0*/  FMNMX.FTZ R14, R143, R14, !PT ;  /* 0x0000000e8f0e7209 */ /* 0x000fe40007810000 */
[----:B------:R-:W-:Y:S02]  /*8fd0*/  FSEL R217, R139, -INF , !P1 ;  /* 0xff8000008bd97808 */ /* 0x000fe40004800000 */
[----:B------:R-:W-:Y:S02]  /*8fe0*/  FMNMX.FTZ R15, R151, R16, !PT ;  /* 0x00000010970f7209 */ /* 0x000fe40007810000 */
[----:B------:R-:W-:Y:S02]  /*8ff0*/  ISETP.GE.AND P1, PT, R12, R202, PT ;  /* 0x000000ca0c00720c */ /* 0x000fe40003f26270 */
[----:B------:R-:W-:-:S02]  /*9000*/  ISETP.LT.OR P3, PT, R8, R205, P3 ;  /* 0x000000cd0800720c */ /* 0x000fc40001f61670 */
[----:B------:R-:W-:Y:S02]  /*9010*/  FSEL R150, R24, -INF , !P4 ;  /* 0xff80000018967808 */ /* 0x000fe40006000000 */
[----:B------:R-:W-:Y:S02]  /*9020*/  ISETP.GE.AND P2, PT, R13, R202, PT ;  /* 0x000000ca0d00720c */ /* 0x000fe40003f46270 */
[----:B------:R-:W-:Y:S02]  /*9030*/  FMNMX.FTZ R16, R141, R14, !PT ;  /* 0x0000000e8d107209 */ /* 0x000fe40007810000 */
[----:B------:R-:W-:Y:S02]  /*9040*/  ISETP.LT.OR P1, PT, R12, R203, P1 ;  /* 0x000000cb0c00720c */ /* 0x000fe40000f21670 */
[----:B------:R-:W-:Y:S02]  /*9050*/  FSEL R148, R25, -INF , !P3 ;  /* 0xff80000019947808 */ /* 0x000fe40005800000 */
[----:B------:R-:W-:-:S02]  /*9060*/  FMNMX.FTZ R15, R150, R15, !PT ;  /* 0x0000000f960f7209 */ /* 0x000fc40007810000 */
[----:B------:R-:W-:Y:S02]  /*9070*/  ISETP.LT.OR P2, PT, R13, R203, P2 ;  /* 0x000000cb0d00720c */ /* 0x000fe40001741670 */
[----:B------:R-:W-:Y:S02]  /*9080*/  FSEL R219, R34, -INF , !P0 ;  /* 0xff80000022db7808 */ /* 0x000fe40004000000 */
[----:B------:R-:W-:Y:S02]  /*9090*/  FMNMX.FTZ R12, R217, R16, !PT ;  /* 0x00000010d90c7209 */ /* 0x000fe40007810000 */
[----:B------:R-:W-:Y:S02]  /*90a0*/  FMNMX.FTZ R14, R148, R15, !PT ;  /* 0x0000000f940e7209 */ /* 0x000fe40007810000 */
[----:B------:R-:W-:Y:S02]  /*90b0*/  ISETP.GE.AND P0, PT, R11, R202, PT ;  /* 0x000000ca0b00720c */ /* 0x000fe40003f06270 */
[----:B------:R-:W-:Y:S01]  /*90c0*/  FSEL R209, R35, -INF , !P2 ;  /* 0xff80000023d17808 */ /* 0x000fe20005000000 */
[----:B------:R-:W1:Y:S01]  /*90d0*/  SHFL.BFLY PT, R13, R14, 0x2, 0x1f ;  /* 0x0c401f000e0d7f89 */ /* 0x000e6200000e0000 */
[----:B------:R-:W-:-:S02]  /*90e0*/  FMNMX.FTZ R12, R219, R12, !PT ;  /* 0x0000000cdb0c7209 */ /* 0x000fc40007810000 */
[----:B------:R-:W-:Y:S02]  /*90f0*/  ISETP.GE.AND P2, PT, R10, R202, PT ;  /* 0x000000ca0a00720c */ /* 0x000fe40003f46270 */
[-C--:B------:R-:W-:Y:S02]  /*9100*/  ISETP.LT.OR P0, PT, R11, R203.reuse, P0 ;  /* 0x000000cb0b00720c */ /* 0x080fe40000701670 */
[----:B------:R-:W-:Y:S02]  /*9110*/  FSEL R149, R30, -INF , !P1 ;  /* 0xff8000001e957808 */ /* 0x000fe40004800000 */
[----:B------:R-:W-:Y:S02]  /*9120*/  FMNMX.FTZ R12, R209, R12, !PT ;  /* 0x0000000cd10c7209 */ /* 0x000fe40007810000 */
[----:B------:R-:W-:Y:S02]  /*9130*/  ISETP.GE.AND P1, PT, R8, R202, PT ;  /* 0x000000ca0800720c */ /* 0x000fe40003f26270 */
[----:B------:R-:W-:-:S02]  /*9140*/  ISETP.LT.OR P2, PT, R10, R203, P2 ;  /* 0x000000cb0a00720c */ /* 0x000fc40001741670 */
[----:B------:R-:W-:Y:S02]  /*9150*/  FSEL R144, R31, -INF , !P0 ;  /* 0xff8000001f907808 */ /* 0x000fe40004000000 */
[----:B------:R-:W-:Y:S01]  /*9160*/  FMNMX.FTZ R11, R149, R12, !PT ;  /* 0x0000000c950b7209 */ /* 0x000fe20007810000 */
[----:B------:R-:W-:Y:S01]  /*9170*/  LDSM.16.MT88.4 R28, [R185+0xc000] ;  /* 0x00c00000b91c783b */ /* 0x000fe20000004200 */
[----:B------:R-:W-:Y:S02]  /*9180*/  ISETP.LT.OR P1, PT, R8, R203, P1 ;  /* 0x000000cb0800720c */ /* 0x000fe40000f21670 */
[----:B------:R-:W-:Y:S02]  /*9190*/  FSEL R145, R26, -INF , !P2 ;  /* 0xff8000001a917808 */ /* 0x000fe40005000000 */
[----:B------:R-:W-:Y:S01]  /*91a0*/  FMNMX.FTZ R8, R144, R11, !PT ;  /* 0x0000000b90087209 */ /* 0x000fe20007810000 */
[----:B------:R-:W-:Y:S01]  /*91b0*/  IMAD.U32 R11, RZ, RZ, UR23 ;  /* 0x00000017ff0b7e24 */ /* 0x000fe2000f8e00ff */
[----:B------:R-:W-:-:S02]  /*91c0*/  FSEL R147, R27, -INF , !P1 ;  /* 0xff8000001b937808 */ /* 0x000fc40004800000 */
[----:B------:R-:W-:Y:S02]  /*91d0*/  FMNMX.FTZ R8, R145, R8, !PT ;  /* 0x0000000891087209 */ /* 0x000fe40007810000 */
[----:B-1----:R-:W-:Y:S02]  /*91e0*/  FMNMX.FTZ R13, R14, R13, !PT ;  /* 0x0000000d0e0d7209 */ /* 0x002fe40007810000 */
[----:B------:R-:W-:Y:S02]  /*91f0*/  FMNMX.FTZ R10, R147, R8, !PT ;  /* 0x00000008930a7209 */ /* 0x000fe40007810000 */
[----:B------:R-:W-:Y:S01]  /*9200*/  LOP3.LUT R224, R227, UR5, R230, 0x96, !PT ;  /* 0x00000005e3e07c12 */ /* 0x000fe2000f8e96e6 */
[----:B------:R-:W1:Y:S01]  /*9210*/  SHFL.BFLY PT, R158, R13, 0x1, 0x1f ;  /* 0x0c201f000d9e7f89 */ /* 0x000e6200000e0000 */
[----:B--2---:R-:W-:Y:S01]  /*9220*/  PRMT R161, R161, 0x7054, R161 ;  /* 0x00007054a1a17816 */ /* 0x004fe200000000a1 */
[----:B------:R-:W-:Y:S02]  /*9230*/  UIADD3 UR5, UR23, 0x646e171e, URZ ;  /* 0x646e171e17057890 */ /* 0x000fe4000fffe03f */
[----:B------:R-:W2:Y:S01]  /*9240*/  SHFL.BFLY PT, R15, R10, 0x2, 0x1f ;  /* 0x0c401f000a0f7f89 */ /* 0x000ea200000e0000 */
[----:B------:R-:W-:Y:S01]  /*9250*/  IMAD.WIDE.U32 R224, R224, -0x326172a9, RZ ;  /* 0xcd9e8d57e0e07825 */ /* 0x000fe200078e00ff */
[----:B-1----:R-:W-:-:S02]  /*9260*/  FMNMX.FTZ R158, R13, R158, !PT ;  /* 0x0000009e0d9e7209 */ /* 0x002fc40007810000 */
[----:B--2---:R-:W-:-:S03]  /*9270*/  FMNMX.FTZ R8, R10, R15, !PT ;  /* 0x0000000f0a087209 */ /* 0x004fc60007810000 */
[C---:B------:R-:W-:Y:S01]  /*9280*/  FMUL.FTZ R163, R158.reuse, c[0x0][0x23c] ;  /* 0x00008f009ea37a20 */ /* 0x040fe20000410000 */
[----:B------:R-:W-:Y:S01]  /*9290*/  LOP3.LUT R10, R231, UR30, R11, 0x96, !PT ;  /* 0x0000001ee70a7c12 */ /* 0x000fe2000f8e960b */
[----:B------:R-:W-:Y:S01]  /*92a0*/  LDSM.16.MT88.4 R12, [R188+0xc000] ;  /* 0x00c00000bc0c783b */ /* 0x000fe20000004200 */
[----:B------:R-:W-:Y:S01]  /*92b0*/  FSETP.NEU.FTZ.AND P1, PT, R158, -INF , PT ;  /* 0xff8000009e00780b */ /* 0x000fe20003f3d000 */
[----:B------:R-:W-:Y:S02]  /*92c0*/  UIADD3 UR30, UR30, 0x1, URZ ;  /* 0x000000011e1e7890 */ /* 0x000fe4000fffe03f */
[----:B------:R-:W1:Y:S01]  /*92d0*/  SHFL.BFLY PT, R157, R8, 0x1, 0x1f ;  /* 0x0c201f00089d7f89 */ /* 0x000e6200000e0000 */
[----:B------:R-:W-:Y:S01]  /*92e0*/  IMAD.WIDE.U32 R136, R10, -0x326172a9, RZ ;  /* 0xcd9e8d570a887825 */ /* 0x000fe200078e00ff */
[----:B------:R-:W-:-:S04]  /*92f0*/  FSEL R163, R163, RZ, P1 ;  /* 0x000000ffa3a37208 */ /* 0x000fc80000800000 */
[----:B------:R-:W-:Y:S01]  /*9300*/  LOP3.LUT R10, R137, UR4, R228, 0x96, !PT ;  /* 0x00000004890a7c12 */ /* 0x000fe2000f8e96e4 */
[--C-:B------:R-:W-:Y:S01]  /*9310*/  FFMA.FTZ R155, R6, c[0x0][0x23c], -R163.reuse ;  /* 0x00008f00069b7a23 */ /* 0x100fe200000108a3 */
[----:B------:R-:W-:Y:S01]  /*9320*/  LOP3.LUT R136, R225, UR29, R136, 0x96, !PT ;  /* 0x0000001de1887c12 */ /* 0x000fe2000f8e9688 */
[----:B------:R-:W-:Y:S02]  /*9330*/  FFMA.FTZ R154, R4, c[0x0][0x23c], -R163 ;  /* 0x00008f00049a7a23 */ /* 0x000fe400000108a3 */
[----:B------:R-:W-:Y:S02]  /*9340*/  IMAD.WIDE.U32 R10, R10, -0x2daee0ad, RZ ;  /* 0xd2511f530a0a7825 */ /* 0x000fe400078e00ff */
[----:B------:R-:W-:Y:S02]  /*9350*/  MUFU.EX2 R155, R155 ;  /* 0x0000009b009b7308 */ /* 0x000fe40000000800 */
[----:B------:R-:W-:Y:S01]  /*9360*/  IMAD.WIDE.U32 R136, R136, -0x2daee0ad, RZ ;  /* 0xd2511f5388887825 */ /* 0x000fe200078e00ff */
[----:B------:R-:W-:-:S03]  /*9370*/  LOP3.LUT R6, R11, UR28, R226, 0x96, !PT ;  /* 0x0000001c0b067c12 */ /* 0x000fc6000f8e96e2 */
[----:B------:R-:W-:Y:S01]  /*9380*/  FFMA.FTZ R156, R152, c[0x0][0x23c], -R163 ;  /* 0x00008f00989c7a23 */ /* 0x000fe200000108a3 */
[----:B------:R-:W-:Y:S01]  /*9390*/  LOP3.LUT R138, R137, UR26, R10, 0x96, !PT ;  /* 0x0000001a898a7c12 */ /* 0x000fe2000f8e960a */
[----:B------:R-:W-:Y:S01]  /*93a0*/  IMAD.WIDE.U32 R170, R6, -0x326172a9, RZ ;  /* 0xcd9e8d5706aa7825 */ /* 0x000fe200078e00ff */
[----:B------:R-:W-:Y:S01]  /*93b0*/  MUFU.EX2 R154, R154 ;  /* 0x0000009a009a7308 */ /* 0x000fe20000000800 */
[----:B-1----:R-:W-:Y:S02]  /*93c0*/  FMNMX.FTZ R157, R8, R157, !PT ;  /* 0x0000009d089d7209 */ /* 0x002fe40007810000 */
[----:B------:R-:W-:Y:S01]  /*93d0*/  IMAD.WIDE.U32 R138, R138, -0x326172a9, RZ ;  /* 0xcd9e8d578a8a7825 */ /* 0x000fe200078e00ff */
[----:B------:R-:W-:Y:S02]  /*93e0*/  LOP3.LUT R4, R171, UR27, R224, 0x96, !PT ;  /* 0x0000001bab047c12 */ /* 0x000fe4000f8e96e0 */
[C---:B------:R-:W-:Y:S01]  /*93f0*/  FSETP.NEU.FTZ.AND P0, PT, R157.reuse, -INF , PT ;  /* 0xff8000009d00780b */ /* 0x040fe20003f1d000 */
[----:B------:R-:W-:Y:S01]  /*9400*/  FMUL.FTZ R146, R157, c[0x0][0x23c] ;  /* 0x00008f009d927a20 */ /* 0x000fe20000410000 */
[----:B------:R-:W-:Y:S01]  /*9410*/  LOP3.LUT R170, R139, UR25, R170, 0x96, !PT ;  /* 0x000000198baa7c12 */ /* 0x000fe2000f8e96aa */
[----:B------:R-:W-:Y:S01]  /*9420*/  IMAD.WIDE.U32 R10, R4, -0x2daee0ad, RZ ;  /* 0xd2511f53040a7825 */ /* 0x000fe200078e00ff */
[----:B------:R-:W-:Y:S01]  /*9430*/  FSEL R8, R157, RZ, P0 ;  /* 0x000000ff9d087208 */ /* 0x000fe20000000000 */
[----:B------:R-:W-:Y:S01]  /*9440*/  MUFU.EX2 R156, R156 ;  /* 0x0000009c009c7308 */ /* 0x000fe20000000800 */
[----:B------:R-:W-:Y:S01]  /*9450*/  FSEL R146, R146, RZ, P0 ;  /* 0x000000ff92927208 */ /* 0x000fe20000000000 */
[----:B------:R-:W-:Y:S01]  /*9460*/  IMAD.WIDE.U32 R170, R170, -0x2daee0ad, RZ ;  /* 0xd2511f53aaaa7825 */ /* 0x000fe200078e00ff */
[----:B------:R-:W-:-:S03]  /*9470*/  LOP3.LUT R136, R11, UR24, R136, 0x96, !PT ;  /* 0x000000180b887c12 */ /* 0x000fc6000f8e9688 */
[----:B------:R-:W-:Y:S01]  /*9480*/  FFMA.FTZ R152, R0, c[0x0][0x23c], -R146 ;  /* 0x00008f0000987a23 */ /* 0x000fe20000010892 */
[----:B------:R-:W-:Y:S01]  /*9490*/  LOP3.LUT R0, R171, UR15, R10, 0x96, !PT ;  /* 0x0000000fab007c12 */ /* 0x000fe2000f8e960a */
[----:B------:R-:W-:Y:S02]  /*94a0*/  FADD.FTZ R3, R3, -R8 ;  /* 0x8000000803037221 */ /* 0x000fe40000010000 */
[----:B------:R-:W-:Y:S02]  /*94b0*/  FFMA.FTZ R153, R2, c[0x0][0x23c], -R163 ;  /* 0x00008f0002997a23 */ /* 0x000fe400000108a3 */
[----:B------:R-:W-:Y:S01]  /*94c0*/  IMAD.WIDE.U32 R10, R0, -0x326172a9, RZ ;  /* 0xcd9e8d57000a7825 */ /* 0x000fe200078e00ff */
[----:B------:R-:W-:Y:S03]  /*94d0*/  MUFU.EX2 R152, R152 ;  /* 0x0000009800987308 */ /* 0x000fe60000000800 */
[----:B------:R-:W-:Y:S01]  /*94e0*/  FFMA.FTZ R0, R7, c[0x0][0x23c], -R146 ;  /* 0x00008f0007007a23 */ /* 0x000fe20000010892 */
[----:B------:R-:W-:Y:S01]  /*94f0*/  FSEL R7, R158, RZ, P1 ;  /* 0x000000ff9e077208 */ /* 0x000fe20000800000 */
[----:B------:R-:W-:Y:S01]  /*9500*/  FMUL.FTZ R3, R3, c[0x0][0x23c] ;  /* 0x00008f0003037a20 */ /* 0x000fe20000410000 */
[----:B------:R-:W-:Y:S01]  /*9510*/  SHF.R.U32.HI R4, RZ, 0x10, R10 ;  /* 0x00000010ff047819 */ /* 0x000fe2000001160a */
[----:B------:R-:W-:Y:S01]  /*9520*/  IMAD.WIDE.U32 R136, R136, -0x326172a9, RZ ;  /* 0xcd9e8d5788887825 */ /* 0x000fe200078e00ff */
[----:B------:R-:W-:Y:S01]  /*9530*/  MUFU.EX2 R153, R153 ;  /* 0x0000009900997308 */ /* 0x000fe20000000800 */
[----:B------:R-:W-:-:S02]  /*9540*/  LOP3.LUT R6, R10, 0xff, RZ, 0xc0, !PT ;  /* 0x000000ff0a067812 */ /* 0x000fc400078ec0ff */
[----:B------:R-:W-:Y:S02]  /*9550*/  FADD.FTZ R160, R132, -R7 ;  /* 0x8000000784a07221 */ /* 0x000fe40000010000 */
[----:B------:R-:W-:Y:S01]  /*9560*/  FFMA.FTZ R2, R5, c[0x0][0x23c], -R146 ;  /* 0x00008f0005027a23 */ /* 0x000fe20000010892 */
[----:B------:R-:W-:Y:S01]  /*9570*/  LOP3.LUT R5, R11, UR8, R136, 0x96, !PT ;  /* 0x000000080b057c12 */ /* 0x000fe2000f8e9688 */
[----:B------:R-:W-:Y:S01]  /*9580*/  FMUL.FTZ R160, R160, c[0x0][0x23c] ;  /* 0x00008f00a0a07a20 */ /* 0x000fe20000410000 */
[----:B------:R-:W1:Y:S01]  /*9590*/  MUFU.EX2 R3, R3 ;  /* 0x0000000300037308 */ /* 0x000e620000000800 */
[--C-:B------:R-:W-:Y:S01]  /*95a0*/  FFMA.FTZ R159, R9, c[0x0][0x23c], -R146.reuse ;  /* 0x00008f00099f7a23 */ /* 0x100fe20000010892 */
[----:B------:R-:W-:Y:S01]  /*95b0*/  LOP3.LUT R11, R10, 0xffff, RZ, 0xc0, !PT ;  /* 0x0000ffff0a0b7812 */ /* 0x000fe200078ec0ff */
[----:B------:R-:W-:Y:S01]  /*95c0*/  FFMA.FTZ R167, R168, c[0x0][0x23c], -R163 ;  /* 0x00008f00a8a77a23 */ /* 0x000fe200000108a3 */
[----:B------:R-:W-:Y:S01]  /*95d0*/  LOP3.LUT R7, R5, 0xffff, RZ, 0xc0, !PT ;  /* 0x0000ffff05077812 */ /* 0x000fe200078ec0ff */
[--C-:B------:R-:W-:Y:S01]  /*95e0*/  FFMA.FTZ R168, R135, c[0x0][0x23c], -R146.reuse ;  /* 0x00008f0087a87a23 */ /* 0x100fe20000010892 */
[----:B------:R-:W-:Y:S01]  /*95f0*/  SHF.R.U32.HI R8, RZ, 0x10, R5 ;  /* 0x00000010ff087819 */ /* 0x000fe20000011605 */
[----:B------:R-:W-:Y:S01]  /*9600*/  FFMA.FTZ R171, R143, c[0x0][0x23c], -R146 ;  /* 0x00008f008fab7a23 */ /* 0x000fe20000010892 */
[----:B------:R-:W2:Y:S01]  /*9610*/  MUFU.EX2 R160, R160 ;  /* 0x000000a000a07308 */ /* 0x000ea20000000800 */
[----:B------:R-:W-:Y:S01]  /*9620*/  LOP3.LUT R9, R4, 0xff, RZ, 0xc0, !PT ;  /* 0x000000ff04097812 */ /* 0x000fe200078ec0ff */
[--C-:B------:R-:W-:Y:S01]  /*9630*/  FFMA.FTZ R164, R164, c[0x0][0x23c], -R163.reuse ;  /* 0x00008f00a4a47a23 */ /* 0x100fe200000108a3 */
[----:B------:R-:W-:Y:S01]  /*9640*/  LOP3.LUT R4, R5, 0xff, RZ, 0xc0, !PT ;  /* 0x000000ff05047812 */ /* 0x000fe200078ec0ff */
[----:B------:R-:W-:Y:S01]  /*9650*/  FFMA.FTZ R166, R166, c[0x0][0x23c], -R163 ;  /* 0x00008f00a6a67a23 */ /* 0x000fe200000108a3 */
[----:B------:R-:W-:Y:S01]  /*9660*/  SHF.R.U32.HI R11, RZ, 0x8, R11 ;  /* 0x00000008ff0b7819 */ /* 0x000fe2000001160b */
[----:B------:R-:W-:Y:S01]  /*9670*/  FFMA.FTZ R165, R134, c[0x0][0x23c], -R163 ;  /* 0x00008f0086a57a23 */ /* 0x000fe200000108a3 */
[----:B------:R-:W-:Y:S01]  /*9680*/  SHF.R.U32.HI R10, RZ, 0x18, R10 ;  /* 0x00000018ff0a7819 */ /* 0x000fe2000001160a */
[-C--:B-1----:R-:W-:Y:S01]  /*9690*/  FMUL.FTZ R34, R110, R3.reuse ;  /* 0x000000036e227220 */ /* 0x082fe20000410000 */
[----:B------:R-:W1:Y:S01]  /*96a0*/  MUFU.EX2 R2, R2 ;  /* 0x0000000200027308 */ /* 0x000e620000000800 */
[-C--:B------:R-:W-:Y:S01]  /*96b0*/  FMUL.FTZ R35, R111, R3.reuse ;  /* 0x000000036f237220 */ /* 0x080fe20000410000 */
[----:B------:R-:W-:Y:S01]  /*96c0*/  SHF.R.U32.HI R5, RZ, 0x18, R5 ;  /* 0x00000018ff057819 */ /* 0x000fe20000011605 */
[-C--:B------:R-:W-:Y:S01]  /*96d0*/  FMUL.FTZ R26, R114, R3.reuse ;  /* 0x00000003721a7220 */ /* 0x080fe20000410000 */
[----:B------:R-:W-:Y:S01]  /*96e0*/  SHF.R.U32.HI R7, RZ, 0x8, R7 ;  /* 0x00000008ff077819 */ /* 0x000fe20000011607 */
[----:B------:R-:W-:Y:S01]  /*96f0*/  FMUL.FTZ R27, R115, R3 ;  /* 0x00000003731b7220 */ /* 0x000fe20000410000 */
[----:B------:R-:W-:Y:S01]  /*9700*/  LOP3.LUT R8, R8, 0xff, RZ, 0xc0, !PT ;  /* 0x000000ff08087812 */ /* 0x000fe200078ec0ff */
[-C--:B--2---:R-:W-:Y:S01]  /*9710*/  FMUL.FTZ R32, R108, R160.reuse ;  /* 0x000000a06c207220 */ /* 0x084fe20000410000 */
[----:B------:R-:W-:Y:S01]  /*9720*/  MUFU.EX2 R0, R0 ;  /* 0x0000000000007308 */ /* 0x000fe20000000800 */
[-C--:B------:R-:W-:Y:S01]  /*9730*/  FMUL.FTZ R33, R109, R160.reuse ;  /* 0x000000a06d217220 */ /* 0x080fe20000410000 */
[----:B------:R-:W-:Y:S01]  /*9740*/  PRMT R6, R6, 0x5410, R11 ;  /* 0x0000541006067816 */ /* 0x000fe2000000000b */
[----:B------:R-:W2:Y:S01]  /*9750*/  LDSM.16.MT88.4 R108, [R188+0xe000] ;  /* 0x00e00000bc6c783b */ /* 0x000ea20000004200 */
[-C--:B------:R-:W-:Y:S01]  /*9760*/  FMUL.FTZ R24, R112, R160.reuse ;  /* 0x000000a070187220 */ /* 0x080fe20000410000 */
[----:B------:R-:W-:Y:S01]  /*9770*/  PRMT R10, R9, 0x5410, R10 ;  /* 0x00005410090a7816 */ /* 0x000fe2000000000a */
[----:B------:R-:W-:Y:S01]  /*9780*/  FMUL.FTZ R25, R113, R160 ;  /* 0x000000a071197220 */ /* 0x000fe20000410000 */
[----:B------:R-:W-:Y:S01]  /*9790*/  PRMT R4, R4, 0x5410, R7 ;  /* 0x0000541004047816 */ /* 0x000fe20000000007 */
[----:B------:R-:W3:Y:S01]  /*97a0*/  MUFU.EX2 R159, R159 ;  /* 0x0000009f009f7308 */ /* 0x000ee20000000800 */
[----:B------:R-:W4:Y:S01]  /*97b0*/  LDSM.16.MT88.4 R112, [R186+0xe000] ;  /* 0x00e00000ba70783b */ /* 0x000f220000004200 */
[----:B------:R-:W-:Y:S01]  /*97c0*/  PRMT R8, R8, 0x5410, R5 ;  /* 0x0000541008087816 */ /* 0x000fe20000000005 */
[--C-:B------:R-:W-:Y:S01]  /*97d0*/  HSET2.LE.AND R6, R6, R161.reuse, PT ;  /* 0x000000a106067233 */ /* 0x100fe20003803000 */
[----:B------:R-:W-:Y:S01]  /*97e0*/  F2FP.BF16.PACK_AB R11, R153, R154 ;  /* 0x0000009a990b723e */ /* 0x000fe200000010ff */
[--C-:B------:R-:W-:Y:S01]  /*97f0*/  HSET2.LE.AND R7, R10, R161.reuse, PT ;  /* 0x000000a10a077233 */ /* 0x100fe20003803000 */
[----:B------:R-:W-:Y:S01]  /*9800*/  F2FP.BF16.PACK_AB R9, R155, R156 ;  /* 0x0000009c9b09723e */ /* 0x000fe200000010ff */
[--C-:B------:R-:W-:Y:S01]  /*9810*/  HSET2.LE.AND R4, R4, R161.reuse, PT ;  /* 0x000000a104047233 */ /* 0x100fe20003803000 */
[----:B------:R-:W-:Y:S01]  /*9820*/  LOP3.LUT R6, R6, R11, RZ, 0xc0, !PT ;  /* 0x0000000b06067212 */ /* 0x000fe200078ec0ff */
[----:B------:R-:W-:Y:S01]  /*9830*/  HSET2.LE.AND R5, R8, R161, PT ;  /* 0x000000a108057233 */ /* 0x000fe20003803000 */
[----:B-1----:R-:W-:Y:S01]  /*9840*/  F2FP.BF16.PACK_AB R8, R2, R152 ;  /* 0x000000980208723e */ /* 0x002fe200000010ff */
[-C--:B------:R-:W-:Y:S01]  /*9850*/  FMUL.FTZ R36, R36, R160.reuse ;  /* 0x000000a024247220 */ /* 0x080fe20000410000 */
[----:B------:R-:W-:Y:S01]  /*9860*/  LOP3.LUT R4, R4, R9, RZ, 0xc0, !PT ;  /* 0x0000000904047212 */ /* 0x000fe200078ec0ff */
[----:B------:R-:W-:Y:S01]  /*9870*/  FMUL.FTZ R37, R37, R160 ;  /* 0x000000a025257220 */ /* 0x000fe20000410000 */
[----:B------:R-:W-:Y:S01]  /*9880*/  LOP3.LUT R5, R5, R8, RZ, 0xc0, !PT ;  /* 0x0000000805057212 */ /* 0x000fe200078ec0ff */
[-C--:B------:R-:W-:Y:S01]  /*9890*/  FMUL.FTZ R38, R38, R3.reuse ;  /* 0x0000000326267220 */ /* 0x080fe20000410000 */
[----:B---3--:R-:W-:Y:S01]  /*98a0*/  F2FP.BF16.PACK_AB R10, R159, R0 ;  /* 0x000000009f0a723e */ /* 0x008fe200000010ff */
[-C--:B------:R-:W-:Y:S01]  /*98b0*/  FMUL.FTZ R39, R39, R3.reuse ;  /* 0x0000000327277220 */ /* 0x080fe20000410000 */
[----:B------:R-:W-:Y:S01]  /*98c0*/  LOP3.LUT R136, R137, UR16, R138, 0x96, !PT ;  /* 0x0000001089887c12 */ /* 0x000fe2000f8e968a */
[----:B------:R-:W-:Y:S01]  /*98d0*/  FMUL.FTZ R40, R40, R160 ;  /* 0x000000a028287220 */ /* 0x000fe20000410000 */
[----:B------:R-:W-:Y:S01]  /*98e0*/  LOP3.LUT R7, R7, R10, RZ, 0xc0, !PT ;  /* 0x0000000a07077212 */ /* 0x000fe200078ec0ff */
[----:B------:R-:W-:Y:S01]  /*98f0*/  FMUL.FTZ R41, R41, R160 ;  /* 0x000000a029297220 */ /* 0x000fe20000410000 */
[----:B------:R-:W-:Y:S01]  /*9900*/  MUFU.EX2 R168, R168 ;  /* 0x000000a800a87308 */ /* 0x000fe20000000800 */
[----:B------:R-:W-:-:S02]  /*9910*/  FMUL.FTZ R42, R42, R3 ;  /* 0x000000032a2a7220 */ /* 0x000fc40000410000 */
[-C--:B------:R-:W-:Y:S02]  /*9920*/  FMUL.FTZ R43, R43, R3.reuse ;  /* 0x000000032b2b7220 */ /* 0x080fe40000410000 */
[C---:B------:R-:W-:Y:S01]  /*9930*/  HMMA.16816.F32.BF16 R24, R4.reuse, R28, R24 ;  /* 0x0000001c0418723c */ /* 0x040fe20000041818 */
[-C--:B------:R-:W-:Y:S02]  /*9940*/  FMUL.FTZ R44, R44, R160.reuse ;  /* 0x000000a02c2c7220 */ /* 0x080fe40000410000 */
[-C--:B------:R-:W-:Y:S01]  /*9950*/  FMUL.FTZ R45, R45, R160.reuse ;  /* 0x000000a02d2d7220 */ /* 0x080fe20000410000 */
[----:B------:R-:W1:Y:S01]  /*9960*/  MUFU.EX2 R171, R171 ;  /* 0x000000ab00ab7308 */ /* 0x000e620000000800 */
[-C--:B------:R-:W-:Y:S02]  /*9970*/  FMUL.FTZ R46, R46, R3.reuse ;  /* 0x000000032e2e7220 */ /* 0x080fe40000410000 */
[----:B------:R-:W-:Y:S01]  /*9980*/  FMUL.FTZ R47, R47, R3 ;  /* 0x000000032f2f7220 */ /* 0x000fe20000410000 */
[----:B------:R-:W-:Y:S01]  /*9990*/  HMMA.16816.F32.BF16 R28, R4, R30, R32 ;  /* 0x0000001e041c723c */ /* 0x000fe20000041820 */
[----:B------:R-:W-:-:S02]  /*99a0*/  FMUL.FTZ R48, R48, R160 ;  /* 0x000000a030307220 */ /* 0x000fc40000410000 */
[-C--:B------:R-:W-:Y:S01]  /*99b0*/  FMUL.FTZ R49, R49, R160.reuse ;  /* 0x000000a031317220 */ /* 0x080fe20000410000 */
[----:B------:R-:W-:Y:S01]  /*99c0*/  MUFU.EX2 R164, R164 ;  /* 0x000000a400a47308 */ /* 0x000fe20000000800 */
[-C--:B------:R-:W-:Y:S02]  /*99d0*/  FMUL.FTZ R50, R50, R3.reuse ;  /* 0x0000000332327220 */ /* 0x080fe40000410000 */
[-C--:B------:R-:W-:Y:S01]  /*99e0*/  FMUL.FTZ R32, R104, R160.reuse ;  /* 0x000000a068207220 */ /* 0x080fe20000410000 */
[----:B--2---:R-:W-:Y:S01]  /*99f0*/  HMMA.16816.F32.BF16 R36, R4, R108, R36 ;  /* 0x0000006c0424723c */ /* 0x004fe20000041824 */
[----:B------:R-:W-:Y:S02]  /*9a00*/  FMUL.FTZ R33, R105, R160 ;  /* 0x000000a069217220 */ /* 0x000fe40000410000 */
[-C--:B------:R-:W-:Y:S01]  /*9a10*/  FMUL.FTZ R34, R106, R3.reuse ;  /* 0x000000036a227220 */ /* 0x080fe20000410000 */
[----:B------:R-:W-:Y:S01]  /*9a20*/  MUFU.EX2 R167, R167 ;  /* 0x000000a700a77308 */ /* 0x000fe20000000800 */
[----:B------:R-:W-:-:S02]  /*9a30*/  FMUL.FTZ R35, R107, R3 ;  /* 0x000000036b237220 */ /* 0x000fc40000410000 */
[----:B------:R-:W2:Y:S01]  /*9a40*/  LDSM.16.MT88.4 R104, [R185+0xe000] ;  /* 0x00e00000b968783b */ /* 0x000ea20000004200 */
[C---:B------:R-:W-:Y:S01]  /*9a50*/  HMMA.16816.F32.BF16 R40, R4.reuse, R110, R40 ;  /* 0x0000006e0428723c */ /* 0x040fe20000041828 */
[-C--:B------:R-:W-:Y:S02]  /*9a60*/  FMUL.FTZ R51, R51, R3.reuse ;  /* 0x0000000333337220 */ /* 0x080fe40000410000 */
[----:B------:R-:W3:Y:S01]  /*9a70*/  LDSM.16.MT88.4 R108, [R184+0xe000] ;  /* 0x00e00000b86c783b */ /* 0x000ee20000004200 */
[-C--:B------:R-:W-:Y:S01]  /*9a80*/  FMUL.FTZ R52, R52, R160.reuse ;  /* 0x000000a034347220 */ /* 0x080fe20000410000 */
[----:B------:R-:W-:Y:S01]  /*9a90*/  MUFU.EX2 R166, R166 ;  /* 0x000000a600a67308 */ /* 0x000fe20000000800 */
[----:B------:R-:W-:Y:S02]  /*9aa0*/  FMUL.FTZ R53, R53, R160 ;  /* 0x000000a035357220 */ /* 0x000fe40000410000 */
[----:B----4-:R-:W-:Y:S01]  /*9ab0*/  HMMA.16816.F32.BF16 R44, R4, R112, R44 ;  /* 0x00000070042c723c */ /* 0x010fe2000004182c */
[----:B------:R-:W-:-:S02]  /*9ac0*/  FMUL.FTZ R54, R54, R3 ;  /* 0x0000000336367220 */ /* 0x000fc40000410000 */
[-C--:B------:R-:W-:Y:S02]  /*9ad0*/  FMUL.FTZ R55, R55, R3.reuse ;  /* 0x0000000337377220 */ /* 0x080fe40000410000 */
[-C--:B------:R-:W-:Y:S01]  /*9ae0*/  FMUL.FTZ R56, R56, R160.reuse ;  /* 0x000000a038387220 */ /* 0x080fe20000410000 */
[----:B------:R-:W4:Y:S01]  /*9af0*/  MUFU.EX2 R165, R165 ;  /* 0x000000a500a57308 */ /* 0x000f220000000800 */
[-C--:B------:R-:W-:Y:S01]  /*9b00*/  FMUL.FTZ R57, R57, R160.reuse ;  /* 0x000000a039397220 */ /* 0x080fe20000410000 */
[----:B------:R-:W-:Y:S01]  /*9b10*/  HMMA.16816.F32.BF16 R48, R4, R114, R48 ;  /* 0x000000720430723c */ /* 0x000fe20000041830 */
[----:B------:R-:W5:Y:S01]  /*9b20*/  LDSM.16.MT88.4 R112, [R188+0x10000] ;  /* 0x01000000bc70783b */ /* 0x000f620000004200 */
[-C--:B------:R-:W-:Y:S02]  /*9b30*/  FMUL.FTZ R58, R58, R3.reuse ;  /* 0x000000033a3a7220 */ /* 0x080fe40000410000 */
[----:B------:R-:W-:Y:S02]  /*9b40*/  FMUL.FTZ R59, R59, R3 ;  /* 0x000000033b3b7220 */ /* 0x000fe40000410000 */
[----:B------:R-:W-:-:S02]  /*9b50*/  FMUL.FTZ R60, R60, R160 ;  /* 0x000000a03c3c7220 */ /* 0x000fc40000410000 */
[-C--:B------:R-:W-:Y:S02]  /*9b60*/  FMUL.FTZ R61, R61, R160.reuse ;  /* 0x000000a03d3d7220 */ /* 0x080fe40000410000 */
[-C--:B------:R-:W-:Y:S02]  /*9b70*/  FMUL.FTZ R62, R62, R3.reuse ;  /* 0x000000033e3e7220 */ /* 0x080fe40000410000 */
[-C--:B------:R-:W-:Y:S02]  /*9b80*/  FMUL.FTZ R63, R63, R3.reuse ;  /* 0x000000033f3f7220 */ /* 0x080fe40000410000 */
[-C--:B------:R-:W-:Y:S02]  /*9b90*/  FMUL.FTZ R64, R64, R160.reuse ;  /* 0x000000a040407220 */ /* 0x080fe40000410000 */
[----:B------:R-:W-:Y:S02]  /*9ba0*/  FMUL.FTZ R65, R65, R160 ;  /* 0x000000a041417220 */ /* 0x000fe40000410000 */
[----:B------:R-:W-:-:S02]  /*9bb0*/  FMUL.FTZ R66, R66, R3 ;  /* 0x0000000342427220 */ /* 0x000fc40000410000 */
[-C--:B------:R-:W-:Y:S02]  /*9bc0*/  FMUL.FTZ R67, R67, R3.reuse ;  /* 0x0000000343437220 */ /* 0x080fe40000410000 */
[-C--:B------:R-:W-:Y:S01]  /*9bd0*/  FMUL.FTZ R68, R68, R160.reuse ;  /* 0x000000a044447220 */ /* 0x080fe20000410000 */
[C---:B--2---:R-:W-:Y:S01]  /*9be0*/  HMMA.16816.F32.BF16 R52, R4.reuse, R104, R52 ;  /* 0x000000680434723c */ /* 0x044fe20000041834 */
[-C--:B------:R-:W-:Y:S02]  /*9bf0*/  FMUL.FTZ R69, R69, R160.reuse ;  /* 0x000000a045457220 */ /* 0x080fe40000410000 */
[-C--:B------:R-:W-:Y:S02]  /*9c00*/  FMUL.FTZ R70, R70, R3.reuse ;  /* 0x0000000346467220 */ /* 0x080fe40000410000 */
[----:B------:R-:W-:Y:S02]  /*9c10*/  FMUL.FTZ R71, R71, R3 ;  /* 0x0000000347477220 */ /* 0x000fe40000410000 */
[-C--:B------:R-:W-:Y:S01]  /*9c20*/  FMUL.FTZ R16, R120, R160.reuse ;  /* 0x000000a078107220 */ /* 0x080fe20000410000 */
[----:B------:R-:W-:Y:S01]  /*9c30*/  HMMA.16816.F32.BF16 R56, R4, R106, R56 ;  /* 0x0000006a0438723c */ /* 0x000fe20000041838 */
[----:B------:R-:W2:Y:S01]  /*9c40*/  LDSM.16.MT88.4 R104, [R186+0x10000] ;  /* 0x01000000ba68783b */ /* 0x000ea20000004200 */
[----:B------:R-:W-:-:S02]  /*9c50*/  FMUL.FTZ R17, R121, R160 ;  /* 0x000000a079117220 */ /* 0x000fc40000410000 */
[-C--:B------:R-:W-:Y:S02]  /*9c60*/  FMUL.FTZ R18, R122, R3.reuse ;  /* 0x000000037a127220 */ /* 0x080fe40000410000 */
[-C--:B------:R-:W-:Y:S02]  /*9c70*/  FMUL.FTZ R19, R123, R3.reuse ;  /* 0x000000037b137220 */ /* 0x080fe40000410000 */
[----:B---3--:R-:W-:Y:S01]  /*9c80*/  HMMA.16816.F32.BF16 R60, R4, R108, R60 ;  /* 0x0000006c043c723c */ /* 0x008fe2000004183c */
[----:B------:R-:W-:Y:S01]  /*9c90*/  LDSM.16.MT88.4 R120, [R184+0xc000] ;  /* 0x00c00000b878783b */ /* 0x000fe20000004200 */
[-C--:B------:R-:W-:Y:S02]  /*9ca0*/  FMUL.FTZ R76, R76, R160.reuse ;  /* 0x000000a04c4c7220 */ /* 0x080fe40000410000 */
[----:B------:R-:W-:Y:S02]  /*9cb0*/  FMUL.FTZ R77, R77, R160 ;  /* 0x000000a04d4d7220 */ /* 0x000fe40000410000 */
[----:B------:R-:W-:-:S02]  /*9cc0*/  FMUL.FTZ R78, R78, R3 ;  /* 0x000000034e4e7220 */ /* 0x000fc40000410000 */
[C---:B------:R-:W-:Y:S01]  /*9cd0*/  HMMA.16816.F32.BF16 R64, R4.reuse, R110, R64 ;  /* 0x0000006e0440723c */ /* 0x040fe20000041840 */
[----:B------:R-:W3:Y:S01]  /*9ce0*/  LDSM.16.MT88.4 R108, [R185+0x10000] ;  /* 0x01000000b96c783b */ /* 0x000ee20000004200 */
[-C--:B------:R-:W-:Y:S02]  /*9cf0*/  FMUL.FTZ R79, R79, R3.reuse ;  /* 0x000000034f4f7220 */ /* 0x080fe40000410000 */
[-C--:B------:R-:W-:Y:S02]  /*9d00*/  FMUL.FTZ R80, R80, R160.reuse ;  /* 0x000000a050507220 */ /* 0x080fe40000410000 */
[----:B------:R-:W-:Y:S02]  /*9d10*/  FMUL.FTZ R81, R81, R160 ;  /* 0x000000a051517220 */ /* 0x000fe40000410000 */
[----:B-----5:R-:W-:Y:S01]  /*9d20*/  HMMA.16816.F32.BF16 R68, R4, R112, R68 ;  /* 0x000000700444723c */ /* 0x020fe20000041844 */
[-C--:B------:R-:W-:Y:S02]  /*9d30*/  FMUL.FTZ R82, R82, R3.reuse ;  /* 0x0000000352527220 */ /* 0x080fe40000410000 */
[----:B------:R-:W-:-:S02]  /*9d40*/  FMUL.FTZ R83, R83, R3 ;  /* 0x0000000353537220 */ /* 0x000fc40000410000 */
[-C--:B------:R-:W-:Y:S02]  /*9d50*/  FMUL.FTZ R84, R84, R160.reuse ;  /* 0x000000a054547220 */ /* 0x080fe40000410000 */
[----:B------:R-:W-:Y:S01]  /*9d60*/  IMAD.WIDE.U32 R112, R136, -0x2daee0ad, RZ ;  /* 0xd2511f5388707825 */ /* 0x000fe200078e00ff */
[C---:B------:R-:W-:Y:S01]  /*9d70*/  HMMA.16816.F32.BF16 R16, R4.reuse, R20, R16 ;  /* 0x000000140410723c */ /* 0x040fe20000041810 */
[----:B------:R-:W5:Y:S02]  /*9d80*/  LDSM.16.MT88.4 R136, [R184+0x10000] ;  /* 0x01000000b888783b */ /* 0x000f640000004200 */
[-C--:B------:R-:W-:Y:S01]  /*9d90*/  FMUL.FTZ R85, R85, R160.reuse ;  /* 0x000000a055557220 */ /* 0x080fe20000410000 */
[----:B------:R-:W-:Y:S01]  /*9da0*/  LOP3.LUT R170, R113, UR5, R170, 0x96, !PT ;  /* 0x0000000571aa7c12 */ /* 0x000fe2000f8e96aa */
[-C--:B------:R-:W-:Y:S02]  /*9db0*/  FMUL.FTZ R86, R86, R3.reuse ;  /* 0x0000000356567220 */ /* 0x080fe40000410000 */
[-C--:B------:R-:W-:Y:S01]  /*9dc0*/  FMUL.FTZ R87, R87, R3.reuse ;  /* 0x0000000357577220 */ /* 0x080fe20000410000 */
[----:B------:R-:W-:Y:S01]  /*9dd0*/  LOP3.LUT R230, R170, 0xff, RZ, 0xc0, !PT ;  /* 0x000000ffaae67812 */ /* 0x000fe200078ec0ff */
[-C--:B------:R-:W-:Y:S01]  /*9de0*/  FMUL.FTZ R88, R88, R160.reuse ;  /* 0x000000a058587220 */ /* 0x080fe20000410000 */
[----:B--2---:R-:W-:Y:S01]  /*9df0*/  HMMA.16816.F32.BF16 R76, R4, R104, R76 ;  /* 0x00000068044c723c */ /* 0x004fe2000004184c */
[----:B------:R-:W-:Y:S01]  /*9e00*/  FMUL.FTZ R89, R89, R160 ;  /* 0x000000a059597220 */ /* 0x000fe20000410000 */
[----:B------:R-:W-:Y:S01]  /*9e10*/  SHF.R.U32.HI R218, RZ, 0x10, R170 ;  /* 0x00000010ffda7819 */ /* 0x000fe200000116aa */
[----:B------:R-:W-:-:S02]  /*9e20*/  FMUL.FTZ R90, R90, R3 ;  /* 0x000000035a5a7220 */ /* 0x000fc40000410000 */
[-C--:B------:R-:W-:Y:S01]  /*9e30*/  FMUL.FTZ R91, R91, R3.reuse ;  /* 0x000000035b5b7220 */ /* 0x080fe20000410000 */
[----:B------:R-:W-:Y:S01]  /*9e40*/  LOP3.LUT R218, R218, 0xff, RZ, 0xc0, !PT ;  /* 0x000000ffdada7812 */ /* 0x000fe200078ec0ff */
[-C--:B------:R-:W-:Y:S01]  /*9e50*/  FMUL.FTZ R72, R72, R160.reuse ;  /* 0x000000a048487220 */ /* 0x080fe20000410000 */
[C---:B------:R-:W-:Y:S01]  /*9e60*/  HMMA.16816.F32.BF16 R80, R4.reuse, R106, R80 ;  /* 0x0000006a0450723c */ /* 0x040fe20000041850 */
[-C--:B------:R-:W-:Y:S01]  /*9e70*/  FMUL.FTZ R73, R73, R160.reuse ;  /* 0x000000a049497220 */ /* 0x080fe20000410000 */
[--C-:B------:R-:W-:Y:S01]  /*9e80*/  SHF.R.U32.HI R104, RZ, 0x10, R112.reuse ;  /* 0x00000010ff687819 */ /* 0x100fe20000011670 */
[-C--:B------:R-:W-:Y:S01]  /*9e90*/  FMUL.FTZ R74, R74, R3.reuse ;  /* 0x000000034a4a7220 */ /* 0x080fe20000410000 */
[----:B------:R-:W-:Y:S01]  /*9ea0*/  SHF.R.U32.HI R105, RZ, 0x18, R112 ;  /* 0x00000018ff697819 */ /* 0x000fe20000011670 */
[-C--:B------:R-:W-:Y:S01]  /*9eb0*/  FMUL.FTZ R75, R75, R3.reuse ;  /* 0x000000034b4b7220 */ /* 0x080fe20000410000 */
[----:B------:R-:W-:Y:S01]  /*9ec0*/  LOP3.LUT R104, R104, 0xff, RZ, 0xc0, !PT ;  /* 0x000000ff68687812 */ /* 0x000fe200078ec0ff */
[-C--:B------:R-:W-:Y:S01]  /*9ed0*/  FMUL.FTZ R8, R128, R160.reuse ;  /* 0x000000a080087220 */ /* 0x080fe20000410000 */
[C---:B------:R-:W-:Y:S01]  /*9ee0*/  LOP3.LUT R107, R112.reuse, 0xffff, RZ, 0xc0, !PT ;  /* 0x0000ffff706b7812 */ /* 0x040fe200078ec0ff */
[C---:B---3--:R-:W-:Y:S01]  /*9ef0*/  HMMA.16816.F32.BF16 R84, R4.reuse, R108, R84 ;  /* 0x0000006c0454723c */ /* 0x048fe20000041854 */
[----:B------:R-:W-:Y:S01]  /*9f00*/  LOP3.LUT R106, R112, 0xff, RZ, 0xc0, !PT ;  /* 0x000000ff706a7812 */ /* 0x000fe200078ec0ff */
[-C--:B------:R-:W-:Y:S01]  /*9f10*/  FMUL.FTZ R9, R129, R160.reuse ;  /* 0x000000a081097220 */ /* 0x080fe20000410000 */
[----:B------:R-:W-:Y:S01]  /*9f20*/  SHF.R.U32.HI R107, RZ, 0x8, R107 ;  /* 0x00000008ff6b7819 */ /* 0x000fe2000001166b */
[-C--:B------:R-:W-:Y:S01]  /*9f30*/  FMUL.FTZ R10, R130, R3.reuse ;  /* 0x00000003820a7220 */ /* 0x080fe20000410000 */
[----:B------:R-:W-:Y:S01]  /*9f40*/  PRMT R104, R104, 0x5410, R105 ;  /* 0x0000541068687816 */ /* 0x000fe20000000069 */
[-C--:B------:R-:W-:Y:S01]  /*9f50*/  FMUL.FTZ R11, R131, R3.reuse ;  /* 0x00000003830b7220 */ /* 0x080fe20000410000 */
[----:B------:R-:W-:Y:S01]  /*9f60*/  PRMT R106, R106, 0x5410, R107 ;  /* 0x000054106a6a7816 */ /* 0x000fe2000000006b */
[C---:B------:R-:W-:Y:S01]  /*9f70*/  HMMA.16816.F32.BF16 R88, R4.reuse, R110, R88 ;  /* 0x0000006e0458723c */ /* 0x040fe20000041858 */
[----:B------:R-:W2:Y:S01]  /*9f80*/  LDSM.16.MT88.4 R108, [R185+0xe800] ;  /* 0x00e80000b96c783b */ /* 0x000ea20000004200 */
[-C--:B------:R-:W-:Y:S01]  /*9f90*/  FMUL.FTZ R124, R124, R160.reuse ;  /* 0x000000a07c7c7220 */ /* 0x080fe20000410000 */
[----:B------:R-:W-:Y:S01]  /*9fa0*/  LOP3.LUT R107, R170, 0xffff, RZ, 0xc0, !PT ;  /* 0x0000ffffaa6b7812 */ /* 0x000fe200078ec0ff */
[-C--:B------:R-:W-:Y:S01]  /*9fb0*/  FMUL.FTZ R125, R125, R160.reuse ;  /* 0x000000a07d7d7220 */ /* 0x080fe20000410000 */
[----:B------:R-:W-:Y:S01]  /*9fc0*/  SHF.R.U32.HI R105, RZ, 0x18, R170 ;  /* 0x00000018ff697819 */ /* 0x000fe200000116aa */
[-C--:B------:R-:W-:Y:S01]  /*9fd0*/  FMUL.FTZ R126, R126, R3.reuse ;  /* 0x000000037e7e7220 */ /* 0x080fe20000410000 */
[----:B------:R-:W-:Y:S01]  /*9fe0*/  SHF.R.U32.HI R107, RZ, 0x8, R107 ;  /* 0x00000008ff6b7819 */ /* 0x000fe2000001166b */
[C---:B------:R-:W-:Y:S01]  /*9ff0*/  HMMA.16816.F32.BF16 R72, R4.reuse, R114, R72 ;  /* 0x000000720448723c */ /* 0x040fe20000041848 */
[----:B------:R-:W3:Y:S01]  /*a000*/  LDSM.16.MT88.4 R112, [R186+0xe800] ;  /* 0x00e80000ba70783b */ /* 0x000ee20000004200 */
[-C--:B------:R-:W-:Y:S01]  /*a010*/  FMUL.FTZ R127, R127, R3.reuse ;  /* 0x000000037f7f7220 */ /* 0x080fe20000410000 */
[----:B------:R-:W-:Y:S01]  /*a020*/  PRMT R230, R230, 0x5410, R107 ;  /* 0x00005410e6e67816 */ /* 0x000fe2000000006b */
[-C--:B------:R-:W-:Y:S01]  /*a030*/  FMUL.FTZ R116, R116, R160.reuse ;  /* 0x000000a074747220 */ /* 0x080fe20000410000 */
[--C-:B------:R-:W-:Y:S01]  /*a040*/  HSET2.LE.AND R104, R104, R161.reuse, PT ;  /* 0x000000a168687233 */ /* 0x100fe20003803000 */
[----:B------:R-:W-:Y:S01]  /*a050*/  FMUL.FTZ R117, R117, R160 ;  /* 0x000000a075757220 */ /* 0x000fe20000410000 */
[----:B-1----:R-:W-:Y:S01]  /*a060*/  F2FP.BF16.PACK_AB R107, R171, R168 ;  /* 0x000000a8ab6b723e */ /* 0x002fe200000010ff */
[-C--:B------:R-:W-:Y:S01]  /*a070*/  FMUL.FTZ R118, R118, R3.reuse ;  /* 0x0000000376767220 */ /* 0x080fe20000410000 */
[C---:B------:R-:W-:Y:S01]  /*a080*/  HMMA.16816.F32.BF16 R8, R4.reuse, R12, R8 ;  /* 0x0000000c0408723c */ /* 0x040fe20000041808 */
[-C--:B------:R-:W-:Y:S01]  /*a090*/  FMUL.FTZ R119, R119, R3.reuse ;  /* 0x0000000377777220 */ /* 0x080fe20000410000 */
[--C-:B------:R-:W-:Y:S01]  /*a0a0*/  HSET2.LE.AND R230, R230, R161.reuse, PT ;  /* 0x000000a1e6e67233 */ /* 0x100fe20003803000 */
[-C--:B------:R-:W-:Y:S01]  /*a0b0*/  FMUL.FTZ R100, R100, R160.reuse ;  /* 0x000000a064647220 */ /* 0x080fe20000410000 */
[----:B------:R-:W-:Y:S01]  /*a0c0*/  PRMT R218, R218, 0x5410, R105 ;  /* 0x00005410dada7816 */ /* 0x000fe20000000069 */
[----:B------:R-:W-:Y:S01]  /*a0d0*/  FMUL.FTZ R101, R101, R160 ;  /* 0x000000a065657220 */ /* 0x000fe20000410000 */
[--C-:B------:R-:W-:Y:S01]  /*a0e0*/  HSET2.LE.AND R106, R106, R161.reuse, PT ;  /* 0x000000a16a6a7233 */ /* 0x100fe20003803000 */
[-C--:B------:R-:W-:Y:S01]  /*a0f0*/  FMUL.FTZ R102, R102, R3.reuse ;  /* 0x0000000366667220 */ /* 0x080fe20000410000 */
[C---:B------:R-:W-:Y:S01]  /*a100*/  HMMA.16816.F32.BF16 R12, R4.reuse, R14, R124 ;  /* 0x0000000e040c723c */ /* 0x040fe2000004187c */
[----:B------:R-:W-:Y:S01]  /*a110*/  FMUL.FTZ R103, R103, R3 ;  /* 0x0000000367677220 */ /* 0x000fe20000410000 */
[----:B----4-:R-:W-:Y:S01]  /*a120*/  F2FP.BF16.PACK_AB R105, R165, R166 ;  /* 0x000000a6a569723e */ /* 0x010fe200000010ff */
[-C--:B------:R-:W-:Y:S01]  /*a130*/  FMUL.FTZ R92, R92, R160.reuse ;  /* 0x000000a05c5c7220 */ /* 0x080fe20000410000 */
[----:B------:R-:W-:Y:S01]  /*a140*/  LOP3.LUT R107, R104, R107, RZ, 0xc0, !PT ;  /* 0x0000006b686b7212 */ /* 0x000fe200078ec0ff */
[-C--:B------:R-:W-:Y:S01]  /*a150*/  FMUL.FTZ R93, R93, R160.reuse ;  /* 0x000000a05d5d7220 */ /* 0x080fe20000410000 */
[----:B------:R-:W-:Y:S01]  /*a160*/  LOP3.LUT R106, R106, R105, RZ, 0xc0, !PT ;  /* 0x000000696a6a7212 */ /* 0x000fe200078ec0ff */
[-C--:B------:R-:W-:Y:S01]  /*a170*/  FMUL.FTZ R94, R94, R3.reuse ;  /* 0x000000035e5e7220 */ /* 0x080fe20000410000 */
[----:B------:R-:W-:Y:S01]  /*a180*/  HMMA.16816.F32.BF16 R20, R4, R22, R116 ;  /* 0x000000160414723c */ /* 0x000fe20000041874 */
[----:B------:R-:W-:Y:S01]  /*a190*/  FMUL.FTZ R95, R95, R3 ;  /* 0x000000035f5f7220 */ /* 0x000fe20000410000 */
[----:B------:R-:W-:Y:S01]  /*a1a0*/  HSET2.LE.AND R105, R218, R161, PT ;  /* 0x000000a1da697233 */ /* 0x000fe20003803000 */
[-C--:B------:R-:W-:Y:S01]  /*a1b0*/  FMUL.FTZ R96, R96, R160.reuse ;  /* 0x000000a060607220 */ /* 0x080fe20000410000 */
[----:B------:R-:W-:Y:S01]  /*a1c0*/  LDSM.16.MT88.4 R128, [R186+0xc800] ;  /* 0x00c80000ba80783b */ /* 0x000fe20000004200 */
[----:B------:R-:W-:-:S02]  /*a1d0*/  FMUL.FTZ R97, R97, R160 ;  /* 0x000000a061617220 */ /* 0x000fc40000410000 */
[-C--:B------:R-:W-:Y:S01]  /*a1e0*/  FMUL.FTZ R98, R98, R3.reuse ;  /* 0x0000000362627220 */ /* 0x080fe20000410000 */
[C---:B------:R-:W-:Y:S01]  /*a1f0*/  HMMA.16816.F32.BF16 R32, R4.reuse, R120, R32 ;  /* 0x000000780420723c */ /* 0x040fe20000041820 */
[----:B------:R-:W-:Y:S01]  /*a200*/  FMUL.FTZ R99, R99, R3 ;  /* 0x0000000363637220 */ /* 0x000fe20000410000 */
[----:B------:R-:W-:Y:S01]  /*a210*/  LDSM.16.MT88.4 R116, [R188+0xe800] ;  /* 0x00e80000bc74783b */ /* 0x000fe20000004200 */
[--C-:B------:R-:W-:Y:S02]  /*a220*/  FFMA.FTZ R169, R133, c[0x0][0x23c], -R146.reuse ;  /* 0x00008f0085a97a23 */ /* 0x100fe40000010892 */
[--C-:B------:R-:W-:Y:S01]  /*a230*/  FFMA.FTZ R170, R233, c[0x0][0x23c], -R146.reuse ;  /* 0x00008f00e9aa7a23 */ /* 0x100fe20000010892 */
[----:B------:R-:W-:Y:S01]  /*a240*/  LDSM.16.MT88.4 R132, [R188+0xc800] ;  /* 0x00c80000bc84783b */ /* 0x000fe20000004200 */
[----:B------:R-:W-:Y:S01]  /*a250*/  FFMA.FTZ R218, R141, c[0x0][0x23c], -R146 ;  /* 0x00008f008dda7a23 */ /* 0x000fe20000010892 */
[----:B------:R-:W-:Y:S01]  /*a260*/  HMMA.16816.F32.BF16 R100, R4, R122, R100 ;  /* 0x0000007a0464723c */ /* 0x000fe20000041864 */
[----:B------:R-:W-:Y:S01]  /*a270*/  MUFU.EX2 R169, R169 ;  /* 0x000000a900a97308 */ /* 0x000fe20000000800 */
[----:B------:R-:W-:Y:S01]  /*a280*/  LDSM.16.MT88.4 R120, [R184+0xc800] ;  /* 0x00c80000b878783b */ /* 0x000fe20000004200 */
[----:B------:R-:W-:-:S02]  /*a290*/  FFMA.FTZ R216, R216, c[0x0][0x23c], -R163 ;  /* 0x00008f00d8d87a23 */ /* 0x000fc400000108a3 */
[--C-:B------:R-:W-:Y:S01]  /*a2a0*/  FFMA.FTZ R162, R162, c[0x0][0x23c], -R163.reuse ;  /* 0x00008f00a2a27a23 */ /* 0x100fe200000108a3 */
[----:B------:R-:W-:Y:S01]  /*a2b0*/  LDSM.16.MT88.4 R124, [R185+0xc800] ;  /* 0x00c80000b97c783b */ /* 0x000fe20000004200 */
[----:B------:R-:W-:Y:S01]  /*a2c0*/  FFMA.FTZ R148, R148, c[0x0][0x23c], -R163 ;  /* 0x00008f0094947a23 */ /* 0x000fe200000108a3 */
[C---:B-----5:R-:W-:Y:S01]  /*a2d0*/  HMMA.16816.F32.BF16 R92, R4.reuse, R136, R92 ;  /* 0x00000088045c723c */ /* 0x060fe2000004185c */
[----:B------:R-:W1:Y:S01]  /*a2e0*/  MUFU.EX2 R170, R170 ;  /* 0x000000aa00aa7308 */ /* 0x000e620000000800 */
[----:B------:R-:W-:Y:S02]  /*a2f0*/  FFMA.FTZ R156, R215, R160, R156 ;  /* 0x000000a0d79c7223 */ /* 0x000fe4000001009c */
[----:B------:R-:W-:Y:S02]  /*a300*/  FFMA.FTZ R3, R211, R3, R152 ;  /* 0x00000003d3037223 */ /* 0x000fe40000010098 */
[----:B------:R-:W-:Y:S01]  /*a310*/  FADD.FTZ R155, R155, R156 ;  /* 0x0000009c9b9b7221 */ /* 0x000fe20000010000 */
[----:B------:R-:W-:Y:S01]  /*a320*/  F2FP.BF16.PACK_AB R137, R167, R164 ;  /* 0x000000a4a789723e */ /* 0x000fe200000010ff */
[----:B------:R-:W-:Y:S01]  /*a330*/  HMMA.16816.F32.BF16 R4, R4, R138, R96 ;  /* 0x0000008a0404723c */ /* 0x000fe20000041860 */
[----:B------:R-:W4:Y:S01]  /*a340*/  LDSM.16.MT88.4 R96, [R184+0xe800] ;  /* 0x00e80000b860783b */ /* 0x000f220000004200 */
[----:B------:R-:W-:Y:S01]  /*a350*/  MUFU.EX2 R216, R216 ;  /* 0x000000d800d87308 */ /* 0x000fe20000000800 */
[----:B------:R-:W-:Y:S01]  /*a360*/  LOP3.LUT R104, R230, R137, RZ, 0xc0, !PT ;  /* 0x00000089e6687212 */ /* 0x000fe200078ec0ff */
[----:B------:R-:W-:-:S02]  /*a370*/  IMAD.U32 R230, RZ, RZ, UR30 ;  /* 0x0000001effe67e24 */ /* 0x000fc4000f8e00ff */
[----:B------:R-:W-:Y:S02]  /*a380*/  FADD.FTZ R3, R2, R3 ;  /* 0x0000000302037221 */ /* 0x000fe40000010000 */
[----:B------:R-:W-:Y:S01]  /*a390*/  FADD.FTZ R154, R154, R155 ;  /* 0x0000009b9a9a7221 */ /* 0x000fe20000010000 */
[----:B-1----:R-:W-:Y:S01]  /*a3a0*/  F2FP.BF16.PACK_AB R136, R170, R169 ;  /* 0x000000a9aa88723e */ /* 0x002fe200000010ff */
[----:B------:R-:W-:Y:S01]  /*a3b0*/  MUFU.EX2 R218, R218 ;  /* 0x000000da00da7308 */ /* 0x000fe20000000800 */
[----:B------:R-:W-:Y:S01]  /*a3c0*/  LOP3.LUT R230, R231, UR23, R230, 0x96, !PT ;  /* 0x00000017e7e67c12 */ /* 0x000fe2000f8e96e6 */
[----:B------:R-:W-:Y:S01]  /*a3d0*/  FADD.FTZ R0, R0, R3 ;  /* 0x0000000300007221 */ /* 0x000fe20000010000 */
[----:B------:R-:W-:Y:S01]  /*a3e0*/  LOP3.LUT R105, R105, R136, RZ, 0xc0, !PT ;  /* 0x0000008869697212 */ /* 0x000fe200078ec0ff */
[----:B------:R-:W-:Y:S01]  /*a3f0*/  FADD.FTZ R153, R153, R154 ;  /* 0x0000009a99997221 */ /* 0x000fe20000010000 */
[----:B------:R-:W-:Y:S01]  /*a400*/  LDSM.16.MT88.4 R136, [R186+0xd000] ;  /* 0x00d00000ba88783b */ /* 0x000fe20000004200 */
[----:B------:R-:W-:-:S02]  /*a410*/  IMAD.WIDE.U32 R230, R230, -0x326172a9, RZ ;  /* 0xcd9e8d57e6e67825 */ /* 0x000fc400078e00ff */
[----:B------:R-:W-:Y:S02]  /*a420*/  MUFU.EX2 R162, R162 ;  /* 0x000000a200a27308 */ /* 0x000fe40000000800 */
[C---:B--2---:R-:W-:Y:S01]  /*a430*/  HMMA.16816.F32.BF16 R52, R104.reuse, R108, R52 ;  /* 0x0000006c6834723c */ /* 0x044fe20000041834 */
[----:B------:R-:W-:Y:S01]  /*a440*/  LOP3.LUT R228, R231, UR4, R228, 0x96, !PT ;  /* 0x00000004e7e47c12 */ /* 0x000fe2000f8e96e4 */
[----:B------:R-:W-:Y:S02]  /*a450*/  FADD.FTZ R0, R159, R0 ;  /* 0x000000009f007221 */ /* 0x000fe40000010000 */
[----:B------:R-:W-:Y:S02]  /*a460*/  FADD.FTZ R164, R164, R153 ;  /* 0x00000099a4a47221 */ /* 0x000fe40000010000 */
[----:B------:R-:W-:Y:S02]  /*a470*/  IMAD.WIDE.U32 R228, R228, -0x2daee0ad, RZ ;  /* 0xd2511f53e4e47825 */ /* 0x000fe400078e00ff */
[----:B------:R-:W-:Y:S01]  /*a480*/  HMMA.16816.F32.BF16 R56, R104, R110, R56 ;  /* 0x0000006e6838723c */ /* 0x000fe20000041838 */
[----:B------:R-:W1:Y:S01]  /*a490*/  LDSM.16.MT88.4 R108, [R186+0x10800] ;  /* 0x01080000ba6c783b */ /* 0x000e620000004200 */
[----:B------:R-:W-:Y:S01]  /*a4a0*/  FADD.FTZ R3, R169, R0 ;  /* 0x00000000a9037221 */ /* 0x000fe20000010000 */
[----:B------:R-:W-:Y:S01]  /*a4b0*/  LOP3.LUT R227, R229, UR28, R226, 0x96, !PT ;  /* 0x0000001ce5e37c12 */ /* 0x000fe2000f8e96e2 */
[----:B------:R-:W-:-:S02]  /*a4c0*/  FADD.FTZ R167, R167, R164 ;  /* 0x000000a4a7a77221 */ /* 0x000fc40000010000 */
[----:B------:R-:W-:Y:S02]  /*a4d0*/  FADD.FTZ R3, R170, R3 ;  /* 0x00000003aa037221 */ /* 0x000fe40000010000 */
[C---:B---3--:R-:W-:Y:S01]  /*a4e0*/  HMMA.16816.F32.BF16 R44, R104.reuse, R112, R44 ;  /* 0x00000070682c723c */ /* 0x048fe2000004182c */
[----:B------:R-:W-:Y:S02]  /*a4f0*/  FADD.FTZ R166, R166, R167 ;  /* 0x000000a7a6a67221 */ /* 0x000fe40000010000 */
[----:B------:R-:W-:Y:S02]  /*a500*/  FADD.FTZ R168, R168, R3 ;  /* 0x00000003a8a87221 */ /* 0x000fe40000010000 */
[----:B------:R-:W-:Y:S02]  /*a510*/  FADD.FTZ R165, R165, R166 ;  /* 0x000000a6a5a57221 */ /* 0x000fe40000010000 */
[----:B------:R-:W-:Y:S01]  /*a520*/  LOP3.LUT R112, R225, UR29, R230, 0x96, !PT ;  /* 0x0000001de1707c12 */ /* 0x000fe2000f8e96e6 */
[----:B----4-:R-:W-:Y:S01]  /*a530*/  HMMA.16816.F32.BF16 R60, R104, R96, R60 ;  /* 0x00000060683c723c */ /* 0x010fe2000004183c */
[----:B------:R-:W-:-:S02]  /*a540*/  FFMA.FTZ R225, R214, c[0x0][0x23c], -R163 ;  /* 0x00008f00d6e17a23 */ /* 0x000fc400000108a3 */
[----:B------:R-:W-:Y:S02]  /*a550*/  FFMA.FTZ R214, R140, c[0x0][0x23c], -R163 ;  /* 0x00008f008cd67a23 */ /* 0x000fe400000108a3 */
[----:B------:R-:W-:Y:S02]  /*a560*/  IMAD.WIDE.U32 R112, R112, -0x2daee0ad, RZ ;  /* 0xd2511f5370707825 */ /* 0x000fe400078e00ff */
[----:B------:R-:W-:Y:S01]  /*a570*/  MUFU.EX2 R225, R225 ;  /* 0x000000e100e17308 */ /* 0x000fe20000000800 */
[----:B------:R-:W-:Y:S01]  /*a580*/  HMMA.16816.F32.BF16 R64, R104, R98, R64 ;  /* 0x000000626840723c */ /* 0x000fe20000041840 */
[----:B------:R-:W2:Y:S01]  /*a590*/  LDSM.16.MT88.4 R96, [R185+0x10800] ;  /* 0x01080000b960783b */ /* 0x000ea20000004200 */
[----:B------:R-:W-:Y:S01]  /*a5a0*/  LOP3.LUT R226, R113, UR26, R228, 0x96, !PT ;  /* 0x0000001a71e27c12 */ /* 0x000fe2000f8e96e4 */
[----:B------:R-:W-:-:S04]  /*a5b0*/  IMAD.WIDE.U32 R228, R227, -0x326172a9, RZ ;  /* 0xcd9e8d57e3e47825 */ /* 0x000fc800078e00ff */
[----:B------:R-:W-:Y:S01]  /*a5c0*/  IMAD.WIDE.U32 R226, R226, -0x326172a9, RZ ;  /* 0xcd9e8d57e2e27825 */ /* 0x000fe200078e00ff */
[----:B------:R-:W-:Y:S01]  /*a5d0*/  LOP3.LUT R224, R229, UR27, R224, 0x96, !PT ;  /* 0x0000001be5e07c12 */ /* 0x000fe2000f8e96e0 */
[C---:B------:R-:W-:Y:S01]  /*a5e0*/  HMMA.16816.F32.BF16 R48, R104.reuse, R114, R48 ;  /* 0x000000726830723c */ /* 0x040fe20000041830 */
[----:B------:R-:W-:Y:S01]  /*a5f0*/  MUFU.EX2 R214, R214 ;  /* 0x000000d600d67308 */ /* 0x000fe20000000800 */
[----:B------:R-:W-:Y:S01]  /*a600*/  FADD.FTZ R171, R171, R168 ;  /* 0x000000a8abab7221 */ /* 0x000fe20000010000 */
[----:B------:R-:W-:Y:S01]  /*a610*/  LOP3.LUT R228, R227, UR25, R228, 0x96, !PT ;  /* 0x00000019e3e47c12 */ /* 0x000fe2000f8e96e4 */
[----:B------:R-:W-:Y:S02]  /*a620*/  FFMA.FTZ R227, R142, c[0x0][0x23c], -R163 ;  /* 0x00008f008ee37a23 */ /* 0x000fe400000108a3 */
[----:B------:R-:W-:Y:S01]  /*a630*/  LDSM.16.MT88.4 R140, [R188+0xd000] ;  /* 0x00d00000bc8c783b */ /* 0x000fe20000004200 */
[----:B------:R-:W-:Y:S01]  /*a640*/  IMAD.WIDE.U32 R114, R224, -0x2daee0ad, RZ ;  /* 0xd2511f53e0727825 */ /* 0x000fe200078e00ff */
[----:B-1----:R-:W-:Y:S02]  /*a650*/  HMMA.16816.F32.BF16 R80, R104, R110, R80 ;  /* 0x0000006e6850723c */ /* 0x002fe40000041850 */
[----:B------:R-:W1:Y:S01]  /*a660*/  MUFU.EX2 R227, R227 ;  /* 0x000000e300e37308 */ /* 0x000e620000000800 */
[----:B------:R-:W-:Y:S01]  /*a670*/  IMAD.WIDE.U32 R228, R228, -0x2daee0ad, RZ ;  /* 0xd2511f53e4e47825 */ /* 0x000fe200078e00ff */
[----:B------:R-:W-:-:S03]  /*a680*/  LOP3.LUT R230, R115, UR24, R112, 0x96, !PT ;  /* 0x0000001873e67c12 */ /* 0x000fc6000f8e9670 */
[----:B------:R-:W-:Y:S01]  /*a690*/  FFMA.FTZ R224, R209, c[0x0][0x23c], -R146 ;  /* 0x00008f00d1e07a23 */ /* 0x000fe20000010892 */
[----:B------:R-:W-:Y:S01]  /*a6a0*/  LOP3.LUT R114, R229, UR15, R114, 0x96, !PT ;  /* 0x0000000fe5727c12 */ /* 0x000fe2000f8e9672 */
[----:B------:R-:W-:Y:S01]  /*a6b0*/  IMAD.WIDE.U32 R230, R230, -0x326172a9, RZ ;  /* 0xcd9e8d57e6e67825 */ /* 0x000fe200078e00ff */
[C---:B------:R-:W-:Y:S03]  /*a6c0*/  HMMA.16816.F32.BF16 R16, R104.reuse, R128, R16 ;  /* 0x000000806810723c */ /* 0x040fe60000041810 */
[----:B------:R-:W-:Y:S01]  /*a6d0*/  IMAD.WIDE.U32 R114, R114, -0x326172a9, RZ ;  /* 0xcd9e8d5772727825 */ /* 0x000fe200078e00ff */
[----:B------:R-:W-:Y:S01]  /*a6e0*/  MUFU.EX2 R224, R224 ;  /* 0x000000e000e07308 */ /* 0x000fe20000000800 */
[----:B------:R-:W-:Y:S02]  /*a6f0*/  LOP3.LUT R226, R231, UR16, R226, 0x96, !PT ;  /* 0x00000010e7e27c12 */ /* 0x000fe4000f8e96e2 */
[----:B------:R-:W-:Y:S01]  /*a700*/  FFMA.FTZ R229, R217, c[0x0][0x23c], -R146 ;  /* 0x00008f00d9e57a23 */ /* 0x000fe20000010892 */
[----:B------:R-:W-:Y:S01]  /*a710*/  LOP3.LUT R111, R115, UR8, R230, 0x96, !PT ;  /* 0x00000008736f7c12 */ /* 0x000fe2000f8e96e6 */
[C---:B------:R-:W-:Y:S01]  /*a720*/  HMMA.16816.F32.BF16 R20, R104.reuse, R130, R20 ;  /* 0x000000826814723c */ /* 0x040fe20000041814 */
[----:B------:R-:W3:Y:S01]  /*a730*/  LDSM.16.MT88.4 R128, [R184+0x10800] ;  /* 0x01080000b880783b */ /* 0x000ee20000004200 */
[--C-:B------:R-:W-:Y:S01]  /*a740*/  FFMA.FTZ R217, R219, c[0x0][0x23c], -R146.reuse ;  /* 0x00008f00dbd97a23 */ /* 0x100fe20000010892 */
[C---:B------:R-:W-:Y:S01]  /*a750*/  LOP3.LUT R113, R111.reuse, 0xffff, RZ, 0xc0, !PT ;  /* 0x0000ffff6f717812 */ /* 0x040fe200078ec0ff */
[----:B------:R-:W4:Y:S01]  /*a760*/  MUFU.EX2 R229, R229 ;  /* 0x000000e500e57308 */ /* 0x000f220000000800 */
[----:B------:R-:W-:Y:S01]  /*a770*/  LOP3.LUT R112, R111, 0xff, RZ, 0xc0, !PT ;  /* 0x000000ff6f707812 */ /* 0x000fe200078ec0ff */
[----:B------:R-:W-:Y:S01]  /*a780*/  FFMA.FTZ R209, R151, c[0x0][0x23c], -R163 ;  /* 0x00008f0097d17a23 */ /* 0x000fe200000108a3 */
[----:B------:R-:W-:Y:S01]  /*a790*/  SHF.R.U32.HI R113, RZ, 0x8, R113 ;  /* 0x00000008ff717819 */ /* 0x000fe20000011671 */
[C---:B--2---:R-:W-:Y:S01]  /*a7a0*/  HMMA.16816.F32.BF16 R84, R104.reuse, R96, R84 ;  /* 0x000000606854723c */ /* 0x044fe20000041854 */
[----:B------:R-:W-:Y:S01]  /*a7b0*/  SHF.R.U32.HI R110, RZ, 0x10, R111 ;  /* 0x00000010ff6e7819 */ /* 0x000fe2000001166f */
[----:B------:R-:W-:Y:S01]  /*a7c0*/  FFMA.FTZ R219, R150, c[0x0][0x23c], -R163 ;  /* 0x00008f0096db7a23 */ /* 0x000fe200000108a3 */
[----:B------:R-:W-:Y:S01]  /*a7d0*/  PRMT R112, R112, 0x5410, R113 ;  /* 0x0000541070707816 */ /* 0x000fe20000000071 */
[----:B------:R-:W2:Y:S01]  /*a7e0*/  MUFU.EX2 R217, R217 ;  /* 0x000000d900d97308 */ /* 0x000ea20000000800 */
[----:B------:R-:W-:Y:S01]  /*a7f0*/  SHF.R.U32.HI R111, RZ, 0x18, R111 ;  /* 0x00000018ff6f7819 */ /* 0x000fe2000001166f */
[----:B------:R-:W-:Y:S01]  /*a800*/  FFMA.FTZ R163, R149, c[0x0][0x23c], -R146 ;  /* 0x00008f0095a37a23 */ /* 0x000fe20000010892 */
[----:B------:R-:W-:Y:S01]  /*a810*/  LOP3.LUT R96, R114, 0xffff, RZ, 0xc0, !PT ;  /* 0x0000ffff72607812 */ /* 0x000fe200078ec0ff */
[C---:B------:R-:W-:Y:S01]  /*a820*/  HMMA.16816.F32.BF16 R88, R104.reuse, R98, R88 ;  /* 0x000000626858723c */ /* 0x040fe20000041858 */
[----:B------:R-:W-:Y:S01]  /*a830*/  SHF.R.U32.HI R97, RZ, 0x18, R114 ;  /* 0x00000018ff617819 */ /* 0x000fe20000011672 */
[----:B------:R-:W-:Y:S01]  /*a840*/  FFMA.FTZ R231, R147, c[0x0][0x23c], -R146 ;  /* 0x00008f0093e77a23 */ /* 0x000fe20000010892 */
[----:B------:R-:W-:Y:S01]  /*a850*/  LOP3.LUT R110, R110, 0xff, RZ, 0xc0, !PT ;  /* 0x000000ff6e6e7812 */ /* 0x000fe200078ec0ff */
[----:B------:R-:W5:Y:S01]  /*a860*/  MUFU.EX2 R209, R209 ;  /* 0x000000d100d17308 */ /* 0x000f620000000800 */
[----:B-1----:R-:W-:Y:S01]  /*a870*/  F2FP.BF16.PACK_AB R230, R227, R214 ;  /* 0x000000d6e3e6723e */ /* 0x002fe200000010ff */
[----:B------:R-:W-:Y:S01]  /*a880*/  FADD.FTZ R0, R218, R171 ;  /* 0x000000abda007221 */ /* 0x000fe20000010000 */
[----:B------:R-:W-:Y:S01]  /*a890*/  SHF.R.U32.HI R99, RZ, 0x8, R96 ;  /* 0x00000008ff637819 */ /* 0x000fe20000011660 */
[C---:B------:R-:W-:Y:S01]  /*a8a0*/  HMMA.16816.F32.BF16 R76, R104.reuse, R108, R76 ;  /* 0x0000006c684c723c */ /* 0x040fe2000004184c */
[--C-:B------:R-:W-:Y:S01]  /*a8b0*/  HSET2.LE.AND R96, R112, R161.reuse, PT ;  /* 0x000000a170607233 */ /* 0x100fe20003803000 */
[----:B------:R-:W-:Y:S01]  /*a8c0*/  PRMT R110, R110, 0x5410, R111 ;  /* 0x000054106e6e7816 */ /* 0x000fe2000000006f */
[----:B----4-:R-:W-:Y:S01]  /*a8d0*/  FADD.FTZ R0, R229, R0 ;  /* 0x00000000e5007221 */ /* 0x010fe20000010000 */
[----:B------:R-:W-:Y:S01]  /*a8e0*/  F2FP.BF16.PACK_AB R111, R225, R216 ;  /* 0x000000d8e16f723e */ /* 0x000fe200000010ff */
[----:B------:R-:W-:Y:S01]  /*a8f0*/  MUFU.EX2 R219, R219 ;  /* 0x000000db00db7308 */ /* 0x000fe20000000800 */
[----:B------:R-:W-:Y:S01]  /*a900*/  FADD.FTZ R216, R216, R165 ;  /* 0x000000a5d8d87221 */ /* 0x000fe20000010000 */
[----:B------:R-:W-:Y:S01]  /*a910*/  LOP3.LUT R108, R114, 0xff, RZ, 0xc0, !PT ;  /* 0x000000ff726c7812 */ /* 0x000fe200078ec0ff */
[C---:B------:R-:W-:Y:S01]  /*a920*/  HMMA.16816.F32.BF16 R32, R104.reuse, R120, R32 ;  /* 0x000000786820723c */ /* 0x040fe20000041820 */
[----:B------:R-:W-:Y:S01]  /*a930*/  SHF.R.U32.HI R109, RZ, 0x10, R114 ;  /* 0x00000010ff6d7819 */ /* 0x000fe20000011672 */
[--C-:B------:R-:W-:Y:S01]  /*a940*/  HSET2.LE.AND R110, R110, R161.reuse, PT ;  /* 0x000000a16e6e7233 */ /* 0x100fe20003803000 */
[----:B------:R-:W-:Y:S01]  /*a950*/  LDSM.16.MT88.4 R112, [R185+0xf000] ;  /* 0x00f00000b970783b */ /* 0x000fe20000004200 */
[----:B------:R-:W-:Y:S01]  /*a960*/  PRMT R108, R108, 0x5410, R99 ;  /* 0x000054106c6c7816 */ /* 0x000fe20000000063 */
[----:B------:R-:W-:Y:S01]  /*a970*/  MUFU.EX2 R163, R163 ;  /* 0x000000a300a37308 */ /* 0x000fe20000000800 */
[----:B------:R-:W-:Y:S01]  /*a980*/  LOP3.LUT R98, R109, 0xff, RZ, 0xc0, !PT ;  /* 0x000000ff6d627812 */ /* 0x000fe200078ec0ff */
[----:B------:R-:W-:Y:S01]  /*a990*/  FADD.FTZ R225, R225, R216 ;  /* 0x000000d8e1e17221 */ /* 0x000fe20000010000 */
[C---:B------:R-:W-:Y:S01]  /*a9a0*/  HMMA.16816.F32.BF16 R100, R104.reuse, R122, R100 ;  /* 0x0000007a6864723c */ /* 0x040fe20000041864 */
[----:B------:R-:W-:Y:S01]  /*a9b0*/  LDSM.16.MT88.4 R120, [R188+0xf000] ;  /* 0x00f00000bc78783b */ /* 0x000fe20000004200 */
[----:B------:R-:W-:Y:S01]  /*a9c0*/  PRMT R98, R98, 0x5410, R97 ;  /* 0x0000541062627816 */ /* 0x000fe20000000061 */
[----:B------:R-:W-:Y:S01]  /*a9d0*/  FADD.FTZ R214, R214, R225 ;  /* 0x000000e1d6d67221 */ /* 0x000fe20000010000 */
[----:B------:R-:W-:Y:S01]  /*a9e0*/  F2FP.BF16.PACK_AB R109, R229, R218 ;  /* 0x000000dae56d723e */ /* 0x000fe200000010ff */
[----:B------:R-:W-:Y:S01]  /*a9f0*/  MUFU.EX2 R231, R231 ;  /* 0x000000e700e77308 */ /* 0x000fe20000000800 */
[----:B------:R-:W-:Y:S01]  /*aa00*/  LOP3.LUT R96, R96, R111, RZ, 0xc0, !PT ;  /* 0x0000006f60607212 */ /* 0x000fe200078ec0ff */
[----:B------:R-:W-:Y:S01]  /*aa10*/  HSET2.LE.AND R99, R98, R161, PT ;  /* 0x000000a162637233 */ /* 0x000fe20003803000 */
[----:B------:R-:W-:Y:S01]  /*aa20*/  HMMA.16816.F32.BF16 R36, R104, R116, R36 ;  /* 0x000000746824723c */ /* 0x000fe20000041824 */
[----:B------:R-:W-:Y:S01]  /*aa30*/  LOP3.LUT R97, R110, R109, RZ, 0xc0, !PT ;  /* 0x0000006d6e617212 */ /* 0x000fe200078ec0ff */
[----:B------:R-:W-:-:S02]  /*aa40*/  FADD.FTZ R227, R227, R214 ;  /* 0x000000d6e3e37221 */ /* 0x000fc40000010000 */
[----:B------:R-:W-:-:S04]  /*aa50*/  IMAD.MOV.U32 R3, RZ, RZ, R157 ;  /* 0x000000ffff037224 */ /* 0x000fc800078e009d */
[C---:B------:R-:W-:Y:S01]  /*aa60*/  HMMA.16816.F32.BF16 R40, R104.reuse, R118, R40 ;  /* 0x000000766828723c */ /* 0x040fe20000041828 */
[----:B------:R-:W1:Y:S07]  /*aa70*/  LDSM.16.MT88.4 R116, [R188+0x10800] ;  /* 0x01080000bc74783b */ /* 0x000e6e0000004200 */
[C---:B------:R-:W-:Y:S08]  /*aa80*/  HMMA.16816.F32.BF16 R8, R104.reuse, R132, R8 ;  /* 0x000000846808723c */ /* 0x040ff00000041808 */
[C---:B---3--:R-:W-:Y:S07]  /*aa90*/  HMMA.16816.F32.BF16 R92, R104.reuse, R128, R92 ;  /* 0x00000080685c723c */ /* 0x048fee000004185c */
[----:B------:R-:W-:Y:S01]  /*aaa0*/  HSET2.LE.AND R129, R108, R161, PT ;  /* 0x000000a16c817233 */ /* 0x000fe20003803000 */
[C---:B--2---:R-:W-:Y:S01]  /*aab0*/  F2FP.BF16.PACK_AB R128, R224.reuse, R217 ;  /* 0x000000d9e080723e */ /* 0x044fe200000010ff */
[----:B------:R-:W-:Y:S01]  /*aac0*/  HMMA.16816.F32.BF16 R4, R104, R130, R4 ;  /* 0x000000826804723c */ /* 0x000fe20000041804 */
[----:B------:R-:W-:Y:S01]  /*aad0*/  LDSM.16.MT88.4 R108, [R184+0xf000] ;  /* 0x00f00000b86c783b */ /* 0x000fe20000004200 */
[----:B------:R-:W-:Y:S01]  /*aae0*/  FADD.FTZ R217, R217, R0 ;  /* 0x00000000d9d97221 */ /* 0x000fe20000010000 */
[----:B------:R-:W-:Y:S01]  /*aaf0*/  LOP3.LUT R98, R129, R230, RZ, 0xc0, !PT ;  /* 0x000000e681627212 */ /* 0x000fe200078ec0ff */
[----:B------:R-:W-:Y:S01]  /*ab00*/  FFMA.FTZ R230, R145, c[0x0][0x23c], -R146 ;  /* 0x00008f0091e67a23 */ /* 0x000fe20000010892 */
[----:B------:R-:W-:Y:S01]  /*ab10*/  LOP3.LUT R99, R99, R128, RZ, 0xc0, !PT ;  /* 0x0000008063637212 */ /* 0x000fe200078ec0ff */
[----:B------:R-:W-:-:S02]  /*ab20*/  FADD.FTZ R224, R224, R217 ;  /* 0x000000d9e0e07221 */ /* 0x000fc40000010000 */
[C---:B------:R-:W-:Y:S01]  /*ab30*/  HMMA.16816.F32.BF16 R12, R104.reuse, R134, R12 ;  /* 0x00000086680c723c */ /* 0x040fe2000004180c */
[----:B------:R-:W2:Y:S01]  /*ab40*/  LDSM.16.MT88.4 R132, [R185+0xd000] ;  /* 0x00d00000b984783b */ /* 0x000ea20000004200 */
[----:B------:R-:W-:Y:S06]  /*ab50*/  MUFU.EX2 R230, R230 ;  /* 0x000000e600e67308 */ /* 0x000fec0000000800 */
[C---:B------:R-:W-:Y:S08]  /*ab60*/  HMMA.16816.F32.BF16 R24, R104.reuse, R124, R24 ;  /* 0x0000007c6818723c */ /* 0x040ff00000041818 */
[C---:B------:R-:W-:Y:S01]  /*ab70*/  HMMA.16816.F32.BF16 R28, R104.reuse, R126, R28 ;  /* 0x0000007e681c723c */ /* 0x040fe2000004181c */
[----:B------:R-:W3:Y:S07]  /*ab80*/  LDSM.16.MT88.4 R124, [R184+0xd000] ;  /* 0x00d00000b87c783b */ /* 0x000eee0000004200 */
[C---:B-1----:R-:W-:Y:S08]  /*ab90*/  HMMA.16816.F32.BF16 R68, R104.reuse, R116, R68 ;  /* 0x000000746844723c */ /* 0x042ff00000041844 */
[----:B------:R-:W-:Y:S01]  /*aba0*/  HMMA.16816.F32.BF16 R72, R104, R118, R72 ;  /* 0x000000766848723c */ /* 0x000fe20000041848 */
[----:B------:R-:W1:Y:S04]  /*abb0*/  LDSM.16.MT88.4 R116, [R186+0xf000] ;  /* 0x00f00000ba74783b */ /* 0x000e680000004200 */
[----:B------:R-:W-:Y:S03]  /*abc0*/  LDSM.16.MT88.4 R104, [R186+0x11000] ;  /* 0x01100000ba68783b */ /* 0x000fe60000004200 */
[C---:B------:R-:W-:Y:S01]  /*abd0*/  HMMA.16816.F32.BF16 R128, R96.reuse, R140, R8 ;  /* 0x0000008c6080723c */ /* 0x040fe20000041808 */
[----:B------:R-:W4:Y:S07]  /*abe0*/  LDSM.16.MT88.4 R8, [R188+0x11000] ;  /* 0x01100000bc08783b */ /* 0x000f2e0000004200 */
[C---:B------:R-:W-:Y:S08]  /*abf0*/  HMMA.16816.F32.BF16 R36, R96.reuse, R120, R36 ;  /* 0x000000786024723c */ /* 0x040ff00000041824 */
[C---:B------:R-:W-:Y:S01]  /*ac00*/  HMMA.16816.F32.BF16 R40, R96.reuse, R122, R40 ;  /* 0x0000007a6028723c */ /* 0x040fe20000041828 */
[----:B------:R-:W1:Y:S07]  /*ac10*/  LDSM.16.MT88.4 R120, [R185+0x11000] ;  /* 0x01100000b978783b */ /* 0x000e6e0000004200 */
[C---:B------:R-:W-:Y:S08]  /*ac20*/  HMMA.16816.F32.BF16 R52, R96.reuse, R112, R52 ;  /* 0x000000706034723c */ /* 0x040ff00000041834 */
[C---:B------:R-:W-:Y:S01]  /*ac30*/  HMMA.16816.F32.BF16 R56, R96.reuse, R114, R56 ;  /* 0x000000726038723c */ /* 0x040fe20000041838 */
[----:B------:R-:W1:Y:S07]  /*ac40*/  LDSM.16.MT88.4 R112, [R184+0x11000] ;  /* 0x01100000b870783b */ /* 0x000e6e0000004200 */
        /* <DEDUP_REMOVED lines=12> */
[C---:B------:R-:W-:Y:S01]  /*ad10*/  HMMA.16816.F32.BF16 R48, R96.reuse, R118, R48 ;  /* 0x000000766030723c */ /* 0x040fe20000041830 */
[----:B------:R-:W-:Y:S07]  /*ad20*/  LDSM.16.MT88.4 R116, [R186+0xd800] ;  /* 0x00d80000ba74783b */ /* 0x000fee0000004200 */
[C---:B------:R-:W-:Y:S08]  /*ad30*/  HMMA.16816.F32.BF16 R60, R96.reuse, R108, R60 ;  /* 0x0000006c603c723c */ /* 0x040ff0000004183c */
[C---:B------:R-:W-:Y:S08]  /*ad40*/  HMMA.16816.F32.BF16 R64, R96.reuse, R110, R64 ;  /* 0x0000006e6040723c */ /* 0x040ff00000041840 */
[C---:B----4-:R-:W-:Y:S08]  /*ad50*/  HMMA.16816.F32.BF16 R68, R96.reuse, R8, R68 ;  /* 0x000000086044723c */ /* 0x050ff00000041844 */
[C---:B------:R-:W-:Y:S08]  /*ad60*/  HMMA.16816.F32.BF16 R72, R96.reuse, R10, R72 ;  /* 0x0000000a6048723c */ /* 0x040ff00000041848 */
[C---:B------:R-:W-:Y:S07]  /*ad70*/  HMMA.16816.F32.BF16 R76, R96.reuse, R104, R76 ;  /* 0x00000068604c723c */ /* 0x040fee000004184c */
[----:B------:R-:W-:Y:S01]  /*ad80*/  IMAD.WIDE.U32 R104, R226, -0x2daee0ad, RZ ;  /* 0xd2511f53e2687825 */ /* 0x000fe200078e00ff */
[C---:B------:R-:W-:Y:S01]  /*ad90*/  HMMA.16816.F32.BF16 R80, R96.reuse, R106, R80 ;  /* 0x0000006a6050723c */ /* 0x040fe20000041850 */
[----:B------:R1:W3:Y:S03]  /*ada0*/  MUFU.EX2 R226, R148 ;  /* 0x0000009400e27308 */ /* 0x0002e60000000800 */
[----:B------:R-:W-:Y:S01]  /*adb0*/  LOP3.LUT R8, R105, UR5, R228, 0x96, !PT ;  /* 0x0000000569087c12 */ /* 0x000fe2000f8e96e4 */
[----:B------:R-:W-:Y:S01]  /*adc0*/  FFMA.FTZ R228, R144, c[0x0][0x23c], -R146 ;  /* 0x00008f0090e47a23 */ /* 0x000fe20000010892 */
[----:B------:R-:W-:Y:S01]  /*add0*/  LOP3.LUT R9, R104, 0xffff, RZ, 0xc0, !PT ;  /* 0x0000ffff68097812 */ /* 0x000fe200078ec0ff */
[----:B------:R-:W-:Y:S01]  /*ade0*/  LDSM.16.MT88.4 R144, [R188+0xf800] ;  /* 0x00f80000bc90783b */ /* 0x000fe20000004200 */
[----:B------:R-:W-:Y:S01]  /*adf0*/  HMMA.16816.F32.BF16 R84, R96, R120, R84 ;  /* 0x000000786054723c */ /* 0x000fe20000041854 */
[----:B------:R-:W-:-:S02]  /*ae00*/  LOP3.LUT R105, R8, 0xffff, RZ, 0xc0, !PT ;  /* 0x0000ffff08697812 */ /* 0x000fc400078ec0ff */
[----:B------:R-:W-:Y:S01]  /*ae10*/  LOP3.LUT R11, R104, 0xff, RZ, 0xc0, !PT ;  /* 0x000000ff680b7812 */ /* 0x000fe200078ec0ff */
[----:B------:R-:W4:Y:S01]  /*ae20*/  MUFU.EX2 R228, R228 ;  /* 0x000000e400e47308 */ /* 0x000f220000000800 */
[--C-:B------:R-:W-:Y:S02]  /*ae30*/  SHF.R.U32.HI R10, RZ, 0x10, R104.reuse ;  /* 0x00000010ff0a7819 */ /* 0x100fe40000011668 */
[----:B------:R-:W-:Y:S01]  /*ae40*/  SHF.R.U32.HI R106, RZ, 0x18, R104 ;  /* 0x00000018ff6a7819 */ /* 0x000fe20000011668 */
[----:B------:R-:W-:Y:S01]  /*ae50*/  HMMA.16816.F32.BF16 R88, R96, R122, R88 ;  /* 0x0000007a6058723c */ /* 0x000fe20000041858 */
[----:B------:R-:W-:Y:S01]  /*ae60*/  LOP3.LUT R104, R8, 0xff, RZ, 0xc0, !PT ;  /* 0x000000ff08687812 */ /* 0x000fe200078ec0ff */
[----:B-1----:R-:W-:Y:S01]  /*ae70*/  LDSM.16.MT88.4 R148, [R184+0xd800] ;  /* 0x00d80000b894783b */ /* 0x002fe20000004200 */
[----:B------:R-:W-:Y:S02]  /*ae80*/  SHF.R.U32.HI R107, RZ, 0x10, R8 ;  /* 0x00000010ff6b7819 */ /* 0x000fe40000011608 */
[----:B------:R-:W-:-:S02]  /*ae90*/  SHF.R.U32.HI R105, RZ, 0x8, R105 ;  /* 0x00000008ff697819 */ /* 0x000fc40000011669 */
[----:B------:R-:W-:Y:S01]  /*aea0*/  SHF.R.U32.HI R8, RZ, 0x18, R8 ;  /* 0x00000018ff087819 */ /* 0x000fe20000011608 */
[C---:B------:R-:W-:Y:S01]  /*aeb0*/  HMMA.16816.F32.BF16 R92, R96.reuse, R112, R92 ;  /* 0x00000070605c723c */ /* 0x040fe2000004185c */
[----:B------:R-:W-:Y:S02]  /*aec0*/  SHF.R.U32.HI R108, RZ, 0x8, R9 ;  /* 0x00000008ff6c7819 */ /* 0x000fe40000011609 */
[----:B------:R-:W-:Y:S02]  /*aed0*/  LOP3.LUT R107, R107, 0xff, RZ, 0xc0, !PT ;  /* 0x000000ff6b6b7812 */ /* 0x000fe400078ec0ff */
[----:B------:R-:W-:Y:S02]  /*aee0*/  PRMT R104, R104, 0x5410, R105 ;  /* 0x0000541068687816 */ /* 0x000fe40000000069 */
[----:B------:R-:W-:Y:S01]  /*aef0*/  LOP3.LUT R9, R10, 0xff, RZ, 0xc0, !PT ;  /* 0x000000ff0a097812 */ /* 0x000fe200078ec0ff */
[----:B------:R-:W-:Y:S01]  /*af00*/  HMMA.16816.F32.BF16 R4, R96, R114, R4 ;  /* 0x000000726004723c */ /* 0x000fe20000041804 */
[----:B------:R-:W1:Y:S01]  /*af10*/  LDSM.16.MT88.4 R96, [R188+0x11800] ;  /* 0x01180000bc60783b */ /* 0x000e620000004200 */
[----:B------:R-:W-:Y:S01]  /*af20*/  PRMT R8, R107, 0x5410, R8 ;  /* 0x000054106b087816 */ /* 0x000fe20000000008 */
[----:B------:R-:W-:Y:S01]  /*af30*/  HSET2.LE.AND R104, R104, R161, PT ;  /* 0x000000a168687233 */ /* 0x000fe20003803000 */
[----:B------:R-:W-:-:S02]  /*af40*/  PRMT R10, R11, 0x5410, R108 ;  /* 0x000054100b0a7816 */ /* 0x000fc4000000006c */
[----:B------:R-:W-:Y:S01]  /*af50*/  PRMT R106, R9, 0x5410, R106 ;  /* 0x00005410096a7816 */ /* 0x000fe2000000006a */
[--C-:B------:R-:W-:Y:S01]  /*af60*/  HSET2.LE.AND R9, R8, R161.reuse, PT ;  /* 0x000000a108097233 */ /* 0x100fe20003803000 */
[----:B-----5:R-:W-:Y:S01]  /*af70*/  F2FP.BF16.PACK_AB R107, R209, R162 ;  /* 0x000000a2d16b723e */ /* 0x020fe200000010ff */
[--C-:B------:R-:W-:Y:S01]  /*af80*/  HSET2.LE.AND R10, R10, R161.reuse, PT ;  /* 0x000000a10a0a7233 */ /* 0x100fe20003803000 */
[----:B---3--:R-:W-:Y:S01]  /*af90*/  F2FP.BF16.PACK_AB R105, R226, R219 ;  /* 0x000000dbe269723e */ /* 0x008fe200000010ff */
[----:B------:R-:W-:Y:S01]  /*afa0*/  HSET2.LE.AND R11, R106, R161, PT ;  /* 0x000000a16a0b7233 */ /* 0x000fe20003803000 */
[----:B------:R-:W-:Y:S01]  /*afb0*/  LOP3.LUT R8, R104, R107, RZ, 0xc0, !PT ;  /* 0x0000006b68087212 */ /* 0x000fe200078ec0ff */
[----:B------:R-:W3:Y:S01]  /*afc0*/  LDSM.16.MT88.4 R108, [R185+0xd800] ;  /* 0x00d80000b96c783b */ /* 0x000ee20000004200 */
[----:B----4-:R-:W-:Y:S01]  /*afd0*/  F2FP.BF16.PACK_AB R106, R228, R163 ;  /* 0x000000a3e46a723e */ /* 0x010fe200000010ff */
[----:B------:R-:W-:Y:S01]  /*afe0*/  FADD.FTZ R162, R162, R227 ;  /* 0x000000e3a2a27221 */ /* 0x000fe20000010000 */
[----:B------:R-:W-:Y:S01]  /*aff0*/  F2FP.BF16.PACK_AB R104, R231, R230 ;  /* 0x000000e6e768723e */ /* 0x000fe200000010ff */
[----:B------:R-:W-:Y:S01]  /*b000*/  FADD.FTZ R163, R163, R224 ;  /* 0x000000e0a3a37221 */ /* 0x000fe20000010000 */
[----:B------:R-:W-:Y:S01]  /*b010*/  LOP3.LUT R9, R9, R106, RZ, 0xc0, !PT ;  /* 0x0000006a09097212 */ /* 0x000fe200078ec0ff */
[----:B------:R-:W-:Y:S01]  /*b020*/  FADD.FTZ R162, R209, R162 ;  /* 0x000000a2d1a27221 */ /* 0x000fe20000010000 */
[----:B------:R-:W-:Y:S01]  /*b030*/  LOP3.LUT R10, R10, R105, RZ, 0xc0, !PT ;  /* 0x000000690a0a7212 */ /* 0x000fe200078ec0ff */
[----:B------:R-:W-:Y:S01]  /*b040*/  FADD.FTZ R163, R228, R163 ;  /* 0x000000a3e4a37221 */ /* 0x000fe20000010000 */
[----:B------:R-:W-:Y:S01]  /*b050*/  LOP3.LUT R11, R11, R104, RZ, 0xc0, !PT ;  /* 0x000000680b0b7212 */ /* 0x000fe200078ec0ff */
[----:B------:R-:W-:-:S02]  /*b060*/  FADD.FTZ R215, R219, R162 ;  /* 0x000000a2dbd77221 */ /* 0x000fc40000010000 */
[----:B------:R-:W-:Y:S02]  /*b070*/  FADD.FTZ R230, R230, R163 ;  /* 0x000000a3e6e67221 */ /* 0x000fe40000010000 */
[----:B------:R-:W-:Y:S02]  /*b080*/  FADD.FTZ R215, R226, R215 ;  /* 0x000000d7e2d77221 */ /* 0x000fe40000010000 */
[----:B--2---:R-:W-:Y:S01]  /*b090*/  HMMA.16816.F32.BF16 R128, R8, R124, R128 ;  /* 0x0000007c0880723c */ /* 0x004fe20000041880 */
[----:B------:R-:W-:-:S07]  /*b0a0*/  FADD.FTZ R211, R231, R230 ;  /* 0x000000e6e7d37221 */ /* 0x000fce0000010000 */
[C---:B------:R-:W-:Y:S01]  /*b0b0*/  HMMA.16816.F32.BF16 R124, R8.reuse, R126, R12 ;  /* 0x0000007e087c723c */ /* 0x040fe2000004180c */
[----:B------:R-:W-:Y:S07]  /*b0c0*/  LDSM.16.MT88.4 R12, [R186+0x11800] ;  /* 0x01180000ba0c783b */ /* 0x000fee0000004200 */
[C---:B-1----:R-:W-:Y:S08]  /*b0d0*/  HMMA.16816.F32.BF16 R68, R8.reuse, R96, R68 ;  /* 0x000000600844723c */ /* 0x042ff00000041844 */
[C---:B------:R-:W-:Y:S01]  /*b0e0*/  HMMA.16816.F32.BF16 R72, R8.reuse, R98, R72 ;  /* 0x000000620848723c */ /* 0x040fe20000041848 */
[----:B------:R-:W1:Y:S07]  /*b0f0*/  LDSM.16.MT88.4 R96, [R184+0x11800] ;  /* 0x01180000b860783b */ /* 0x000e6e0000004200 */
[C---:B------:R-:W-:Y:S01]  /*b100*/  HMMA.16816.F32.BF16 R120, R8.reuse, R116, R16 ;  /* 0x000000740878723c */ /* 0x040fe20000041810 */
[----:B------:R-:W2:Y:S07]  /*b110*/  LDSM.16.MT88.4 R16, [R185+0x11800] ;  /* 0x01180000b910783b */ /* 0x000eae0000004200 */
[C---:B---3--:R-:W-:Y:S08]  /*b120*/  HMMA.16816.F32.BF16 R112, R8.reuse, R108, R24 ;  /* 0x0000006c0870723c */ /* 0x048ff00000041818 */
[C---:B------:R-:W-:Y:S08]  /*b130*/  HMMA.16816.F32.BF16 R116, R8.reuse, R118, R20 ;  /* 0x000000760874723c */ /* 0x040ff00000041814 */
[C---:B------:R-:W-:Y:S08]  /*b140*/  HMMA.16816.F32.BF16 R108, R8.reuse, R110, R28 ;  /* 0x0000006e086c723c */ /* 0x040ff0000004181c */
[C---:B------:R-:W-:Y:S08]  /*b150*/  HMMA.16816.F32.BF16 R104, R8.reuse, R148, R32 ;  /* 0x000000940868723c */ /* 0x040ff00000041820 */
[C---:B-1----:R-:W-:Y:S08]  /*b160*/  HMMA.16816.F32.BF16 R92, R8.reuse, R96, R92 ;  /* 0x00000060085c723c */ /* 0x042ff0000004185c */
        /* <DEDUP_REMOVED lines=12> */
[C---:B------:R-:W-:Y:S08]  /*b230*/  HMMA.16816.F32.BF16 R96, R8.reuse, R98, R4 ;  /* 0x000000620860723c */ /* 0x040ff00000041804 */
[----:B------:R-:W-:Y:S07]  /*b240*/  HMMA.16816.F32.BF16 R60, R8, R132, R60 ;  /* 0x00000084083c723c */ /* 0x000fee000004183c */
[----:B------:R-:W-:-:S02]  /*b250*/  IMAD.MOV.U32 R132, RZ, RZ, R158 ;  /* 0x000000ffff847224 */ /* 0x000fc400078e009e */
.L_x_595:
[----:B------:R-:W-:-:S06]  /*b260*/  UISETP.GT.AND UP0, UPT, UR21, UR9, UPT ;  /* 0x000000091500728c */ /* 0x000fcc000bf04270 */
[----:B------:R-:W-:-:S13]  /*b270*/  PLOP3.LUT P0, PT, PT, PT, UP0, 0x80, 0x0 ;  /* 0x000000000000781c */ /* 0x000fda0003f0f008 */
[----:B------:R-:W-:Y:S05]  /*b280*/  @!P0 BRA `(.L_x_599) ;  /* 0x000041d000008947 */ /* 0x000fea0003800000 */
[----:B------:R-:W1:Y:S01]  /*b290*/  LDC.U8 R209, c[0x0][0x2d8] ;  /* 0x0000b600ffd17b82 */ /* 0x000e620000000000 */
[----:B------:R-:W-:Y:S01]  /*b2a0*/  IMAD.WIDE.U32 R216, R212, -0x326172a9, RZ ;  /* 0xcd9e8d57d4d87825 */ /* 0x000fe200078e00ff */
[----:B------:R-:W-:Y:S02]  /*b2b0*/  MOV R0, R132 ;  /* 0x0000008400007202 */ /* 0x000fe40000000f00 */
[----:B------:R-:W-:Y:S01]  /*b2c0*/  ISETP.GE.AND P4, PT, R206, c[0x0][0x220], PT ;  /* 0x00008800ce007a0c */ /* 0x000fe20003f86270 */
[----:B------:R-:W-:Y:S01]  /*b2d0*/  IMAD.MOV.U32 R2, RZ, RZ, R3 ;  /* 0x000000ffff027224 */ /* 0x000fe200078e0003 */
[----:B------:R-:W-:Y:S01]  /*b2e0*/  LOP3.LUT R213, R217, R213, RZ, 0x3c, !PT ;  /* 0x000000d5d9d57212 */ /* 0x000fe200078e3cff */
[----:B------:R-:W-:Y:S01]  /*b2f0*/  IMAD.WIDE.U32 R218, R210, -0x2daee0ad, RZ ;  /* 0xd2511f53d2da7825 */ /* 0x000fe200078e00ff */
[----:B------:R-:W-:Y:S02]  /*b300*/  ISETP.GE.AND P3, PT, R196, c[0x0][0x220], PT ;  /* 0x00008800c4007a0c */ /* 0x000fe40003f66270 */
[----:B------:R-:W-:Y:S01]  /*b310*/  ISETP.GE.AND P2, PT, R195, c[0x0][0x220], PT ;  /* 0x00008800c3007a0c */ /* 0x000fe20003f46270 */
[----:B------:R-:W-:-:S04]  /*b320*/  IMAD.WIDE.U32 R212, R213, -0x2daee0ad, RZ ;  /* 0xd2511f53d5d47825 */ /* 0x000fc800078e00ff */
[----:B------:R-:W-:Y:S01]  /*b330*/  IMAD.MOV.U32 R221, RZ, RZ, R223 ;  /* 0x000000ffffdd7224 */ /* 0x000fe200078e00df */
[----:B-1----:R-:W-:Y:S01]  /*b340*/  PRMT R209, R209, 0x7054, R209 ;  /* 0x00007054d1d17816 */ /* 0x002fe200000000d1 */
[----:B------:R-:W-:Y:S05]  /*b350*/  BRA `(.L_x_600) ;  /* 0x0000068000007947 */ /* 0x000fea0003800000 */
.L_x_602:
        /* <DEDUP_REMOVED lines=33> */
[C---:B------:R-:W-:Y:S01]  /*b570*/  IADD3 R134, P5, R136.reuse, UR7, RZ ;  /* 0x0000000788867c10 */ /* 0x040fe2000ffbe0ff */
[----:B------:R1:W-:Y:S01]  /*b580*/  @P2 STS.128 [R197+0xa000], RZ ;  /* 0x00a000ffc5002388 */ /* 0x0003e20000000c00 */
[C-C-:B------:R-:W-:Y:S02]  /*b590*/  @!P4 LEA.HI.X R143, R136.reuse, c[0x0][0x16c], R133.reuse, 0x1, P6 ;  /* 0x00005b00888fca11 */ /* 0x140fe400030f0c85 */
[C-C-:B------:R-:W-:Y:S01]  /*b5a0*/  @!P3 LEA.HI.X R147, R136.reuse, c[0x0][0x16c], R133.reuse, 0x1, P1 ;  /* 0x00005b008893ba11 */ /* 0x140fe200008f0c85 */
[----:B------:R-:W-:Y:S01]  /*b5b0*/  @!PT LDS RZ, [RZ] ;  /* 0x00000000fffff984 */ /* 0x000fe20000000800 */
[----:B------:R-:W-:Y:S01]  /*b5c0*/  @!PT LDS RZ, [RZ] ;  /* 0x00000000fffff984 */ /* 0x000fe20000000800 */
[----:B------:R-:W-:Y:S01]  /*b5d0*/  @!PT LDS RZ, [RZ] ;  /* 0x00000000fffff984 */ /* 0x000fe20000000800 */
[----:B------:R1:W-:Y:S01]  /*b5e0*/  @!P2 LDGSTS.E.BYPASS.LTC128B.128 [R197+0xa000], [R138.64+0x100] ;  /* 0x0a0001008ac5afae */ /* 0x0003e2000b901d52 */
[----:B------:R-:W-:Y:S02]  /*b5f0*/  @!P2 LEA.HI.X R145, R136, c[0x0][0x16c], R133, 0x1, P0 ;  /* 0x00005b008891aa11 */ /* 0x000fe400000f0c85 */
[C---:B------:R-:W-:Y:S01]  /*b600*/  @!P4 LEA R156, P1, R134.reuse, c[0x0][0x168], 0x1 ;  /* 0x00005a00869cca11 */ /* 0x040fe200078208ff */
[----:B------:R1:W-:Y:S01]  /*b610*/  @P4 STS.128 [R197+0x6800], RZ ;  /* 0x006800ffc5004388 */ /* 0x0003e20000000c00 */
        /* <DEDUP_REMOVED lines=9> */
[C-C-:B------:R-:W-:Y:S02]  /*b6b0*/  @!P3 LEA.HI.X R153, R134.reuse, c[0x0][0x16c], R133.reuse, 0x1, P0 ;  /* 0x00005b008699ba11 */ /* 0x140fe400000f0c85 */
[C---:B------:R-:W-:Y:S01]  /*b6c0*/  @!P2 LEA.HI.X R151, R134.reuse, c[0x0][0x16c], R133, 0x1, P5 ;  /* 0x00005b008697aa11 */ /* 0x040fe200028f0c85 */
[----:B------:R-:W-:Y:S01]  /*b6d0*/  @!PT LDS RZ, [RZ] ;  /* 0x00000000fffff984 */ /* 0x000fe20000000800 */
[----:B------:R-:W-:Y:S01]  /*b6e0*/  @!PT LDS RZ, [RZ] ;  /* 0x00000000fffff984 */ /* 0x000fe20000000800 */
[----:B------:R-:W-:Y:S01]  /*b6f0*/  @!PT LDS RZ, [RZ] ;  /* 0x00000000fffff984 */ /* 0x000fe20000000800 */
[----:B------:R1:W-:Y:S01]  /*b700*/  @!P3 LDGSTS.E.BYPASS.LTC128B.128 [R197+0x8800], [R146.64+0x80] ;  /* 0x0880008092c5bfae */ /* 0x0003e2000b901d52 */
[----:B------:R-:W-:Y:S03]  /*b710*/  IADD3 R132, P6, R134, UR7, RZ ;  /* 0x0000000786847c10 */ /* 0x000fe6000ffde0ff */
[----:B------:R1:W-:Y:S01]  /*b720*/  @P2 STS.128 [R197+0xa800], RZ ;  /* 0x00a800ffc5002388 */ /* 0x0003e20000000c00 */
[C---:B--2---:R-:W-:Y:S02]  /*b730*/  @!P3 LEA R148, P1, R132.reuse, c[0x0][0x168], 0x1 ;  /* 0x00005a008494ba11 */ /* 0x044fe400078208ff */
        /* <DEDUP_REMOVED lines=13> */
[----:B------:R1:W-:Y:S01]  /*b810*/  @!P4 LDGSTS.E.BYPASS.LTC128B.128 [R197+0x7000], [R156.64] ;  /* 0x070000009cc5cfae */ /* 0x0003e2000b901d52 */
[----:B------:R-:W-:Y:S03]  /*b820*/  @!P2 LEA.HI.X R137, R132, c[0x0][0x16c], R3, 0x1, P0 ;  /* 0x00005b008489aa11 */ /* 0x000fe600000f0c03 */
        /* <DEDUP_REMOVED lines=27> */
.L_x_600:
[----:B------:R-:W-:Y:S04]  /*b9e0*/  DEPBAR.LE SB0, 0x0 ;  /* 0x000080000000791a */ /* 0x000fe80000000000 */
[----:B------:R-:W-:Y:S01]  /*b9f0*/  BAR.SYNC.DEFER_BLOCKING 0x0 ;  /* 0x0000000000007b1d */ /* 0x000fe20000010000 */
[----:B------:R-:W-:Y:S04]  /*ba00*/  UIADD3 UR8, UR21, -0x1, URZ ;  /* 0xffffffff15087890 */ /* 0x000fe8000fffe03f */
[----:B------:R-:W-:Y:S02]  /*ba10*/  USHF.R.S32.HI UR5, URZ, 0x1f, UR8 ;  /* 0x0000001f3f057899 */ /* 0x000fe40008011408 */
[----:B------:R-:W-:Y:S01]  /*ba20*/  UIMAD UR4, UR12, UR8, URZ ;  /* 0x000000080c0472a4 */ /* 0x000fe2000f8e023f */
[----:B------:R-:W-:Y:S01]  /*ba30*/  IMAD.U32 R3, RZ, RZ, UR8 ;  /* 0x00000008ff037e24 */ /* 0x000fe2000f8e00ff */
[----:B------:R-:W-:Y:S02]  /*ba40*/  UISETP.GT.AND UP0, UPT, UR8, UR9, UPT ;  /* 0x000000090800728c */ /* 0x000fe4000bf04270 */
[----:B------:R-:W-:Y:S01]  /*ba50*/  UIMAD UR4, UR5, UR13, UR4 ;  /* 0x0000000d050472a4 */ /* 0x000fe2000f8e0204 */
[----:B------:R-:W-:Y:S05]  /*ba60*/  IMAD.WIDE.U32 R222, R3, UR13, R220 ;  /* 0x0000000d03de7c25 */ /* 0x000fea000f8e00dc */
[C---:B------:R-:W-:Y:S02]  /*ba70*/  @!P4 LEA R234, P6, R222.reuse, c[0x0][0x170], 0x1 ;  /* 0x00005c00deeaca11 */ /* 0x040fe400078c08ff */
[----:B------:R-:W-:Y:S02]  /*ba80*/  IADD3 R214, R223, UR4, RZ ;  /* 0x00000004dfd67c10 */ /* 0x000fe4000fffe0ff */
        /* <DEDUP_REMOVED lines=62> */
[----:B------:R2:W-:Y:S03]  /*be70*/  @!P4 LDGSTS.E.BYPASS.LTC128B.128 [R197+0xd000], [R242.64] ;  /* 0x0d000000f2c5cfae */ /* 0x0005e6000b901d52 */
[----:B------:R-:W-:Y:S01]  /*be80*/  @!P2 LEA.HI.X R223, R210, c[0x0][0x174], R3, 0x1, P0 ;  /* 0x00005d00d2dfaa11 */ /* 0x000fe200000f0c03 */
[----:B------:R-:W-:Y:S01]  /*be90*/  @P3 STS.128 [R197+0xf000], RZ ;  /* 0x00f000ffc5003388 */ /* 0x000fe20000000c00 */
[----:B------:R-:W-:Y:S03]  /*bea0*/  PLOP3.LUT P0, PT, PT, PT, UP0, 0x80, 0x0 ;  /* 0x000000000000781c */ /* 0x000fe60003f0f008 */
        /* <DEDUP_REMOVED lines=184> */
.L_x_601:
[----:B------:R-:W-:Y:S01]  /*ca30*/  IMAD.U32 R3, RZ, RZ, UR8 ;  /* 0x00000008ff037e24 */ /* 0x000fe2000f8e00ff */
[----:B------:R-:W-:Y:S02]  /*ca40*/  UIADD3 UR4, UR23, -0x4498517b, URZ ;  /* 0xbb67ae8517047890 */ /* 0x000fe4000fffe03f */
[----:B------:R-:W-:Y:S01]  /*ca50*/  USHF.L.U32 UR30, UR8, 0x1, URZ ;  /* 0x00000001081e7899 */ /* 0x000fe2000800063f */
[----:B------:R-:W-:Y:S01]  /*ca60*/  IMAD R3, R3, 0x40, R208 ;  /* 0x0000004003037824 */ /* 0x000fe200078e02d0 */
[----:B------:R-:W-:Y:S02]  /*ca70*/  UIADD3 UR5, UR22, -0x61c88647, URZ ;  /* 0x9e3779b916057890 */ /* 0x000fe4000fffe03f */
[----:B------:R-:W-:Y:S01]  /*ca80*/  LOP3.LUT R236, R213, UR4, R218, 0x96, !PT ;  /* 0x00000004d5ec7c12 */ /* 0x000fe2000f8e96da */
[----:B------:R-:W-:Y:S01]  /*ca90*/  UIADD3 UR4, UR22, -0x4ab325aa, URZ ;  /* 0xb54cda5616047890 */ /* 0x000fe2000fffe03f */
[C---:B------:R-:W-:Y:S01]  /*caa0*/  IADD3 R132, R3.reuse, 0x1, RZ ;  /* 0x0000000103847810 */ /* 0x040fe20007ffe0ff */
[----:B------:R-:W-:Y:S01]  /*cab0*/  UIADD3 UR21, UR23, 0x646e171e, URZ ;  /* 0x646e171e17157890 */ /* 0x000fe2000fffe03f */
[CC--:B------:R-:W-:Y:S01]  /*cac0*/  ISETP.GE.AND P6, PT, R3.reuse, R205.reuse, PT ;  /* 0x000000cd0300720c */ /* 0x0c0fe20003fc6270 */
[----:B------:R-:W-:Y:S01]  /*cad0*/  IMAD.WIDE.U32 R236, R236, -0x326172a9, RZ ;  /* 0xcd9e8d57ecec7825 */ /* 0x000fe200078e00ff */
[C---:B------:R-:W-:Y:S01]  /*cae0*/  ISETP.GE.AND P5, PT, R132.reuse, R205, PT ;  /* 0x000000cd8400720c */ /* 0x040fe20003fa6270 */
[----:B------:R-:W-:Y:S01]  /*caf0*/  UISETP.GT.AND UP0, UPT, UR8, UR9, UPT ;  /* 0x000000090800728c */ /* 0x000fe2000bf04270 */
[CC--:B------:R-:W-:Y:S02]  /*cb00*/  ISETP.GE.AND P0, PT, R132.reuse, R203.reuse, PT ;  /* 0x000000cb8400720c */ /* 0x0c0fe40003f06270 */
[C---:B------:R-:W-:Y:S02]  /*cb10*/  ISETP.GE.AND P1, PT, R3.reuse, R203, PT ;  /* 0x000000cb0300720c */ /* 0x040fe40003f26270 */
[C---:B------:R-:W-:Y:S02]  /*cb20*/  ISETP.GE.OR P5, PT, R132.reuse, R204, !P5 ;  /* 0x000000cc8400720c */ /* 0x040fe40006fa6670 */
[----:B------:R-:W-:Y:S02]  /*cb30*/  ISETP.GE.OR P0, PT, R132, R202, !P0 ;  /* 0x000000ca8400720c */ /* 0x000fe40004706670 */
[C---:B------:R-:W-:Y:S02]  /*cb40*/  IADD3 R132, R3.reuse, 0x9, RZ ;  /* 0x0000000903847810 */ /* 0x040fe40007ffe0ff */
[C---:B------:R-:W-:Y:S02]  /*cb50*/  ISETP.GE.OR P6, PT, R3.reuse, R204, !P6 ;  /* 0x000000cc0300720c */ /* 0x040fe400077c6670 */
[C---:B------:R-:W-:Y:S02]  /*cb60*/  ISETP.GE.OR P1, PT, R3.reuse, R202, !P1 ;  /* 0x000000ca0300720c */ /* 0x040fe40004f26670 */
[----:B------:R-:W-:Y:S02]  /*cb70*/  IADD3 R133, R3, 0x8, RZ ;  /* 0x0000000803857810 */ /* 0x000fe40007ffe0ff */
[----:B-1----:R-:W-:Y:S02]  /*cb80*/  FSEL R139, R4, -INF , !P6 ;  /* 0xff800000048b7808 */ /* 0x002fe40007000000 */
[----:B------:R-:W-:Y:S02]  /*cb90*/  FSEL R137, R6, -INF , !P1 ;  /* 0xff80000006897808 */ /* 0x000fe40004800000 */
[----:B------:R-:W-:Y:S02]  /*cba0*/  FSEL R169, R5, -INF , !P5 ;  /* 0xff80000005a97808 */ /* 0x000fe40006800000 */
[C---:B------:R-:W-:Y:S02]  /*cbb0*/  ISETP.GE.AND P5, PT, R132.reuse, R205, PT ;  /* 0x000000cd8400720c */ /* 0x040fe40003fa6270 */
[----:B------:R-:W-:Y:S02]  /*cbc0*/  FSEL R5, R7, -INF , !P0 ;  /* 0xff80000007057808 */ /* 0x000fe40004000000 */
[C---:B------:R-:W-:Y:S02]  /*cbd0*/  ISETP.GE.AND P0, PT, R132.reuse, R203, PT ;  /* 0x000000cb8400720c */ /* 0x040fe40003f06270 */
[C---:B------:R-:W-:Y:S02]  /*cbe0*/  ISETP.GE.AND P6, PT, R133.reuse, R205, PT ;  /* 0x000000cd8500720c */ /* 0x040fe40003fc6270 */
[C---:B------:R-:W-:Y:S02]  /*cbf0*/  ISETP.GE.AND P1, PT, R133.reuse, R203, PT ;  /* 0x000000cb8500720c */ /* 0x040fe40003f26270 */
[C---:B------:R-:W-:Y:S02]  /*cc00*/  ISETP.GE.OR P5, PT, R132.reuse, R204, !P5 ;  /* 0x000000cc8400720c */ /* 0x040fe40006fa6670 */
[----:B------:R-:W-:Y:S02]  /*cc10*/  ISETP.GE.OR P0, PT, R132, R202, !P0 ;  /* 0x000000ca8400720c */ /* 0x000fe40004706670 */
[C---:B------:R-:W-:Y:S02]  /*cc20*/  ISETP.GE.OR P6, PT, R133.reuse, R204, !P6 ;  /* 0x000000cc8500720c */ /* 0x040fe400077c6670 */
[----:B------:R-:W-:Y:S02]  /*cc30*/  ISETP.GE.OR P1, PT, R133, R202, !P1 ;  /* 0x000000ca8500720c */ /* 0x000fe40004f26670 */
[C---:B------:R-:W-:Y:S02]  /*cc40*/  IADD3 R6, R3.reuse, 0x10, RZ ;  /* 0x0000001003067810 */ /* 0x040fe40007ffe0ff */
[----:B------:R-:W-:Y:S02]  /*cc50*/  IADD3 R4, R3, 0x11, RZ ;  /* 0x0000001103047810 */ /* 0x000fe40007ffe0ff */
[----:B------:R-:W-:Y:S02]  /*cc60*/  FSEL R135, R8, -INF , !P6 ;  /* 0xff80000008877808 */ /* 0x000fe40007000000 */
[----:B------:R-:W-:Y:S02]  /*cc70*/  FSEL R9, R9, -INF , !P5 ;  /* 0xff80000009097808 */ /* 0x000fe40006800000 */
[----:B------:R-:W-:Y:S02]  /*cc80*/  FSEL R7, R10, -INF , !P1 ;  /* 0xff8000000a077808 */ /* 0x000fe40004800000 */
[----:B------:R-:W-:Y:S02]  /*cc90*/  FSEL R11, R11, -INF , !P0 ;  /* 0xff8000000b0b7808 */ /* 0x000fe40004000000 */
[C---:B------:R-:W-:Y:S02]  /*cca0*/  ISETP.GE.AND P6, PT, R6.reuse, R205, PT ;  /* 0x000000cd0600720c */ /* 0x040fe40003fc6270 */
[-C--:B------:R-:W-:Y:S02]  /*ccb0*/  ISETP.GE.AND P1, PT, R6, R203.reuse, PT ;  /* 0x000000cb0600720c */ /* 0x080fe40003f26270 */
[C---:B------:R-:W-:Y:S02]  /*ccc0*/  ISETP.GE.AND P0, PT, R4.reuse, R203, PT ;  /* 0x000000cb0400720c */ /* 0x040fe40003f06270 */
[-C--:B------:R-:W-:Y:S02]  /*ccd0*/  ISETP.GE.AND P5, PT, R4, R205.reuse, PT ;  /* 0x000000cd0400720c */ /* 0x080fe40003fa6270 */
[C---:B------:R-:W-:Y:S02]  /*cce0*/  ISETP.GE.OR P6, PT, R6.reuse, R204, !P6 ;  /* 0x000000cc0600720c */ /* 0x040fe400077c6670 */
[-C--:B------:R-:W-:Y:S02]  /*ccf0*/  ISETP.GE.OR P1, PT, R6, R202.reuse, !P1 ;  /* 0x000000ca0600720c */ /* 0x080fe40004f26670 */
[C---:B------:R-:W-:Y:S02]  /*cd00*/  ISETP.GE.OR P0, PT, R4.reuse, R202, !P0 ;  /* 0x000000ca0400720c */ /* 0x040fe40004706670 */
[-C--:B------:R-:W-:Y:S02]  /*cd10*/  ISETP.GE.OR P5, PT, R4, R204.reuse, !P5 ;  /* 0x000000cc0400720c */ /* 0x080fe40006fa6670 */
[C---:B------:R-:W-:Y:S02]  /*cd20*/  IADD3 R6, R3.reuse, 0x18, RZ ;  /* 0x0000001803067810 */ /* 0x040fe40007ffe0ff */
[----:B------:R-:W-:Y:S02]  /*cd30*/  IADD3 R4, R3, 0x19, RZ ;  /* 0x0000001903047810 */ /* 0x000fe40007ffe0ff */
[----:B------:R-:W-:Y:S02]  /*cd40*/  FSEL R231, R12, -INF , !P6 ;  /* 0xff8000000ce77808 */ /* 0x000fe40007000000 */
[----:B------:R-:W-:Y:S02]  /*cd50*/  FSEL R143, R14, -INF , !P1 ;  /* 0xff8000000e8f7808 */ /* 0x000fe40004800000 */
[----:B------:R-:W-:Y:S02]  /*cd60*/  FSEL R141, R15, -INF , !P0 ;  /* 0xff8000000f8d7808 */ /* 0x000fe40004000000 */
[----:B------:R-:W-:Y:S02]  /*cd70*/  FSEL R229, R13, -INF , !P5 ;  /* 0xff8000000de57808 */ /* 0x000fe40006800000 */
[C---:B------:R-:W-:Y:S02]  /*cd80*/  ISETP.GE.AND P6, PT, R6.reuse, R205, PT ;  /* 0x000000cd0600720c */ /* 0x040fe40003fc6270 */
[----:B------:R-:W-:Y:S02]  /*cd90*/  ISETP.GE.AND P1, PT, R6, R203, PT ;  /* 0x000000cb0600720c */ /* 0x000fe40003f26270 */
[C---:B------:R-:W-:Y:S02]  /*cda0*/  ISETP.GE.AND P5, PT, R4.reuse, R205, PT ;  /* 0x000000cd0400720c */ /* 0x040fe40003fa6270 */
[----:B------:R-:W-:Y:S02]  /*cdb0*/  ISETP.GE.AND P0, PT, R4, R203, PT ;  /* 0x000000cb0400720c */ /* 0x000fe40003f06270 */
[C---:B------:R-:W-:Y:S02]  /*cdc0*/  ISETP.GE.OR P6, PT, R6.reuse, R204, !P6 ;  /* 0x000000cc0600720c */ /* 0x040fe400077c6670 */
[----:B------:R-:W-:Y:S02]  /*cdd0*/  ISETP.GE.OR P1, PT, R6, R202, !P1 ;  /* 0x000000ca0600720c */ /* 0x000fe40004f26670 */
[C---:B------:R-:W-:Y:S02]  /*cde0*/  IADD3 R6, R3.reuse, 0x20, RZ ;  /* 0x0000002003067810 */ /* 0x040fe40007ffe0ff */
[C---:B------:R-:W-:Y:S02]  /*cdf0*/  ISETP.GE.OR P5, PT, R4.reuse, R204, !P5 ;  /* 0x000000cc0400720c */ /* 0x040fe40006fa6670 */
[----:B------:R-:W-:Y:S02]  /*ce00*/  ISETP.GE.OR P0, PT, R4, R202, !P0 ;  /* 0x000000ca0400720c */ /* 0x000fe40004706670 */
[----:B------:R-:W-:Y:S02]  /*ce10*/  IADD3 R4, R3, 0x21, RZ ;  /* 0x0000002103047810 */ /* 0x000fe40007ffe0ff */
[----:B------:R-:W-:Y:S02]  /*ce20*/  FSEL R241, R16, -INF , !P6 ;  /* 0xff80000010f17808 */ /* 0x000fe40007000000 */
[----:B------:R-:W-:Y:S02]  /*ce30*/  FSEL R225, R17, -INF , !P5 ;  /* 0xff80000011e17808 */ /* 0x000fe40006800000 */
[-C--:B------:R-:W-:Y:S02]  /*ce40*/  ISETP.GE.AND P6, PT, R6, R205.reuse, PT ;  /* 0x000000cd0600720c */ /* 0x080fe40003fc6270 */
[----:B------:R-:W-:Y:S02]  /*ce50*/  ISETP.GE.AND P5, PT, R4, R205, PT ;  /* 0x000000cd0400720c */ /* 0x000fe40003fa6270 */
[----:B------:R-:W-:Y:S02]  /*ce60*/  FSEL R239, R19, -INF , !P0 ;  /* 0xff80000013ef7808 */ /* 0x000fe40004000000 */
[-C--:B------:R-:W-:Y:S02]  /*ce70*/  ISETP.GE.OR P0, PT, R6, R204.reuse, !P6 ;  /* 0x000000cc0600720c */ /* 0x080fe40007706670 */
[----:B------:R-:W-:Y:S02]  /*ce80*/  ISETP.GE.OR P5, PT, R4, R204, !P5 ;  /* 0x000000cc0400720c */ /* 0x000fe40006fa6670 */
[----:B------:R-:W-:Y:S02]  /*ce90*/  IADD3 R8, R3, 0x28, RZ ;  /* 0x0000002803087810 */ /* 0x000fe40007ffe0ff */
[----:B------:R-:W-:Y:S02]  /*cea0*/  FSEL R163, R20, -INF , !P0 ;  /* 0xff80000014a37808 */ /* 0x000fe40004000000 */
[----:B------:R-:W-:Y:S02]  /*ceb0*/  FSEL R161, R21, -INF , !P5 ;  /* 0xff80000015a17808 */ /* 0x000fe40006800000 */
[----:B------:R-:W-:Y:S02]  /*cec0*/  FSEL R227, R18, -INF , !P1 ;  /* 0xff80000012e37808 */ /* 0x000fe40004800000 */
[-C--:B------:R-:W-:Y:S02]  /*ced0*/  ISETP.GE.AND P6, PT, R6, R203.reuse, PT ;  /* 0x000000cb0600720c */ /* 0x080fe40003fc6270 */
[----:B------:R-:W-:Y:S02]  /*cee0*/  ISETP.GE.AND P1, PT, R4, R203, PT ;  /* 0x000000cb0400720c */ /* 0x000fe40003f26270 */
[C---:B------:R-:W-:Y:S02]  /*cef0*/  ISETP.GE.AND P0, PT, R8.reuse, R205, PT ;  /* 0x000000cd0800720c */ /* 0x040fe40003f06270 */
[-C--:B------:R-:W-:Y:S02]  /*cf00*/  ISETP.GE.AND P5, PT, R8, R203.reuse, PT ;  /* 0x000000cb0800720c */ /* 0x080fe40003fa6270 */
[-C--:B------:R-:W-:Y:S02]  /*cf10*/  ISETP.GE.OR P6, PT, R6, R202.reuse, !P6 ;  /* 0x000000ca0600720c */ /* 0x080fe400077c6670 */
[----:B------:R-:W-:Y:S02]  /*cf20*/  ISETP.GE.OR P1, PT, R4, R202, !P1 ;  /* 0x000000ca0400720c */ /* 0x000fe40004f26670 */
[C---:B------:R-:W-:Y:S02]  /*cf30*/  ISETP.GE.OR P0, PT, R8.reuse, R204, !P0 ;  /* 0x000000cc0800720c */ /* 0x040fe40004706670 */
[----:B------:R-:W-:Y:S02]  /*cf40*/  ISETP.GE.OR P5, PT, R8, R202, !P5 ;  /* 0x000000ca0800720c */ /* 0x000fe40006fa6670 */
[----:B------:R-:W-:Y:S02]  /*cf50*/  IADD3 R6, R3, 0x29, RZ ;  /* 0x0000002903067810 */ /* 0x000fe40007ffe0ff */
[----:B------:R-:W-:Y:S02]  /*cf60*/  FMNMX.FTZ R8, R139, R0, !PT ;  /* 0x000000008b087209 */ /* 0x000fe40007810000 */
[----:B------:R-:W-:Y:S02]  /*cf70*/  FSEL R159, R22, -INF , !P6 ;  /* 0xff800000169f7808 */ /* 0x000fe40007000000 */
[----:B------:R-:W-:Y:S02]  /*cf80*/  FSEL R157, R23, -INF , !P1 ;  /* 0xff800000179d7808 */ /* 0x000fe40004800000 */
[C---:B------:R-:W-:Y:S01]  /*cf90*/  ISETP.GE.AND P1, PT, R6.reuse, R203, PT ;  /* 0x000000cb0600720c */ /* 0x040fe20003f26270 */
[----:B------:R-:W-:Y:S01]  /*cfa0*/  LDSM.16.MT88.4 R20, [R186+0xc000] ;  /* 0x00c00000ba14783b */ /* 0x000fe20000004200 */
[----:B------:R-:W-:Y:S02]  /*cfb0*/  FMNMX.FTZ R8, R169, R8, !PT ;  /* 0x00000008a9087209 */ /* 0x000fe40007810000 */
[CC--:B------:R-:W-:Y:S02]  /*cfc0*/  ISETP.GE.AND P6, PT, R6.reuse, R205.reuse, PT ;  /* 0x000000cd0600720c */ /* 0x0c0fe40003fc6270 */
[C---:B------:R-:W-:Y:S02]  /*cfd0*/  ISETP.GE.OR P1, PT, R6.reuse, R202, !P1 ;  /* 0x000000ca0600720c */ /* 0x040fe40004f26670 */
[----:B------:R-:W-:Y:S02]  /*cfe0*/  ISETP.GE.OR P6, PT, R6, R204, !P6 ;  /* 0x000000cc0600720c */ /* 0x000fe400077c6670 */
[----:B------:R-:W-:Y:S02]  /*cff0*/  FMNMX.FTZ R6, R135, R8, !PT ;  /* 0x0000000887067209 */ /* 0x000fe40007810000 */
[----:B------:R-:W-:Y:S02]  /*d000*/  FMNMX.FTZ R8, R137, R2, !PT ;  /* 0x0000000289087209 */ /* 0x000fe40007810000 */
[----:B------:R-:W-:Y:S02]  /*d010*/  FMNMX.FTZ R6, R9, R6, !PT ;  /* 0x0000000609067209 */ /* 0x000fe40007810000 */
[----:B------:R-:W-:Y:S02]  /*d020*/  FMNMX.FTZ R8, R5, R8, !PT ;  /* 0x0000000805087209 */ /* 0x000fe40007810000 */
[----:B------:R-:W-:Y:S02]  /*d030*/  FMNMX.FTZ R6, R231, R6, !PT ;  /* 0x00000006e7067209 */ /* 0x000fe40007810000 */
[----:B------:R-:W-:Y:S02]  /*d040*/  IADD3 R4, R3, 0x30, RZ ;  /* 0x0000003003047810 */ /* 0x000fe40007ffe0ff */
[----:B------:R-:W-:Y:S02]  /*d050*/  FMNMX.FTZ R6, R229, R6, !PT ;  /* 0x00000006e5067209 */ /* 0x000fe40007810000 */
[----:B------:R-:W-:Y:S02]  /*d060*/  FMNMX.FTZ R8, R7, R8, !PT ;  /* 0x0000000807087209 */ /* 0x000fe40007810000 */
[----:B------:R-:W-:Y:S02]  /*d070*/  FMNMX.FTZ R10, R241, R6, !PT ;  /* 0x00000006f10a7209 */ /* 0x000fe40007810000 */
[----:B------:R-:W-:Y:S02]  /*d080*/  FSEL R235, R24, -INF , !P0 ;  /* 0xff80000018eb7808 */ /* 0x000fe40004000000 */
[----:B------:R-:W-:Y:S02]  /*d090*/  FSEL R233, R25, -INF , !P6 ;  /* 0xff80000019e97808 */ /* 0x000fe40007000000 */
[----:B------:R-:W-:Y:S02]  /*d0a0*/  FMNMX.FTZ R6, R11, R8, !PT ;  /* 0x000000080b067209 */ /* 0x000fe40007810000 */
[----:B------:R-:W-:Y:S02]  /*d0b0*/  FMNMX.FTZ R8, R225, R10, !PT ;  /* 0x0000000ae1087209 */ /* 0x000fe40007810000 */
[C---:B------:R-:W-:Y:S02]  /*d0c0*/  ISETP.GE.AND P0, PT, R4.reuse, R205, PT ;  /* 0x000000cd0400720c */ /* 0x040fe40003f06270 */
[C---:B------:R-:W-:Y:S02]  /*d0d0*/  ISETP.GE.AND P6, PT, R4.reuse, R203, PT ;  /* 0x000000cb0400720c */ /* 0x040fe40003fc6270 */
[----:B------:R-:W-:Y:S02]  /*d0e0*/  FMNMX.FTZ R6, R143, R6, !PT ;  /* 0x000000068f067209 */ /* 0x000fe40007810000 */
[C---:B------:R-:W-:Y:S02]  /*d0f0*/  ISETP.GE.OR P0, PT, R4.reuse, R204, !P0 ;  /* 0x000000cc0400720c */ /* 0x040fe40004706670 */
[----:B------:R-:W-:Y:S02]  /*d100*/  ISETP.GE.OR P6, PT, R4, R202, !P6 ;  /* 0x000000ca0400720c */ /* 0x000fe400077c6670 */
[----:B------:R-:W-:Y:S02]  /*d110*/  FMNMX.FTZ R8, R163, R8, !PT ;  /* 0x00000008a3087209 */ /* 0x000fe40007810000 */
[----:B------:R-:W-:Y:S02]  /*d120*/  IADD3 R4, R3, 0x31, RZ ;  /* 0x0000003103047810 */ /* 0x000fe40007ffe0ff */
[----:B------:R-:W-:Y:S02]  /*d130*/  FSEL R165, R27, -INF , !P1 ;  /* 0xff8000001ba57808 */ /* 0x000fe40004800000 */
[----:B------:R-:W-:Y:S02]  /*d140*/  FMNMX.FTZ R6, R141, R6, !PT ;  /* 0x000000068d067209 */ /* 0x000fe40007810000 */
[----:B------:R-:W-:Y:S02]  /*d150*/  FMNMX.FTZ R8, R161, R8, !PT ;  /* 0x00000008a1087209 */ /* 0x000fe40007810000 */
[----:B------:R-:W-:Y:S02]  /*d160*/  FSEL R167, R26, -INF , !P5 ;  /* 0xff8000001aa77808 */ /* 0x000fe40006800000 */
[C---:B------:R-:W-:Y:S02]  /*d170*/  ISETP.GE.AND P1, PT, R4.reuse, R205, PT ;  /* 0x000000cd0400720c */ /* 0x040fe40003f26270 */
[C---:B------:R-:W-:Y:S02]  /*d180*/  ISETP.GE.AND P5, PT, R4.reuse, R203, PT ;  /* 0x000000cb0400720c */ /* 0x040fe40003fa6270 */
[C---:B------:R-:W-:Y:S02]  /*d190*/  ISETP.GE.OR P1, PT, R4.reuse, R204, !P1 ;  /* 0x000000cc0400720c */ /* 0x040fe40004f26670 */
[----:B------:R-:W-:Y:S02]  /*d1a0*/  ISETP.GE.OR P5, PT, R4, R202, !P5 ;  /* 0x000000ca0400720c */ /* 0x000fe40006fa6670 */
[----:B------:R-:W-:Y:S02]  /*d1b0*/  FMNMX.FTZ R8, R235, R8, !PT ;  /* 0x00000008eb087209 */ /* 0x000fe40007810000 */
[----:B------:R-:W-:Y:S02]  /*d1c0*/  IADD3 R4, R3, 0x38, RZ ;  /* 0x0000003803047810 */ /* 0x000fe40007ffe0ff */
[----:B------:R-:W-:Y:S02]  /*d1d0*/  FMNMX.FTZ R6, R227, R6, !PT ;  /* 0x00000006e3067209 */ /* 0x000fe40007810000 */
[----:B------:R-:W-:Y:S02]  /*d1e0*/  FSEL R155, R28, -INF , !P0 ;  /* 0xff8000001c9b7808 */ /* 0x000fe40004000000 */
[----:B------:R-:W-:Y:S02]  /*d1f0*/  IADD3 R3, R3, 0x39, RZ ;  /* 0x0000003903037810 */ /* 0x000fe40007ffe0ff */
[----:B------:R-:W-:Y:S02]  /*d200*/  FMNMX.FTZ R6, R239, R6, !PT ;  /* 0x00000006ef067209 */ /* 0x000fe40007810000 */
[----:B------:R-:W-:Y:S02]  /*d210*/  FMNMX.FTZ R8, R233, R8, !PT ;  /* 0x00000008e9087209 */ /* 0x000fe40007810000 */
[CC--:B------:R-:W-:Y:S02]  /*d220*/  ISETP.GE.AND P0, PT, R4.reuse, R205.reuse, PT ;  /* 0x000000cd0400720c */ /* 0x0c0fe40003f06270 */
[----:B------:R-:W-:Y:S02]  /*d230*/  FSEL R153, R29, -INF , !P1 ;  /* 0xff8000001d997808 */ /* 0x000fe40004800000 */
[----:B------:R-:W-:Y:S02]  /*d240*/  FMNMX.FTZ R10, R155, R8, !PT ;  /* 0x000000089b0a7209 */ /* 0x000fe40007810000 */
[----:B------:R-:W-:Y:S02]  /*d250*/  ISETP.GE.OR P0, PT, R4, R204, !P0 ;  /* 0x000000cc0400720c */ /* 0x000fe40004706670 */
[----:B------:R-:W-:Y:S02]  /*d260*/  ISETP.GE.AND P1, PT, R3, R205, PT ;  /* 0x000000cd0300720c */ /* 0x000fe40003f26270 */
[----:B------:R-:W-:Y:S02]  /*d270*/  FMNMX.FTZ R6, R159, R6, !PT ;  /* 0x000000069f067209 */ /* 0x000fe40007810000 */
[----:B------:R-:W-:Y:S02]  /*d280*/  FSEL R147, R32, -INF , !P0 ;  /* 0xff80000020937808 */ /* 0x000fe40004000000 */
[----:B------:R-:W-:Y:S02]  /*d290*/  FMNMX.FTZ R8, R157, R6, !PT ;  /* 0x000000069d087209 */ /* 0x000fe40007810000 */
[----:B------:R-:W-:Y:S02]  /*d2a0*/  FMNMX.FTZ R6, R153, R10, !PT ;  /* 0x0000000a99067209 */ /* 0x000fe40007810000 */
[----:B------:R-:W-:Y:S02]  /*d2b0*/  ISETP.GE.OR P1, PT, R3, R204, !P1 ;  /* 0x000000cc0300720c */ /* 0x000fe40004f26670 */
[----:B------:R-:W-:Y:S02]  /*d2c0*/  FMNMX.FTZ R6, R147, R6, !PT ;  /* 0x0000000693067209 */ /* 0x000fe40007810000 */
[----:B------:R-:W-:Y:S02]  /*d2d0*/  FSEL R145, R33, -INF , !P1 ;  /* 0xff80000021917808 */ /* 0x000fe40004800000 */
[CC--:B------:R-:W-:Y:S02]  /*d2e0*/  ISETP.GE.AND P0, PT, R4.reuse, R203.reuse, PT ;  /* 0x000000cb0400720c */ /* 0x0c0fe40003f06270 */
[----:B------:R-:W-:Y:S02]  /*d2f0*/  FMNMX.FTZ R10, R145, R6, !PT ;  /* 0x00000006910a7209 */ /* 0x000fe40007810000 */
[----:B------:R-:W-:Y:S02]  /*d300*/  ISETP.GE.OR P0, PT, R4, R202, !P0 ;  /* 0x000000ca0400720c */ /* 0x000fe40004706670 */
[----:B------:R-:W-:Y:S01]  /*d310*/  FMNMX.FTZ R4, R167, R8, !PT ;  /* 0x00000008a7047209 */ /* 0x000fe20007810000 */
[----:B------:R-:W-:Y:S01]  /*d320*/  SHFL.BFLY PT, R15, R10, 0x2, 0x1f ;  /* 0x0c401f000a0f7f89 */ /* 0x000fe200000e0000 */
[----:B------:R-:W-:Y:S02]  /*d330*/  FSEL R151, R30, -INF , !P6 ;  /* 0xff8000001e977808 */ /* 0x000fe40007000000 */
[----:B------:R-:W-:Y:S02]  /*d340*/  FMNMX.FTZ R4, R165, R4, !PT ;  /* 0x00000004a5047209 */ /* 0x000fe40007810000 */
[----:B------:R-:W-:Y:S02]  /*d350*/  FSEL R149, R31, -INF , !P5 ;  /* 0xff8000001f957808 */ /* 0x000fe40006800000 */
[----:B------:R-:W-:Y:S01]  /*d360*/  FMNMX.FTZ R4, R151, R4, !PT ;  /* 0x0000000497047209 */ /* 0x000fe20007810000 */
[----:B------:R-:W-:Y:S01]  /*d370*/  LDSM.16.MT88.4 R28, [R185+0xc000] ;  /* 0x00c00000b91c783b */ /* 0x000fe20000004200 */
[C---:B------:R-:W-:Y:S02]  /*d380*/  ISETP.GE.AND P1, PT, R3.reuse, R203, PT ;  /* 0x000000cb0300720c */ /* 0x040fe40003f26270 */
[----:B------:R-:W-:Y:S02]  /*d390*/  FSEL R144, R34, -INF , !P0 ;  /* 0xff80000022907808 */ /* 0x000fe40004000000 */
[----:B------:R-:W-:Y:S02]  /*d3a0*/  ISETP.GE.OR P1, PT, R3, R202, !P1 ;  /* 0x000000ca0300720c */ /* 0x000fe40004f26670 */
[----:B------:R-:W-:Y:S02]  /*d3b0*/  FMNMX.FTZ R3, R149, R4, !PT ;  /* 0x0000000495037209 */ /* 0x000fe40007810000 */
[----:B------:R-:W-:Y:S02]  /*d3c0*/  FSEL R133, R35, -INF , !P1 ;  /* 0xff80000023857808 */ /* 0x000fe40004800000 */
[----:B------:R-:W-:Y:S04]  /*d3d0*/  FMNMX.FTZ R8, R144, R3, !PT ;  /* 0x0000000390087209 */ /* 0x000fe80007810000 */
[----:B------:R-:W-:Y:S05]  /*d3e0*/  FMNMX.FTZ R6, R133, R8, !PT ;  /* 0x0000000885067209 */ /* 0x000fea0007810000 */
[----:B------:R-:W1:Y:S02]  /*d3f0*/  SHFL.BFLY PT, R3, R6, 0x2, 0x1f ;  /* 0x0c401f0006037f89 */ /* 0x000e6400000e0000 */
[----:B-1----:R-:W-:Y:S02]  /*d400*/  FMNMX.FTZ R4, R6, R3, !PT ;  /* 0x0000000306047209 */ /* 0x002fe40007810000 */
[----:B------:R-:W-:Y:S04]  /*d410*/  FMNMX.FTZ R13, R10, R15, !PT ;  /* 0x0000000f0a0d7209 */ /* 0x000fe80007810000 */
[----:B------:R-:W1:Y:S08]  /*d420*/  SHFL.BFLY PT, R3, R4, 0x1, 0x1f ;  /* 0x0c201f0004037f89 */ /* 0x000e7000000e0000 */
[----:B------:R-:W2:Y:S01]  /*d430*/  SHFL.BFLY PT, R132, R13, 0x1, 0x1f ;  /* 0x0c201f000d847f89 */ /* 0x000ea200000e0000 */
[----:B-1----:R-:W-:Y:S04]  /*d440*/  FMNMX.FTZ R3, R4, R3, !PT ;  /* 0x0000000304037209 */ /* 0x002fe80007810000 */
[C---:B------:R-:W-:Y:S01]  /*d450*/  FSETP.NEU.FTZ.AND P0, PT, R3.reuse, -INF , PT ;  /* 0xff8000000300780b */ /* 0x040fe20003f1d000 */
[----:B------:R-:W-:Y:S01]  /*d460*/  FMUL.FTZ R146, R3, c[0x0][0x23c] ;  /* 0x00008f0003927a20 */ /* 0x000fe20000410000 */
[----:B--2---:R-:W-:Y:S04]  /*d470*/  FMNMX.FTZ R132, R13, R132, !PT ;  /* 0x000000840d847209 */ /* 0x004fe80007810000 */
[----:B------:R-:W-:Y:S01]  /*d480*/  FSEL R146, R146, RZ, P0 ;  /* 0x000000ff92927208 */ /* 0x000fe20000000000 */
[----:B------:R-:W1:Y:S01]  /*d490*/  LDSM.16.MT88.4 R12, [R188+0xc000] ;  /* 0x00c00000bc0c783b */ /* 0x000e620000004200 */
        /* <DEDUP_REMOVED lines=8> */
[----:B------:R-:W-:Y:S01]  /*d520*/  MUFU.EX2 R168, R168 ;  /* 0x000000a800a87308 */ /* 0x000fe20000000800 */
[--C-:B------:R-:W-:Y:S02]  /*d530*/  FFMA.FTZ R171, R9, c[0x0][0x23c], -R148.reuse ;  /* 0x00008f0009ab7a23 */ /* 0x100fe40000010894 */
[----:B------:R-:W-:Y:S02]  /*d540*/  IMAD.U32 R9, RZ, RZ, UR23 ;  /* 0x00000017ff097e24 */ /* 0x000fe4000f8e00ff */
[----:B------:R-:W-:Y:S02]  /*d550*/  FFMA.FTZ R214, R169, c[0x0][0x23c], -R148 ;  /* 0x00008f00a9d67a23 */ /* 0x000fe40000010894 */
[----:B------:R-:W-:Y:S01]  /*d560*/  FFMA.FTZ R169, R5, c[0x0][0x23c], -R146 ;  /* 0x00008f0005a97a23 */ /* 0x000fe20000010892 */
[----:B------:R-:W-:Y:S01]  /*d570*/  LOP3.LUT R4, R219, UR30, R9, 0x96, !PT ;  /* 0x0000001edb047c12 */ /* 0x000fe2000f8e9609 */
[----:B------:R-:W-:Y:S01]  /*d580*/  FFMA.FTZ R210, R135, c[0x0][0x23c], -R148 ;  /* 0x00008f0087d27a23 */ /* 0x000fe20000010894 */
[----:B------:R-:W-:Y:S01]  /*d590*/  FSEL R5, R3, RZ, P0 ;  /* 0x000000ff03057208 */ /* 0x000fe20000000000 */
[----:B------:R-:W-:Y:S01]  /*d5a0*/  FFMA.FTZ R135, R11, c[0x0][0x23c], -R146 ;  /* 0x00008f000b877a23 */ /* 0x000fe20000010892 */
[----:B------:R-:W-:Y:S01]  /*d5b0*/  MUFU.EX2 R171, R171 ;  /* 0x000000ab00ab7308 */ /* 0x000fe20000000800 */
[----:B------:R-:W-:Y:S01]  /*d5c0*/  IMAD.WIDE.U32 R246, R4, -0x326172a9, RZ ;  /* 0xcd9e8d5704f67825 */ /* 0x000fe200078e00ff */
[----:B------:R-:W-:Y:S01]  /*d5d0*/  UIADD3 UR30, UR30, 0x1, URZ ;  /* 0x000000011e1e7890 */ /* 0x000fe2000fffe03f */
[----:B------:R-:W-:Y:S02]  /*d5e0*/  PLOP3.LUT P0, PT, PT, PT, UP0, 0x80, 0x0 ;  /* 0x000000000000781c */ /* 0x000fe40003f0f008 */
[----:B------:R-:W-:Y:S01]  /*d5f0*/  FFMA.FTZ R223, R139, c[0x0][0x23c], -R148 ;  /* 0x00008f008bdf7a23 */ /* 0x000fe20000010894 */
[----:B------:R-:W-:Y:S01]  /*d600*/  LOP3.LUT R246, R237, UR29, R246, 0x96, !PT ;  /* 0x0000001dedf67c12 */ /* 0x000fe2000f8e96f6 */
[----:B------:R-:W-:Y:S01]  /*d610*/  FADD.FTZ R0, -R5, R2 ;  /* 0x0000000205007221 */ /* 0x000fe20000010100 */
[----:B------:R-:W-:Y:S01]  /*d620*/  LOP3.LUT R4, R247, UR5, R216, 0x96, !PT ;  /* 0x00000005f7047c12 */ /* 0x000fe2000f8e96d8 */
[----:B------:R-:W-:Y:S01]  /*d630*/  FMUL.FTZ R2, R7, c[0x0][0x23c] ;  /* 0x00008f0007027a20 */ /* 0x000fe20000410000 */
[----:B------:R-:W2:Y:S01]  /*d640*/  MUFU.EX2 R210, R210 ;  /* 0x000000d200d27308 */ /* 0x000ea20000000800 */
[----:B------:R-:W-:Y:S04]  /*d650*/  IMAD.WIDE.U32 R246, R246, -0x2daee0ad, RZ ;  /* 0xd2511f53f6f67825 */ /* 0x000fe800078e00ff */
[----:B------:R-:W-:Y:S04]  /*d660*/  IMAD.WIDE.U32 R244, R4, -0x2daee0ad, RZ ;  /* 0xd2511f5304f47825 */ /* 0x000fe800078e00ff */
[----:B------:R-:W-:Y:S01]  /*d670*/  FMUL.FTZ R0, R0, c[0x0][0x23c] ;  /* 0x00008f0000007a20 */ /* 0x000fe20000410000 */
[----:B------:R-:W-:Y:S01]  /*d680*/  LOP3.LUT R4, R245, UR28, R212, 0x96, !PT ;  /* 0x0000001cf5047c12 */ /* 0x000fe2000f8e96d4 */
[----:B------:R-:W3:Y:S01]  /*d690*/  MUFU.EX2 R135, R135 ;  /* 0x0000008700877308 */ /* 0x000ee20000000800 */
[----:B------:R-:W-:Y:S01]  /*d6a0*/  LOP3.LUT R244, R247, UR26, R244, 0x96, !PT ;  /* 0x0000001af7f47c12 */ /* 0x000fe2000f8e96f4 */
[----:B------:R-:W-:Y:S02]  /*d6b0*/  FFMA.FTZ R238, R151, c[0x0][0x23c], -R146 ;  /* 0x00008f0097ee7a23 */ /* 0x000fe40000010892 */
[----:B------:R-:W-:Y:S04]  /*d6c0*/  IMAD.WIDE.U32 R242, R4, -0x326172a9, RZ ;  /* 0xcd9e8d5704f27825 */ /* 0x000fe800078e00ff */
[----:B------:R-:W-:Y:S01]  /*d6d0*/  IMAD.WIDE.U32 R244, R244, -0x326172a9, RZ ;  /* 0xcd9e8d57f4f47825 */ /* 0x000fe200078e00ff */
[----:B------:R-:W-:Y:S01]  /*d6e0*/  LOP3.LUT R4, R243, UR27, R236, 0x96, !PT ;  /* 0x0000001bf3047c12 */ /* 0x000fe2000f8e96ec */
[----:B------:R-:W-:Y:S02]  /*d6f0*/  MUFU.EX2 R223, R223 ;  /* 0x000000df00df7308 */ /* 0x000fe40000000800 */
[----:B------:R-:W-:Y:S01]  /*d700*/  FFMA.FTZ R240, R147, c[0x0][0x23c], -R148 ;  /* 0x00008f0093f07a23 */ /* 0x000fe20000010894 */
[----:B------:R-:W-:Y:S01]  /*d710*/  LOP3.LUT R242, R245, UR25, R242, 0x96, !PT ;  /* 0x00000019f5f27c12 */ /* 0x000fe2000f8e96f2 */
[----:B------:R-:W-:Y:S04]  /*d720*/  IMAD.WIDE.U32 R8, R4, -0x2daee0ad, RZ ;  /* 0xd2511f5304087825 */ /* 0x000fe800078e00ff */
[----:B------:R-:W-:Y:S01]  /*d730*/  IMAD.WIDE.U32 R242, R242, -0x2daee0ad, RZ ;  /* 0xd2511f53f2f27825 */ /* 0x000fe200078e00ff */
[----:B------:R-:W-:Y:S01]  /*d740*/  LOP3.LUT R246, R9, UR24, R246, 0x96, !PT ;  /* 0x0000001809f67c12 */ /* 0x000fe2000f8e96f6 */
[----:B------:R-:W4:Y:S02]  /*d750*/  MUFU.EX2 R214, R214 ;  /* 0x000000d600d67308 */ /* 0x000f240000000800 */
[----:B------:R-:W-:Y:S01]  /*d760*/  FFMA.FTZ R222, R241, c[0x0][0x23c], -R148 ;  /* 0x00008f00f1de7a23 */ /* 0x000fe20000010894 */
[----:B------:R-:W-:Y:S01]  /*d770*/  LOP3.LUT R4, R243, UR15, R8, 0x96, !PT ;  /* 0x0000000ff3047c12 */ /* 0x000fe2000f8e9608 */
[----:B------:R-:W-:Y:S04]  /*d780*/  IMAD.WIDE.U32 R246, R246, -0x326172a9, RZ ;  /* 0xcd9e8d57f6f67825 */ /* 0x000fe800078e00ff */
[----:B------:R-:W-:Y:S02]  /*d790*/  IMAD.WIDE.U32 R4, R4, -0x326172a9, RZ ;  /* 0xcd9e8d5704047825 */ /* 0x000fe400078e00ff */
[----:B------:R-:W-:Y:S02]  /*d7a0*/  MUFU.EX2 R170, R170 ;  /* 0x000000aa00aa7308 */ /* 0x000fe40000000800 */
[----:B------:R-:W-:Y:S01]  /*d7b0*/  FFMA.FTZ R241, R153, c[0x0][0x23c], -R148 ;  /* 0x00008f0099f17a23 */ /* 0x000fe20000010894 */
[----:B------:R-:W-:Y:S01]  /*d7c0*/  LOP3.LUT R7, R5, UR4, R246, 0x96, !PT ;  /* 0x0000000405077c12 */ /* 0x000fe2000f8e96f6 */
[----:B------:R-:W-:Y:S01]  /*d7d0*/  FFMA.FTZ R243, R149, c[0x0][0x23c], -R146 ;  /* 0x00008f0095f37a23 */ /* 0x000fe20000010892 */
[C---:B------:R-:W-:Y:S01]  /*d7e0*/  LOP3.LUT R9, R4.reuse, 0xffff, RZ, 0xc0, !PT ;  /* 0x0000ffff04097812 */ /* 0x040fe200078ec0ff */
[----:B------:R-:W-:Y:S01]  /*d7f0*/  FFMA.FTZ R225, R225, c[0x0][0x23c], -R148 ;  /* 0x00008f00e1e17a23 */ /* 0x000fe20000010894 */
[----:B------:R-:W-:Y:S01]  /*d800*/  LOP3.LUT R138, R4, 0xff, RZ, 0xc0, !PT ;  /* 0x000000ff048a7812 */ /* 0x000fe200078ec0ff */
[----:B------:R-:W-:Y:S01]  /*d810*/  FFMA.FTZ R227, R227, c[0x0][0x23c], -R146 ;  /* 0x00008f00e3e37a23 */ /* 0x000fe20000010892 */
[----:B------:R-:W-:Y:S01]  /*d820*/  SHF.R.U32.HI R5, RZ, 0x18, R4 ;  /* 0x00000018ff057819 */ /* 0x000fe20000011604 */
[----:B------:R-:W5:Y:S01]  /*d830*/  MUFU.EX2 R169, R169 ;  /* 0x000000a900a97308 */ /* 0x000f620000000800 */
[----:B------:R-:W-:Y:S01]  /*d840*/  LOP3.LUT R11, R7, 0xffff, RZ, 0xc0, !PT ;  /* 0x0000ffff070b7812 */ /* 0x000fe200078ec0ff */
[----:B------:R-:W-:Y:S01]  /*d850*/  FFMA.FTZ R224, R239, c[0x0][0x23c], -R146 ;  /* 0x00008f00efe07a23 */ /* 0x000fe20000010892 */
[----:B------:R-:W-:Y:S01]  /*d860*/  SHF.R.U32.HI R6, RZ, 0x10, R4 ;  /* 0x00000010ff067819 */ /* 0x000fe20000011604 */
[----:B------:R-:W-:Y:S01]  /*d870*/  FFMA.FTZ R239, R157, c[0x0][0x23c], -R146 ;  /* 0x00008f009def7a23 */ /* 0x000fe20000010892 */
[----:B------:R-:W-:Y:S01]  /*d880*/  SHF.R.U32.HI R4, RZ, 0x10, R7 ;  /* 0x00000010ff047819 */ /* 0x000fe20000011607 */
[----:B------:R-:W-:Y:S01]  /*d890*/  FFMA.FTZ R226, R231, c[0x0][0x23c], -R148 ;  /* 0x00008f00e7e27a23 */ /* 0x000fe20000010894 */
[----:B------:R-:W-:Y:S01]  /*d8a0*/  SHF.R.U32.HI R9, RZ, 0x8, R9 ;  /* 0x00000008ff097819 */ /* 0x000fe20000011609 */
[----:B------:R-:W-:Y:S01]  /*d8b0*/  FFMA.FTZ R231, R141, c[0x0][0x23c], -R146 ;  /* 0x00008f008de77a23 */ /* 0x000fe20000010892 */
[----:B------:R-:W-:Y:S01]  /*d8c0*/  SHF.R.U32.HI R11, RZ, 0x8, R11 ;  /* 0x00000008ff0b7819 */ /* 0x000fe2000001160b */
[----:B------:R-:W1:Y:S01]  /*d8d0*/  MUFU.EX2 R2, R2 ;  /* 0x0000000200027308 */ /* 0x000e620000000800 */
[----:B------:R-:W-:Y:S01]  /*d8e0*/  LOP3.LUT R136, R7, 0xff, RZ, 0xc0, !PT ;  /* 0x000000ff07887812 */ /* 0x000fe200078ec0ff */
[----:B------:R-:W-:Y:S01]  /*d8f0*/  LDSM.16.MT88.4 R140, [R185+0xe800] ;  /* 0x00e80000b98c783b */ /* 0x000fe20000004200 */
[----:B------:R-:W-:Y:S01]  /*d900*/  SHF.R.U32.HI R7, RZ, 0x18, R7 ;  /* 0x00000018ff077819 */ /* 0x000fe20000011607 */
[----:B------:R-:W-:Y:S01]  /*d910*/  FFMA.FTZ R229, R229, c[0x0][0x23c], -R148 ;  /* 0x00008f00e5e57a23 */ /* 0x000fe20000010894 */
[----:B------:R-:W-:Y:S01]  /*d920*/  LOP3.LUT R6, R6, 0xff, RZ, 0xc0, !PT ;  /* 0x000000ff06067812 */ /* 0x000fe200078ec0ff */
[----:B------:R-:W-:Y:S01]  /*d930*/  FFMA.FTZ R232, R167, c[0x0][0x23c], -R146 ;  /* 0x00008f00a7e87a23 */ /* 0x000fe20000010892 */
[----:B------:R-:W-:Y:S01]  /*d940*/  LOP3.LUT R4, R4, 0xff, RZ, 0xc0, !PT ;  /* 0x000000ff04047812 */ /* 0x000fe200078ec0ff */
[--C-:B------:R-:W-:Y:S01]  /*d950*/  FFMA.FTZ R234, R163, c[0x0][0x23c], -R148.reuse ;  /* 0x00008f00a3ea7a23 */ /* 0x100fe20000010894 */
[----:B------:R-:W-:Y:S01]  /*d960*/  PRMT R138, R138, 0x5410, R9 ;  /* 0x000054108a8a7816 */ /* 0x000fe20000000009 */
[----:B------:R-:W1:Y:S01]  /*d970*/  MUFU.EX2 R0, R0 ;  /* 0x0000000000007308 */ /* 0x000e620000000800 */
[----:B------:R-:W-:Y:S01]  /*d980*/  PRMT R136, R136, 0x5410, R11 ;  /* 0x0000541088887816 */ /* 0x000fe2000000000b */
[----:B------:R-:W-:Y:S01]  /*d990*/  FFMA.FTZ R230, R235, c[0x0][0x23c], -R148 ;  /* 0x00008f00ebe67a23 */ /* 0x000fe20000010894 */
[----:B------:R-:W-:Y:S01]  /*d9a0*/  PRMT R6, R6, 0x5410, R5 ;  /* 0x0000541006067816 */ /* 0x000fe20000000005 */
[--C-:B------:R-:W-:Y:S01]  /*d9b0*/  HSET2.LE.AND R138, R138, R209.reuse, PT ;  /* 0x000000d18a8a7233 */ /* 0x100fe20003803000 */
[----:B------:R-:W-:Y:S01]  /*d9c0*/  PRMT R4, R4, 0x5410, R7 ;  /* 0x0000541004047816 */ /* 0x000fe20000000007 */
[--C-:B------:R-:W-:Y:S01]  /*d9d0*/  HSET2.LE.AND R136, R136, R209.reuse, PT ;  /* 0x000000d188887233 */ /* 0x100fe20003803000 */
[----:B--2---:R-:W-:Y:S01]  /*d9e0*/  F2FP.BF16.PACK_AB R7, R171, R210 ;  /* 0x000000d2ab07723e */ /* 0x004fe200000010ff */
[--C-:B------:R-:W-:Y:S01]  /*d9f0*/  HSET2.LE.AND R139, R6, R209.reuse, PT ;  /* 0x000000d1068b7233 */ /* 0x100fe20003803000 */
[----:B---3--:R-:W-:Y:S01]  /*da00*/  F2FP.BF16.PACK_AB R6, R135, R168 ;  /* 0x000000a88706723e */ /* 0x008fe200000010ff */
[--C-:B------:R-:W-:Y:S01]  /*da10*/  HSET2.LE.AND R137, R4, R209.reuse, PT ;  /* 0x000000d104897233 */ /* 0x100fe20003803000 */
[----:B----4-:R-:W-:Y:S01]  /*da20*/  F2FP.BF16.PACK_AB R5, R214, R223 ;  /* 0x000000dfd605723e */ /* 0x010fe200000010ff */
[----:B------:R-:W-:Y:S01]  /*da30*/  FFMA.FTZ R235, R165, c[0x0][0x23c], -R146 ;  /* 0x00008f00a5eb7a23 */ /* 0x000fe20000010892 */
[----:B-----5:R-:W-:Y:S01]  /*da40*/  F2FP.BF16.PACK_AB R4, R169, R170 ;  /* 0x000000aaa904723e */ /* 0x020fe200000010ff */
[----:B-1----:R-:W-:Y:S01]  /*da50*/  FMUL.FTZ R8, R2, R124 ;  /* 0x0000007c02087220 */ /* 0x002fe20000410000 */
[----:B------:R-:W-:Y:S01]  /*da60*/  LOP3.LUT R138, R138, R7, RZ, 0xc0, !PT ;  /* 0x000000078a8a7212 */ /* 0x000fe200078ec0ff */
[C---:B------:R-:W-:Y:S01]  /*da70*/  FMUL.FTZ R9, R2.reuse, R125 ;  /* 0x0000007d02097220 */ /* 0x040fe20000410000 */
[----:B------:R-:W-:Y:S01]  /*da80*/  LOP3.LUT R139, R139, R6, RZ, 0xc0, !PT ;  /* 0x000000068b8b7212 */ /* 0x000fe200078ec0ff */
[----:B------:R-:W-:Y:S01]  /*da90*/  FMUL.FTZ R16, R2, R116 ;  /* 0x0000007402107220 */ /* 0x000fe20000410000 */
[----:B------:R-:W-:Y:S01]  /*daa0*/  LOP3.LUT R136, R136, R5, RZ, 0xc0, !PT ;  /* 0x0000000588887212 */ /* 0x000fe200078ec0ff */
[C---:B------:R-:W-:Y:S01]  /*dab0*/  FMUL.FTZ R5, R2.reuse, R129 ;  /* 0x0000008102057220 */ /* 0x040fe20000410000 */
[----:B------:R-:W-:Y:S01]  /*dac0*/  LOP3.LUT R137, R137, R4, RZ, 0xc0, !PT ;  /* 0x0000000489897212 */ /* 0x000fe200078ec0ff */
[----:B------:R-:W-:Y:S01]  /*dad0*/  FMUL.FTZ R4, R2, R128 ;  /* 0x0000008002047220 */ /* 0x000fe20000410000 */
[----:B------:R-:W-:Y:S01]  /*dae0*/  MUFU.EX2 R226, R226 ;  /* 0x000000e200e27308 */ /* 0x000fe20000000800 */
[C---:B------:R-:W-:Y:S02]  /*daf0*/  FMUL.FTZ R6, R0.reuse, R130 ;  /* 0x0000008200067220 */ /* 0x040fe40000410000 */
[C---:B------:R-:W-:Y:S02]  /*db00*/  FMUL.FTZ R7, R0.reuse, R131 ;  /* 0x0000008300077220 */ /* 0x040fe40000410000 */
[----:B------:R-:W-:Y:S01]  /*db10*/  LDSM.16.MT88.4 R128, [R186+0xe800] ;  /* 0x00e80000ba80783b */ /* 0x000fe20000004200 */
[C---:B------:R-:W-:Y:S02]  /*db20*/  FMUL.FTZ R10, R0.reuse, R126 ;  /* 0x0000007e000a7220 */ /* 0x040fe40000410000 */
[----:B------:R-:W-:Y:S02]  /*db30*/  FMUL.FTZ R11, R0, R127 ;  /* 0x0000007f000b7220 */ /* 0x000fe40000410000 */
[C---:B------:R-:W-:Y:S01]  /*db40*/  HMMA.16816.F32.BF16 R4, R136.reuse, R12, R4 ;  /* 0x0000000c8804723c */ /* 0x040fe20000041804 */
[----:B------:R-:W-:Y:S01]  /*db50*/  FMUL.FTZ R17, R2, R117 ;  /* 0x0000007502117220 */ /* 0x000fe20000410000 */
[----:B------:R-:W-:Y:S01]  /*db60*/  MUFU.EX2 R229, R229 ;  /* 0x000000e500e57308 */ /* 0x000fe20000000800 */
[----:B------:R-:W-:Y:S01]  /*db70*/  LDSM.16.MT88.4 R124, [R188+0xe800] ;  /* 0x00e80000bc7c783b */ /* 0x000fe20000004200 */
[C---:B------:R-:W-:Y:S02]  /*db80*/  FMUL.FTZ R18, R0.reuse, R118 ;  /* 0x0000007600127220 */ /* 0x040fe40000410000 */
[----:B------:R-:W-:Y:S02]  /*db90*/  FMUL.FTZ R19, R0, R119 ;  /* 0x0000007700137220 */ /* 0x000fe40000410000 */
[C---:B------:R-:W-:Y:S01]  /*dba0*/  HMMA.16816.F32.BF16 R8, R136.reuse, R14, R8 ;  /* 0x0000000e8808723c */ /* 0x040fe20000041808 */
[C---:B------:R-:W-:Y:S02]  /*dbb0*/  FMUL.FTZ R12, R2.reuse, R120 ;  /* 0x00000078020c7220 */ /* 0x040fe40000410000 */
[----:B------:R-:W-:Y:S01]  /*dbc0*/  LDSM.16.MT88.4 R116, [R185+0xc800] ;  /* 0x00c80000b974783b */ /* 0x000fe20000004200 */
[C---:B------:R-:W-:Y:S01]  /*dbd0*/  FMUL.FTZ R13, R2.reuse, R121 ;  /* 0x00000079020d7220 */ /* 0x040fe20000410000 */
[----:B------:R-:W-:Y:S01]  /*dbe0*/  MUFU.EX2 R228, R228 ;  /* 0x000000e400e47308 */ /* 0x000fe20000000800 */
[----:B------:R-:W-:Y:S02]  /*dbf0*/  FMUL.FTZ R24, R2, R108 ;  /* 0x0000006c02187220 */ /* 0x000fe40000410000 */
[C---:B------:R-:W-:Y:S04]  /*dc00*/  FMUL.FTZ R14, R0.reuse, R122 ;  /* 0x0000007a000e7220 */ /* 0x040fe80000410000 */
[----:B------:R-:W-:Y:S02]  /*dc10*/  FMUL.FTZ R15, R0, R123 ;  /* 0x0000007b000f7220 */ /* 0x000fe40000410000 */
[----:B------:R-:W1:Y:S01]  /*dc20*/  LDSM.16.MT88.4 R120, [R184+0xc000] ;  /* 0x00c00000b878783b */ /* 0x000e620000004200 */
[----:B------:R-:W-:Y:S01]  /*dc30*/  FMUL.FTZ R25, R2, R109 ;  /* 0x0000006d02197220 */ /* 0x000fe20000410000 */
[----:B------:R-:W-:Y:S01]  /*dc40*/  MUFU.EX2 R231, R231 ;  /* 0x000000e700e77308 */ /* 0x000fe20000000800 */
[C---:B------:R-:W-:Y:S02]  /*dc50*/  FMUL.FTZ R26, R0.reuse, R110 ;  /* 0x0000006e001a7220 */ /* 0x040fe40000410000 */
[C---:B------:R-:W-:Y:S01]  /*dc60*/  HMMA.16816.F32.BF16 R12, R136.reuse, R20, R12 ;  /* 0x00000014880c723c */ /* 0x040fe2000004180c */
[----:B------:R-:W-:Y:S02]  /*dc70*/  FMUL.FTZ R27, R0, R111 ;  /* 0x0000006f001b7220 */ /* 0x000fe40000410000 */
[----:B------:R-:W-:Y:S01]  /*dc80*/  LDSM.16.MT88.4 R108, [R184+0xe000] ;  /* 0x00e00000b86c783b */ /* 0x000fe20000004200 */
[C---:B------:R-:W-:Y:S02]  /*dc90*/  FMUL.FTZ R32, R2.reuse, R100 ;  /* 0x0000006402207220 */ /* 0x040fe40000410000 */
[C---:B------:R-:W-:Y:S01]  /*dca0*/  FMUL.FTZ R33, R2.reuse, R101 ;  /* 0x0000006502217220 */ /* 0x040fe20000410000 */
[----:B------:R-:W-:Y:S01]  /*dcb0*/  MUFU.EX2 R234, R234 ;  /* 0x000000ea00ea7308 */ /* 0x000fe20000000800 */
[C---:B------:R-:W-:Y:S01]  /*dcc0*/  HMMA.16816.F32.BF16 R16, R136.reuse, R22, R16 ;  /* 0x000000168810723c */ /* 0x040fe20000041810 */
[C---:B------:R-:W-:Y:S03]  /*dcd0*/  FMUL.FTZ R20, R2.reuse, R112 ;  /* 0x0000007002147220 */ /* 0x040fe60000410000 */
[----:B------:R-:W-:Y:S02]  /*dce0*/  FMUL.FTZ R21, R2, R113 ;  /* 0x0000007102157220 */ /* 0x000fe40000410000 */
[C---:B------:R-:W-:Y:S02]  /*dcf0*/  FMUL.FTZ R34, R0.reuse, R102 ;  /* 0x0000006600227220 */ /* 0x040fe40000410000 */
[C---:B------:R-:W-:Y:S01]  /*dd00*/  FMUL.FTZ R22, R0.reuse, R114 ;  /* 0x0000007200167220 */ /* 0x040fe20000410000 */
[----:B------:R-:W-:Y:S03]  /*dd10*/  MUFU.EX2 R239, R239 ;  /* 0x000000ef00ef7308 */ /* 0x000fe60000000800 */
[C---:B------:R-:W-:Y:S02]  /*dd20*/  FMUL.FTZ R23, R0.reuse, R115 ;  /* 0x0000007300177220 */ /* 0x040fe40000410000 */
[----:B------:R-:W2:Y:S01]  /*dd30*/  LDSM.16.MT88.4 R112, [R188+0xe000] ;  /* 0x00e00000bc70783b */ /* 0x000ea20000004200 */
[----:B------:R-:W-:Y:S02]  /*dd40*/  FMUL.FTZ R35, R0, R103 ;  /* 0x0000006700237220 */ /* 0x000fe40000410000 */
[C---:B------:R-:W-:Y:S02]  /*dd50*/  FMUL.FTZ R36, R2.reuse, R36 ;  /* 0x0000002402247220 */ /* 0x040fe40000410000 */
[C---:B------:R-:W-:Y:S01]  /*dd60*/  HMMA.16816.F32.BF16 R20, R136.reuse, R28, R20 ;  /* 0x0000001c8814723c */ /* 0x040fe20000041814 */
[----:B------:R-:W-:Y:S01]  /*dd70*/  FMUL.FTZ R37, R2, R37 ;  /* 0x0000002502257220 */ /* 0x000fe20000410000 */
[----:B------:R-:W-:Y:S01]  /*dd80*/  MUFU.EX2 R222, R222 ;  /* 0x000000de00de7308 */ /* 0x000fe20000000800 */
[----:B------:R-:W-:Y:S01]  /*dd90*/  LDSM.16.MT88.4 R100, [R185+0xe000] ;  /* 0x00e00000b964783b */ /* 0x000fe20000004200 */
[C---:B------:R-:W-:Y:S02]  /*dda0*/  FMUL.FTZ R38, R0.reuse, R38 ;  /* 0x0000002600267220 */ /* 0x040fe40000410000 */
[----:B------:R-:W-:Y:S02]  /*ddb0*/  FMUL.FTZ R39, R0, R39 ;  /* 0x0000002700277220 */ /* 0x000fe40000410000 */
[C---:B------:R-:W-:Y:S01]  /*ddc0*/  HMMA.16816.F32.BF16 R24, R136.reuse, R30, R24 ;  /* 0x0000001e8818723c */ /* 0x040fe20000041818 */
[C---:B------:R-:W-:Y:S03]  /*ddd0*/  FMUL.FTZ R28, R2.reuse, R104 ;  /* 0x00000068021c7220 */ /* 0x040fe60000410000 */
[C---:B------:R-:W-:Y:S01]  /*dde0*/  FMUL.FTZ R29, R2.reuse, R105 ;  /* 0x00000069021d7220 */ /* 0x040fe20000410000 */
[----:B------:R-:W3:Y:S01]  /*ddf0*/  MUFU.EX2 R225, R225 ;  /* 0x000000e100e17308 */ /* 0x000ee20000000800 */
[----:B------:R-:W-:Y:S02]  /*de00*/  FMUL.FTZ R40, R2, R40 ;  /* 0x0000002802287220 */ /* 0x000fe40000410000 */
[C---:B------:R-:W-:Y:S04]  /*de10*/  FMUL.FTZ R30, R0.reuse, R106 ;  /* 0x0000006a001e7220 */ /* 0x040fe80000410000 */
[----:B------:R-:W-:Y:S02]  /*de20*/  FMUL.FTZ R31, R0, R107 ;  /* 0x0000006b001f7220 */ /* 0x000fe40000410000 */
[----:B------:R-:W4:Y:S01]  /*de30*/  LDSM.16.MT88.4 R104, [R186+0xe000] ;  /* 0x00e00000ba68783b */ /* 0x000f220000004200 */
[----:B------:R-:W-:Y:S01]  /*de40*/  FMUL.FTZ R41, R2, R41 ;  /* 0x0000002902297220 */ /* 0x000fe20000410000 */
[----:B------:R-:W-:Y:S01]  /*de50*/  MUFU.EX2 R227, R227 ;  /* 0x000000e300e37308 */ /* 0x000fe20000000800 */
[C---:B------:R-:W-:Y:S02]  /*de60*/  FMUL.FTZ R42, R0.reuse, R42 ;  /* 0x0000002a002a7220 */ /* 0x040fe40000410000 */
[C---:B-1----:R-:W-:Y:S01]  /*de70*/  HMMA.16816.F32.BF16 R28, R136.reuse, R120, R28 ;  /* 0x00000078881c723c */ /* 0x042fe2000004181c */
[----:B------:R-:W-:Y:S02]  /*de80*/  FMUL.FTZ R43, R0, R43 ;  /* 0x0000002b002b7220 */ /* 0x000fe40000410000 */
[C---:B------:R-:W-:Y:S02]  /*de90*/  FMUL.FTZ R44, R2.reuse, R44 ;  /* 0x0000002c022c7220 */ /* 0x040fe40000410000 */
[----:B------:R-:W-:Y:S02]  /*dea0*/  FMUL.FTZ R45, R2, R45 ;  /* 0x0000002d022d7220 */ /* 0x000fe40000410000 */
[C---:B------:R-:W-:Y:S01]  /*deb0*/  FMUL.FTZ R46, R0.reuse, R46 ;  /* 0x0000002e002e7220 */ /* 0x040fe20000410000 */
[C---:B------:R-:W-:Y:S01]  /*dec0*/  HMMA.16816.F32.BF16 R32, R136.reuse, R122, R32 ;  /* 0x0000007a8820723c */ /* 0x040fe20000041820 */
[----:B------:R-:W-:Y:S01]  /*ded0*/  LDSM.16.MT88.4 R120, [R184+0xc800] ;  /* 0x00c80000b878783b */ /* 0x000fe20000004200 */
[----:B------:R-:W1:Y:S02]  /*dee0*/  MUFU.EX2 R224, R224 ;  /* 0x000000e000e07308 */ /* 0x000e640000000800 */
[----:B------:R-:W-:Y:S02]  /*def0*/  FMUL.FTZ R47, R0, R47 ;  /* 0x0000002f002f7220 */ /* 0x000fe40000410000 */
[C---:B------:R-:W-:Y:S02]  /*df00*/  FMUL.FTZ R48, R2.reuse, R48 ;  /* 0x0000003002307220 */ /* 0x040fe40000410000 */
[C---:B--2---:R-:W-:Y:S01]  /*df10*/  HMMA.16816.F32.BF16 R36, R136.reuse, R112, R36 ;  /* 0x000000708824723c */ /* 0x044fe20000041824 */
[----:B------:R-:W-:Y:S03]  /*df20*/  FMUL.FTZ R49, R2, R49 ;  /* 0x0000003102317220 */ /* 0x000fe60000410000 */
[C---:B------:R-:W-:Y:S01]  /*df30*/  FMUL.FTZ R50, R0.reuse, R50 ;  /* 0x0000003200327220 */ /* 0x040fe20000410000 */
[----:B------:R-:W-:Y:S01]  /*df40*/  MUFU.EX2 R230, R230 ;  /* 0x000000e600e67308 */ /* 0x000fe20000000800 */
[----:B------:R-:W-:Y:S02]  /*df50*/  FMUL.FTZ R51, R0, R51 ;  /* 0x0000003300337220 */ /* 0x000fe40000410000 */
[C---:B------:R-:W-:Y:S01]  /*df60*/  HMMA.16816.F32.BF16 R40, R136.reuse, R114, R40 ;  /* 0x000000728828723c */ /* 0x040fe20000041828 */
[----:B------:R-:W-:Y:S03]  /*df70*/  LDSM.16.MT88.4 R112, [R186+0xc800] ;  /* 0x00c80000ba70783b */ /* 0x000fe60000004200 */
[C---:B------:R-:W-:Y:S02]  /*df80*/  FMUL.FTZ R52, R2.reuse, R52 ;  /* 0x0000003402347220 */ /* 0x040fe40000410000 */
[----:B------:R-:W-:Y:S01]  /*df90*/  FMUL.FTZ R53, R2, R53 ;  /* 0x0000003502357220 */ /* 0x000fe20000410000 */
[----:B------:R-:W-:Y:S01]  /*dfa0*/  MUFU.EX2 R232, R232 ;  /* 0x000000e800e87308 */ /* 0x000fe20000000800 */
[C---:B------:R-:W-:Y:S01]  /*dfb0*/  FMUL.FTZ R54, R0.reuse, R54 ;  /* 0x0000003600367220 */ /* 0x040fe20000410000 */
[C---:B----4-:R-:W-:Y:S03]  /*dfc0*/  HMMA.16816.F32.BF16 R44, R136.reuse, R104, R44 ;  /* 0x00000068882c723c */ /* 0x050fe6000004182c */
[----:B------:R-:W-:Y:S02]  /*dfd0*/  FMUL.FTZ R55, R0, R55 ;  /* 0x0000003700377220 */ /* 0x000fe40000410000 */
[C---:B------:R-:W-:Y:S02]  /*dfe0*/  FMUL.FTZ R56, R2.reuse, R56 ;  /* 0x0000003802387220 */ /* 0x040fe40000410000 */
[----:B------:R-:W-:Y:S01]  /*dff0*/  FMUL.FTZ R57, R2, R57 ;  /* 0x0000003902397220 */ /* 0x000fe20000410000 */
[----:B------:R-:W-:Y:S01]  /*e000*/  MUFU.EX2 R235, R235 ;  /* 0x000000eb00eb7308 */ /* 0x000fe20000000800 */
[C---:B------:R-:W-:Y:S01]  /*e010*/  FMUL.FTZ R58, R0.reuse, R58 ;  /* 0x0000003a003a7220 */ /* 0x040fe20000410000 */
[C---:B------:R-:W-:Y:S01]  /*e020*/  HMMA.16816.F32.BF16 R48, R136.reuse, R106, R48 ;  /* 0x0000006a8830723c */ /* 0x040fe20000041830 */
[----:B------:R-:W2:Y:S01]  /*e030*/  LDSM.16.MT88.4 R104, [R188+0x10000] ;  /* 0x01000000bc68783b */ /* 0x000ea20000004200 */
[----:B------:R-:W-:Y:S02]  /*e040*/  FMUL.FTZ R59, R0, R59 ;  /* 0x0000003b003b7220 */ /* 0x000fe40000410000 */
[C---:B------:R-:W-:Y:S04]  /*e050*/  FMUL.FTZ R60, R2.reuse, R60 ;  /* 0x0000003c023c7220 */ /* 0x040fe80000410000 */
[C---:B------:R-:W-:Y:S01]  /*e060*/  HMMA.16816.F32.BF16 R52, R136.reuse, R100, R52 ;  /* 0x000000648834723c */ /* 0x040fe20000041834 */
[----:B------:R-:W-:Y:S01]  /*e070*/  FMUL.FTZ R61, R2, R61 ;  /* 0x0000003d023d7220 */ /* 0x000fe20000410000 */
[----:B------:R-:W-:Y:S02]  /*e080*/  MUFU.EX2 R241, R241 ;  /* 0x000000f100f17308 */ /* 0x000fe40000000800 */
[C---:B------:R-:W-:Y:S02]  /*e090*/  FMUL.FTZ R62, R0.reuse, R62 ;  /* 0x0000003e003e7220 */ /* 0x040fe40000410000 */
[----:B------:R-:W-:Y:S02]  /*e0a0*/  FMUL.FTZ R63, R0, R63 ;  /* 0x0000003f003f7220 */ /* 0x000fe40000410000 */
[C---:B------:R-:W-:Y:S01]  /*e0b0*/  HMMA.16816.F32.BF16 R56, R136.reuse, R102, R56 ;  /* 0x000000668838723c */ /* 0x040fe20000041838 */
[----:B------:R-:W4:Y:S03]  /*e0c0*/  LDSM.16.MT88.4 R100, [R186+0x10000] ;  /* 0x01000000ba64783b */ /* 0x000f260000004200 */
[C---:B------:R-:W-:Y:S01]  /*e0d0*/  FMUL.FTZ R64, R2.reuse, R64 ;  /* 0x0000004002407220 */ /* 0x040fe20000410000 */
[----:B------:R-:W-:Y:S01]  /*e0e0*/  MUFU.EX2 R238, R238 ;  /* 0x000000ee00ee7308 */ /* 0x000fe20000000800 */
[----:B------:R-:W-:Y:S02]  /*e0f0*/  FMUL.FTZ R65, R2, R65 ;  /* 0x0000004102417220 */ /* 0x000fe40000410000 */
[C---:B------:R-:W-:Y:S01]  /*e100*/  HMMA.16816.F32.BF16 R60, R136.reuse, R108, R60 ;  /* 0x0000006c883c723c */ /* 0x040fe2000004183c */
[C---:B------:R-:W-:Y:S03]  /*e110*/  FMUL.FTZ R66, R0.reuse, R66 ;  /* 0x0000004200427220 */ /* 0x040fe60000410000 */
[----:B------:R-:W-:Y:S02]  /*e120*/  FMUL.FTZ R67, R0, R67 ;  /* 0x0000004300437220 */ /* 0x000fe40000410000 */
[C---:B------:R-:W-:Y:S01]  /*e130*/  FMUL.FTZ R68, R2.reuse, R68 ;  /* 0x0000004402447220 */ /* 0x040fe20000410000 */
[----:B------:R-:W-:Y:S01]  /*e140*/  MUFU.EX2 R243, R243 ;  /* 0x000000f300f37308 */ /* 0x000fe20000000800 */
[----:B------:R-:W-:Y:S03]  /*e150*/  FMUL.FTZ R69, R2, R69 ;  /* 0x0000004502457220 */ /* 0x000fe60000410000 */
[C---:B------:R-:W-:Y:S01]  /*e160*/  HMMA.16816.F32.BF16 R64, R136.reuse, R110, R64 ;  /* 0x0000006e8840723c */ /* 0x040fe20000041840 */
[----:B------:R-:W5:Y:S01]  /*e170*/  LDSM.16.MT88.4 R108, [R185+0x10000] ;  /* 0x01000000b96c783b */ /* 0x000f620000004200 */
[C---:B------:R-:W-:Y:S02]  /*e180*/  FMUL.FTZ R70, R0.reuse, R70 ;  /* 0x0000004600467220 */ /* 0x040fe40000410000 */
[----:B------:R-:W-:Y:S02]  /*e190*/  FMUL.FTZ R71, R0, R71 ;  /* 0x0000004700477220 */ /* 0x000fe40000410000 */
[C---:B------:R-:W-:Y:S01]  /*e1a0*/  FMUL.FTZ R72, R2.reuse, R72 ;  /* 0x0000004802487220 */ /* 0x040fe20000410000 */
[----:B------:R-:W-:Y:S01]  /*e1b0*/  MUFU.EX2 R240, R240 ;  /* 0x000000f000f07308 */ /* 0x000fe20000000800 */
[----:B------:R-:W-:Y:S03]  /*e1c0*/  FMUL.FTZ R73, R2, R73 ;  /* 0x0000004902497220 */ /* 0x000fe60000410000 */
[C---:B--2---:R-:W-:Y:S01]  /*e1d0*/  HMMA.16816.F32.BF16 R68, R136.reuse, R104, R68 ;  /* 0x000000688844723c */ /* 0x044fe20000041844 */
[C---:B------:R-:W-:Y:S02]  /*e1e0*/  FMUL.FTZ R74, R0.reuse, R74 ;  /* 0x0000004a004a7220 */ /* 0x040fe40000410000 */
[----:B------:R-:W-:Y:S02]  /*e1f0*/  FMUL.FTZ R75, R0, R75 ;  /* 0x0000004b004b7220 */ /* 0x000fe40000410000 */
[C---:B------:R-:W-:Y:S02]  /*e200*/  FMUL.FTZ R76, R2.reuse, R76 ;  /* 0x0000004c024c7220 */ /* 0x040fe40000410000 */
[----:B------:R-:W-:Y:S01]  /*e210*/  FMUL.FTZ R77, R2, R77 ;  /* 0x0000004d024d7220 */ /* 0x000fe20000410000 */
[----:B------:R-:W-:Y:S01]  /*e220*/  LOP3.LUT R104, R247, UR16, R244, 0x96, !PT ;  /* 0x00000010f7687c12 */ /* 0x000fe2000f8e96f4 */
[C---:B------:R-:W-:Y:S01]  /*e230*/  FMUL.FTZ R78, R0.reuse, R78 ;  /* 0x0000004e004e7220 */ /* 0x040fe20000410000 */
[C---:B------:R-:W-:Y:S02]  /*e240*/  HMMA.16816.F32.BF16 R72, R136.reuse, R106, R72 ;  /* 0x0000006a8848723c */ /* 0x040fe40000041848 */
[----:B------:R-:W-:Y:S02]  /*e250*/  FMUL.FTZ R79, R0, R79 ;  /* 0x0000004f004f7220 */ /* 0x000fe40000410000 */
[C---:B------:R-:W-:Y:S02]  /*e260*/  FMUL.FTZ R80, R2.reuse, R80 ;  /* 0x0000005002507220 */ /* 0x040fe40000410000 */
[----:B------:R-:W-:Y:S02]  /*e270*/  FMUL.FTZ R81, R2, R81 ;  /* 0x0000005102517220 */ /* 0x000fe40000410000 */
[C---:B------:R-:W-:Y:S01]  /*e280*/  FMUL.FTZ R82, R0.reuse, R82 ;  /* 0x0000005200527220 */ /* 0x040fe20000410000 */
[C---:B----4-:R-:W-:Y:S03]  /*e290*/  HMMA.16816.F32.BF16 R76, R136.reuse, R100, R76 ;  /* 0x00000064884c723c */ /* 0x050fe6000004184c */
[----:B------:R-:W-:Y:S02]  /*e2a0*/  FMUL.FTZ R83, R0, R83 ;  /* 0x0000005300537220 */ /* 0x000fe40000410000 */
[C---:B------:R-:W-:Y:S02]  /*e2b0*/  FMUL.FTZ R84, R2.reuse, R84 ;  /* 0x0000005402547220 */ /* 0x040fe40000410000 */
[----:B------:R-:W-:Y:S02]  /*e2c0*/  FMUL.FTZ R85, R2, R85 ;  /* 0x0000005502557220 */ /* 0x000fe40000410000 */
[C---:B------:R-:W-:Y:S01]  /*e2d0*/  FMUL.FTZ R86, R0.reuse, R86 ;  /* 0x0000005600567220 */ /* 0x040fe20000410000 */
[C---:B------:R-:W-:Y:S01]  /*e2e0*/  HMMA.16816.F32.BF16 R80, R136.reuse, R102, R80 ;  /* 0x000000668850723c */ /* 0x040fe20000041850 */
[----:B------:R-:W2:Y:S01]  /*e2f0*/  LDSM.16.MT88.4 R100, [R184+0x10000] ;  /* 0x01000000b864783b */ /* 0x000ea20000004200 */
[----:B------:R-:W-:Y:S02]  /*e300*/  FMUL.FTZ R87, R0, R87 ;  /* 0x0000005700577220 */ /* 0x000fe40000410000 */
[----:B------:R-:W-:Y:S04]  /*e310*/  IMAD.WIDE.U32 R104, R104, -0x2daee0ad, RZ ;  /* 0xd2511f5368687825 */ /* 0x000fe800078e00ff */
[C---:B------:R-:W-:Y:S01]  /*e320*/  FMUL.FTZ R88, R2.reuse, R88 ;  /* 0x0000005802587220 */ /* 0x040fe20000410000 */
[C---:B-----5:R-:W-:Y:S03]  /*e330*/  HMMA.16816.F32.BF16 R84, R136.reuse, R108, R84 ;  /* 0x0000006c8854723c */ /* 0x060fe60000041854 */
[----:B------:R-:W-:Y:S01]  /*e340*/  LOP3.LUT R242, R105, UR21, R242, 0x96, !PT ;  /* 0x0000001569f27c12 */ /* 0x000fe2000f8e96f2 */
[----:B------:R-:W-:Y:S01]  /*e350*/  FMUL.FTZ R89, R2, R89 ;  /* 0x0000005902597220 */ /* 0x000fe20000410000 */
[----:B------:R-:W-:Y:S01]  /*e360*/  LOP3.LUT R105, R104, 0xffff, RZ, 0xc0, !PT ;  /* 0x0000ffff68697812 */ /* 0x000fe200078ec0ff */
[----:B------:R-:W-:Y:S01]  /*e370*/  FMUL.FTZ R90, R0, R90 ;  /* 0x0000005a005a7220 */ /* 0x000fe20000410000 */
[----:B------:R-:W-:Y:S01]  /*e380*/  LOP3.LUT R108, R242, 0xffff, RZ, 0xc0, !PT ;  /* 0x0000fffff26c7812 */ /* 0x000fe200078ec0ff */
[----:B------:R-:W-:Y:S01]  /*e390*/  FMUL.FTZ R91, R0, R91 ;  /* 0x0000005b005b7220 */ /* 0x000fe20000410000 */
[----:B------:R-:W-:Y:S03]  /*e3a0*/  SHF.R.U32.HI R107, RZ, 0x10, R104 ;  /* 0x00000010ff6b7819 */ /* 0x000fe60000011668 */
[----:B------:R-:W-:Y:S01]  /*e3b0*/  SHF.R.U32.HI R109, RZ, 0x8, R108 ;  /* 0x00000008ff6d7819 */ /* 0x000fe2000001166c */
[----:B------:R-:W-:Y:S01]  /*e3c0*/  FMUL.FTZ R92, R2, R92 ;  /* 0x0000005c025c7220 */ /* 0x000fe20000410000 */
[----:B------:R-:W-:Y:S01]  /*e3d0*/  LOP3.LUT R106, R104, 0xff, RZ, 0xc0, !PT ;  /* 0x000000ff686a7812 */ /* 0x000fe200078ec0ff */
[C---:B------:R-:W-:Y:S01]  /*e3e0*/  HMMA.16816.F32.BF16 R88, R136.reuse, R110, R88 ;  /* 0x0000006e8858723c */ /* 0x040fe20000041858 */
[----:B------:R-:W-:Y:S01]  /*e3f0*/  SHF.R.U32.HI R134, RZ, 0x18, R104 ;  /* 0x00000018ff867819 */ /* 0x000fe20000011668 */
[----:B------:R-:W-:Y:S01]  /*e400*/  FMUL.FTZ R93, R2, R93 ;  /* 0x0000005d025d7220 */ /* 0x000fe20000410000 */
[----:B------:R-:W-:Y:S01]  /*e410*/  LOP3.LUT R104, R242, 0xff, RZ, 0xc0, !PT ;  /* 0x000000fff2687812 */ /* 0x000fe200078ec0ff */
[C---:B------:R-:W-:Y:S01]  /*e420*/  FMUL.FTZ R94, R0.reuse, R94 ;  /* 0x0000005e005e7220 */ /* 0x040fe20000410000 */
[----:B------:R-:W-:Y:S01]  /*e430*/  SHF.R.U32.HI R105, RZ, 0x8, R105 ;  /* 0x00000008ff697819 */ /* 0x000fe20000011669 */
[----:B------:R-:W-:Y:S01]  /*e440*/  FMUL.FTZ R95, R0, R95 ;  /* 0x0000005f005f7220 */ /* 0x000fe20000410000 */
[----:B------:R-:W-:Y:S01]  /*e450*/  PRMT R104, R104, 0x5410, R109 ;  /* 0x0000541068687816 */ /* 0x000fe2000000006d */
[C---:B------:R-:W-:Y:S01]  /*e460*/  FMUL.FTZ R96, R2.reuse, R96 ;  /* 0x0000006002607220 */ /* 0x040fe20000410000 */
[----:B------:R-:W4:Y:S03]  /*e470*/  LDSM.16.MT88.4 R108, [R188+0xc800] ;  /* 0x00c80000bc6c783b */ /* 0x000f260000004200 */
[----:B------:R-:W-:Y:S01]  /*e480*/  SHF.R.U32.HI R150, RZ, 0x10, R242 ;  /* 0x00000010ff967819 */ /* 0x000fe200000116f2 */
[----:B------:R-:W-:Y:S01]  /*e490*/  FMUL.FTZ R97, R2, R97 ;  /* 0x0000006102617220 */ /* 0x000fe20000410000 */
[----:B------:R-:W-:Y:S01]  /*e4a0*/  LOP3.LUT R107, R107, 0xff, RZ, 0xc0, !PT ;  /* 0x000000ff6b6b7812 */ /* 0x000fe200078ec0ff */
[----:B------:R-:W-:Y:S01]  /*e4b0*/  FMUL.FTZ R98, R0, R98 ;  /* 0x0000006200627220 */ /* 0x000fe20000410000 */
[----:B------:R-:W-:Y:S01]  /*e4c0*/  PRMT R106, R106, 0x5410, R105 ;  /* 0x000054106a6a7816 */ /* 0x000fe20000000069 */
[C---:B--2---:R-:W-:Y:S01]  /*e4d0*/  HMMA.16816.F32.BF16 R92, R136.reuse, R100, R92 ;  /* 0x00000064885c723c */ /* 0x044fe2000004185c */
[----:B------:R-:W-:Y:S01]  /*e4e0*/  PRMT R134, R107, 0x5410, R134 ;  /* 0x000054106b867816 */ /* 0x000fe20000000086 */
[----:B------:R-:W-:Y:S01]  /*e4f0*/  FMUL.FTZ R99, R0, R99 ;  /* 0x0000006300637220 */ /* 0x000fe20000410000 */
[----:B------:R-:W-:Y:S01]  /*e500*/  SHF.R.U32.HI R107, RZ, 0x18, R242 ;  /* 0x00000018ff6b7819 */ /* 0x000fe200000116f2 */
[--C-:B------:R-:W-:Y:S01]  /*e510*/  HSET2.LE.AND R106, R106, R209.reuse, PT ;  /* 0x000000d16a6a7233 */ /* 0x100fe20003803000 */
[----:B------:R-:W-:Y:S01]  /*e520*/  LOP3.LUT R150, R150, 0xff, RZ, 0xc0, !PT ;  /* 0x000000ff96967812 */ /* 0x000fe200078ec0ff */
[--C-:B------:R-:W-:Y:S01]  /*e530*/  HSET2.LE.AND R104, R104, R209.reuse, PT ;  /* 0x000000d168687233 */ /* 0x100fe20003803000 */
[----:B---3--:R-:W-:Y:S01]  /*e540*/  F2FP.BF16.PACK_AB R105, R225, R222 ;  /* 0x000000dee169723e */ /* 0x008fe200000010ff */
[----:B------:R-:W-:Y:S01]  /*e550*/  FFMA.FTZ R242, R144, c[0x0][0x23c], -R146 ;  /* 0x00008f0090f27a23 */ /* 0x000fe20000010892 */
[----:B------:R-:W-:Y:S01]  /*e560*/  HMMA.16816.F32.BF16 R96, R136, R102, R96 ;  /* 0x000000668860723c */ /* 0x000fe20000041860 */
[----:B------:R-:W-:Y:S02]  /*e570*/  LDSM.16.MT88.4 R136, [R186+0xf000] ;  /* 0x00f00000ba88783b */ /* 0x000fe40000004200 */
[----:B------:R-:W-:Y:S01]  /*e580*/  PRMT R150, R150, 0x5410, R107 ;  /* 0x0000541096967816 */ /* 0x000fe2000000006b */
[--C-:B------:R-:W-:Y:S01]  /*e590*/  HSET2.LE.AND R107, R134, R209.reuse, PT ;  /* 0x000000d1866b7233 */ /* 0x100fe20003803000 */
[----:B------:R-:W-:Y:S01]  /*e5a0*/  LOP3.LUT R106, R106, R105, RZ, 0xc0, !PT ;  /* 0x000000696a6a7212 */ /* 0x000fe200078ec0ff */
[----:B------:R-:W-:Y:S01]  /*e5b0*/  FFMA.FTZ R233, R233, c[0x0][0x23c], -R148 ;  /* 0x00008f00e9e97a23 */ /* 0x000fe20000010894 */
[----:B------:R-:W-:Y:S01]  /*e5c0*/  F2FP.BF16.PACK_AB R101, R229, R226 ;  /* 0x000000e2e565723e */ /* 0x000fe200000010ff */
[--C-:B------:R-:W-:Y:S01]  /*e5d0*/  HSET2.LE.AND R105, R150, R209.reuse, PT ;  /* 0x000000d196697233 */ /* 0x100fe20003803000 */
[----:B------:R-:W-:Y:S01]  /*e5e0*/  F2FP.BF16.PACK_AB R100, R231, R228 ;  /* 0x000000e4e764723e */ /* 0x000fe200000010ff */
[----:B------:R-:W-:Y:S02]  /*e5f0*/  MUFU.EX2 R242, R242 ;  /* 0x000000f200f27308 */ /* 0x000fe40000000800 */
[----:B-1----:R-:W-:Y:S01]  /*e600*/  F2FP.BF16.PACK_AB R134, R224, R227 ;  /* 0x000000e3e086723e */ /* 0x002fe200000010ff */
[----:B------:R-:W-:Y:S01]  /*e610*/  FFMA.FTZ R223, R2, R215, R223 ;  /* 0x000000d702df7223 */ /* 0x000fe200000100df */
[----:B------:R-:W-:Y:S01]  /*e620*/  LOP3.LUT R104, R104, R101, RZ, 0xc0, !PT ;  /* 0x0000006568687212 */ /* 0x000fe200078ec0ff */
[----:B------:R-:W-:Y:S01]  /*e630*/  FFMA.FTZ R170, R0, R211, R170 ;  /* 0x000000d300aa7223 */ /* 0x000fe200000100aa */
[----:B------:R-:W-:Y:S01]  /*e640*/  LOP3.LUT R107, R107, R134, RZ, 0xc0, !PT ;  /* 0x000000866b6b7212 */ /* 0x000fe200078ec0ff */
[----:B------:R-:W-:Y:S01]  /*e650*/  FADD.FTZ R223, R214, R223 ;  /* 0x000000dfd6df7221 */ /* 0x000fe20000010000 */
[----:B------:R-:W-:Y:S01]  /*e660*/  LOP3.LUT R105, R105, R100, RZ, 0xc0, !PT ;  /* 0x0000006469697212 */ /* 0x000fe200078ec0ff */
[----:B------:R-:W-:Y:S01]  /*e670*/  FADD.FTZ R169, R169, R170 ;  /* 0x000000aaa9a97221 */ /* 0x000fe20000010000 */
[----:B------:R-:W1:Y:S01]  /*e680*/  LDSM.16.MT88.4 R100, [R184+0xe800] ;  /* 0x00e80000b864783b */ /* 0x000e620000004200 */
[----:B------:R-:W2:Y:S01]  /*e690*/  MUFU.EX2 R233, R233 ;  /* 0x000000e900e97308 */ /* 0x000ea20000000800 */
[----:B------:R-:W-:Y:S02]  /*e6a0*/  FADD.FTZ R210, R210, R223 ;  /* 0x000000dfd2d27221 */ /* 0x000fe40000010000 */
[----:B------:R-:W-:Y:S01]  /*e6b0*/  FADD.FTZ R168, R168, R169 ;  /* 0x000000a9a8a87221 */ /* 0x000fe20000010000 */
[C---:B----4-:R-:W-:Y:S01]  /*e6c0*/  HMMA.16816.F32.BF16 R4, R104.reuse, R108, R4 ;  /* 0x0000006c6804723c */ /* 0x050fe20000041804 */
[----:B------:R-:W-:Y:S02]  /*e6d0*/  FADD.FTZ R171, R171, R210 ;  /* 0x000000d2abab7221 */ /* 0x000fe40000010000 */
[----:B------:R-:W-:Y:S02]  /*e6e0*/  FADD.FTZ R135, R135, R168 ;  /* 0x000000a887877221 */ /* 0x000fe40000010000 */
[----:B------:R-:W-:Y:S02]  /*e6f0*/  FADD.FTZ R226, R226, R171 ;  /* 0x000000abe2e27221 */ /* 0x000fe40000010000 */
[----:B------:R-:W-:Y:S01]  /*e700*/  FADD.FTZ R0, R228, R135 ;  /* 0x00000087e4007221 */ /* 0x000fe20000010000 */
[C---:B------:R-:W-:Y:S01]  /*e710*/  HMMA.16816.F32.BF16 R8, R104.reuse, R110, R8 ;  /* 0x0000006e6808723c */ /* 0x040fe20000041808 */
[----:B------:R-:W3:Y:S03]  /*e720*/  LDSM.16.MT88.4 R108, [R188+0x10800] ;  /* 0x01080000bc6c783b */ /* 0x000ee60000004200 */
[----:B------:R-:W-:Y:S02]  /*e730*/  FADD.FTZ R229, R229, R226 ;  /* 0x000000e2e5e57221 */ /* 0x000fe40000010000 */
[----:B------:R-:W-:Y:S02]  /*e740*/  FADD.FTZ R0, R231, R0 ;  /* 0x00000000e7007221 */ /* 0x000fe40000010000 */
[C---:B------:R-:W-:Y:S01]  /*e750*/  HMMA.16816.F32.BF16 R12, R104.reuse, R112, R12 ;  /* 0x00000070680c723c */ /* 0x040fe2000004180c */
[----:B------:R-:W-:Y:S03]  /*e760*/  FADD.FTZ R222, R222, R229 ;  /* 0x000000e5dede7221 */ /* 0x000fe60000010000 */
[----:B------:R-:W-:Y:S02]  /*e770*/  IMAD.MOV.U32 R2, RZ, RZ, R3 ;  /* 0x000000ffff027224 */ /* 0x000fe400078e0003 */
[----:B------:R-:W-:Y:S02]  /*e780*/  FADD.FTZ R225, R225, R222 ;  /* 0x000000dee1e17221 */ /* 0x000fe40000010000 */
[C---:B------:R-:W-:Y:S01]  /*e790*/  HMMA.16816.F32.BF16 R16, R104.reuse, R114, R16 ;  /* 0x000000726810723c */ /* 0x040fe20000041810 */
[----:B------:R-:W4:Y:S07]  /*e7a0*/  LDSM.16.MT88.4 R112, [R186+0x10800] ;  /* 0x01080000ba70783b */ /* 0x000f2e0000004200 */
[C---:B------:R-:W-:Y:S07]  /*e7b0*/  HMMA.16816.F32.BF16 R20, R104.reuse, R116, R20 ;  /* 0x000000746814723c */ /* 0x040fee0000041814 */
[----:B------:R-:W-:Y:S01]  /*e7c0*/  IMAD.U32 R117, RZ, RZ, UR30 ;  /* 0x0000001eff757e24 */ /* 0x000fe2000f8e00ff */
[C---:B------:R-:W-:Y:S04]  /*e7d0*/  HMMA.16816.F32.BF16 R24, R104.reuse, R118, R24 ;  /* 0x000000766818723c */ /* 0x040fe80000041818 */
[----:B------:R-:W-:Y:S04]  /*e7e0*/  LOP3.LUT R116, R219, UR23, R117, 0x96, !PT ;  /* 0x00000017db747c12 */ /* 0x000fe8000f8e9675 */
[C---:B------:R-:W-:Y:S08]  /*e7f0*/  HMMA.16816.F32.BF16 R28, R104.reuse, R120, R28 ;  /* 0x00000078681c723c */ /* 0x040ff0000004181c */
[C---:B------:R-:W-:Y:S01]  /*e800*/  HMMA.16816.F32.BF16 R32, R104.reuse, R122, R32 ;  /* 0x0000007a6820723c */ /* 0x040fe20000041820 */
[----:B------:R-:W-:Y:S07]  /*e810*/  LDSM.16.MT88.4 R120, [R185+0xd000] ;  /* 0x00d00000b978783b */ /* 0x000fee0000004200 */
[C---:B------:R-:W-:Y:S08]  /*e820*/  HMMA.16816.F32.BF16 R36, R104.reuse, R124, R36 ;  /* 0x0000007c6824723c */ /* 0x040ff00000041824 */
[C---:B------:R-:W-:Y:S08]  /*e830*/  HMMA.16816.F32.BF16 R40, R104.reuse, R126, R40 ;  /* 0x0000007e6828723c */ /* 0x040ff00000041828 */
[C---:B------:R-:W-:Y:S08]  /*e840*/  HMMA.16816.F32.BF16 R44, R104.reuse, R128, R44 ;  /* 0x00000080682c723c */ /* 0x040ff0000004182c */
[C---:B------:R-:W-:Y:S01]  /*e850*/  HMMA.16816.F32.BF16 R48, R104.reuse, R130, R48 ;  /* 0x000000826830723c */ /* 0x040fe20000041830 */
[----:B------:R-:W-:Y:S07]  /*e860*/  LDSM.16.MT88.4 R128, [R188+0xf000] ;  /* 0x00f00000bc80783b */ /* 0x000fee0000004200 */
[C---:B------:R-:W-:Y:S08]  /*e870*/  HMMA.16816.F32.BF16 R52, R104.reuse, R140, R52 ;  /* 0x0000008c6834723c */ /* 0x040ff00000041834 */
[C---:B------:R-:W-:Y:S01]  /*e880*/  HMMA.16816.F32.BF16 R56, R104.reuse, R142, R56 ;  /* 0x0000008e6838723c */ /* 0x040fe20000041838 */
[----:B------:R-:W-:Y:S07]  /*e890*/  LDSM.16.MT88.4 R140, [R185+0xf000] ;  /* 0x00f00000b98c783b */ /* 0x000fee0000004200 */
[C---:B-1----:R-:W-:Y:S07]  /*e8a0*/  HMMA.16816.F32.BF16 R60, R104.reuse, R100, R60 ;  /* 0x00000064683c723c */ /* 0x042fee000004183c */
[----:B------:R-:W-:Y:S01]  /*e8b0*/  IMAD.WIDE.U32 R100, R116, -0x326172a9, RZ ;  /* 0xcd9e8d5774647825 */ /* 0x000fe200078e00ff */
[C---:B------:R-:W-:Y:S04]  /*e8c0*/  HMMA.16816.F32.BF16 R64, R104.reuse, R102, R64 ;  /* 0x000000666840723c */ /* 0x040fe80000041840 */
[----:B------:R-:W-:Y:S02]  /*e8d0*/  LOP3.LUT R116, R101, UR5, R216, 0x96, !PT ;  /* 0x0000000565747c12 */ /* 0x000fe4000f8e96d8 */
[----:B------:R-:W-:Y:S01]  /*e8e0*/  LOP3.LUT R117, R237, UR29, R100, 0x96, !PT ;  /* 0x0000001ded757c12 */ /* 0x000fe2000f8e9664 */
[----:B------:R-:W-:Y:S01]  /*e8f0*/  FFMA.FTZ R237, R161, c[0x0][0x23c], -R148 ;  /* 0x00008f00a1ed7a23 */ /* 0x000fe20000010894 */
[C---:B---3--:R-:W-:Y:S01]  /*e900*/  HMMA.16816.F32.BF16 R68, R104.reuse, R108, R68 ;  /* 0x0000006c6844723c */ /* 0x048fe20000041844 */
[----:B------:R-:W1:Y:S03]  /*e910*/  LDSM.16.MT88.4 R100, [R185+0x10800] ;  /* 0x01080000b964783b */ /* 0x000e660000004200 */
[----:B------:R-:W-:Y:S01]  /*e920*/  IMAD.WIDE.U32 R118, R116, -0x2daee0ad, RZ ;  /* 0xd2511f5374767825 */ /* 0x000fe200078e00ff */
[----:B------:R-:W3:Y:S03]  /*e930*/  MUFU.EX2 R237, R237 ;  /* 0x000000ed00ed7308 */ /* 0x000ee60000000800 */
[C---:B------:R-:W-:Y:S01]  /*e940*/  HMMA.16816.F32.BF16 R72, R104.reuse, R110, R72 ;  /* 0x0000006e6848723c */ /* 0x040fe20000041848 */
[----:B------:R-:W-:Y:S03]  /*e950*/  IMAD.WIDE.U32 R116, R117, -0x2daee0ad, RZ ;  /* 0xd2511f5375747825 */ /* 0x000fe600078e00ff */
[----:B------:R-:W-:Y:S02]  /*e960*/  LOP3.LUT R108, R119, UR28, R212, 0x96, !PT ;  /* 0x0000001c776c7c12 */ /* 0x000fe4000f8e96d4 */
[----:B------:R-:W-:Y:S02]  /*e970*/  LOP3.LUT R166, R117, UR26, R118, 0x96, !PT ;  /* 0x0000001a75a67c12 */ /* 0x000fe4000f8e9676 */
[C---:B----4-:R-:W-:Y:S01]  /*e980*/  HMMA.16816.F32.BF16 R76, R104.reuse, R112, R76 ;  /* 0x00000070684c723c */ /* 0x050fe2000004184c */
[----:B------:R-:W-:Y:S04]  /*e990*/  IMAD.WIDE.U32 R108, R108, -0x326172a9, RZ ;  /* 0xcd9e8d576c6c7825 */ /* 0x000fe800078e00ff */
[----:B------:R-:W-:Y:S01]  /*e9a0*/  IMAD.WIDE.U32 R166, R166, -0x326172a9, RZ ;  /* 0xcd9e8d57a6a67825 */ /* 0x000fe200078e00ff */
[----:B------:R-:W-:Y:S02]  /*e9b0*/  LOP3.LUT R236, R109, UR27, R236, 0x96, !PT ;  /* 0x0000001b6dec7c12 */ /* 0x000fe4000f8e96ec */
[C---:B------:R-:W-:Y:S04]  /*e9c0*/  HMMA.16816.F32.BF16 R80, R104.reuse, R114, R80 ;  /* 0x000000726850723c */ /* 0x040fe80000041850 */
[----:B------:R-:W-:Y:S01]  /*e9d0*/  LOP3.LUT R162, R167, UR25, R108, 0x96, !PT ;  /* 0x00000019a7a27c12 */ /* 0x000fe2000f8e966c */
[----:B------:R-:W-:Y:S01]  /*e9e0*/  IMAD.WIDE.U32 R112, R236, -0x2daee0ad, RZ ;  /* 0xd2511f53ec707825 */ /* 0x000fe200078e00ff */
[----:B------:R-:W4:Y:S03]  /*e9f0*/  LDSM.16.MT88.4 R108, [R184+0x10800] ;  /* 0x01080000b86c783b */ /* 0x000f260000004200 */
[----:B------:R-:W-:Y:S03]  /*ea00*/  IMAD.WIDE.U32 R162, R162, -0x2daee0ad, RZ ;  /* 0xd2511f53a2a27825 */ /* 0x000fe600078e00ff */
[----:B------:R-:W-:Y:S01]  /*ea10*/  LOP3.LUT R158, R113, UR24, R116, 0x96, !PT ;  /* 0x00000018719e7c12 */ /* 0x000fe2000f8e9674 */
[----:B------:R-:W-:Y:S01]  /*ea20*/  FFMA.FTZ R236, R159, c[0x0][0x23c], -R146 ;  /* 0x00008f009fec7a23 */ /* 0x000fe20000010892 */
[----:B------:R-:W-:Y:S01]  /*ea30*/  LOP3.LUT R112, R163, UR15, R112, 0x96, !PT ;  /* 0x0000000fa3707c12 */ /* 0x000fe2000f8e9670 */
[----:B------:R-:W-:Y:S01]  /*ea40*/  LDSM.16.MT88.4 R116, [R186+0xd000] ;  /* 0x00d00000ba74783b */ /* 0x000fe20000004200 */
[----:B------:R-:W-:Y:S01]  /*ea50*/  FFMA.FTZ R146, R133, c[0x0][0x23c], -R146 ;  /* 0x00008f0085927a23 */ /* 0x000fe20000010892 */
[C---:B-1----:R-:W-:Y:S01]  /*ea60*/  HMMA.16816.F32.BF16 R84, R104.reuse, R100, R84 ;  /* 0x000000646854723c */ /* 0x042fe20000041854 */
[----:B------:R-:W-:Y:S01]  /*ea70*/  IMAD.WIDE.U32 R158, R158, -0x326172a9, RZ ;  /* 0xcd9e8d579e9e7825 */ /* 0x000fe200078e00ff */
[----:B------:R-:W1:Y:S03]  /*ea80*/  MUFU.EX2 R236, R236 ;  /* 0x000000ec00ec7308 */ /* 0x000e660000000800 */
[----:B------:R-:W-:Y:S03]  /*ea90*/  IMAD.WIDE.U32 R114, R112, -0x326172a9, RZ ;  /* 0xcd9e8d5770727825 */ /* 0x000fe600078e00ff */
[C---:B------:R-:W-:Y:S04]  /*eaa0*/  HMMA.16816.F32.BF16 R88, R104.reuse, R102, R88 ;  /* 0x000000666858723c */ /* 0x040fe80000041858 */
[C---:B------:R-:W-:Y:S01]  /*eab0*/  LOP3.LUT R113, R114.reuse, 0xffff, RZ, 0xc0, !PT ;  /* 0x0000ffff72717812 */ /* 0x040fe200078ec0ff */
[----:B------:R5:W-:Y:S01]  /*eac0*/  MUFU.EX2 R133, R146 ;  /* 0x0000009200857308 */ /* 0x000be20000000800 */
[----:B------:R-:W-:Y:S02]  /*ead0*/  LOP3.LUT R100, R114, 0xff, RZ, 0xc0, !PT ;  /* 0x000000ff72647812 */ /* 0x000fe400078ec0ff */
[----:B------:R-:W-:Y:S04]  /*eae0*/  SHF.R.U32.HI R113, RZ, 0x8, R113 ;  /* 0x00000008ff717819 */ /* 0x000fe80000011671 */
[----:B------:R-:W-:Y:S02]  /*eaf0*/  SHF.R.U32.HI R101, RZ, 0x10, R114 ;  /* 0x00000010ff657819 */ /* 0x000fe40000011672 */
[----:B------:R-:W-:Y:S02]  /*eb00*/  LOP3.LUT R124, R115, UR4, R158, 0x96, !PT ;  /* 0x00000004737c7c12 */ /* 0x000fe4000f8e969e */
[----:B------:R-:W-:Y:S02]  /*eb10*/  SHF.R.U32.HI R134, RZ, 0x18, R114 ;  /* 0x00000018ff867819 */ /* 0x000fe40000011672 */
[----:B------:R-:W-:Y:S02]  /*eb20*/  PRMT R100, R100, 0x5410, R113 ;  /* 0x0000541064647816 */ /* 0x000fe40000000071 */
[----:B------:R-:W5:Y:S01]  /*eb30*/  LDSM.16.MT88.4 R112, [R188+0xd000] ;  /* 0x00d00000bc70783b */ /* 0x000f620000004200 */
[C---:B----4-:R-:W-:Y:S01]  /*eb40*/  HMMA.16816.F32.BF16 R92, R104.reuse, R108, R92 ;  /* 0x0000006c685c723c */ /* 0x050fe2000004185c */
[----:B------:R-:W-:Y:S01]  /*eb50*/  LOP3.LUT R127, R101, 0xff, RZ, 0xc0, !PT ;  /* 0x000000ff657f7812 */ /* 0x000fe200078ec0ff */
[--C-:B------:R-:W-:Y:S01]  /*eb60*/  HSET2.LE.AND R102, R100, R209.reuse, PT ;  /* 0x000000d164667233 */ /* 0x100fe20003803000 */
[C---:B------:R-:W-:Y:S02]  /*eb70*/  LOP3.LUT R101, R124.reuse, 0xffff, RZ, 0xc0, !PT ;  /* 0x0000ffff7c657812 */ /* 0x040fe400078ec0ff */
[--C-:B------:R-:W-:Y:S02]  /*eb80*/  SHF.R.U32.HI R150, RZ, 0x10, R124.reuse ;  /* 0x00000010ff967819 */ /* 0x100fe4000001167c */
[----:B------:R-:W-:Y:S01]  /*eb90*/  LOP3.LUT R125, R124, 0xff, RZ, 0xc0, !PT ;  /* 0x000000ff7c7d7812 */ /* 0x000fe200078ec0ff */
[----:B------:R-:W-:Y:S01]  /*eba0*/  HMMA.16816.F32.BF16 R96, R104, R110, R96 ;  /* 0x0000006e6860723c */ /* 0x000fe20000041860 */
[----:B------:R-:W-:Y:S01]  /*ebb0*/  SHF.R.U32.HI R103, RZ, 0x18, R124 ;  /* 0x00000018ff677819 */ /* 0x000fe2000001167c */
[----:B------:R-:W-:Y:S02]  /*ebc0*/  LDSM.16.MT88.4 R104, [R184+0xf000] ;  /* 0x00f00000b868783b */ /* 0x000fe40000004200 */
[----:B------:R-:W-:Y:S02]  /*ebd0*/  SHF.R.U32.HI R124, RZ, 0x8, R101 ;  /* 0x00000008ff7c7819 */ /* 0x000fe40000011665 */
[----:B------:R-:W-:Y:S02]  /*ebe0*/  LOP3.LUT R150, R150, 0xff, RZ, 0xc0, !PT ;  /* 0x000000ff96967812 */ /* 0x000fe400078ec0ff */
[----:B------:R-:W-:Y:S04]  /*ebf0*/  PRMT R134, R127, 0x5410, R134 ;  /* 0x000054107f867816 */ /* 0x000fe80000000086 */
[----:B------:R-:W-:Y:S02]  /*ec00*/  PRMT R100, R125, 0x5410, R124 ;  /* 0x000054107d647816 */ /* 0x000fe4000000007c */
[----:B------:R-:W-:Y:S01]  /*ec10*/  PRMT R150, R150, 0x5410, R103 ;  /* 0x0000541096967816 */ /* 0x000fe20000000067 */
[--C-:B------:R-:W-:Y:S01]  /*ec20*/  HSET2.LE.AND R103, R134, R209.reuse, PT ;  /* 0x000000d186677233 */ /* 0x100fe20003803000 */
[----:B--2---:R-:W-:Y:S01]  /*ec30*/  F2FP.BF16.PACK_AB R101, R233, R230 ;  /* 0x000000e6e965723e */ /* 0x004fe200000010ff */
[--C-:B------:R-:W-:Y:S01]  /*ec40*/  HSET2.LE.AND R100, R100, R209.reuse, PT ;  /* 0x000000d164647233 */ /* 0x100fe20003803000 */
[----:B---3--:R-:W-:Y:S01]  /*ec50*/  F2FP.BF16.PACK_AB R109, R237, R234 ;  /* 0x000000eaed6d723e */ /* 0x008fe200000010ff */
[----:B------:R-:W2:Y:S01]  /*ec60*/  LDSM.16.MT88.4 R124, [R184+0xd000] ;  /* 0x00d00000b87c783b */ /* 0x000ea20000004200 */
[----:B------:R-:W-:Y:S01]  /*ec70*/  LOP3.LUT R102, R102, R101, RZ, 0xc0, !PT ;  /* 0x0000006566667212 */ /* 0x000fe200078ec0ff */
[--C-:B------:R-:W-:Y:S01]  /*ec80*/  HSET2.LE.AND R101, R150, R209.reuse, PT ;  /* 0x000000d196657233 */ /* 0x100fe20003803000 */
[----:B-1----:R-:W-:Y:S01]  /*ec90*/  F2FP.BF16.PACK_AB R108, R239, R236 ;  /* 0x000000ecef6c723e */ /* 0x002fe200000010ff */
[----:B------:R-:W-:Y:S01]  /*eca0*/  FADD.FTZ R234, R234, R225 ;  /* 0x000000e1eaea7221 */ /* 0x000fe20000010000 */
[----:B------:R-:W-:Y:S02]  /*ecb0*/  F2FP.BF16.PACK_AB R134, R235, R232 ;  /* 0x000000e8eb86723e */ /* 0x000fe400000010ff */
[----:B------:R-:W-:Y:S01]  /*ecc0*/  LOP3.LUT R100, R100, R109, RZ, 0xc0, !PT ;  /* 0x0000006d64647212 */ /* 0x000fe200078ec0ff */
[----:B------:R-:W-:Y:S01]  /*ecd0*/  FADD.FTZ R237, R237, R234 ;  /* 0x000000eaeded7221 */ /* 0x000fe20000010000 */
[----:B------:R-:W-:Y:S02]  /*ece0*/  LOP3.LUT R101, R101, R108, RZ, 0xc0, !PT ;  /* 0x0000006c65657212 */ /* 0x000fe400078ec0ff */
[----:B------:R-:W-:Y:S01]  /*ecf0*/  LOP3.LUT R103, R103, R134, RZ, 0xc0, !PT ;  /* 0x0000008667677212 */ /* 0x000fe200078ec0ff */
[----:B------:R-:W1:Y:S01]  /*ed00*/  LDSM.16.MT88.4 R108, [R188+0x11000] ;  /* 0x01100000bc6c783b */ /* 0x000e620000004200 */
[----:B------:R-:W-:Y:S01]  /*ed10*/  FFMA.FTZ R134, R155, c[0x0][0x23c], -R148 ;  /* 0x00008f009b867a23 */ /* 0x000fe20000010894 */
[----:B------:R-:W-:Y:S01]  /*ed20*/  LOP3.LUT R158, R159, UR16, R166, 0x96, !PT ;  /* 0x000000109f9e7c12 */ /* 0x000fe2000f8e96a6 */
[----:B------:R-:W-:Y:S02]  /*ed30*/  FFMA.FTZ R148, R145, c[0x0][0x23c], -R148 ;  /* 0x00008f0091947a23 */ /* 0x000fe40000010894 */
[----:B------:R-:W-:Y:S01]  /*ed40*/  FADD.FTZ R230, R230, R237 ;  /* 0x000000ede6e67221 */ /* 0x000fe20000010000 */
[C---:B-----5:R-:W-:Y:S01]  /*ed50*/  HMMA.16816.F32.BF16 R4, R100.reuse, R112, R4 ;  /* 0x000000706404723c */ /* 0x060fe20000041804 */
[----:B------:R-:W-:Y:S01]  /*ed60*/  IMAD.WIDE.U32 R158, R158, -0x2daee0ad, RZ ;  /* 0xd2511f539e9e7825 */ /* 0x000fe200078e00ff */
[----:B------:R-:W-:Y:S01]  /*ed70*/  LDSM.16.MT88.4 R144, [R184+0xd800] ;  /* 0x00d80000b890783b */ /* 0x000fe20000004200 */
[----:B------:R3:W-:Y:S02]  /*ed80*/  MUFU.EX2 R245, R148 ;  /* 0x0000009400f57308 */ /* 0x0007e40000000800 */
[----:B------:R-:W-:Y:S01]  /*ed90*/  FADD.FTZ R233, R233, R230 ;  /* 0x000000e6e9e97221 */ /* 0x000fe20000010000 */
[----:B------:R-:W-:Y:S01]  /*eda0*/  LOP3.LUT R162, R159, UR21, R162, 0x96, !PT ;  /* 0x000000159fa27c12 */ /* 0x000fe2000f8e96a2 */
[----:B------:R-:W-:Y:S01]  /*edb0*/  UMOV UR21, UR8 ;  /* 0x0000000800157c82 */ /* 0x000fe20008000000 */
[C---:B------:R-:W-:Y:S02]  /*edc0*/  HMMA.16816.F32.BF16 R8, R100.reuse, R114, R8 ;  /* 0x000000726408723c */ /* 0x040fe40000041808 */
[----:B------:R-:W4:Y:S03]  /*edd0*/  LDSM.16.MT88.4 R112, [R186+0x11000] ;  /* 0x01100000ba70783b */ /* 0x000f260000004200 */
[----:B------:R-:W5:Y:S03]  /*ede0*/  MUFU.EX2 R134, R134 ;  /* 0x0000008600867308 */ /* 0x000f660000000800 */
[C---:B------:R-:W-:Y:S02]  /*edf0*/  HMMA.16816.F32.BF16 R12, R100.reuse, R116, R12 ;  /* 0x00000074640c723c */ /* 0x040fe4000004180c */
[----:B------:R-:W-:Y:S06]  /*ee00*/  LDSM.16.MT88.4 R152, [R186+0xf800] ;  /* 0x00f80000ba98783b */ /* 0x000fec0000004200 */
[C---:B------:R-:W-:Y:S02]  /*ee10*/  HMMA.16816.F32.BF16 R16, R100.reuse, R118, R16 ;  /* 0x000000766410723c */ /* 0x040fe40000041810 */
[----:B------:R-:W1:Y:S06]  /*ee20*/  LDSM.16.MT88.4 R116, [R185+0x11000] ;  /* 0x01100000b974783b */ /* 0x000e6c0000004200 */
[C---:B------:R-:W-:Y:S02]  /*ee30*/  HMMA.16816.F32.BF16 R20, R100.reuse, R120, R20 ;  /* 0x000000786414723c */ /* 0x040fe40000041814 */
[----:B---3--:R-:W-:Y:S05]  /*ee40*/  LDSM.16.MT88.4 R148, [R188+0xf800] ;  /* 0x00f80000bc94783b */ /* 0x008fea0000004200 */
[C---:B------:R-:W-:Y:S01]  /*ee50*/  LOP3.LUT R121, R162.reuse, 0xffff, RZ, 0xc0, !PT ;  /* 0x0000ffffa2797812 */ /* 0x040fe200078ec0ff */
[C---:B------:R-:W-:Y:S02]  /*ee60*/  HMMA.16816.F32.BF16 R24, R100.reuse, R122, R24 ;  /* 0x0000007a6418723c */ /* 0x040fe40000041818 */
[----:B------:R-:W-:Y:S02]  /*ee70*/  LDSM.16.MT88.4 R164, [R188+0x11800] ;  /* 0x01180000bca4783b */ /* 0x000fe40000004200 */
[----:B------:R-:W-:Y:S04]  /*ee80*/  SHF.R.U32.HI R121, RZ, 0x8, R121 ;  /* 0x00000008ff797819 */ /* 0x000fe80000011679 */
[C---:B--2---:R-:W-:Y:S08]  /*ee90*/  HMMA.16816.F32.BF16 R28, R100.reuse, R124, R28 ;  /* 0x0000007c641c723c */ /* 0x044ff0000004181c */
[C---:B------:R-:W-:Y:S01]  /*eea0*/  HMMA.16816.F32.BF16 R32, R100.reuse, R126, R32 ;  /* 0x0000007e6420723c */ /* 0x040fe20000041820 */
[----:B------:R-:W-:Y:S07]  /*eeb0*/  LDSM.16.MT88.4 R124, [R188+0xd800] ;  /* 0x00d80000bc7c783b */ /* 0x000fee0000004200 */
[C---:B------:R-:W-:Y:S08]  /*eec0*/  HMMA.16816.F32.BF16 R36, R100.reuse, R128, R36 ;  /* 0x000000806424723c */ /* 0x040ff00000041824 */
[C---:B------:R-:W-:Y:S08]  /*eed0*/  HMMA.16816.F32.BF16 R40, R100.reuse, R130, R40 ;  /* 0x000000826428723c */ /* 0x040ff00000041828 */
[C---:B------:R-:W-:Y:S07]  /*eee0*/  HMMA.16816.F32.BF16 R44, R100.reuse, R136, R44 ;  /* 0x00000088642c723c */ /* 0x040fee000004182c */
[----:B------:R-:W-:Y:S01]  /*eef0*/  LOP3.LUT R136, R162, 0xff, RZ, 0xc0, !PT ;  /* 0x000000ffa2887812 */ /* 0x000fe200078ec0ff */
[C---:B------:R-:W-:Y:S04]  /*ef00*/  HMMA.16816.F32.BF16 R48, R100.reuse, R138, R48 ;  /* 0x0000008a6430723c */ /* 0x040fe80000041830 */
[----:B------:R-:W-:Y:S03]  /*ef10*/  PRMT R136, R136, 0x5410, R121 ;  /* 0x0000541088887816 */ /* 0x000fe60000000079 */
[C---:B------:R-:W-:Y:S01]  /*ef20*/  LOP3.LUT R138, R158.reuse, 0xff, RZ, 0xc0, !PT ;  /* 0x000000ff9e8a7812 */ /* 0x040fe200078ec0ff */
[C---:B------:R-:W-:Y:S01]  /*ef30*/  HMMA.16816.F32.BF16 R52, R100.reuse, R140, R52 ;  /* 0x0000008c6434723c */ /* 0x040fe20000041834 */
[--C-:B------:R-:W-:Y:S07]  /*ef40*/  HSET2.LE.AND R136, R136, R209.reuse, PT ;  /* 0x000000d188887233 */ /* 0x100fee0003803000 */
[C---:B------:R-:W-:Y:S01]  /*ef50*/  HMMA.16816.F32.BF16 R56, R100.reuse, R142, R56 ;  /* 0x0000008e6438723c */ /* 0x040fe20000041838 */
[----:B------:R-:W-:Y:S07]  /*ef60*/  LDSM.16.MT88.4 R140, [R185+0xd800] ;  /* 0x00d80000b98c783b */ /* 0x000fee0000004200 */
[C---:B------:R-:W-:Y:S08]  /*ef70*/  HMMA.16816.F32.BF16 R60, R100.reuse, R104, R60 ;  /* 0x00000068643c723c */ /* 0x040ff0000004183c */
[C---:B------:R-:W-:Y:S01]  /*ef80*/  HMMA.16816.F32.BF16 R64, R100.reuse, R106, R64 ;  /* 0x0000006a6440723c */ /* 0x040fe20000041840 */
[----:B------:R-:W2:Y:S07]  /*ef90*/  LDSM.16.MT88.4 R104, [R184+0x11000] ;  /* 0x01100000b868783b */ /* 0x000eae0000004200 */
[C---:B-1----:R-:W-:Y:S08]  /*efa0*/  HMMA.16816.F32.BF16 R68, R100.reuse, R108, R68 ;  /* 0x0000006c6444723c */ /* 0x042ff00000041844 */
[C---:B------:R-:W-:Y:S01]  /*efb0*/  HMMA.16816.F32.BF16 R72, R100.reuse, R110, R72 ;  /* 0x0000006e6448723c */ /* 0x040fe20000041848 */
[----:B------:R-:W1:Y:S07]  /*efc0*/  LDSM.16.MT88.4 R108, [R186+0xd800] ;  /* 0x00d80000ba6c783b */ /* 0x000e6e0000004200 */
[C---:B----4-:R-:W-:Y:S07]  /*efd0*/  HMMA.16816.F32.BF16 R76, R100.reuse, R112, R76 ;  /* 0x00000070644c723c */ /* 0x050fee000004184c */
[----:B------:R-:W-:Y:S01]  /*efe0*/  LOP3.LUT R112, R158, 0xffff, RZ, 0xc0, !PT ;  /* 0x0000ffff9e707812 */ /* 0x000fe200078ec0ff */
[C---:B------:R-:W-:Y:S01]  /*eff0*/  HMMA.16816.F32.BF16 R80, R100.reuse, R114, R80 ;  /* 0x000000726450723c */ /* 0x040fe20000041850 */
[--C-:B------:R-:W-:Y:S04]  /*f000*/  SHF.R.U32.HI R113, RZ, 0x10, R158.reuse ;  /* 0x00000010ff717819 */ /* 0x100fe8000001169e */
[----:B------:R-:W-:Y:S02]  /*f010*/  LOP3.LUT R113, R113, 0xff, RZ, 0xc0, !PT ;  /* 0x000000ff71717812 */ /* 0x000fe400078ec0ff */
[----:B------:R-:W-:Y:S01]  /*f020*/  SHF.R.U32.HI R114, RZ, 0x18, R158 ;  /* 0x00000018ff727819 */ /* 0x000fe2000001169e */
[C---:B------:R-:W-:Y:S01]  /*f030*/  HMMA.16816.F32.BF16 R84, R100.reuse, R116, R84 ;  /* 0x000000746454723c */ /* 0x040fe20000041854 */
[----:B------:R-:W3:Y:S03]  /*f040*/  LDSM.16.MT88.4 R156, [R185+0xf800] ;  /* 0x00f80000b99c783b */ /* 0x000ee60000004200 */
[----:B------:R-:W-:Y:S02]  /*f050*/  SHF.R.U32.HI R115, RZ, 0x8, R112 ;  /* 0x00000008ff737819 */ /* 0x000fe40000011670 */
[--C-:B------:R-:W-:Y:S02]  /*f060*/  SHF.R.U32.HI R112, RZ, 0x18, R162.reuse ;  /* 0x00000018ff707819 */ /* 0x100fe400000116a2 */
[C---:B------:R-:W-:Y:S01]  /*f070*/  HMMA.16816.F32.BF16 R88, R100.reuse, R118, R88 ;  /* 0x000000766458723c */ /* 0x040fe20000041858 */
[----:B------:R-:W-:Y:S02]  /*f080*/  SHF.R.U32.HI R117, RZ, 0x10, R162 ;  /* 0x00000010ff757819 */ /* 0x000fe400000116a2 */
[----:B------:R-:W4:Y:S01]  /*f090*/  LDSM.16.MT88.4 R160, [R184+0xf800] ;  /* 0x00f80000b8a0783b */ /* 0x000f220000004200 */
[----:B------:R-:W-:Y:S02]  /*f0a0*/  PRMT R138, R138, 0x5410, R115 ;  /* 0x000054108a8a7816 */ /* 0x000fe40000000073 */
[----:B------:R-:W-:Y:S02]  /*f0b0*/  LOP3.LUT R117, R117, 0xff, RZ, 0xc0, !PT ;  /* 0x000000ff75757812 */ /* 0x000fe400078ec0ff */
[C---:B--2---:R-:W-:Y:S01]  /*f0c0*/  HMMA.16816.F32.BF16 R92, R100.reuse, R104, R92 ;  /* 0x00000068645c723c */ /* 0x044fe2000004185c */
[----:B------:R-:W-:Y:S03]  /*f0d0*/  PRMT R114, R113, 0x5410, R114 ;  /* 0x0000541071727816 */ /* 0x000fe60000000072 */
[----:B------:R-:W-:Y:S01]  /*f0e0*/  PRMT R112, R117, 0x5410, R112 ;  /* 0x0000541075707816 */ /* 0x000fe20000000070 */
[--C-:B------:R-:W-:Y:S01]  /*f0f0*/  HSET2.LE.AND R138, R138, R209.reuse, PT ;  /* 0x000000d18a8a7233 */ /* 0x100fe20003803000 */
[----:B-----5:R-:W-:Y:S01]  /*f100*/  F2FP.BF16.PACK_AB R115, R241, R134 ;  /* 0x00000086f173723e */ /* 0x020fe200000010ff */
[--C-:B------:R-:W-:Y:S01]  /*f110*/  HSET2.LE.AND R139, R114, R209.reuse, PT ;  /* 0x000000d1728b7233 */ /* 0x100fe20003803000 */
[----:B------:R-:W-:Y:S01]  /*f120*/  HMMA.16816.F32.BF16 R96, R100, R106, R96 ;  /* 0x0000006a6460723c */ /* 0x000fe20000041860 */
[----:B------:R-:W-:Y:S03]  /*f130*/  HSET2.LE.AND R137, R112, R209, PT ;  /* 0x000000d170897233 */ /* 0x000fe60003803000 */
[----:B------:R-:W-:Y:S01]  /*f140*/  F2FP.BF16.PACK_AB R112, R243, R238 ;  /* 0x000000eef370723e */ /* 0x000fe200000010ff */
[----:B------:R-:W-:Y:S01]  /*f150*/  FADD.FTZ R134, R134, R233 ;  /* 0x000000e986867221 */ /* 0x000fe20000010000 */
[----:B------:R-:W-:Y:S02]  /*f160*/  F2FP.BF16.PACK_AB R113, R245, R240 ;  /* 0x000000f0f571723e */ /* 0x000fe400000010ff */
[----:B------:R-:W-:Y:S01]  /*f170*/  F2FP.BF16.PACK_AB R104, R133, R242 ;  /* 0x000000f28568723e */ /* 0x000fe200000010ff */
[----:B------:R-:W-:Y:S03]  /*f180*/  FADD.FTZ R241, R241, R134 ;  /* 0x00000086f1f17221 */ /* 0x000fe60000010000 */
[----:B------:R-:W-:Y:S01]  /*f190*/  LOP3.LUT R136, R136, R115, RZ, 0xc0, !PT ;  /* 0x0000007388887212 */ /* 0x000fe200078ec0ff */
[----:B------:R-:W-:Y:S01]  /*f1a0*/  FADD.FTZ R240, R240, R241 ;  /* 0x000000f1f0f07221 */ /* 0x000fe20000010000 */
[----:B------:R-:W-:Y:S02]  /*f1b0*/  LOP3.LUT R137, R137, R112, RZ, 0xc0, !PT ;  /* 0x0000007089897212 */ /* 0x000fe400078ec0ff */
[----:B------:R-:W-:Y:S01]  /*f1c0*/  LOP3.LUT R138, R138, R113, RZ, 0xc0, !PT ;  /* 0x000000718a8a7212 */ /* 0x000fe200078ec0ff */
[----:B------:R-:W-:Y:S01]  /*f1d0*/  FADD.FTZ R215, R245, R240 ;  /* 0x000000f0f5d77221 */ /* 0x000fe20000010000 */
[----:B------:R-:W-:Y:S07]  /*f1e0*/  LOP3.LUT R139, R139, R104, RZ, 0xc0, !PT ;  /* 0x000000688b8b7212 */ /* 0x000fee00078ec0ff */
[C---:B------:R-:W-:Y:S01]  /*f1f0*/  HMMA.16816.F32.BF16 R128, R136.reuse, R124, R4 ;  /* 0x0000007c8880723c */ /* 0x040fe20000041804 */
[----:B------:R-:W2:Y:S07]  /*f200*/  LDSM.16.MT88.4 R4, [R186+0x11800] ;  /* 0x01180000ba04783b */ /* 0x000eae0000004200 */
[C---:B------:R-:W-:Y:S01]  /*f210*/  HMMA.16816.F32.BF16 R124, R136.reuse, R126, R8 ;  /* 0x0000007e887c723c */ /* 0x040fe20000041808 */
[----:B------:R-:W5:Y:S07]  /*f220*/  LDSM.16.MT88.4 R8, [R185+0x11800] ;  /* 0x01180000b908783b */ /* 0x000f6e0000004200 */
        /* <DEDUP_REMOVED lines=15> */
[C---:B------:R-:W-:Y:S08]  /*f320*/  HMMA.16816.F32.BF16 R68, R136.reuse, R164, R68 ;  /* 0x000000a48844723c */ /* 0x040ff00000041844 */
[C---:B------:R-:W-:Y:S08]  /*f330*/  HMMA.16816.F32.BF16 R72, R136.reuse, R166, R72 ;  /* 0x000000a68848723c */ /* 0x040ff00000041848 */
[C---:B--2---:R-:W-:Y:S07]  /*f340*/  HMMA.16816.F32.BF16 R76, R136.reuse, R4, R76 ;  /* 0x00000004884c723c */ /* 0x044fee000004184c */
[----:B------:R-:W-:Y:S01]  /*f350*/  FADD.FTZ R5, R227, R0 ;  /* 0x00000000e3057221 */ /* 0x000fe20000010000 */
[C---:B------:R-:W-:Y:S01]  /*f360*/  HMMA.16816.F32.BF16 R80, R136.reuse, R6, R80 ;  /* 0x000000068850723c */ /* 0x040fe20000041850 */
[----:B------:R-:W-:Y:S03]  /*f370*/  IMAD.MOV.U32 R0, RZ, RZ, R132 ;  /* 0x000000ffff007224 */ /* 0x000fe600078e0084 */
[----:B------:R-:W-:Y:S04]  /*f380*/  FADD.FTZ R5, R224, R5 ;  /* 0x00000005e0057221 */ /* 0x000fe80000010000 */
[C---:B-----5:R-:W-:Y:S01]  /*f390*/  HMMA.16816.F32.BF16 R84, R136.reuse, R8, R84 ;  /* 0x000000088854723c */ /* 0x060fe20000041854 */
[----:B------:R-:W-:Y:S04]  /*f3a0*/  FADD.FTZ R236, R236, R5 ;  /* 0x00000005ecec7221 */ /* 0x000fe80000010000 */
[----:B------:R-:W-:Y:S03]  /*f3b0*/  FADD.FTZ R239, R239, R236 ;  /* 0x000000ecefef7221 */ /* 0x000fe60000010000 */
[C---:B------:R-:W-:Y:S01]  /*f3c0*/  HMMA.16816.F32.BF16 R88, R136.reuse, R10, R88 ;  /* 0x0000000a8858723c */ /* 0x040fe20000041858 */
[----:B------:R-:W-:Y:S04]  /*f3d0*/  FADD.FTZ R232, R232, R239 ;  /* 0x000000efe8e87221 */ /* 0x000fe80000010000 */
[----:B------:R-:W-:Y:S03]  /*f3e0*/  FADD.FTZ R235, R235, R232 ;  /* 0x000000e8ebeb7221 */ /* 0x000fe60000010000 */
[C---:B-1----:R-:W-:Y:S01]  /*f3f0*/  HMMA.16816.F32.BF16 R92, R136.reuse, R12, R92 ;  /* 0x0000000c885c723c */ /* 0x042fe2000004185c */
[----:B------:R-:W-:Y:S04]  /*f400*/  FADD.FTZ R238, R238, R235 ;  /* 0x000000ebeeee7221 */ /* 0x000fe80000010000 */
[----:B------:R-:W-:Y:S03]  /*f410*/  FADD.FTZ R243, R243, R238 ;  /* 0x000000eef3f37221 */ /* 0x000fe60000010000 */
[----:B------:R-:W-:Y:S01]  /*f420*/  HMMA.16816.F32.BF16 R96, R136, R14, R96 ;  /* 0x0000000e8860723c */ /* 0x000fe20000041860 */
[----:B------:R-:W-:Y:S04]  /*f430*/  FADD.FTZ R242, R242, R243 ;  /* 0x000000f3f2f27221 */ /* 0x000fe80000010000 */
[----:B------:R-:W-:Y:S01]  /*f440*/  FADD.FTZ R211, R133, R242 ;  /* 0x000000f285d37221 */ /* 0x000fe20000010000 */
[----:B------:R-:W-:-:S05]  /*f450*/  @P0 BRA `(.L_x_600) ;  /* 0xffffc58000000947 */ /* 0x000fca000383ffff */
.L_x_599:
[----:B------:R-:W1:Y:S01]  /*f460*/  SHFL.BFLY PT, R0, R211, 0x2, 0x1f ;  /* 0x0c401f00d3007f89 */ /* 0x000e6200000e0000 */
[----:B------:R-:W-:Y:S01]  /*f470*/  MOV R10, 0x3f800000 ;  /* 0x3f800000000a7802 */ /* 0x000fe20000000f00 */
[----:B------:R-:W2:Y:S01]  /*f480*/  S2UR UR6, SR_CTAID.Y ;  /* 0x00000000000679c3 */ /* 0x000ea20000002600 */
[----:B------:R-:W-:Y:S01]  /*f490*/  MOV R9, 0x3f800000 ;  /* 0x3f80000000097802 */ /* 0x000fe20000000f00 */
[----:B------:R-:W3:Y:S01]  /*f4a0*/  SHFL.BFLY PT, R2, R215, 0x2, 0x1f ;  /* 0x0c401f00d7027f89 */ /* 0x000ee200000e0000 */
[----:B------:R-:W-:Y:S01]  /*f4b0*/  ULDC.U8 UR10, c[0x0][0x329] ;  /* 0x0000ca40000a7ab9 */ /* 0x000fe20000000000 */
[----:B------:R-:W-:Y:S01]  /*f4c0*/  BSSY B0, `(.L_x_603) ;  /* 0x000014f000007945 */ /* 0x000fe20003800000 */
[----:B------:R-:W-:Y:S01]  /*f4d0*/  UISETP.NE.AND UP4, UPT, UR11, -0x1, UPT ;  /* 0xffffffff0b00788c */ /* 0x000fe2000bf85270 */
[----:B------:R-:W4:Y:S01]  /*f4e0*/  S2R R5, SR_TID.X ;  /* 0x0000000000057919 */ /* 0x000f220000002100 */
[----:B------:R-:W-:-:S02]  /*f4f0*/  UISETP.NE.AND UP3, UPT, UR10, URZ, UPT ;  /* 0x0000003f0a00728c */ /* 0x000fc4000bf65270 */
[----:B------:R-:W-:Y:S02]  /*f500*/  ULDC.U8 UR9, c[0x0][0x328] ;  /* 0x0000ca0000097ab9 */ /* 0x000fe40000000000 */
[----:B------:R-:W-:Y:S02]  /*f510*/  ULDC.64 UR4, c[0x0][0x1e8] ;  /* 0x00007a0000047ab9 */ /* 0x000fe40000000a00 */
[----:B------:R-:W-:Y:S02]  /*f520*/  UISETP.NE.AND UP2, UPT, UR9, URZ, UPT ;  /* 0x0000003f0900728c */ /* 0x000fe4000bf45270 */
[----:B------:R-:W-:Y:S02]  /*f530*/  ULDC UR8, c[0x0][0x214] ;  /* 0x0000850000087ab9 */ /* 0x000fe40000000800 */
[----:B------:R-:W-:Y:S02]  /*f540*/  @UP4 UIMAD.WIDE.U32 UR20, UR11, UR4, URZ ;  /* 0x000000040b1442a5 */ /* 0x000fe4000f8e003f */
[----:B------:R-:W-:Y:S01]  /*f550*/  @!UP3 UISETP.NE.AND UP1, UPT, UR9, URZ, UPT ;  /* 0x0000003f0900b28c */ /* 0x000fe2000bf25270 */
[----:B------:R-:W5:Y:S01]  /*f560*/  S2UR UR9, SR_CTAID.X ;  /* 0x00000000000979c3 */ /* 0x000f620000002500 */
[----:B------:R-:W-:Y:S01]  /*f570*/  @UP4 UIMAD UR7, UR11, UR5, UR21 ;  /* 0x000000050b0742a4 */ /* 0x000fe2000f8e0215 */
[----:B-1----:R-:W-:Y:S01]  /*f580*/  FADD.FTZ R7, R0, R211 ;  /* 0x000000d300077221 */ /* 0x002fe20000010000 */
[----:B------:R-:W-:-:S02]  /*f590*/  UISETP.EQ.AND UP2, UPT, UR10, URZ, UP2 ;  /* 0x0000003f0a00728c */ /* 0x000fc40009742270 */
[----:B--2---:R-:W-:Y:S01]  /*f5a0*/  @!UP4 USHF.R.S32.HI UR13, URZ, 0x1f, UR6 ;  /* 0x0000001f3f0dc899 */ /* 0x004fe20008011406 */
[----:B---3--:R-:W-:Y:S01]  /*f5b0*/  FADD.FTZ R11, R2, R215 ;  /* 0x000000d7020b7221 */ /* 0x008fe20000010000 */
[----:B------:R-:W-:Y:S01]  /*f5c0*/  ULDC.64 UR4, c[0x0][0x1e0] ;  /* 0x0000780000047ab9 */ /* 0x000fe20000000a00 */
[----:B------:R-:W1:Y:S01]  /*f5d0*/  SHFL.BFLY PT, R2, R7, 0x1, 0x1f ;  /* 0x0c201f0007027f89 */ /* 0x000e6200000e0000 */
[----:B------:R-:W2:Y:S01]  /*f5e0*/  S2UR UR10, SR_CTAID.Z ;  /* 0x00000000000a79c3 */ /* 0x000ea20000002700 */
[----:B----4-:R-:W-:Y:S01]  /*f5f0*/  SHF.R.S32.HI R0, RZ, 0x1f, R5 ;  /* 0x0000001fff007819 */ /* 0x010fe20000011405 */
[----:B------:R-:W-:Y:S01]  /*f600*/  @!UP4 UIMAD UR13, UR13, UR4, URZ ;  /* 0x000000040d0dc2a4 */ /* 0x000fe2000f8e023f */
[----:B------:R-:W3:Y:S01]  /*f610*/  SHFL.BFLY PT, R4, R11, 0x1, 0x1f ;  /* 0x0c201f000b047f89 */ /* 0x000ee200000e0000 */
[----:B------:R-:W-:Y:S01]  /*f620*/  @UP3 ULDC UR12, c[0x0][0x210] ;  /* 0x00008400000c3ab9 */ /* 0x000fe20000000800 */
[----:B------:R-:W-:Y:S01]  /*f630*/  LEA.HI R8, R0, R5, RZ, 0x2 ;  /* 0x0000000500087211 */ /* 0x000fe200078f10ff */
[----:B------:R-:W-:-:S02]  /*f640*/  @!UP4 UIMAD UR13, UR6, UR5, UR13 ;  /* 0x00000005060dc2a4 */ /* 0x000fc4000f8e020d */
[----:B------:R-:W-:Y:S01]  /*f650*/  @UP3 UIMAD UR12, UR12, UR8, URZ ;  /* 0x000000080c0c32a4 */ /* 0x000fe2000f8e023f */
[----:B------:R-:W-:Y:S01]  /*f660*/  SHF.R.S32.HI R6, RZ, 0x1f, R8 ;  /* 0x0000001fff067819 */ /* 0x000fe20000011408 */
[----:B------:R-:W-:Y:S02]  /*f670*/  ULDC UR5, c[0x0][0x234] ;  /* 0x00008d0000057ab9 */ /* 0x000fe40000000800 */
[----:B------:R-:W-:Y:S02]  /*f680*/  UISETP.NE.OR UP0, UPT, UR11, -0x1, !UP2 ;  /* 0xffffffff0b00788c */ /* 0x000fe4000d705670 */
[----:B------:R-:W-:Y:S02]  /*f690*/  @!UP3 USEL UR12, UR8, UR5, !UP1 ;  /* 0x00000005080cb287 */ /* 0x000fe4000c800000 */
[----:B------:R-:W-:Y:S02]  /*f6a0*/  @!UP4 UIMAD.WIDE.U32 UR22, UR6, UR4, URZ ;  /* 0x000000040616c2a5 */ /* 0x000fe4000f8e003f */
[----:B------:R-:W-:-:S02]  /*f6b0*/  @UP3 UMOV UR15, 0x1 ;  /* 0x00000001000f3882 */ /* 0x000fc40000000000 */
[----:B------:R-:W-:Y:S02]  /*f6c0*/  ULDC UR4, c[0x0][0x1c0] ;  /* 0x0000700000047ab9 */ /* 0x000fe40000000800 */
[----:B------:R-:W-:Y:S01]  /*f6d0*/  @!UP3 UIMAD UR15, UR12, UR4, URZ ;  /* 0x000000040c0fb2a4 */ /* 0x000fe2000f8e023f */
[----:B-1----:R-:W-:Y:S01]  /*f6e0*/  FADD.FTZ R2, R7, R2 ;  /* 0x0000000207027221 */ /* 0x002fe20000010000 */
[----:B------:R-:W-:Y:S01]  /*f6f0*/  SHF.R.S32.HI R7, RZ, 0x2, R8 ;  /* 0x00000002ff077819 */ /* 0x000fe20000011408 */
[----:B------:R-:W-:Y:S01]  /*f700*/  @UP3 ULDC UR16, c[0x0][0x210] ;  /* 0x0000840000103ab9 */ /* 0x000fe20000000800 */
[----:B------:R-:W-:Y:S01]  /*f710*/  LOP3.LUT R8, R8, 0x3ffffffc, RZ, 0xc0, !PT ;  /* 0x3ffffffc08087812 */ /* 0x000fe200078ec0ff */
[----:B---3--:R-:W-:Y:S01]  /*f720*/  FADD.FTZ R4, R11, R4 ;  /* 0x000000040b047221 */ /* 0x008fe20000010000 */
[----:B------:R-:W-:Y:S01]  /*f730*/  FSETP.NE.FTZ.AND P3, PT, R2, RZ, PT ;  /* 0x000000ff0200720b */ /* 0x000fe20003f75000 */
[----:B------:R-:W-:Y:S01]  /*f740*/  UIMAD UR4, UR6, UR15, URZ ;  /* 0x0000000f060472a4 */ /* 0x000fe2000f8e023f */
[----:B------:R-:W-:Y:S01]  /*f750*/  LEA.HI R6, R6, R7, RZ, 0x3 ;  /* 0x0000000706067211 */ /* 0x000fe200078f18ff */
[----:B------:R-:W-:Y:S01]  /*f760*/  @!UP3 UMOV UR16, 0x1 ;  /* 0x000000010010b882 */ /* 0x000fe20000000000 */
[----:B------:R-:W-:Y:S01]  /*f770*/  FSETP.NE.FTZ.AND P4, PT, R4, RZ, PT ;  /* 0x000000ff0400720b */ /* 0x000fe20003f95000 */
[----:B------:R-:W-:Y:S01]  /*f780*/  @!UP0 UIMAD UR11, UR6, UR8, URZ ;  /* 0x00000008060b82a4 */ /* 0x000fe2000f8e023f */
[----:B------:R-:W-:Y:S01]  /*f790*/  LOP3.LUT R6, R6, 0xfffffff8, RZ, 0xc0, !PT ;  /* 0xfffffff806067812 */ /* 0x000fe200078ec0ff */
[----:B-----5:R-:W-:Y:S01]  /*f7a0*/  UIMAD UR5, UR9, UR16, URZ ;  /* 0x00000010090572a4 */ /* 0x020fe2000f8e023f */
[-C--:B------:R-:W-:Y:S01]  /*f7b0*/  IADD3 R13, -R8, R5.reuse, RZ ;  /* 0x00000005080d7210 */ /* 0x080fe20007ffe1ff */
[----:B------:R-:W-:Y:S01]  /*f7c0*/  USEL UR4, UR4, URZ, !UP2 ;  /* 0x0000003f04047287 */ /* 0x000fe2000d000000 */
[----:B------:R-:W-:Y:S01]  /*f7d0*/  IADD3 R6, R7, -R6, RZ ;  /* 0x8000000607067210 */ /* 0x000fe20007ffe0ff */
[----:B------:R-:W-:Y:S01]  /*f7e0*/  USHF.L.U32 UR5, UR5, 0x6, URZ ;  /* 0x0000000605057899 */ /* 0x000fe2000800063f */
[----:B------:R-:W-:Y:S01]  /*f7f0*/  LEA.HI R7, R0, R5, RZ, 0x5 ;  /* 0x0000000500077211 */ /* 0x000fe200078f28ff */
[----:B------:R-:W1:Y:S01]  /*f800*/  @P3 MUFU.RCP R10, R2 ;  /* 0x00000002000a3308 */ /* 0x000e620000001000 */
[C---:B------:R-:W-:Y:S01]  /*f810*/  SHF.L.U32 R11, R6.reuse, 0x6, RZ ;  /* 0x00000006060b7819 */ /* 0x040fe200000006ff */
[----:B--2---:R-:W-:Y:S01]  /*f820*/  UIMAD UR12, UR10, UR12, UR4 ;  /* 0x0000000c0a0c72a4 */ /* 0x004fe2000f8e0204 */
[C---:B------:R-:W-:Y:S01]  /*f830*/  R2P PR, R6.reuse, 0x6 ;  /* 0x0000000606007804 */ /* 0x040fe20000000000 */
[----:B------:R-:W-:Y:S01]  /*f840*/  @!UP2 UMOV UR24, URZ ;  /* 0x0000003f0018ac82 */ /* 0x000fe20008000000 */
[----:B------:R-:W-:Y:S01]  /*f850*/  LOP3.LUT R11, R11, 0x1c0, RZ, 0xc0, !PT ;  /* 0x000001c00b0b7812 */ /* 0x000fe200078ec0ff */
[----:B------:R-:W-:Y:S01]  /*f860*/  @UP2 UMOV UR24, UR11 ;  /* 0x0000000b00182c82 */ /* 0x000fe20008000000 */
[----:B------:R-:W-:Y:S01]  /*f870*/  LOP3.LUT R6, R6, 0x1, RZ, 0xc0, !PT ;  /* 0x0000000106067812 */ /* 0x000fe200078ec0ff */
[----:B------:R-:W2:Y:S01]  /*f880*/  @P4 MUFU.RCP R9, R4 ;  /* 0x0000000400094308 */ /* 0x000ea20000001000 */
[----:B------:R-:W-:Y:S01]  /*f890*/  LEA.HI R8, R11, R11, RZ, 0x1d ;  /* 0x0000000b0b087211 */ /* 0x000fe200078fe8ff */
[----:B------:R-:W-:Y:S01]  /*f8a0*/  @!UP2 UMOV UR25, URZ ;  /* 0x0000003f0019ac82 */ /* 0x000fe20008000000 */
[----:B------:R-:W-:Y:S01]  /*f8b0*/  ISETP.NE.U32.AND P0, PT, R6, 0x1, PT ;  /* 0x000000010600780c */ /* 0x000fe20003f05070 */
[----:B------:R-:W-:Y:S01]  /*f8c0*/  USHF.R.S32.HI UR4, URZ, 0x1f, UR5 ;  /* 0x0000001f3f047899 */ /* 0x000fe20008011405 */
[----:B------:R-:W-:Y:S01]  /*f8d0*/  MOV R6, 0x20 ;  /* 0x0000002000067802 */ /* 0x000fe20000000f00 */
[----:B------:R-:W-:Y:S01]  /*f8e0*/  @UP2 USHF.R.S32.HI UR25, URZ, 0x1f, UR11 ;  /* 0x0000001f3f192899 */ /* 0x000fe2000801140b */
[----:B-1----:R-:W-:-:S02]  /*f8f0*/  FMUL.FTZ R10, R10, c[0x0][0x2dc] ;  /* 0x0000b7000a0a7a20 */ /* 0x002fc40000410000 */
[----:B------:R-:W-:Y:S01]  /*f900*/  SEL R6, R6, 0xffffffe0, !P1 ;  /* 0xffffffe006067807 */ /* 0x000fe20004800000 */
[----:B------:R-:W-:Y:S01]  /*f910*/  @P4 MUFU.LG2 R4, R4 ;  /* 0x0000000400044308 */ /* 0x000fe20000000c00 */
[----:B------:R-:W-:Y:S01]  /*f920*/  USHF.R.S32.HI UR6, URZ, 0x1f, UR12 ;  /* 0x0000001f3f067899 */ /* 0x000fe2000801140c */
[C---:B------:R-:W-:Y:S01]  /*f930*/  FMUL.FTZ R130, R10.reuse, R130 ;  /* 0x000000820a827220 */ /* 0x040fe20000410000 */
[----:B------:R-:W-:Y:S01]  /*f940*/  UIADD3 UR5, UP1, UP0, UR5, UR24, UR12 ;  /* 0x0000001805057290 */ /* 0x000fe2000f83e00c */
[C---:B------:R-:W-:Y:S01]  /*f950*/  FMUL.FTZ R131, R10.reuse, R131 ;  /* 0x000000830a837220 */ /* 0x040fe20000410000 */
[----:B------:R-:W-:Y:S01]  /*f960*/  @!UP4 UIADD3 UR7, UR23, UR13, URZ ;  /* 0x0000000d1707c290 */ /* 0x000fe2000fffe03f */
[C---:B------:R-:W-:Y:S01]  /*f970*/  FMUL.FTZ R126, R10.reuse, R126 ;  /* 0x0000007e0a7e7220 */ /* 0x040fe20000410000 */
[----:B------:R-:W-:Y:S01]  /*f980*/  UIADD3.X UR4, UR4, UR25, UR6, UP1, UP0 ;  /* 0x0000001904047290 */ /* 0x000fe20008fe0406 */
[C---:B------:R-:W-:Y:S01]  /*f990*/  FMUL.FTZ R127, R10.reuse, R127 ;  /* 0x0000007f0a7f7220 */ /* 0x040fe20000410000 */
[----:B------:R-:W-:Y:S01]  /*f9a0*/  F2FP.BF16.PACK_AB R130, R131, R130 ;  /* 0x000000828382723e */ /* 0x000fe200000010ff */
[C---:B------:R-:W-:Y:S01]  /*f9b0*/  FMUL.FTZ R122, R10.reuse, R122 ;  /* 0x0000007a0a7a7220 */ /* 0x040fe20000410000 */
[----:B------:R-:W1:Y:S01]  /*f9c0*/  @P3 MUFU.LG2 R2, R2 ;  /* 0x0000000200023308 */ /* 0x000e620000000c00 */
        /* <DEDUP_REMOVED lines=80> */
[----:B------:R-:W-:Y:S01]  /*fed0*/  IADD3 R13, R11, -0x10, RZ ;  /* 0xfffffff00b0d7810 */ /* 0x000fe20007ffe0ff */
[----:B------:R-:W-:Y:S01]  /*fee0*/  FMUL.FTZ R116, R9, R116 ;  /* 0x0000007409747220 */ /* 0x000fe20000410000 */
[----:B------:R-:W-:Y:S01]  /*fef0*/  @P0 IADD3 R13, R11, 0x10, RZ ;  /* 0x000000100b0d0810 */ /* 0x000fe20007ffe0ff */
        /* <DEDUP_REMOVED lines=22> */
[C---:B------:R-:W-:Y:S01]  /*10060*/  FMUL.FTZ R40, R9.reuse, R40 ;  /* 0x0000002809287220 */ /* 0x040fe20000410000 */
[----:B------:R-:W-:Y:S01]  /*10070*/  IADD3 R21, R8, R13, RZ ;  /* 0x0000000d08157210 */ /* 0x000fe20007ffe0ff */
[C---:B------:R-:W-:Y:S01]  /*10080*/  FMUL.FTZ R41, R9.reuse, R41 ;  /* 0x0000002909297220 */ /* 0x040fe20000410000 */
[----:B------:R-:W-:Y:S01]  /*10090*/  STS [R11+0x400], R130 ;  /* 0x000400820b007388 */ /* 0x000fe20000000800 */
[----:B------:R-:W-:Y:S01]  /*100a0*/  FMUL.FTZ R44, R9, R44 ;  /* 0x0000002c092c7220 */ /* 0x000fe20000410000 */
[----:B------:R-:W-:Y:S01]  /*100b0*/  F2FP.BF16.PACK_AB R104, R105, R104 ;  /* 0x000000686968723e */ /* 0x000fe200000010ff */
[C---:B------:R-:W-:Y:S01]  /*100c0*/  FMUL.FTZ R45, R9.reuse, R45 ;  /* 0x0000002d092d7220 */ /* 0x040fe20000410000 */
[----:B------:R-:W-:Y:S01]  /*100d0*/  STS [R13], R124 ;  /* 0x0000007c0d007388 */ /* 0x000fe20000000800 */
[----:B------:R-:W-:Y:S01]  /*100e0*/  FMUL.FTZ R48, R9, R48 ;  /* 0x0000003009307220 */ /* 0x000fe20000410000 */
[----:B------:R-:W-:Y:S01]  /*100f0*/  IADD3 R23, R15, R8, RZ ;  /* 0x000000080f177210 */ /* 0x000fe20007ffe0ff */
[C---:B------:R-:W-:Y:S01]  /*10100*/  FMUL.FTZ R49, R9.reuse, R49 ;  /* 0x0000003109317220 */ /* 0x040fe20000410000 */
[----:B------:R-:W-:Y:S01]  /*10110*/  STS [R13+0x400], R126 ;  /* 0x0004007e0d007388 */ /* 0x000fe20000000800 */
[----:B------:R-:W-:Y:S01]  /*10120*/  FMUL.FTZ R52, R9, R52 ;  /* 0x0000003409347220 */ /* 0x000fe20000410000 */
[----:B------:R-:W-:Y:S01]  /*10130*/  F2FP.BF16.PACK_AB R100, R101, R100 ;  /* 0x000000646564723e */ /* 0x000fe200000010ff */
[----:B------:R-:W-:Y:S01]  /*10140*/  FMUL.FTZ R53, R9, R53 ;  /* 0x0000003509357220 */ /* 0x000fe20000410000 */
[----:B------:R-:W-:Y:S01]  /*10150*/  STS [R15], R120 ;  /* 0x000000780f007388 */ /* 0x000fe20000000800 */
[----:B------:R-:W-:Y:S01]  /*10160*/  IADD3 R25, R17, R8, RZ ;  /* 0x0000000811197210 */ /* 0x000fe20007ffe0ff */
[----:B------:R-:W-:Y:S01]  /*10170*/  FMUL.FTZ R56, R9, R56 ;  /* 0x0000003809387220 */ /* 0x000fe20000410000 */
[----:B------:R-:W-:Y:S01]  /*10180*/  F2FP.BF16.PACK_AB R36, R37, R36 ;  /* 0x000000242524723e */ /* 0x000fe200000010ff */
        /* <DEDUP_REMOVED lines=43> */
[----:B------:R-:W-:Y:S01]  /*10440*/  @P4 FMUL.FTZ R61, R4, 0.69314718246459960938 ;  /* 0x3f317218043d4820 */ /* 0x000fe20000410000 */
[----:B------:R-:W-:Y:S01]  /*10450*/  STS [R11+0x2000], R36 ;  /* 0x002000240b007388 */ /* 0x000fe20000000800 */
[----:B------:R-:W-:-:S02]  /*10460*/  F2FP.BF16.PACK_AB R84, R85, R84 ;  /* 0x000000545554723e */ /* 0x000fc400000010ff */
[----:B------:R-:W-:Y:S01]  /*10470*/  F2FP.BF16.PACK_AB R88, R89, R88 ;  /* 0x000000585958723e */ /* 0x000fe200000010ff */
[----:B------:R-:W-:Y:S01]  /*10480*/  STS [R11+0x2400], R38 ;  /* 0x002400260b007388 */ /* 0x000fe20000000800 */
[----:B------:R-:W-:Y:S02]  /*10490*/  F2FP.BF16.PACK_AB R92, R93, R92 ;  /* 0x0000005c5d5c723e */ /* 0x000fe400000010ff */
[----:B------:R-:W-:Y:S01]  /*104a0*/  F2FP.BF16.PACK_AB R9, R9, R96 ;  /* 0x000000600909723e */ /* 0x000fe200000010ff */
[----:B------:R-:W-:Y:S01]  /*104b0*/  STS [R13+0x2000], R40 ;  /* 0x002000280d007388 */ /* 0x000fe20000000800 */
[----:B------:R-:W-:-:S03]  /*104c0*/  LOP3.LUT R8, R7, 0xffffffe0, RZ, 0xc0, !PT ;  /* 0xffffffe007087812 */ /* 0x000fc600078ec0ff */
[----:B------:R-:W-:Y:S01]  /*104d0*/  STS [R13+0x2400], R42 ;  /* 0x0024002a0d007388 */ /* 0x000fe20000000800 */
[----:B------:R-:W-:-:S03]  /*104e0*/  IADD3 R8, -R8, R5, RZ ;  /* 0x0000000508087210 */ /* 0x000fc60007ffe1ff */
[----:B------:R-:W-:Y:S01]  /*104f0*/  STS [R15+0x2000], R44 ;  /* 0x0020002c0f007388 */ /* 0x000fe20000000800 */
[----:B------:R-:W-:-:S03]  /*10500*/  LOP3.LUT P0, RZ, R8, 0x3, RZ, 0xc0, !PT ;  /* 0x0000000308ff7812 */ /* 0x000fc6000780c0ff */
        /* <DEDUP_REMOVED lines=27> */
[----:B------:R-:W-:Y:S06]  /*106c0*/  BAR.SYNC.DEFER_BLOCKING 0x0 ;  /* 0x0000000000007b1d */ /* 0x000fec0000010000 */
[----:B------:R-:W3:Y:S01]  /*106d0*/  S2R R6, SR_TID.X ;  /* 0x0000000000067919 */ /* 0x000ee20000002100 */
[----:B-1----:R-:W-:-:S04]  /*106e0*/  SHF.R.S32.HI R9, RZ, 0x1f, R10 ;  /* 0x0000001fff097819 */ /* 0x002fc8000001140a */
[----:B------:R-:W-:Y:S01]  /*106f0*/  LEA.HI R9, R9, R10, RZ, 0x2 ;  /* 0x0000000a09097211 */ /* 0x000fe200078f10ff */
[----:B------:R2:W1:Y:S03]  /*10700*/  LDS.128 R52, [R197] ;  /* 0x00000000c5347984 */ /* 0x0004660000000c00 */
[----:B------:R-:W-:Y:S01]  /*10710*/  LOP3.LUT R9, R9, 0xffffffc, RZ, 0xc0, !PT ;  /* 0x0ffffffc09097812 */ /* 0x000fe200078ec0ff */
[----:B------:R2:W4:Y:S03]  /*10720*/  LDS.128 R48, [R197+0x800] ;  /* 0x00080000c5307984 */ /* 0x0005260000000c00 */
[----:B------:R-:W-:Y:S02]  /*10730*/  IADD3 R10, R10, -R9, RZ ;  /* 0x800000090a0a7210 */ /* 0x000fe40007ffe0ff */
[----:B---3--:R-:W-:Y:S01]  /*10740*/  SHF.R.S32.HI R11, RZ, 0x1f, R6 ;  /* 0x0000001fff0b7819 */ /* 0x008fe20000011406 */
[----:B------:R2:W3:Y:S01]  /*10750*/  LDS.128 R44, [R197+0x1000] ;  /* 0x00100000c52c7984 */ /* 0x0004e20000000c00 */
[----:B------:R-:W-:Y:S01]  /*10760*/  MOV R9, 0x7f800000 ;  /* 0x7f80000000097802 */ /* 0x000fe20000000f00 */
[----:B------:R-:W-:Y:S01]  /*10770*/  @P3 FFMA.FTZ R9, R3, c[0x0][0x238], R2 ;  /* 0x00008e0003093a23 */ /* 0x000fe20000010002 */
[-C--:B------:R-:W-:Y:S01]  /*10780*/  LEA.HI R7, R11, R6.reuse, RZ, 0x5 ;  /* 0x000000060b077211 */ /* 0x080fe200078f28ff */
[----:B------:R2:W1:Y:S03]  /*10790*/  LDS.128 R40, [R197+0x1800] ;  /* 0x00180000c5287984 */ /* 0x0004660000000c00 */
[----:B------:R-:W-:Y:S01]  /*107a0*/  LOP3.LUT R7, R7, 0xffffffe0, RZ, 0xc0, !PT ;  /* 0xffffffe007077812 */ /* 0x000fe200078ec0ff */
[----:B------:R2:W1:Y:S03]  /*107b0*/  LDS.128 R36, [R197+0x2000] ;  /* 0x00200000c5247984 */ /* 0x0004660000000c00 */
[----:B------:R-:W-:Y:S01]  /*107c0*/  IADD3 R7, -R7, R6, RZ ;  /* 0x0000000607077210 */ /* 0x000fe20007ffe1ff */
[----:B------:R2:W1:Y:S03]  /*107d0*/  LDS.128 R32, [R197+0x2800] ;  /* 0x00280000c5207984 */ /* 0x0004660000000c00 */
[----:B------:R-:W-:Y:S01]  /*107e0*/  SHF.R.S32.HI R8, RZ, 0x1f, R7 ;  /* 0x0000001fff087819 */ /* 0x000fe20000011407 */
[----:B------:R2:W1:Y:S03]  /*107f0*/  LDS.128 R28, [R197+0x3000] ;  /* 0x00300000c51c7984 */ /* 0x0004660000000c00 */
[----:B------:R-:W-:Y:S01]  /*10800*/  LEA.HI R7, R8, R7, RZ, 0x2 ;  /* 0x0000000708077211 */ /* 0x000fe200078f10ff */
        /* <DEDUP_REMOVED lines=10> */
[----:B----4-:R-:W-:Y:S01]  /*108b0*/  UIMAD UR6, UR9, -0x40, UR17 ;  /* 0xffffffc0090678a4 */ /* 0x010fe2000f8e0211 */
        /* <DEDUP_REMOVED lines=15> */
.L_x_604:
[----:B----4-:R-:W-:Y:S05]  /*109b0*/  BSYNC B0 ;  /* 0x0000000000007941 */ /* 0x010fea0003800000 */
.L_x_603:
[----:B------:R-:W4:Y:S01]  /*109c0*/  S2R R2, SR_CTAID.Z ;  /* 0x0000000000027919 */ /* 0x000f220000002700 */
        /* <DEDUP_REMOVED lines=8> */
[----:B------:R-:W-:Y:S01]  /*10a50*/  LEA.HI R6, R11, R6, RZ, 0x3 ;  /* 0x000000060b067211 */ /* 0x000fe200078f18ff */
[----:B------:R-:W-:Y:S01]  /*10a60*/  BSSY B0, `(.L_x_605) ;  /* 0x0000018000007945 */ /* 0x000fe20003800000 */
[----:B------:R-:W-:Y:S01]  /*10a70*/  IADD3.X R11, R0, UR7, RZ, P0, !PT ;  /* 0x00000007000b7c10 */ /* 0x000fe200087fe4ff */
[----:B------:R-:W-:Y:S01]  /*10a80*/  UIMAD UR4, UR10, UR5, UR4 ;  /* 0x000000050a0472a4 */ /* 0x000fe2000f8e0204 */
[----:B------:R-:W-:Y:S01]  /*10a90*/  ISETP.GE.AND P0, PT, R3, UR9, PT ;  /* 0x0000000903007c0c */ /* 0x000fe2000bf06270 */
[----:B------:R-:W-:Y:S01]  /*10aa0*/  IMAD.U32 R0, RZ, RZ, UR14 ;  /* 0x0000000eff007e24 */ /* 0x000fe2000f8e00ff */
[----:B------:R-:W-:-:S04]  /*10ab0*/  SHF.R.S32.HI R8, RZ, 0x3, R6 ;  /* 0x00000003ff087819 */ /* 0x000fc80000011406 */
[----:B------:R-:W-:Y:S01]  /*10ac0*/  SHF.R.S32.HI R9, RZ, 0x1f, R8 ;  /* 0x0000001fff097819 */ /* 0x000fe20000011408 */
[----:B----4-:R-:W-:-:S04]  /*10ad0*/  IMAD.WIDE.U32 R6, R2, c[0x0][0x1f0], R10 ;  /* 0x00007c0002067a25 */ /* 0x010fc800078e000a */
[----:B------:R-:W-:Y:S01]  /*10ae0*/  IMAD.WIDE R8, R0, 0x40, R8 ;  /* 0x0000004000087825 */ /* 0x000fe200078e0208 */
[----:B------:R-:W-:Y:S01]  /*10af0*/  IADD3 R11, R7, UR4, RZ ;  /* 0x00000004070b7c10 */ /* 0x000fe2000fffe0ff */
        /* <DEDUP_REMOVED lines=14> */
.L_x_606:
[----:B------:R-:W-:Y:S05]  /*10be0*/  BSYNC B0 ;  /* 0x0000000000007941 */ /* 0x000fea0003800000 */
.L_x_605:
[----:B------:R-:W-:Y:S01]  /*10bf0*/  LEA.HI.SX32 R0, R5, 0x10, 0x1d ;  /* 0x0000001005007811 */ /* 0x000fe200078feaff */
[----:B------:R-:W-:Y:S03]  /*10c00*/  BSSY B0, `(.L_x_607) ;  /* 0x0000013000007945 */ /* 0x000fe60003800000 */
[----:B------:R-:W-:-:S13]  /*10c10*/  ISETP.GE.AND P0, PT, R0, UR9, PT ;  /* 0x0000000900007c0c */ /* 0x000fda000bf06270 */
        /* <DEDUP_REMOVED lines=17> */
.L_x_608:
[----:B------:R-:W-:Y:S05]  /*10d30*/  BSYNC B0 ;  /* 0x0000000000007941 */ /* 0x000fea0003800000 */
.L_x_607:
[----:B------:R-:W-:Y:S01]  /*10d40*/  LEA.HI.SX32 R0, R5, 0x20, 0x1d ;  /* 0x0000002005007811 */ /* 0x000fe200078feaff */
        /* <DEDUP_REMOVED lines=16> */
[----:B---3--:R1:W-:Y:S04]  /*10e50*/  @!P2 STG.E.128 [R2.64], R44 ;  /* 0x0000002c0200a986 */ /* 0x0083e8000c101d12 */
[----:B------:R1:W-:Y:S04]  /*10e60*/  @!P1 STG.E.128 [R2.64+0x80], R28 ;  /* 0x0000801c02009986 */ /* 0x0003e8000c101d12 */
[----:B------:R1:W-:Y:S02]  /*10e70*/  @!P0 STG.E.128 [R2.64+0x100], R12 ;  /* 0x0001000c02008986 */ /* 0x0003e4000c101d12 */
.L_x_610:
[----:B------:R-:W-:Y:S05]  /*10e80*/  BSYNC B0 ;  /* 0x0000000000007941 */ /* 0x000fea0003800000 */
.L_x_609:
[----:B------:R-:W-:-:S04]  /*10e90*/  LEA.HI.SX32 R5, R5, 0x30, 0x1d ;  /* 0x0000003005057811 */ /* 0x000fc800078feaff */
        /* <DEDUP_REMOVED lines=20> */
.L_x_611:
        /* <DEDUP_REMOVED lines=10> */
.L_x_1287:


//--------------------- .text._ZN5flash16flash_fwd_kernelI23Flash_fwd_kernel_traitsILi192ELi64ELi64ELi4ELb0ELb0EN7cutlass10bfloat16_tE19Flash_kernel_traitsILi192ELi64ELi64ELi4ES3_EELb1ELb0ELb0ELb0ELb0ELb1ELb0ELb0EEEvNS_16Flash_fwd_paramsE --------------------------
	.section	.text._ZN5flash16flash_fwd_kernelI23Flash_fwd_kernel_traitsILi192ELi64ELi64ELi4ELb0ELb0EN7cutlass10bfloat16_tE19Flash_kernel_traitsILi192ELi64ELi64ELi4ES3_EELb1ELb0ELb0ELb0ELb0ELb1ELb0ELb0EEEvNS_16Flash_fwd_paramsE,"ax",@progbits
	.sectioninfo	@"SHI_REGISTERS=236"
	.align	128
        .global         _ZN5flash16flash_fwd_kernelI23Flash_fwd_kernel_traitsILi192ELi64ELi64ELi4ELb0ELb0EN7cutlass10bfloat16_tE19Flash_kernel_traitsILi192ELi64ELi64ELi4ES3_EELb1ELb0ELb0ELb0ELb0ELb1ELb0ELb0EEEvNS_16Flash_fwd_paramsE
        .type           _ZN5flash16flash_fwd_kernelI23Flash_fwd_kernel_traitsILi192ELi64ELi64ELi4ELb0ELb0EN7cutlass10bfloat16_tE19Flash_kernel_traitsILi192ELi64ELi64ELi4ES3_EELb1ELb0ELb0ELb0ELb0ELb1ELb0ELb0EEEvNS_16Flash_fwd_paramsE,@function
        .size           _ZN5flash16flash_fwd_kernelI23Flash_fwd_kernel_traitsILi192ELi64ELi64ELi4ELb0ELb0EN7cutlass10bfloat16_tE19Flash_kernel_traitsILi192ELi64ELi64ELi4ES3_EELb1ELb0ELb0ELb0ELb0ELb1ELb0ELb0EEEvNS_16Flash_fwd_paramsE,(.L_x_1288 - _ZN5flash16flash_fwd_kernelI23Flash_fwd_kernel_traitsILi192ELi64ELi64ELi4ELb0ELb0EN7cutlass10bfloat16_tE19Flash_kernel_traitsILi192ELi64ELi64ELi4ES3_EELb1ELb0ELb0ELb0ELb0ELb1ELb0ELb0EEEvNS_16Flash_fwd_paramsE)
        .other          _ZN5flash16flash_fwd_kernelI23Flash_fwd_kernel_traitsILi192ELi64ELi64ELi4ELb0ELb0EN7cutlass10bfloat16_tE19Flash_kernel_traitsILi192ELi64ELi64ELi4ES3_EELb1ELb0ELb0ELb0ELb0ELb1ELb0ELb0EEEvNS_16Flash_fwd_paramsE,@"STO_CUDA_ENTRY STV_DEFAULT"
_ZN5flash16flash_fwd_kernelI23Flash_fwd_kernel_traitsILi192ELi64ELi64ELi4ELb0ELb0EN7cutlass10bfloat16_tE19Flash_kernel_traitsILi192ELi64ELi64ELi4ES3_EELb1ELb0ELb0ELb0ELb0ELb1ELb0ELb0EEEvNS_16Flash_fwd_paramsE:
.text._ZN5flash16flash_fwd_kernelI23Flash_fwd_kernel_traitsILi192ELi64ELi64ELi4ELb0ELb0EN7cutlass10bfloat16_tE19Flash_kernel_traitsILi192ELi64ELi64ELi4ES3_EELb1ELb0ELb0ELb0ELb0ELb1ELb0ELb0EEEvNS_16Flash_fwd_paramsE:
        /* <DEDUP_REMOVED lines=19> */
[----:B------:R-:W-:Y:S01]  /*0130*/  ULDC.64 UR12, c[0x0][0x240] ;  /* 0x00009000000c7ab9 */ /* 0x000fe20000000a00 */
[----:B------:R-:W1:Y:S01]  /*0140*/  S2UR UR9, SR_CTAID.Z ;  /* 0x00000000000979c3 */ /* 0x000e620000002700 */
[----:B------:R-:W-:Y:S02]  /*0150*/  UMOV UR7, 0x4 ;  /* 0x0000000400077882 */ /* 0x000fe40000000000 */
        /* <DEDUP_REMOVED lines=29> */
[----:B------:R2:W3:Y:S04]  /*0330*/  @P0 LDG.E R8, [R10.64] ;  /* 0x000000180a080981 */ /* 0x0004e8000c1e1900 */
[----:B------:R2:W4:Y:S01]  /*0340*/  @P0 LDG.E R7, [R10.64+0x4] ;  /* 0x000004180a070981 */ /* 0x000522000c1e1900 */
[----:B------:R-:W-:-:S13]  /*0350*/  PLOP3.LUT P1, PT, PT, PT, UP1, 0x80, 0x0 ;  /* 0x000000000000781c */ /* 0x000fda0003f2f018 */
[----:B------:R-:W5:Y:S01]  /*0360*/  @P1 LDG.E R6, [R12.64] ;  /* 0x000000180c061981 */ /* 0x000f62000c1e1900 */
[----:B-1----:R-:W-:Y:S01]  /*0370*/  MOV R4, UR4 ;  /* 0x0000000400047c02 */ /* 0x002fe20008000f00 */
[----:B------:R-:W-:-:S05]  /*0380*/  IMAD.U32 R5, RZ, RZ, UR5 ;  /* 0x00000005ff057e24 */ /* 0x000fca000f8e00ff */
[----:B------:R-:W5:Y:S01]  /*0390*/  @!P2 LDG.E R0, [R4.64] ;  /* 0x000000180400a981 */ /* 0x000f62000c1e1900 */
[----:B------:R-:W-:Y:S01]  /*03a0*/  UMOV UR21, 0xffffffff ;  /* 0xffffffff00157882 */ /* 0x000fe20000000000 */
[----:B--2---:R-:W-:Y:S01]  /*03b0*/  SHF.R.S32.HI R11, RZ, 0x1f, R82 ;  /* 0x0000001fff0b7819 */ /* 0x004fe20000011452 */
[----:B------:R-:W-:-:S03]  /*03c0*/  UMOV UR13, 0xffffffff ;  /* 0xffffffff000d7882 */ /* 0x000fc60000000000 */
[----:B------:R-:W-:Y:S01]  /*03d0*/  LEA.HI R85, R11, R82, RZ, 0x5 ;  /* 0x000000520b557211 */ /* 0x000fe200078f28ff */
[----:B------:R-:W-:Y:S02]  /*03e0*/  ULDC UR4, c[0x0][0x1c0] ;  /* 0x0000700000047ab9 */ /* 0x000fe40000000800 */
[----:B------:R-:W-:Y:S01]  /*03f0*/  UIMAD UR4, UR10, UR4, UR9 ;  /* 0x000000040a0472a4 */ /* 0x000fe2000f8e0209 */
[----:B------:R-:W-:Y:S01]  /*0400*/  LOP3.LUT R9, R85, 0xffffffe0, RZ, 0xc0, !PT ;  /* 0xffffffe055097812 */ /* 0x000fe200078ec0ff */
[----:B------:R-:W-:Y:S02]  /*0410*/  UMOV UR12, URZ ;  /* 0x0000003f000c7c82 */ /* 0x000fe40008000000 */
[----:B------:R-:W-:-:S04]  /*0420*/  USHF.L.U32 UR5, UR4, 0x5, URZ ;  /* 0x0000000504057899 */ /* 0x000fc8000800063f */
[----:B------:R-:W-:Y:S01]  /*0430*/  USHF.R.S32.HI UR4, URZ, 0x1f, UR5 ;  /* 0x0000001f3f047899 */ /* 0x000fe20008011405 */
[----:B---3--:R-:W1:Y:S08]  /*0440*/  @P0 R2UR UR21, R8 ;  /* 0x00000000081503c2 */ /* 0x008e7000000e0000 */
[----:B----4-:R2:W1:Y:S08]  /*0450*/  @P0 R2UR UR22, R7 ;  /* 0x00000000071603c2 */ /* 0x01047000000e0000 */
        /* <DEDUP_REMOVED lines=18> */
.L_x_612:
[----:B------:R-:W-:Y:S02]  /*0580*/  ULDC UR6, c[0x0][0x218] ;  /* 0x0000860000067ab9 */ /* 0x000fe40000000800 */
.L_x_613:
        /* <DEDUP_REMOVED lines=61> */
.L_x_615:
        /* <DEDUP_REMOVED lines=44> */
.L_x_616:
[CC--:B------:R-:W-:Y:S01]  /*0c20*/  LEA.HI R5, R11.reuse, R82.reuse, RZ, 0x3 ;  /* 0x000000520b057211 */ /* 0x0c0fe200078f18ff */
[----:B------:R-:W1:Y:S01]  /*0c30*/  S2R R4, SR_CTAID.X ;  /* 0x0000000000047919 */ /* 0x000e620000002500 */
[----:B------:R-:W-:Y:S01]  /*0c40*/  UIADD3 UR20, -UR20, UR22, URZ ;  /* 0x0000001614147290 */ /* 0x000fe2000fffe13f */
[----:B------:R-:W-:Y:S01]  /*0c50*/  LEA.HI R6, R11, R82, RZ, 0x6 ;  /* 0x000000520b067211 */ /* 0x000fe200078f30ff */
[----:B------:R-:W-:Y:S01]  /*0c60*/  ULDC.64 UR4, c[0x0][0x1a8] ;  /* 0x00006a0000047ab9 */ /* 0x000fe20000000a00 */
[----:B------:R-:W-:Y:S01]  /*0c70*/  SHF.R.S32.HI R24, RZ, 0x3, R5 ;  /* 0x00000003ff187819 */ /* 0x000fe20000011405 */
[----:B------:R-:W2:Y:S01]  /*0c80*/  S2R R18, SR_CTAID.Z ;  /* 0x0000000000127919 */ /* 0x000ea20000002700 */
[----:B------:R-:W-:Y:S01]  /*0c90*/  LOP3.LUT R5, R5, 0xfffffff8, RZ, 0xc0, !PT ;  /* 0xfffffff805057812 */ /* 0x000fe200078ec0ff */
[----:B------:R-:W-:Y:S01]  /*0ca0*/  IMAD.SHL.U32 R6, R6, 0x8, RZ ;  /* 0x0000000806067824 */ /* 0x000fe200078e00ff */
[C---:B------:R-:W-:Y:S01]  /*0cb0*/  IADD3 R9, R24.reuse, 0x10, RZ ;  /* 0x0000001018097810 */ /* 0x040fe20007ffe0ff */
[C---:B------:R-:W-:Y:S01]  /*0cc0*/  IMAD.SHL.U32 R7, R24.reuse, 0x40, RZ ;  /* 0x0000004018077824 */ /* 0x040fe200078e00ff */
[----:B------:R-:W-:Y:S01]  /*0cd0*/  IADD3 R200, R24, 0x30, RZ ;  /* 0x0000003018c87810 */ /* 0x000fe20007ffe0ff */
[----:B------:R-:W-:Y:S01]  /*0ce0*/  IMAD.IADD R0, R82, 0x1, -R5 ;  /* 0x0000000152007824 */ /* 0x000fe200078e0a05 */
[----:B------:R-:W-:Y:S01]  /*0cf0*/  ISETP.GE.AND P2, PT, R9, UR20, PT ;  /* 0x0000001409007c0c */ /* 0x000fe2000bf46270 */
[----:B------:R-:W-:Y:S01]  /*0d00*/  UIMAD UR4, UR13, UR4, URZ ;  /* 0x000000040d0472a4 */ /* 0x000fe2000f8e023f */
[----:B------:R-:W-:Y:S01]  /*0d10*/  LOP3.LUT R7, R7, 0x1c0, RZ, 0xc0, !PT ;  /* 0x000001c007077812 */ /* 0x000fe200078ec0ff */
[----:B------:R-:W-:Y:S01]  /*0d20*/  IMAD.SHL.U32 R208, R0, 0x8, RZ ;  /* 0x0000000800d07824 */ /* 0x000fe200078e00ff */
[----:B------:R-:W-:Y:S01]  /*0d30*/  SHF.R.S32.HI R25, RZ, 0x1f, R24 ;  /* 0x0000001fff197819 */ /* 0x000fe20000011418 */
[----:B------:R-:W-:Y:S01]  /*0d40*/  UIMAD UR4, UR9, UR5, UR4 ;  /* 0x00000005090472a4 */ /* 0x000fe2000f8e0204 */
[----:B------:R-:W-:Y:S01]  /*0d50*/  SHF.R.U32.HI R5, RZ, 0x3, R7 ;  /* 0x00000003ff057819 */ /* 0x000fe20000011607 */
[----:B------:R-:W-:Y:S01]  /*0d60*/  ULEA.HI.SX32 UR9, UR29, 0xffffffff, 0x1a ;  /* 0xffffffff1d097891 */ /* 0x000fe2000f8fd23f */
[--C-:B------:R-:W-:Y:S01]  /*0d70*/  LOP3.LUT R8, R7, 0x38, R208.reuse, 0xf8, !PT ;  /* 0x0000003807087812 */ /* 0x100fe200078ef8d0 */
[----:B------:R-:W-:Y:S01]  /*0d80*/  IMAD.MOV.U32 R81, RZ, RZ, c[0x0][0x198] ;  /* 0x00006600ff517624 */ /* 0x000fe200078e00ff */
[----:B------:R-:W-:Y:S01]  /*0d90*/  IADD3 R7, R24, 0x20, RZ ;  /* 0x0000002018077810 */ /* 0x000fe20007ffe0ff */
[----:B------:R-:W-:Y:S01]  /*0da0*/  IMAD.MOV.U32 R80, RZ, RZ, 0x6 ;  /* 0x00000006ff507424 */ /* 0x000fe200078e00ff */
[----:B------:R-:W-:Y:S01]  /*0db0*/  SHF.R.S32.HI R209, RZ, 0x1f, R208 ;  /* 0x0000001fffd17819 */ /* 0x000fe200000114d0 */
[----:B-1----:R-:W-:Y:S01]  /*0dc0*/  IMAD.WIDE R210, R4, 0x40, R24 ;  /* 0x0000004004d27825 */ /* 0x002fe200078e0218 */
[----:B------:R-:W-:Y:S01]  /*0dd0*/  IADD3 R12, P0, R208, UR6, RZ ;  /* 0x00000006d00c7c10 */ /* 0x000fe2000ff1e0ff */
[----:B------:R-:W-:Y:S01]  /*0de0*/  UIMAD UR6, UR9, -0x40, UR8 ;  /* 0xffffffc0090678a4 */ /* 0x000fe2000f8e0208 */
[----:B------:R-:W-:Y:S01]  /*0df0*/  ISETP.GE.AND P1, PT, R7, UR20, PT ;  /* 0x0000001407007c0c */ /* 0x000fe2000bf26270 */
[----:B------:R-:W-:Y:S01]  /*0e00*/  IMAD.WIDE.U32 R20, R24, c[0x0][0x198], R208 ;  /* 0x0000660018147a25 */ /* 0x000fe200078e00d0 */
[----:B------:R-:W-:-:S02]  /*0e10*/  LOP3.LUT R5, R8, R5, RZ, 0x3c, !PT ;  /* 0x0000000508057212 */ /* 0x000fc400078e3cff */
[----:B------:R-:W-:Y:S01]  /*0e20*/  IADD3.X R13, R209, UR11, RZ, P0, !PT ;  /* 0x0000000bd10d7c10 */ /* 0x000fe200087fe4ff */
[----:B------:R-:W-:Y:S01]  /*0e30*/  IMAD.SHL.U32 R83, R81, 0x40, RZ ;  /* 0x0000004051537824 */ /* 0x000fe200078e00ff */
[----:B------:R-:W-:Y:S02]  /*0e40*/  ISETP.GE.AND P0, PT, R200, UR20, PT ;  /* 0x00000014c8007c0c */ /* 0x000fe4000bf06270 */
[----:B------:R-:W-:Y:S01]  /*0e50*/  ISETP.GE.AND P3, PT, R24, UR20, PT ;  /* 0x0000001418007c0c */ /* 0x000fe2000bf66270 */
[----:B--2---:R-:W-:Y:S01]  /*0e60*/  IMAD.WIDE.U32 R18, R18, c[0x0][0x1a8], R12 ;  /* 0x00006a0012127a25 */ /* 0x004fe200078e000c */
[----:B------:R-:W-:Y:S02]  /*0e70*/  LOP3.LUT R201, R5, 0xfffffe00, R6, 0xf8, !PT ;  /* 0xfffffe0005c97812 */ /* 0x000fe400078ef806 */
[C---:B------:R-:W-:Y:S01]  /*0e80*/  @!P2 IADD3 R16, P5, R210.reuse, 0x10, RZ ;  /* 0x00000010d210a810 */ /* 0x040fe20007fbe0ff */
[----:B------:R-:W-:Y:S01]  /*0e90*/  IMAD R5, R25, c[0x0][0x198], RZ ;  /* 0x0000660019057a24 */ /* 0x000fe200078e02ff */
[----:B------:R-:W-:Y:S01]  /*0ea0*/  @!P1 IADD3 R12, P6, R210, 0x20, RZ ;  /* 0x00000020d20c9810 */ /* 0x000fe20007fde0ff */
[--C-:B------:R-:W-:Y:S01]  /*0eb0*/  @!P2 IMAD.MOV.U32 R26, RZ, RZ, R18.reuse ;  /* 0x000000ffff1aa224 */ /* 0x100fe200078e0012 */
[----:B------:R-:W-:Y:S01]  /*0ec0*/  IADD3 R204, P4, R20, UR14, RZ ;  /* 0x0000000e14cc7c10 */ /* 0x000fe2000ff9e0ff */
[----:B------:R-:W-:Y:S01]  /*0ed0*/  IMAD R5, R24, c[0x0][0x19c], R5 ;  /* 0x0000670018057a24 */ /* 0x000fe200078e0205 */
[----:B------:R-:W-:Y:S01]  /*0ee0*/  IADD3 R19, R19, UR4, RZ ;  /* 0x0000000413137c10 */ /* 0x000fe2000fffe0ff */
[----:B------:R-:W-:Y:S01]  /*0ef0*/  @!P2 IMAD.X R13, RZ, RZ, R211, P5 ;  /* 0x000000ffff0da224 */ /* 0x000fe200028e06d3 */
[----:B------:R-:W-:Y:S01]  /*0f00*/  @!P0 IADD3 R15, P5, R210, 0x30, RZ ;  /* 0x00000030d20f8810 */ /* 0x000fe20007fbe0ff */
[----:B------:R-:W-:Y:S01]  /*0f10*/  @!P3 IMAD R17, R211, c[0x0][0x190], RZ ;  /* 0x00006400d311ba24 */ /* 0x000fe200078e02ff */
[----:B------:R-:W-:Y:S01]  /*0f20*/  IADD3.X R205, R21, UR7, R5, P4, !PT ;  /* 0x0000000715cd7c10 */ /* 0x000fe2000a7fe405 */
[----:B------:R-:W-:Y:S01]  /*0f30*/  @!P1 IMAD.X R5, RZ, RZ, R211, P6 ;  /* 0x000000ffff059224 */ /* 0x000fe200030e06d3 */
[----:B------:R-:W-:Y:S01]  /*0f40*/  SHF.L.U64.HI R80, R81, R80, c[0x0][0x19c] ;  /* 0x0000670051507619 */ /* 0x000fe20000010250 */
[--C-:B------:R-:W-:Y:S01]  /*0f50*/  @!P2 IMAD.MOV.U32 R27, RZ, RZ, R19.reuse ;  /* 0x000000ffff1ba224 */ /* 0x100fe200078e0013 */
[----:B------:R-:W-:Y:S01]  /*0f60*/  ISETP.GE.AND P6, PT, R24, UR6, PT ;  /* 0x0000000618007c0c */ /* 0x000fe2000bfc6270 */
[--C-:B------:R-:W-:Y:S01]  /*0f70*/  @!P1 IMAD.MOV.U32 R22, RZ, RZ, R18.reuse ;  /* 0x000000ffff169224 */ /* 0x100fe200078e0012 */
[----:B------:R-:W-:Y:S01]  /*0f80*/  USHF.R.S32.HI UR7, URZ, 0x1f, UR9 ;  /* 0x0000001f3f077899 */ /* 0x000fe20008011409 */
[--C-:B------:R-:W-:Y:S01]  /*0f90*/  @!P1 IMAD.MOV.U32 R23, RZ, RZ, R19.reuse ;  /* 0x000000ffff179224 */ /* 0x100fe200078e0013 */
[----:B------:R-:W-:Y:S01]  /*0fa0*/  ULDC.64 UR4, c[0x0][0x1a0] ;  /* 0x0000680000047ab9 */ /* 0x000fe20000000a00 */
[----:B------:R-:W-:Y:S01]  /*0fb0*/  @!P0 IMAD.MOV.U32 R20, RZ, RZ, R18 ;  /* 0x000000ffff148224 */ /* 0x000fe200078e0012 */
[----:B------:R-:W-:Y:S01]  /*0fc0*/  UIMAD.WIDE.U32 UR10, UR9, UR4, URZ ;  /* 0x00000004090a72a5 */ /* 0x000fe2000f8e003f */
[----:B------:R-:W-:Y:S01]  /*0fd0*/  @!P0 IMAD.MOV.U32 R21, RZ, RZ, R19 ;  /* 0x000000ffff158224 */ /* 0x000fe200078e0013 */
[----:B------:R-:W-:Y:S01]  /*0fe0*/  SHF.R.S32.HI R85, RZ, 0x5, R85 ;  /* 0x00000005ff557819 */ /* 0x000fe20000011455 */
[----:B------:R-:W-:-:S02]  /*0ff0*/  @!P0 IMAD.X R6, RZ, RZ, R211, P5 ;  /* 0x000000ffff068224 */ /* 0x000fc400028e06d3 */
[----:B------:R-:W-:Y:S02]  /*1000*/  @!P2 IMAD R13, R13, c[0x0][0x190], RZ ;  /* 0x000064000d0daa24 */ /* 0x000fe400078e02ff */
[C---:B------:R-:W-:Y:S02]  /*1010*/  @!P3 IMAD R10, R210.reuse, c[0x0][0x194], R17 ;  /* 0x00006500d20aba24 */ /* 0x040fe400078e0211 */
[----:B------:R-:W-:Y:S02]  /*1020*/  @!P1 IMAD R5, R5, c[0x0][0x190], RZ ;  /* 0x0000640005059a24 */ /* 0x000fe400078e02ff */
[----:B------:R-:W-:-:S04]  /*1030*/  @!P3 IMAD.WIDE.U32 R18, R210, c[0x0][0x190], R18 ;  /* 0x00006400d212ba25 */ /* 0x000fc800078e0012 */
[----:B------:R-:W-:Y:S01]  /*1040*/  @!P0 IMAD R6, R6, c[0x0][0x190], RZ ;  /* 0x0000640006068a24 */ /* 0x000fe200078e02ff */
[----:B------:R-:W-:Y:S01]  /*1050*/  @!P3 LEA R14, P5, R18, c[0x0][0x160], 0x1 ;  /* 0x00005800120eba11 */ /* 0x000fe200078a08ff */
[----:B------:R-:W-:Y:S02]  /*1060*/  @!P2 IMAD R8, R16, c[0x0][0x194], R13 ;  /* 0x000065001008aa24 */ /* 0x000fe400078e020d */
[C---:B------:R-:W-:Y:S02]  /*1070*/  @!P1 IMAD R5, R12.reuse, c[0x0][0x194], R5 ;  /* 0x000065000c059a24 */ /* 0x040fe400078e0205 */
[----:B------:R-:W-:Y:S02]  /*1080*/  @!P3 IMAD.IADD R10, R19, 0x1, R10 ;  /* 0x00000001130ab824 */ /* 0x000fe400078e020a */
[----:B------:R-:W-:-:S04]  /*1090*/  @!P1 IMAD.WIDE.U32 R12, R12, c[0x0][0x190], R22 ;  /* 0x000064000c0c9a25 */ /* 0x000fc800078e0016 */
[C---:B------:R-:W-:Y:S02]  /*10a0*/  @!P0 IMAD R6, R15.reuse, c[0x0][0x194], R6 ;  /* 0x000065000f068a24 */ /* 0x040fe400078e0206 */
[----:B------:R-:W-:Y:S01]  /*10b0*/  @!P0 IMAD.WIDE.U32 R20, R15, c[0x0][0x190], R20 ;  /* 0x000064000f148a25 */ /* 0x000fe200078e0014 */
[----:B------:R-:W-:Y:S02]  /*10c0*/  @!P3 LEA.HI.X R15, R18, c[0x0][0x164], R10, 0x1, P5 ;  /* 0x00005900120fba11 */ /* 0x000fe400028f0c0a */
[----:B------:R-:W-:Y:S01]  /*10d0*/  @!P1 LEA R30, P5, R12, c[0x0][0x160], 0x1 ;  /* 0x000058000c1e9a11 */ /* 0x000fe200078a08ff */
[----:B------:R-:W-:Y:S02]  /*10e0*/  @!P1 IMAD.IADD R5, R13, 0x1, R5 ;  /* 0x000000010d059824 */ /* 0x000fe400078e0205 */
[----:B------:R-:W-:-:S03]  /*10f0*/  @!P2 IMAD.WIDE.U32 R16, R16, c[0x0][0x190], R26 ;  /* 0x000064001010aa25 */ /* 0x000fc600078e001a */
[----:B------:R-:W-:Y:S01]  /*1100*/  @!P1 LEA.HI.X R31, R12, c[0x0][0x164], R5, 0x1, P5 ;  /* 0x000059000c1f9a11 */ /* 0x000fe200028f0c05 */
[----:B------:R-:W-:Y:S01]  /*1110*/  @!P2 IMAD.IADD R8, R17, 0x1, R8 ;  /* 0x000000011108a824 */ /* 0x000fe200078e0208 */
[----:B------:R-:W-:Y:S01]  /*1120*/  SHF.R.S32.HI R5, RZ, 0x1f, R202 ;  /* 0x0000001fff057819 */ /* 0x000fe200000114ca */
[----:B------:R-:W-:Y:S01]  /*1130*/  @!P0 IMAD.IADD R6, R21, 0x1, R6 ;  /* 0x0000000115068824 */ /* 0x000fe200078e0206 */
[----:B------:R-:W-:Y:S01]  /*1140*/  @!P2 LEA R22, P4, R16, c[0x0][0x160], 0x1 ;  /* 0x000058001016aa11 */ /* 0x000fe200078808ff */
[----:B------:R-:W-:Y:S01]  /*1150*/  IMAD.WIDE.U32 R204, R202, c[0x0][0x1b0], R204 ;  /* 0x00006c00cacc7a25 */ /* 0x000fe200078e00cc */
[----:B------:R-:W-:Y:S02]  /*1160*/  ISETP.GE.AND P5, PT, R9, UR6, PT ;  /* 0x0000000609007c0c */ /* 0x000fe4000bfa6270 */
[----:B------:R-:W-:Y:S01]  /*1170*/  @!P2 LEA.HI.X R23, R16, c[0x0][0x164], R8, 0x1, P4 ;  /* 0x000059001017aa11 */ /* 0x000fe200020f0c08 */
[----:B------:R-:W-:Y:S01]  /*1180*/  IMAD R207, R5, c[0x0][0x1b0], RZ ;  /* 0x00006c0005cf7a24 */ /* 0x000fe200078e02ff */
[----:B------:R-:W-:Y:S01]  /*1190*/  @!P0 LEA R28, P4, R20, c[0x0][0x160], 0x1 ;  /* 0x00005800141c8a11 */ /* 0x000fe200078808ff */
[----:B------:R-:W-:-:S02]  /*11a0*/  IMAD.SHL.U32 R201, R201, 0x2, RZ ;  /* 0x00000002c9c97824 */ /* 0x000fc400078e00ff */
[----:B------:R-:W-:Y:S01]  /*11b0*/  IMAD R207, R202, c[0x0][0x1b4], R207 ;  /* 0x00006d00cacf7a24 */ /* 0x000fe200078e02cf */
[----:B------:R-:W-:Y:S01]  /*11c0*/  @!P0 LEA.HI.X R29, R20, c[0x0][0x164], R6, 0x1, P4 ;  /* 0x00005900141d8a11 */ /* 0x000fe200020f0c06 */
[----:B------:R-:W-:Y:S01]  /*11d0*/  IMAD R6, R80, UR9, RZ ;  /* 0x0000000950067c24 */ /* 0x000fe2000f8e02ff */
[----:B------:R-:W-:Y:S01]  /*11e0*/  @!PT LDS RZ, [RZ] ;  /* 0x00000000fffff984 */ /* 0x000fe20000000800 */
[----:B------:R-:W-:Y:S01]  /*11f0*/  @!PT LDS RZ, [RZ] ;  /* 0x00000000fffff984 */ /* 0x000fe20000000800 */
[----:B------:R-:W-:Y:S01]  /*1200*/  @!PT LDS RZ, [RZ] ;  /* 0x00000000fffff984 */ /* 0x000fe20000000800 */
[----:B------:R1:W-:Y:S01]  /*1210*/  @!P3 LDGSTS.E.BYPASS.LTC128B.128 [R201], [R14.64] ;  /* 0x000000000ec9bfae */ /* 0x0003e2000b901d58 */
[----:B------:R-:W-:Y:S01]  /*1220*/  IMAD.IADD R207, R205, 0x1, R207 ;  /* 0x00000001cdcf7824 */ /* 0x000fe200078e02cf */
[----:B------:R-:W-:Y:S01]  /*1230*/  ISETP.GE.AND P4, PT, R7, UR6, PT ;  /* 0x0000000607007c0c */ /* 0x000fe2000bf86270 */
[----:B------:R-:W-:Y:S01]  /*1240*/  IMAD.MOV.U32 R206, RZ, RZ, R204 ;  /* 0x000000ffffce7224 */ /* 0x000fe200078e00cc */
[----:B------:R1:W-:Y:S01]  /*1250*/  @!P3 LDGSTS.E.BYPASS.LTC128B.128 [R201+0x2000], [R14.64+0x80] ;  /* 0x020000800ec9bfae */ /* 0x0003e2000b901d58 */
[C---:B------:R-:W-:Y:S01]  /*1260*/  IMAD R13, R83.reuse, UR7, R6 ;  /* 0x00000007530d7c24 */ /* 0x040fe2000f8e0206 */
[----:B------:R-:W-:Y:S01]  /*1270*/  UIMAD UR7, UR7, UR4, URZ ;  /* 0x00000004070772a4 */ /* 0x000fe2000f8e023f */
[----:B------:R-:W-:Y:S01]  /*1280*/  IMAD.WIDE.U32 R16, R83, UR9, R206 ;  /* 0x0000000953107c25 */ /* 0x000fe2000f8e00ce */
[----:B------:R1:W-:Y:S02]  /*1290*/  @!P3 LDGSTS.E.BYPASS.LTC128B.128 [R201+0x4000], [R14.64+0x100] ;  /* 0x040001000ec9bfae */ /* 0x0003e4000b901d58 */
[----:B------:R-:W-:Y:S01]  /*12a0*/  UIMAD UR7, UR9, UR5, UR7 ;  /* 0x00000005090772a4 */ /* 0x000fe2000f8e0207 */
[----:B------:R-:W-:Y:S01]  /*12b0*/  IMAD.IADD R17, R17, 0x1, R13 ;  /* 0x0000000111117824 */ /* 0x000fe200078e020d */
[----:B------:R2:W-:Y:S01]  /*12c0*/  @!P2 LDGSTS.E.BYPASS.LTC128B.128 [R201+0x800], [R22.64] ;  /* 0x0080000016c9afae */ /* 0x0005e2000b901d58 */
[----:B------:R-:W-:Y:S01]  /*12d0*/  IMAD.MOV.U32 R6, RZ, RZ, c[0x0][0x19c] ;  /* 0x00006700ff067624 */ /* 0x000fe200078e00ff */
[----:B------:R-:W-:Y:S01]  /*12e0*/  @!P6 LEA R12, P3, R16, c[0x0][0x168], 0x1 ;  /* 0x00005a00100cea11 */ /* 0x000fe200078608ff */
[----:B------:R-:W-:Y:S01]  /*12f0*/  IMAD R19, R25, c[0x0][0x1a0], RZ ;  /* 0x0000680019137a24 */ /* 0x000fe200078e02ff */
[----:B------:R2:W-:Y:S01]  /*1300*/  @!P2 LDGSTS.E.BYPASS.LTC128B.128 [R201+0x2800], [R22.64+0x80] ;  /* 0x0280008016c9afae */ /* 0x0005e2000b901d58 */
[----:B------:R-:W-:Y:S01]  /*1310*/  IMAD.WIDE.U32 R20, R24, c[0x0][0x1a0], R208 ;  /* 0x0000680018147a25 */ /* 0x000fe200078e00d0 */
[----:B------:R-:W-:Y:S01]  /*1320*/  @!P6 LEA.HI.X R13, R16, c[0x0][0x16c], R17, 0x1, P3 ;  /* 0x00005b00100dea11 */ /* 0x000fe200018f0c11 */
[----:B------:R-:W-:Y:S01]  /*1330*/  UIADD3 UR7, UR11, UR7, URZ ;  /* 0x000000070b077290 */ /* 0x000fe2000fffe03f */
[----:B------:R2:W-:Y:S01]  /*1340*/  @!P2 LDGSTS.E.BYPASS.LTC128B.128 [R201+0x4800], [R22.64+0x100] ;  /* 0x0480010016c9afae */ /* 0x0005e2000b901d58 */
[----:B------:R-:W-:-:S02]  /*1350*/  IMAD R8, R24, c[0x0][0x1a4], R19 ;  /* 0x0000690018087a24 */ /* 0x000fc400078e0213 */
[----:B------:R-:W-:Y:S01]  /*1360*/  IMAD.WIDE.U32 R18, R81, 0x20, RZ ;  /* 0x0000002051127825 */ /* 0x000fe200078e00ff */
[----:B------:R3:W-:Y:S03]  /*1370*/  @!P1 LDGSTS.E.BYPASS.LTC128B.128 [R201+0x1000], [R30.64] ;  /* 0x010000001ec99fae */ /* 0x0007e6000b901d58 */
[----:B------:R-:W-:Y:S01]  /*1380*/  IMAD R199, R5, c[0x0][0x1b8], RZ ;  /* 0x00006e0005c77a24 */ /* 0x000fe200078e02ff */
[----:B------:R3:W-:Y:S01]  /*1390*/  @!P1 LDGSTS.E.BYPASS.LTC128B.128 [R201+0x3000], [R30.64+0x80] ;  /* 0x030000801ec99fae */ /* 0x0007e2000b901d58 */
[----:B------:R-:W-:Y:S02]  /*13a0*/  IMAD.SHL.U32 R5, R6, 0x20, RZ ;  /* 0x0000002006057824 */ /* 0x000fe400078e00ff */
[----:B------:R-:W-:Y:S01]  /*13b0*/  IMAD R199, R202, c[0x0][0x1bc], R199 ;  /* 0x00006f00cac77a24 */ /* 0x000fe200078e02c7 */
[----:B------:R3:W-:Y:S01]  /*13c0*/  @!P1 LDGSTS.E.BYPASS.LTC128B.128 [R201+0x5000], [R30.64+0x100] ;  /* 0x050001001ec99fae */ /* 0x0007e2000b901d58 */
[----:B-1----:R-:W-:-:S03]  /*13d0*/  @!P5 LEA R15, P2, R81, R16, 0x4 ;  /* 0x00000010510fd211 */ /* 0x002fc600078420ff */
[----:B------:R3:W-:Y:S01]  /*13e0*/  @!P0 LDGSTS.E.BYPASS.LTC128B.128 [R201+0x1800], [R28.64] ;  /* 0x018000001cc98fae */ /* 0x0007e2000b901d58 */
[----:B------:R-:W-:-:S03]  /*13f0*/  @!P5 LEA.HI.X R10, R81, R17, R6, 0x4, P2 ;  /* 0x00000011510ad211 */ /* 0x000fc600010f2406 */
[----:B------:R3:W-:Y:S01]  /*1400*/  @!P0 LDGSTS.E.BYPASS.LTC128B.128 [R201+0x3800], [R28.64+0x80] ;  /* 0x038000801cc98fae */ /* 0x0007e2000b901d58 */
[C---:B------:R-:W-:Y:S02]  /*1410*/  @!P5 LEA R26, P3, R15.reuse, c[0x0][0x168], 0x1 ;  /* 0x00005a000f1ada11 */ /* 0x040fe400078608ff */
[----:B------:R-:W-:Y:S01]  /*1420*/  IADD3 R14, P2, R20, UR16, RZ ;  /* 0x00000010140e7c10 */ /* 0x000fe2000ff5e0ff */
[----:B------:R3:W-:Y:S01]  /*1430*/  @!P0 LDGSTS.E.BYPASS.LTC128B.128 [R201+0x5800], [R28.64+0x100] ;  /* 0x058001001cc98fae */ /* 0x0007e2000b901d58 */
[----:B------:R-:W-:Y:S01]  /*1440*/  @!P5 LEA.HI.X R27, R15, c[0x0][0x16c], R10, 0x1, P3 ;  /* 0x00005b000f1bda11 */ /* 0x000fe200018f0c0a */
[----:B------:R-:W-:Y:S01]  /*1450*/  IMAD.U32 R10, RZ, RZ, UR5 ;  /* 0x00000005ff0a7e24 */ /* 0x000fe2000f8e00ff */
[----:B------:R-:W-:Y:S01]  /*1460*/  ISETP.GE.AND P3, PT, R200, UR6, PT ;  /* 0x00000006c8007c0c */ /* 0x000fe2000bf66270 */
[----:B------:R1:W-:Y:S01]  /*1470*/  @!P6 LDGSTS.E.BYPASS.LTC128B.128 [R201+0x6000], [R12.64] ;  /* 0x060000000cc9efae */ /* 0x0003e2000b901d58 */
[----:B------:R-:W-:Y:S02]  /*1480*/  IADD3.X R15, R21, UR15, R8, P2, !PT ;  /* 0x0000000f150f7c10 */ /* 0x000fe400097fe408 */
[----:B------:R-:W-:Y:S01]  /*1490*/  @!P4 IADD3 R8, P2, R16, R18, RZ ;  /* 0x000000121008c210 */ /* 0x000fe20007f5e0ff */
[----:B------:R1:W-:Y:S02]  /*14a0*/  @!P6 LDGSTS.E.BYPASS.LTC128B.128 [R201+0x8000], [R12.64+0x80] ;  /* 0x080000800cc9efae */ /* 0x0003e4000b901d58 */
[----:B------:R-:W-:Y:S01]  /*14b0*/  IMAD.WIDE.U32 R202, R202, c[0x0][0x1b8], R14 ;  /* 0x00006e00caca7a25 */ /* 0x000fe200078e000e */
[----:B------:R-:W-:Y:S01]  /*14c0*/  @!P4 IADD3.X R5, R17, R19, R5, P2, !PT ;  /* 0x000000131105c210 */ /* 0x000fe200017fe405 */
[----:B------:R1:W-:Y:S01]  /*14d0*/  @!P6 LDGSTS.E.BYPASS.LTC128B.128 [R201+0xa000], [R12.64+0x100] ;  /* 0x0a0001000cc9efae */ /* 0x0003e2000b901d58 */
[----:B--2---:R-:W-:Y:S01]  /*14e0*/  @!P4 LEA R22, P2, R8, c[0x0][0x168], 0x1 ;  /* 0x00005a000816ca11 */ /* 0x004fe200078408ff */
[----:B------:R-:W-:Y:S01]  /*14f0*/  IMAD.U32 R14, RZ, RZ, UR10 ;  /* 0x0000000aff0e7e24 */ /* 0x000fe2000f8e00ff */
[----:B------:R-:W-:Y:S01]  /*1500*/  ISETP.GE.AND P6, PT, R24, UR6, PT ;  /* 0x0000000618007c0c */ /* 0x000fe2000bfc6270 */
[----:B------:R-:W-:Y:S01]  /*1510*/  @!P3 IMAD.WIDE.U32 R16, R81, 0x30, R16 ;  /* 0x000000305110b825 */ /* 0x000fe200078e0010 */
[----:B------:R-:W-:Y:S01]  /*1520*/  @!P4 LEA.HI.X R23, R8, c[0x0][0x16c], R5, 0x1, P2 ;  /* 0x00005b000817ca11 */ /* 0x000fe200010f0c05 */
[----:B------:R2:W-:Y:S01]  /*1530*/  @!P5 LDGSTS.E.BYPASS.LTC128B.128 [R201+0x6800], [R26.64] ;  /* 0x068000001ac9dfae */ /* 0x0005e2000b901d58 */
[----:B------:R-:W-:Y:S01]  /*1540*/  ISETP.GE.AND P2, PT, R9, UR6, PT ;  /* 0x0000000609007c0c */ /* 0x000fe2000bf46270 */
[----:B------:R-:W-:Y:S01]  /*1550*/  @!P3 IMAD R5, R6, 0x30, RZ ;  /* 0x000000300605b824 */ /* 0x000fe200078e02ff */
[----:B------:R-:W-:Y:S01]  /*1560*/  @!P3 LEA R20, P1, R16, c[0x0][0x168], 0x1 ;  /* 0x00005a001014ba11 */ /* 0x000fe200078208ff */
[----:B------:R2:W-:Y:S01]  /*1570*/  @!P5 LDGSTS.E.BYPASS.LTC128B.128 [R201+0x8800], [R26.64+0x80] ;  /* 0x088000801ac9dfae */ /* 0x0005e2000b901d58 */
[----:B------:R-:W-:Y:S01]  /*1580*/  LEA.HI R9, R11, R82, RZ, 0x4 ;  /* 0x000000520b097211 */ /* 0x000fe200078f20ff */
[----:B------:R-:W-:Y:S01]  /*1590*/  @!P3 IMAD.IADD R5, R17, 0x1, R5 ;  /* 0x000000011105b824 */ /* 0x000fe200078e0205 */
[----:B------:R-:W-:Y:S01]  /*15a0*/  LEA R18, P0, R14, R202, 0x6 ;  /* 0x000000ca0e127211 */ /* 0x000fe200078030ff */
[----:B------:R2:W-:Y:S01]  /*15b0*/  @!P5 LDGSTS.E.BYPASS.LTC128B.128 [R201+0xa800], [R26.64+0x100] ;  /* 0x0a8001001ac9dfae */ /* 0x0005e2000b901d58 */
[----:B------:R-:W-:Y:S01]  /*15c0*/  IMAD.U32 R8, RZ, RZ, UR7 ;  /* 0x00000007ff087e24 */ /* 0x000fe2000f8e00ff */
[----:B------:R-:W-:Y:S01]  /*15d0*/  ISETP.GE.AND P5, PT, R200, UR6, PT ;  /* 0x00000006c8007c0c */ /* 0x000fe2000bfa6270 */
[----:B------:R-:W-:Y:S01]  /*15e0*/  IMAD.IADD R199, R203, 0x1, R199 ;  /* 0x00000001cbc77824 */ /* 0x000fe200078e02c7 */
[----:B------:R-:W-:Y:S01]  /*15f0*/  @!P3 LEA.HI.X R21, R16, c[0x0][0x16c], R5, 0x1, P1 ;  /* 0x00005b001015ba11 */ /* 0x000fe200008f0c05 */
[----:B------:R4:W-:Y:S01]  /*1600*/  @!P4 LDGSTS.E.BYPASS.LTC128B.128 [R201+0x7000], [R22.64] ;  /* 0x0700000016c9cfae */ /* 0x0009e2000b901d58 */
[----:B------:R-:W-:Y:S01]  /*1610*/  LOP3.LUT R5, R9, 0xfffffff0, RZ, 0xc0, !PT ;  /* 0xfffffff009057812 */ /* 0x000fe200078ec0ff */
[----:B------:R-:W-:Y:S01]  /*1620*/  IMAD.U32 R15, RZ, RZ, UR11 ;  /* 0x0000000bff0f7e24 */ /* 0x000fe2000f8e00ff */
[----:B------:R-:W-:Y:S01]  /*1630*/  LEA.HI.X R19, R14, R199, R8, 0x6, P0 ;  /* 0x000000c70e137211 */ /* 0x000fe200000f3408 */
[----:B------:R4:W-:Y:S01]  /*1640*/  @!P4 LDGSTS.E.BYPASS.LTC128B.128 [R201+0x9000], [R22.64+0x80] ;  /* 0x0900008016c9cfae */ /* 0x0009e2000b901d58 */
[----:B------:R-:W-:Y:S01]  /*1650*/  ISETP.GE.AND P1, PT, R7, UR6, PT ;  /* 0x0000000607007c0c */ /* 0x000fe2000bf26270 */
[----:B------:R-:W-:Y:S01]  /*1660*/  IMAD.IADD R14, R82, 0x1, -R5 ;  /* 0x00000001520e7824 */ /* 0x000fe200078e0a05 */
[----:B------:R-:W-:Y:S01]  /*1670*/  SHF.R.S32.HI R16, RZ, 0x4, R9 ;  /* 0x00000004ff107819 */ /* 0x000fe20000011409 */
[----:B------:R4:W-:Y:S01]  /*1680*/  @!P4 LDGSTS.E.BYPASS.LTC128B.128 [R201+0xb000], [R22.64+0x100] ;  /* 0x0b00010016c9cfae */ /* 0x0009e2000b901d58 */
[----:B-1----:R-:W-:Y:S01]  /*1690*/  IMAD.SHL.U32 R12, R0, 0x40, RZ ;  /* 0x00000040000c7824 */ /* 0x002fe200078e00ff */
[----:B------:R-:W-:Y:S01]  /*16a0*/  USHF.L.U32 UR6, UR5, 0x5, URZ ;  /* 0x0000000505067899 */ /* 0x000fe2000800063f */
[----:B------:R-:W-:Y:S01]  /*16b0*/  SHF.R.S32.HI R7, RZ, 0x1f, R14 ;  /* 0x0000001fff077819 */ /* 0x000fe2000001140e */
[----:B------:R1:W-:Y:S01]  /*16c0*/  @!P3 LDGSTS.E.BYPASS.LTC128B.128 [R201+0x7800], [R20.64] ;  /* 0x0780000014c9bfae */ /* 0x0003e2000b901d58 */
[----:B------:R-:W-:Y:S01]  /*16d0*/  IMAD.SHL.U32 R13, R24, 0x8, RZ ;  /* 0x00000008180d7824 */ /* 0x000fe200078e00ff */
[----:B------:R-:W-:Y:S01]  /*16e0*/  LOP3.LUT R12, R12, 0x1c0, RZ, 0xc0, !PT ;  /* 0x000001c00c0c7812 */ /* 0x000fe200078ec0ff */
[----:B------:R-:W-:Y:S01]  /*16f0*/  IMAD.U32 R8, RZ, RZ, UR4 ;  /* 0x00000004ff087e24 */ /* 0x000fe2000f8e00ff */
[----:B------:R1:W-:Y:S01]  /*1700*/  @!P3 LDGSTS.E.BYPASS.LTC128B.128 [R201+0x9800], [R20.64+0x80] ;  /* 0x0980008014c9bfae */ /* 0x0003e2000b901d58 */
[----:B------:R-:W-:Y:S01]  /*1710*/  LEA.HI R7, R7, R14, RZ, 0x3 ;  /* 0x0000000e07077211 */ /* 0x000fe200078f18ff */
[----:B------:R-:W-:Y:S01]  /*1720*/  IMAD.U32 R11, RZ, RZ, UR4 ;  /* 0x00000004ff0b7e24 */ /* 0x000fe2000f8e00ff */
[----:B------:R-:W-:Y:S01]  /*1730*/  LEA.HI R9, R9, R16, RZ, 0x1 ;  /* 0x0000001009097211 */ /* 0x000fe200078f08ff */
[----:B------:R1:W-:Y:S01]  /*1740*/  @!P3 LDGSTS.E.BYPASS.LTC128B.128 [R201+0xb800], [R20.64+0x100] ;  /* 0x0b80010014c9bfae */ /* 0x0003e2000b901d58 */
[----:B------:R-:W-:Y:S01]  /*1750*/  LOP3.LUT R13, R12, 0x8, R13, 0xf8, !PT ;  /* 0x000000080c0d7812 */ /* 0x000fe200078ef80d */
[----:B------:R-:W-:Y:S01]  /*1760*/  UIMAD.WIDE.U32 UR10, UR4, 0x20, URZ ;  /* 0x00000020040a78a5 */ /* 0x000fe2000f8e003f */
[----:B------:R-:W-:Y:S01]  /*1770*/  LOP3.LUT R5, R7, 0xfffffff8, RZ, 0xc0, !PT ;  /* 0xfffffff807057812 */ /* 0x000fe200078ec0ff */
[----:B------:R-:W0:Y:S01]  /*1780*/  LDGDEPBAR ;  /* 0x00000000000079af */ /* 0x000e220000000000 */
[----:B------:R-:W-:Y:S01]  /*1790*/  LOP3.LUT R9, R9, 0xfffffffe, RZ, 0xc0, !PT ;  /* 0xfffffffe09097812 */ /* 0x000fe200078ec0ff */
[----:B------:R-:W-:Y:S01]  /*17a0*/  IMAD.U32 R15, RZ, RZ, UR6 ;  /* 0x00000006ff0f7e24 */ /* 0x000fe2000f8e00ff */
[----:B------:R-:W-:Y:S01]  /*17b0*/  SHF.R.U32.HI R12, RZ, 0x3, R12 ;  /* 0x00000003ff0c7819 */ /* 0x000fe2000001160c */
[----:B------:R-:W-:Y:S01]  /*17c0*/  IMAD.IADD R5, R14, 0x1, -R5 ;  /* 0x000000010e057824 */ /* 0x000fe200078e0a05 */
[----:B------:R-:W-:Y:S01]  /*17d0*/  @!P2 LEA R8, P0, R8, R18, 0x4 ;  /* 0x000000120808a211 */ /* 0x000fe200078020ff */
[----:B------:R-:W-:Y:S01]  /*17e0*/  IMAD.IADD R9, R16, 0x1, -R9 ;  /* 0x0000000110097824 */ /* 0x000fe200078e0a09 */
[----:B------:R-:W-:Y:S01]  /*17f0*/  LOP3.LUT R12, R13, R12, RZ, 0x3c, !PT ;  /* 0x0000000c0d0c7212 */ /* 0x000fe200078e3cff */
[----:B------:R-:W-:Y:S01]  /*1800*/  IMAD.SHL.U32 R17, R5, 0x40, RZ ;  /* 0x0000004005117824 */ /* 0x000fe200078e00ff */
[----:B------:R-:W-:Y:S01]  /*1810*/  @!P2 LEA.HI.X R11, R11, R19, R10, 0x4, P0 ;  /* 0x000000130b0ba211 */ /* 0x000fe200000f240a */
[----:B------:R-:W-:Y:S01]  /*1820*/  VOTEU.ALL UP0, P5 ;  /* 0x00000000003f7886 */ /* 0x000fe20002800000 */
[C---:B------:R-:W-:Y:S01]  /*1830*/  @!P6 LEA R14, P3, R18.reuse, c[0x0][0x170], 0x1 ;  /* 0x00005c00120eea11 */ /* 0x040fe200078608ff */
[----:B------:R-:W-:Y:S01]  /*1840*/  IMAD R197, R9, 0x200, R12 ;  /* 0x0000020009c57824 */ /* 0x000fe200078e020c */
[----:B------:R-:W-:Y:S01]  /*1850*/  LOP3.LUT R17, R17, 0x1c0, RZ, 0xc0, !PT ;  /* 0x000001c011117812 */ /* 0x000fe200078ec0ff */
[----:B------:R-:W-:Y:S01]  /*1860*/  IMAD.SHL.U32 R12, R9, 0x8, RZ ;  /* 0x00000008090c7824 */ /* 0x000fe200078e00ff */
[C---:B------:R-:W-:Y:S01]  /*1870*/  @!P1 IADD3 R9, P0, R18.reuse, UR10, RZ ;  /* 0x0000000a12099c10 */ /* 0x040fe2000ff1e0ff */
[----:B------:R-:W-:Y:S01]  /*1880*/  IMAD.SHL.U32 R86, R7, 0x40, RZ ;  /* 0x0000004007567824 */ /* 0x000fe200078e00ff */
[----:B------:R-:W-:Y:S01]  /*1890*/  @!UP0 UIMAD UR6, UR5, 0x30, URZ ;  /* 0x00000030050688a4 */ /* 0x000fe2000f8e023f */
[----:B------:R-:W-:Y:S01]  /*18a0*/  IMAD.U32 R13, RZ, RZ, UR4 ;  /* 0x00000004ff0d7e24 */ /* 0x000fe2000f8e00ff */
[----:B------:R-:W-:Y:S01]  /*18b0*/  @!P1 IADD3.X R10, R19, UR11, R15, P0, !PT ;  /* 0x0000000b130a9c10 */ /* 0x000fe200087fe40f */
[----:B------:R-:W-:Y:S01]  /*18c0*/  IMAD.SHL.U32 R197, R197, 0x2, RZ ;  /* 0x00000002c5c57824 */ /* 0x000fe200078e00ff */
[--C-:B------:R-:W-:Y:S01]  /*18d0*/  @!P6 LEA.HI.X R15, R18, c[0x0][0x174], R19.reuse, 0x1, P3 ;  /* 0x00005d00120fea11 */ /* 0x100fe200018f0c13 */
[----:B------:R-:W-:Y:S01]  /*18e0*/  @!P5 IMAD.WIDE.U32 R18, R13, 0x30, R18 ;  /* 0x000000300d12d825 */ /* 0x000fe200078e0012 */
[----:B-1----:R-:W-:Y:S01]  /*18f0*/  @!P2 LEA R20, P0, R8, c[0x0][0x170], 0x1 ;  /* 0x00005c000814aa11 */ /* 0x002fe200078008ff */
[----:B------:R-:W-:-:S04]  /*1900*/  DEPBAR.LE SB0, 0x0 ;  /* 0x000080000000791a */ /* 0x000fc80000000000 */
[----:B------:R-:W-:Y:S01]  /*1910*/  BAR.SYNC.DEFER_BLOCKING 0x0 ;  /* 0x0000000000007b1d */ /* 0x000fe20000010000 */
[----:B------:R-:W-:Y:S01]  /*1920*/  LOP3.LUT R12, R17, 0x8, R12, 0xf8, !PT ;  /* 0x00000008110c7812 */ /* 0x000fe200078ef80c */
[----:B------:R-:W-:Y:S01]  /*1930*/  IMAD.SHL.U32 R82, R82, 0x2, RZ ;  /* 0x0000000252527824 */ /* 0x000fe200078e00ff */
[----:B------:R-:W-:Y:S01]  /*1940*/  SHF.R.U32.HI R17, RZ, 0x3, R17 ;  /* 0x00000003ff117819 */ /* 0x000fe20000011611 */
[----:B------:R-:W-:Y:S01]  /*1950*/  UISETP.GE.AND UP0, UPT, UR8, 0x41, UPT ;  /* 0x000000410800788c */ /* 0x000fe2000bf06270 */
[----:B------:R-:W-:Y:S02]  /*1960*/  LOP3.LUT R86, R86, 0xfffffe00, RZ, 0xc0, !PT ;  /* 0xfffffe0056567812 */ /* 0x000fe400078ec0ff */
[----:B------:R-:W-:Y:S02]  /*1970*/  @!P2 LEA.HI.X R21, R8, c[0x0][0x174], R11, 0x1, P0 ;  /* 0x00005d000815aa11 */ /* 0x000fe400000f0c0b */
[----:B------:R-:W-:Y:S01]  /*1980*/  @!P1 LEA R16, P3, R9, c[0x0][0x170], 0x1 ;  /* 0x00005c0009109a11 */ /* 0x000fe200078608ff */
[----:B------:R-:W-:Y:S01]  /*1990*/  IMAD R7, R85, 0x400, R86 ;  /* 0x0000040055077824 */ /* 0x000fe200078e0256 */
[----:B------:R-:W-:-:S02]  /*19a0*/  LOP3.LUT R84, R12, R17, RZ, 0x3c, !PT ;  /* 0x000000110c547212 */ /* 0x000fc400078e3cff */
[----:B----4-:R-:W-:Y:S02]  /*19b0*/  @!P5 LEA R22, P0, R18, c[0x0][0x170], 0x1 ;  /* 0x00005c001216da11 */ /* 0x010fe400078008ff */
[----:B------:R-:W-:Y:S01]  /*19c0*/  @!P5 IADD3 R8, R19, UR6, RZ ;  /* 0x000000061308dc10 */ /* 0x000fe2000fffe0ff */
[----:B------:R-:W-:Y:S01]  /*19d0*/  IMAD.IADD R198, R84, 0x1, R7 ;  /* 0x0000000154c67824 */ /* 0x000fe200078e0207 */
[----:B------:R-:W-:Y:S01]  /*19e0*/  @!P1 LEA.HI.X R17, R9, c[0x0][0x174], R10, 0x1, P3 ;  /* 0x00005d0009119a11 */ /* 0x000fe200018f0c0a */
[----:B------:R-:W-:Y:S01]  /*19f0*/  IMAD.MOV.U32 R7, RZ, RZ, 0x10 ;  /* 0x00000010ff077424 */ /* 0x000fe200078e00ff */
[----:B------:R-:W-:Y:S01]  /*1a00*/  @!P5 LEA.HI.X R23, R18, c[0x0][0x174], R8, 0x1, P0 ;  /* 0x00005d001217da11 */ /* 0x000fe200000f0c08 */
[----:B------:R-:W-:Y:S01]  /*1a10*/  IMAD.SHL.U32 R198, R198, 0x2, RZ ;  /* 0x00000002c6c67824 */ /* 0x000fe200078e00ff */
[----:B------:R-:W-:Y:S01]  /*1a20*/  IADD3 R195, R197, 0x6020, RZ ;  /* 0x00006020c5c37810 */ /* 0x000fe20007ffe0ff */
[----:B------:R-:W-:Y:S04]  /*1a30*/  @P6 STS.128 [R201+0xc000], RZ ;  /* 0x00c000ffc9006388 */ /* 0x000fe80000000c00 */
        /* <DEDUP_REMOVED lines=25> */
[----:B------:R5:W-:Y:S01]  /*1bd0*/  @!P1 LDGSTS.E.BYPASS.LTC128B.128 [R201+0x11000], [R16.64+0x100] ;  /* 0x1100010010c99fae */ /* 0x000be2000b901d58 */
[----:B------:R-:W-:Y:S01]  /*1be0*/  R2P PR, R5, 0x6 ;  /* 0x0000000605007804 */ /* 0x000fe20000000000 */
[----:B------:R-:W-:-:S02]  /*1bf0*/  IMAD.MOV.U32 R5, RZ, RZ, 0x20 ;  /* 0x00000020ff057424 */ /* 0x000fc400078e00ff */
[----:B------:R-:W-:Y:S02]  /*1c00*/  @P5 STS.128 [R201+0xd800], RZ ;  /* 0x00d800ffc9005388 */ /* 0x000fe40000000c00 */
[----:B------:R-:W-:Y:S02]  /*1c10*/  SEL R7, R7, 0xfffffff0, !P1 ;  /* 0xfffffff007077807 */ /* 0x000fe40004800000 */
[----:B------:R-:W-:Y:S01]  /*1c20*/  @P5 STS.128 [R201+0xf800], RZ ;  /* 0x00f800ffc9005388 */ /* 0x000fe20000000c00 */
[----:B------:R-:W-:Y:S02]  /*1c30*/  SEL R5, R5, 0xffffffe0, !P2 ;  /* 0xffffffe005057807 */ /* 0x000fe40005000000 */
[----:B------:R-:W-:Y:S01]  /*1c40*/  R2P PR, R0, 0x6 ;  /* 0x0000000600007804 */ /* 0x000fe20000000000 */
[----:B------:R-:W-:Y:S01]  /*1c50*/  @P5 STS.128 [R201+0x11800], RZ ;  /* 0x011800ffc9005388 */ /* 0x000fe20000000c00 */
[----:B------:R-:W-:Y:S01]  /*1c60*/  IADD3 R0, R197, 0x6000, RZ ;  /* 0x00006000c5007810 */ /* 0x000fe20007ffe0ff */
[----:B------:R-:W-:-:S02]  /*1c70*/  IMAD R196, R7, 0x2, R198 ;  /* 0x0000000207c47824 */ /* 0x000fc400078e02c6 */
        /* <DEDUP_REMOVED lines=10> */
[----:B------:R-:W-:Y:S01]  /*1d20*/  LDSM.16.M88.4 R48, [R198] ;  /* 0x00000000c630783b */ /* 0x000fe20000000200 */
[C---:B------:R-:W-:Y:S02]  /*1d30*/  IADD3 R187, R195.reuse, 0x800, RZ ;  /* 0x00000800c3bb7810 */ /* 0x040fe40007ffe0ff */
[----:B------:R-:W-:Y:S01]  /*1d40*/  SEL R0, R0, 0xffffffc0, !P2 ;  /* 0xffffffc000007807 */ /* 0x000fe20005000000 */
[----:B--2---:R-:W3:Y:S01]  /*1d50*/  LDSM.16.M88.4 R24, [R197+0x6000] ;  /* 0x00600000c518783b */ /* 0x004ee20000000200 */
[C---:B------:R-:W-:Y:S02]  /*1d60*/  IADD3 R186, R195.reuse, 0x1000, RZ ;  /* 0x00001000c3ba7810 */ /* 0x040fe40007ffe0ff */
[----:B------:R-:W-:Y:S01]  /*1d70*/  IADD3 R185, R195, 0x1800, RZ ;  /* 0x00001800c3b97810 */ /* 0x000fe20007ffe0ff */
[----:B-----5:R-:W4:Y:S01]  /*1d80*/  LDSM.16.M88.4 R16, [R197+0x6800] ;  /* 0x00680000c510783b */ /* 0x020f220000000200 */
[----:B------:R-:W-:Y:S01]  /*1d90*/  IMAD.IADD R191, R197, 0x1, R0 ;  /* 0x00000001c5bf7824 */ /* 0x000fe200078e0200 */
[C---:B------:R-:W-:Y:S01]  /*1da0*/  IADD3 R183, R195.reuse, 0x2000, RZ ;  /* 0x00002000c3b77810 */ /* 0x040fe20007ffe0ff */
[----:B------:R-:W-:Y:S01]  /*1db0*/  IMAD.IADD R184, R0, 0x1, R195 ;  /* 0x0000000100b87824 */ /* 0x000fe200078e02c3 */
[----:B------:R-:W2:Y:S01]  /*1dc0*/  LDSM.16.M88.4 R60, [R197+0x7000] ;  /* 0x00700000c53c783b */ /* 0x000ea20000000200 */
[----:B------:R-:W-:Y:S01]  /*1dd0*/  IMAD.U32 R0, RZ, RZ, UR9 ;  /* 0x00000009ff007e24 */ /* 0x000fe2000f8e00ff */
[----:B------:R-:W-:-:S02]  /*1de0*/  IADD3 R182, R195, 0x2800, RZ ;  /* 0x00002800c3b67810 */ /* 0x000fc40007ffe0ff */
[----:B------:R-:W5:Y:S01]  /*1df0*/  LDSM.16.M88.4 R32, [R197+0x7800] ;  /* 0x00780000c520783b */ /* 0x000f620000000200 */
[C---:B------:R-:W-:Y:S02]  /*1e00*/  IADD3 R181, R195.reuse, 0x3000, RZ ;  /* 0x00003000c3b57810 */ /* 0x040fe40007ffe0ff */
[C---:B------:R-:W-:Y:S01]  /*1e10*/  IADD3 R180, R195.reuse, 0x3800, RZ ;  /* 0x00003800c3b47810 */ /* 0x040fe20007ffe0ff */
[----:B------:R-:W-:Y:S01]  /*1e20*/  LDSM.16.M88.4 R8, [R196] ;  /* 0x00000000c408783b */ /* 0x000fe20000000200 */
[C---:B------:R-:W-:Y:S02]  /*1e30*/  IADD3 R179, R195.reuse, 0x4000, RZ ;  /* 0x00004000c3b37810 */ /* 0x040fe40007ffe0ff */
[C---:B------:R-:W-:Y:S01]  /*1e40*/  IADD3 R178, R195.reuse, 0x4800, RZ ;  /* 0x00004800c3b27810 */ /* 0x040fe20007ffe0ff */
[----:B------:R-:W2:Y:S01]  /*1e50*/  LDSM.16.M88.4 R36, [R195] ;  /* 0x00000000c324783b */ /* 0x000ea20000000200 */
[C---:B------:R-:W-:Y:S02]  /*1e60*/  IADD3 R177, R195.reuse, 0x5000, RZ ;  /* 0x00005000c3b17810 */ /* 0x040fe40007ffe0ff */
[----:B------:R-:W-:Y:S01]  /*1e70*/  IADD3 R176, R195, 0x5800, RZ ;  /* 0x00005800c3b07810 */ /* 0x000fe20007ffe0ff */
[----:B-1----:R-:W1:Y:S04]  /*1e80*/  LDSM.16.M88.4 R12, [R195+0x800] ;  /* 0x00080000c30c783b */ /* 0x002e680000000200 */
[----:B------:R-:W1:Y:S04]  /*1e90*/  LDSM.16.M88.4 R40, [R195+0x1000] ;  /* 0x00100000c328783b */ /* 0x000e680000000200 */
[----:B------:R-:W-:Y:S04]  /*1ea0*/  LDSM.16.M88.4 R52, [R194] ;  /* 0x00000000c234783b */ /* 0x000fe80000000200 */
[----:B------:R-:W-:Y:S01]  /*1eb0*/  LDSM.16.M88.4 R72, [R191+0x6800] ;  /* 0x00680000bf48783b */ /* 0x000fe20000000200 */
[C---:B---3--:R-:W-:Y:S03]  /*1ec0*/  HMMA.16816.F32.BF16 R28, R48.reuse, R24, RZ ;  /* 0x00000018301c723c */ /* 0x048fe600000418ff */
[----:B------:R-:W-:Y:S04]  /*1ed0*/  LDSM.16.M88.4 R68, [R191+0x7800] ;  /* 0x00780000bf44783b */ /* 0x000fe80000000200 */
[----:B------:R-:W-:Y:S01]  /*1ee0*/  LDSM.16.M88.4 R44, [R184+0x800] ;  /* 0x00080000b82c783b */ /* 0x000fe20000000200 */
[C---:B------:R-:W-:Y:S03]  /*1ef0*/  HMMA.16816.F32.BF16 R24, R48.reuse, R26, RZ ;  /* 0x0000001a3018723c */ /* 0x040fe600000418ff */
[----:B------:R-:W-:Y:S04]  /*1f00*/  LDSM.16.M88.4 R76, [R198+0x2000] ;  /* 0x00200000c64c783b */ /* 0x000fe80000000200 */
[----:B------:R-:W0:Y:S01]  /*1f10*/  LDGDEPBAR ;  /* 0x00000000000079af */ /* 0x000e220000000000 */
[C---:B----4-:R-:W-:Y:S08]  /*1f20*/  HMMA.16816.F32.BF16 R20, R48.reuse, R16, RZ ;  /* 0x000000103014723c */ /* 0x050ff000000418ff */
[C---:B--2---:R-:W-:Y:S08]  /*1f30*/  HMMA.16816.F32.BF16 R64, R48.reuse, R60, RZ ;  /* 0x0000003c3040723c */ /* 0x044ff000000418ff */
[C---:B------:R-:W-:Y:S08]  /*1f40*/  HMMA.16816.F32.BF16 R16, R48.reuse, R18, RZ ;  /* 0x000000123010723c */ /* 0x040ff000000418ff */
[C---:B------:R-:W-:Y:S08]  /*1f50*/  HMMA.16816.F32.BF16 R60, R48.reuse, R62, RZ ;  /* 0x0000003e303c723c */ /* 0x040ff000000418ff */
[C---:B-----5:R-:W-:Y:S08]  /*1f60*/  HMMA.16816.F32.BF16 R56, R48.reuse, R32, RZ ;  /* 0x000000203038723c */ /* 0x060ff000000418ff */
[----:B------:R-:W-:Y:S01]  /*1f70*/  HMMA.16816.F32.BF16 R48, R48, R34, RZ ;  /* 0x000000223030723c */ /* 0x000fe200000418ff */
[----:B------:R-:W2:Y:S07]  /*1f80*/  LDSM.16.M88.4 R32, [R195+0x1800] ;  /* 0x00180000c320783b */ /* 0x000eae0000000200 */
[C---:B------:R-:W-:Y:S08]  /*1f90*/  HMMA.16816.F32.BF16 R28, R8.reuse, R36, R28 ;  /* 0x00000024081c723c */ /* 0x040ff0000004181c */
        /* <DEDUP_REMOVED lines=10> */
[----:B------:R-:W-:Y:S04]  /*2040*/  LDSM.16.M88.4 R32, [R193] ;  /* 0x00000000c120783b */ /* 0x000fe80000000200 */
[----:B------:R-:W2:Y:S03]  /*2050*/  LDSM.16.M88.4 R8, [R184] ;  /* 0x00000000b808783b */ /* 0x000ea60000000200 */
[C---:B---3--:R-:W-:Y:S08]  /*2060*/  HMMA.16816.F32.BF16 R28, R52.reuse, R36, R28 ;  /* 0x00000024341c723c */ /* 0x048ff0000004181c */
[C---:B------:R-:W-:Y:S01]  /*2070*/  HMMA.16816.F32.BF16 R24, R52.reuse, R38, R24 ;  /* 0x000000263418723c */ /* 0x040fe20000041818 */
[----:B------:R-:W3:Y:S07]  /*2080*/  LDSM.16.M88.4 R36, [R184+0x1800] ;  /* 0x00180000b824783b */ /* 0x000eee0000000200 */
[C---:B------:R-:W-:Y:S08]  /*2090*/  HMMA.16816.F32.BF16 R20, R52.reuse, R72, R20 ;  /* 0x000000483414723c */ /* 0x040ff00000041814 */
[C---:B------:R-:W-:Y:S01]  /*20a0*/  HMMA.16816.F32.BF16 R16, R52.reuse, R74, R16 ;  /* 0x0000004a3410723c */ /* 0x040fe20000041810 */
[----:B------:R-:W-:Y:S07]  /*20b0*/  LDSM.16.M88.4 R72, [R197+0x9000] ;  /* 0x00900000c548783b */ /* 0x000fee0000000200 */
[C---:B-1----:R-:W-:Y:S08]  /*20c0*/  HMMA.16816.F32.BF16 R64, R52.reuse, R12, R64 ;  /* 0x0000000c3440723c */ /* 0x042ff00000041840 */
[----:B------:R-:W-:Y:S01]  /*20d0*/  HMMA.16816.F32.BF16 R60, R52, R14, R60 ;  /* 0x0000000e343c723c */ /* 0x000fe2000004183c */
[----:B------:R-:W1:Y:S07]  /*20e0*/  LDSM.16.M88.4 R12, [R197+0x8000] ;  /* 0x00800000c50c783b */ /* 0x000e6e0000000200 */
[C---:B--2---:R-:W-:Y:S08]  /*20f0*/  HMMA.16816.F32.BF16 R28, R32.reuse, R8, R28 ;  /* 0x00000008201c723c */ /* 0x044ff0000004181c */
[----:B------:R-:W-:Y:S01]  /*2100*/  HMMA.16816.F32.BF16 R24, R32, R10, R24 ;  /* 0x0000000a2018723c */ /* 0x000fe20000041818 */
[----:B------:R-:W2:Y:S07]  /*2110*/  LDSM.16.M88.4 R8, [R197+0x8800] ;  /* 0x00880000c508783b */ /* 0x000eae0000000200 */
        /* <DEDUP_REMOVED lines=10> */
[C---:B---3--:R-:W-:Y:S08]  /*21c0*/  HMMA.16816.F32.BF16 R56, R32.reuse, R36, R56 ;  /* 0x000000242038723c */ /* 0x048ff00000041838 */
[----:B------:R-:W-:Y:S01]  /*21d0*/  HMMA.16816.F32.BF16 R52, R32, R38, R52 ;  /* 0x000000262034723c */ /* 0x000fe20000041834 */
[----:B------:R-:W3:Y:S04]  /*21e0*/  LDSM.16.M88.4 R36, [R195+0x3000] ;  /* 0x00300000c324783b */ /* 0x000ee80000000200 */
[----:B------:R-:W3:Y:S03]  /*21f0*/  LDSM.16.M88.4 R32, [R195+0x3800] ;  /* 0x00380000c320783b */ /* 0x000ee60000000200 */
[C---:B-1----:R-:W-:Y:S08]  /*2200*/  HMMA.16816.F32.BF16 R28, R76.reuse, R12, R28 ;  /* 0x0000000c4c1c723c */ /* 0x042ff0000004181c */
[C---:B------:R-:W-:Y:S01]  /*2210*/  HMMA.16816.F32.BF16 R24, R76.reuse, R14, R24 ;  /* 0x0000000e4c18723c */ /* 0x040fe20000041818 */
[----:B------:R-:W-:Y:S07]  /*2220*/  LDSM.16.M88.4 R12, [R194+0x2000] ;  /* 0x00200000c20c783b */ /* 0x000fee0000000200 */
[C---:B--2---:R-:W-:Y:S08]  /*2230*/  HMMA.16816.F32.BF16 R20, R76.reuse, R8, R20 ;  /* 0x000000084c14723c */ /* 0x044ff00000041814 */
        /* <DEDUP_REMOVED lines=10> */
[----:B------:R-:W2:Y:S07]  /*22e0*/  LDSM.16.M88.4 R44, [R191+0x8800] ;  /* 0x00880000bf2c783b */ /* 0x000eae0000000200 */
[C---:B------:R-:W-:Y:S08]  /*22f0*/  HMMA.16816.F32.BF16 R20, R48.reuse, R40, R20 ;  /* 0x000000283014723c */ /* 0x040ff00000041814 */
[C---:B------:R-:W-:Y:S01]  /*2300*/  HMMA.16816.F32.BF16 R16, R48.reuse, R42, R16 ;  /* 0x0000002a3010723c */ /* 0x040fe20000041810 */
[----:B------:R-:W4:Y:S07]  /*2310*/  LDSM.16.M88.4 R40, [R191+0x9800] ;  /* 0x00980000bf28783b */ /* 0x000f2e0000000200 */
[C---:B---3--:R-:W-:Y:S08]  /*2320*/  HMMA.16816.F32.BF16 R64, R48.reuse, R36, R64 ;  /* 0x000000243040723c */ /* 0x048ff00000041840 */
[C---:B------:R-:W-:Y:S01]  /*2330*/  HMMA.16816.F32.BF16 R60, R48.reuse, R38, R60 ;  /* 0x00000026303c723c */ /* 0x040fe2000004183c */
[----:B------:R-:W-:Y:S07]  /*2340*/  LDSM.16.M88.4 R36, [R184+0x2000] ;  /* 0x00200000b824783b */ /* 0x000fee0000000200 */
[C---:B------:R-:W-:Y:S08]  /*2350*/  HMMA.16816.F32.BF16 R56, R48.reuse, R32, R56 ;  /* 0x000000203038723c */ /* 0x040ff00000041838 */
[----:B------:R-:W-:Y:S01]  /*2360*/  HMMA.16816.F32.BF16 R52, R48, R34, R52 ;  /* 0x000000223034723c */ /* 0x000fe20000041834 */
[----:B------:R-:W-:Y:S04]  /*2370*/  LDSM.16.M88.4 R48, [R193+0x2000] ;  /* 0x00200000c130783b */ /* 0x000fe80000000200 */
[----:B------:R-:W3:Y:S03]  /*2380*/  LDSM.16.M88.4 R32, [R184+0x2800] ;  /* 0x00280000b820783b */ /* 0x000ee60000000200 */
        /* <DEDUP_REMOVED lines=22> */
[----:B------:R-:W3:Y:S07]  /*24f0*/  LDSM.16.M88.4 R36, [R195+0x4000] ;  /* 0x00400000c324783b */ /* 0x000eee0000000200 */
[C---:B--2---:R-:W-:Y:S08]  /*2500*/  HMMA.16816.F32.BF16 R76, R48.reuse, R44, R76 ;  /* 0x0000002c304c723c */ /* 0x044ff0000004184c */
[----:B------:R-:W-:Y:S01]  /*2510*/  HMMA.16816.F32.BF16 R52, R48, R46, R52 ;  /* 0x0000002e3034723c */ /* 0x000fe20000041834 */
[----:B------:R-:W2:Y:S04]  /*2520*/  LDSM.16.M88.4 R44, [R195+0x5000] ;  /* 0x00500000c32c783b */ /* 0x000ea80000000200 */
[----:B------:R-:W1:Y:S03]  /*2530*/  LDSM.16.M88.4 R48, [R195+0x5800] ;  /* 0x00580000c330783b */ /* 0x000e660000000200 */
[C---:B----4-:R-:W-:Y:S08]  /*2540*/  HMMA.16816.F32.BF16 R20, R72.reuse, R56, R20 ;  /* 0x000000384814723c */ /* 0x050ff00000041814 */
[C---:B------:R-:W-:Y:S01]  /*2550*/  HMMA.16816.F32.BF16 R16, R72.reuse, R58, R16 ;  /* 0x0000003a4810723c */ /* 0x040fe20000041810 */
[----:B------:R-:W-:Y:S07]  /*2560*/  LDSM.16.M88.4 R56, [R194+0x4000] ;  /* 0x00400000c238783b */ /* 0x000fee0000000200 */
[C---:B------:R-:W-:Y:S08]  /*2570*/  HMMA.16816.F32.BF16 R28, R72.reuse, R68, R28 ;  /* 0x00000044481c723c */ /* 0x040ff0000004181c */
[C---:B-----5:R-:W-:Y:S08]  /*2580*/  HMMA.16816.F32.BF16 R64, R72.reuse, R12, R64 ;  /* 0x0000000c4840723c */ /* 0x060ff00000041840 */
[C---:B------:R-:W-:Y:S01]  /*2590*/  HMMA.16816.F32.BF16 R60, R72.reuse, R14, R60 ;  /* 0x0000000e483c723c */ /* 0x040fe2000004183c */
[----:B------:R-:W4:Y:S07]  /*25a0*/  LDSM.16.M88.4 R12, [R191+0xa000] ;  /* 0x00a00000bf0c783b */ /* 0x000f2e0000000200 */
[----:B------:R-:W-:Y:S01]  /*25b0*/  HMMA.16816.F32.BF16 R24, R72, R70, R24 ;  /* 0x000000464818723c */ /* 0x000fe20000041818 */
[----:B------:R-:W-:Y:S07]  /*25c0*/  LDSM.16.M88.4 R68, [R193+0x4000] ;  /* 0x00400000c144783b */ /* 0x000fee0000000200 */
[C---:B-1----:R-:W-:Y:S08]  /*25d0*/  HMMA.16816.F32.BF16 R20, R40.reuse, R8, R20 ;  /* 0x000000082814723c */ /* 0x042ff00000041814 */
[----:B------:R-:W-:Y:S01]  /*25e0*/  HMMA.16816.F32.BF16 R16, R40, R10, R16 ;  /* 0x0000000a2810723c */ /* 0x000fe20000041810 */
[----:B------:R-:W1:Y:S07]  /*25f0*/  LDSM.16.M88.4 R8, [R191+0xb000] ;  /* 0x00b00000bf08783b */ /* 0x000e6e0000000200 */
[----:B------:R-:W-:Y:S08]  /*2600*/  HMMA.16816.F32.BF16 R52, R72, R34, R52 ;  /* 0x000000224834723c */ /* 0x000ff00000041834 */
[C---:B---3--:R-:W-:Y:S08]  /*2610*/  HMMA.16816.F32.BF16 R28, R40.reuse, R36, R28 ;  /* 0x00000024281c723c */ /* 0x048ff0000004181c */
[C---:B--2---:R-:W-:Y:S08]  /*2620*/  HMMA.16816.F32.BF16 R64, R40.reuse, R44, R64 ;  /* 0x0000002c2840723c */ /* 0x044ff00000041840 */
[C---:B------:R-:W-:Y:S01]  /*2630*/  HMMA.16816.F32.BF16 R60, R40.reuse, R46, R60 ;  /* 0x0000002e283c723c */ /* 0x040fe2000004183c */
[----:B------:R-:W-:Y:S07]  /*2640*/  LDSM.16.M88.4 R44, [R184+0x4000] ;  /* 0x00400000b82c783b */ /* 0x000fee0000000200 */
[----:B------:R-:W-:Y:S01]  /*2650*/  HMMA.16816.F32.BF16 R24, R40, R38, R24 ;  /* 0x000000262818723c */ /* 0x000fe20000041818 */
[----:B------:R-:W2:Y:S07]  /*2660*/  LDSM.16.M88.4 R36, [R191+0xb800] ;  /* 0x00b80000bf24783b */ /* 0x000eae0000000200 */
[----:B------:R-:W-:Y:S01]  /*2670*/  HMMA.16816.F32.BF16 R76, R72, R32, R76 ;  /* 0x00000020484c723c */ /* 0x000fe2000004184c */
[----:B------:R-:W3:Y:S07]  /*2680*/  LDSM.16.M88.4 R32, [R191+0xa800] ;  /* 0x00a80000bf20783b */ /* 0x000eee0000000200 */
[----:B------:R-:W-:Y:S08]  /*2690*/  HMMA.16816.F32.BF16 R52, R40, R50, R52 ;  /* 0x000000322834723c */ /* 0x000ff00000041834 */
[C---:B----4-:R-:W-:Y:S07]  /*26a0*/  HMMA.16816.F32.BF16 R28, R56.reuse, R12, R28 ;  /* 0x0000000c381c723c */ /* 0x050fee000004181c */
[----:B------:R-:W-:Y:S01]  /*26b0*/  LOP3.LUT R13, R82, 0x6, RZ, 0xc0, !PT ;  /* 0x00000006520d7812 */ /* 0x000fe200078ec0ff */
[----:B-1----:R-:W-:Y:S04]  /*26c0*/  HMMA.16816.F32.BF16 R64, R56, R8, R64 ;  /* 0x000000083840723c */ /* 0x002fe80000041840 */
[----:B------:R-:W-:-:S04]  /*26d0*/  IMAD R0, R0, 0x40, R13 ;  /* 0x0000004000007824 */ /* 0x000fc800078e020d */
[----:B------:R-:W-:Y:S01]  /*26e0*/  HMMA.16816.F32.BF16 R60, R56, R10, R60 ;  /* 0x0000000a383c723c */ /* 0x000fe2000004183c */
[----:B------:R-:W1:Y:S01]  /*26f0*/  LDSM.16.M88.4 R8, [R184+0x5000] ;  /* 0x00500000b808783b */ /* 0x000e620000000200 */
[----:B------:R-:W-:-:S06]  /*2700*/  ISETP.GE.AND P1, PT, R0, UR8, PT ;  /* 0x0000000800007c0c */ /* 0x000fcc000bf26270 */
[----:B------:R-:W-:Y:S01]  /*2710*/  HMMA.16816.F32.BF16 R24, R56, R14, R24 ;  /* 0x0000000e3818723c */ /* 0x000fe20000041818 */
[----:B------:R-:W4:Y:S07]  /*2720*/  LDSM.16.M88.4 R12, [R184+0x5800] ;  /* 0x00580000b80c783b */ /* 0x000f2e0000000200 */
[----:B------:R-:W-:Y:S01]  /*2730*/  HMMA.16816.F32.BF16 R76, R40, R48, R76 ;  /* 0x00000030284c723c */ /* 0x000fe2000004184c */
[----:B------:R-:W5:Y:S01]  /*2740*/  LDSM.16.M88.4 R40, [R184+0x4800] ;  /* 0x00480000b828783b */ /* 0x000f620000000200 */
[----:B------:R-:W-:-:S06]  /*2750*/  DEPBAR.LE SB0, 0x0 ;  /* 0x000080000000791a */ /* 0x000fcc0000000000 */
[C---:B--2---:R-:W-:Y:S08]  /*2760*/  HMMA.16816.F32.BF16 R52, R56.reuse, R38, R52 ;  /* 0x000000263834723c */ /* 0x044ff00000041834 */
[----:B---3--:R-:W-:Y:S07]  /*2770*/  HMMA.16816.F32.BF16 R20, R56, R32, R20 ;  /* 0x000000203814723c */ /* 0x008fee0000041814 */
[C---:B------:R-:W-:Y:S01]  /*2780*/  IADD3 R33, R0.reuse, 0x9, RZ ;  /* 0x0000000900217810 */ /* 0x040fe20007ffe0ff */
[----:B------:R-:W-:Y:S01]  /*2790*/  HMMA.16816.F32.BF16 R28, R68, R44, R28 ;  /* 0x0000002c441c723c */ /* 0x000fe2000004181c */
[----:B------:R-:W-:-:S02]  /*27a0*/  IADD3 R32, R0, 0x10, RZ ;  /* 0x0000001000207810 */ /* 0x000fc40007ffe0ff */
[----:B------:R-:W-:Y:S02]  /*27b0*/  ISETP.GE.AND P5, PT, R33, UR8, PT ;  /* 0x0000000821007c0c */ /* 0x000fe4000bfa6270 */
[----:B------:R-:W-:Y:S02]  /*27c0*/  ISETP.GE.AND P4, PT, R32, UR8, PT ;  /* 0x0000000820007c0c */ /* 0x000fe4000bf86270 */
[C---:B------:R-:W-:Y:S01]  /*27d0*/  IADD3 R32, R0.reuse, 0x11, RZ ;  /* 0x0000001100207810 */ /* 0x040fe20007ffe0ff */
[----:B------:R-:W-:Y:S01]  /*27e0*/  HMMA.16816.F32.BF16 R16, R56, R34, R16 ;  /* 0x000000223810723c */ /* 0x000fe20000041810 */
[----:B------:R-:W-:Y:S02]  /*27f0*/  IADD3 R33, R0, 0x18, RZ ;  /* 0x0000001800217810 */ /* 0x000fe40007ffe0ff */
[----:B------:R-:W-:Y:S02]  /*2800*/  ISETP.GE.AND P3, PT, R32, UR8, PT ;  /* 0x0000000820007c0c */ /* 0x000fe4000bf66270 */
[----:B------:R-:W-:-:S02]  /*2810*/  ISETP.GE.AND P2, PT, R33, UR8, PT ;  /* 0x0000000821007c0c */ /* 0x000fc4000bf46270 */
[C---:B------:R-:W-:Y:S01]  /*2820*/  IADD3 R35, R0.reuse, 0x1, RZ ;  /* 0x0000000100237810 */ /* 0x040fe20007ffe0ff */
[----:B------:R-:W-:Y:S01]  /*2830*/  HMMA.16816.F32.BF16 R24, R68, R46, R24 ;  /* 0x0000002e4418723c */ /* 0x000fe20000041818 */
[C---:B------:R-:W-:Y:S02]  /*2840*/  IADD3 R34, R0.reuse, 0x8, RZ ;  /* 0x0000000800227810 */ /* 0x040fe40007ffe0ff */
[----:B------:R-:W-:Y:S02]  /*2850*/  ISETP.GE.AND P0, PT, R35, UR8, PT ;  /* 0x0000000823007c0c */ /* 0x000fe4000bf06270 */
[----:B------:R-:W-:Y:S02]  /*2860*/  IADD3 R32, R0, 0x19, RZ ;  /* 0x0000001900207810 */ /* 0x000fe40007ffe0ff */
[----:B------:R-:W-:Y:S01]  /*2870*/  ISETP.GE.AND P6, PT, R34, UR8, PT ;  /* 0x0000000822007c0c */ /* 0x000fe2000bfc6270 */
[----:B------:R-:W-:Y:S01]  /*2880*/  HMMA.16816.F32.BF16 R76, R56, R36, R76 ;  /* 0x00000024384c723c */ /* 0x000fe2000004184c */
[----:B------:R-:W-:-:S02]  /*2890*/  FSEL R33, R28, -INF , !P1 ;  /* 0xff8000001c217808 */ /* 0x000fc40004800000 */
[----:B------:R-:W-:Y:S02]  /*28a0*/  FSEL R28, R31, -INF , !P0 ;  /* 0xff8000001f1c7808 */ /* 0x000fe40004000000 */
[----:B------:R-:W-:Y:S02]  /*28b0*/  FSEL R31, R29, -INF , !P0 ;  /* 0xff8000001d1f7808 */ /* 0x000fe40004000000 */
[----:B------:R-:W-:Y:S01]  /*28c0*/  FSEL R30, R30, -INF , !P1 ;  /* 0xff8000001e1e7808 */ /* 0x000fe20004800000 */
[----:B-1----:R-:W-:Y:S01]  /*28d0*/  HMMA.16816.F32.BF16 R64, R68, R8, R64 ;  /* 0x000000084440723c */ /* 0x002fe20000041840 */
[----:B------:R-:W-:-:S06]  /*28e0*/  ISETP.GE.AND P1, PT, R32, UR8, PT ;  /* 0x0000000820007c0c */ /* 0x000fcc000bf26270 */
[C---:B------:R-:W-:Y:S01]  /*28f0*/  IADD3 R9, R0.reuse, 0x20, RZ ;  /* 0x0000002000097810 */ /* 0x040fe20007ffe0ff */
[C---:B----4-:R-:W-:Y:S01]  /*2900*/  HMMA.16816.F32.BF16 R52, R68.reuse, R14, R52 ;  /* 0x0000000e4434723c */ /* 0x050fe20000041834 */
[C---:B------:R-:W-:Y:S01]  /*2910*/  IADD3 R8, R0.reuse, 0x21, RZ ;  /* 0x0000002100087810 */ /* 0x040fe20007ffe0ff */
[----:B------:R-:W-:Y:S01]  /*2920*/  BAR.SYNC.DEFER_BLOCKING 0x0 ;  /* 0x0000000000007b1d */ /* 0x000fe20000010000 */
[----:B------:R-:W-:Y:S02]  /*2930*/  ISETP.GE.AND P0, PT, R9, UR8, PT ;  /* 0x0000000809007c0c */ /* 0x000fe4000bf06270 */
[----:B------:R-:W-:Y:S02]  /*2940*/  IADD3 R9, R0, 0x28, RZ ;  /* 0x0000002800097810 */ /* 0x000fe40007ffe0ff */
[----:B------:R-:W-:Y:S01]  /*2950*/  FSEL R32, R26, -INF , !P6 ;  /* 0xff8000001a207808 */ /* 0x000fe20007000000 */
[----:B-----5:R-:W-:Y:S01]  /*2960*/  HMMA.16816.F32.BF16 R20, R68, R40, R20 ;  /* 0x000000284414723c */ /* 0x020fe20000041814 */
[----:B------:R-:W-:-:S02]  /*2970*/  FSEL R26, R27, -INF , !P5 ;  /* 0xff8000001b1a7808 */ /* 0x000fc40006800000 */
[----:B------:R-:W-:Y:S02]  /*2980*/  FSEL R29, R24, -INF , !P6 ;  /* 0xff800000181d7808 */ /* 0x000fe40007000000 */
[----:B------:R-:W-:Y:S02]  /*2990*/  FSEL R27, R25, -INF , !P5 ;  /* 0xff800000191b7808 */ /* 0x000fe40006800000 */
[----:B------:R-:W-:Y:S01]  /*29a0*/  ISETP.GE.AND P6, PT, R8, UR8, PT ;  /* 0x0000000808007c0c */ /* 0x000fe2000bfc6270 */
[----:B------:R-:W-:Y:S01]  /*29b0*/  HMMA.16816.F32.BF16 R16, R68, R42, R16 ;  /* 0x0000002a4410723c */ /* 0x000fe20000041810 */
[----:B------:R-:W-:Y:S02]  /*29c0*/  ISETP.GE.AND P5, PT, R9, UR8, PT ;  /* 0x0000000809007c0c */ /* 0x000fe4000bfa6270 */
[C---:B------:R-:W-:Y:S02]  /*29d0*/  IADD3 R8, R0.reuse, 0x29, RZ ;  /* 0x0000002900087810 */ /* 0x040fe40007ffe0ff */
[----:B------:R-:W-:-:S02]  /*29e0*/  IADD3 R9, R0, 0x30, RZ ;  /* 0x0000003000097810 */ /* 0x000fc40007ffe0ff */
[----:B------:R-:W-:Y:S01]  /*29f0*/  FSEL R172, R66, -INF , !P0 ;  /* 0xff80000042ac7808 */ /* 0x000fe20004000000 */
[C---:B------:R-:W-:Y:S01]  /*2a00*/  HMMA.16816.F32.BF16 R60, R68.reuse, R10, R60 ;  /* 0x0000000a443c723c */ /* 0x040fe2000004183c */
[----:B------:R-:W-:Y:S02]  /*2a10*/  FSEL R147, R64, -INF , !P0 ;  /* 0xff80000040937808 */ /* 0x000fe40004000000 */
[----:B------:R-:W-:Y:S02]  /*2a20*/  FSEL R138, R67, -INF , !P6 ;  /* 0xff800000438a7808 */ /* 0x000fe40007000000 */
[----:B------:R-:W-:Y:S02]  /*2a30*/  FSEL R145, R65, -INF , !P6 ;  /* 0xff80000041917808 */ /* 0x000fe40007000000 */
[----:B------:R-:W-:Y:S01]  /*2a40*/  IADD3 R10, R0, 0x31, RZ ;  /* 0x00000031000a7810 */ /* 0x000fe20007ffe0ff */
[----:B------:R-:W-:Y:S01]  /*2a50*/  HMMA.16816.F32.BF16 R76, R68, R12, R76 ;  /* 0x0000000c444c723c */ /* 0x000fe2000004184c */
[----:B------:R-:W-:-:S02]  /*2a60*/  FSEL R22, R22, -INF , !P4 ;  /* 0xff80000016167808 */ /* 0x000fc40006000000 */
[----:B------:R-:W-:Y:S02]  /*2a70*/  FSEL R11, R20, -INF , !P4 ;  /* 0xff800000140b7808 */ /* 0x000fe40006000000 */
[----:B------:R-:W-:Y:S02]  /*2a80*/  ISETP.GE.AND P4, PT, R8, UR8, PT ;  /* 0x0000000808007c0c */ /* 0x000fe4000bf86270 */
[C---:B------:R-:W-:Y:S02]  /*2a90*/  IADD3 R12, R0.reuse, 0x38, RZ ;  /* 0x00000038000c7810 */ /* 0x040fe40007ffe0ff */
[----:B------:R-:W-:Y:S02]  /*2aa0*/  IADD3 R0, R0, 0x39, RZ ;  /* 0x0000003900007810 */ /* 0x000fe40007ffe0ff */
[----:B------:R-:W-:Y:S02]  /*2ab0*/  FSEL R8, R23, -INF , !P3 ;  /* 0xff80000017087808 */ /* 0x000fe40005800000 */
[----:B------:R-:W-:Y:S01]  /*2ac0*/  ISETP.GE.AND P0, PT, R0, UR8, PT ;  /* 0x0000000800007c0c */ /* 0x000fe2000bf06270 */
[----:B------:R-:W-:Y:S01]  /*2ad0*/  IMAD.IADD R0, R86, 0x1, R84 ;  /* 0x0000000156007824 */ /* 0x000fe200078e0254 */
[----:B------:R-:W-:-:S02]  /*2ae0*/  FSEL R21, R21, -INF , !P3 ;  /* 0xff80000015157808 */ /* 0x000fc40005800000 */
[----:B------:R-:W-:Y:S02]  /*2af0*/  FSEL R168, R55, -INF , !P0 ;  /* 0xff80000037a87808 */ /* 0x000fe40004000000 */
[----:B------:R-:W-:Y:S02]  /*2b00*/  FSEL R213, R53, -INF , !P0 ;  /* 0xff80000035d57808 */ /* 0x000fe40004000000 */
[----:B------:R-:W-:Y:S02]  /*2b10*/  PLOP3.LUT P0, PT, PT, PT, UP0, 0x80, 0x0 ;  /* 0x000000000000781c */ /* 0x000fe40003f0f008 */
[----:B------:R-:W-:Y:S02]  /*2b20*/  ISETP.GE.AND P3, PT, R9, UR8, PT ;  /* 0x0000000809007c0c */ /* 0x000fe4000bf66270 */
[----:B------:R-:W-:Y:S02]  /*2b30*/  FSEL R18, R18, -INF , !P2 ;  /* 0xff80000012127808 */ /* 0x000fe40005000000 */
[----:B------:R-:W-:-:S02]  /*2b40*/  FSEL R9, R16, -INF , !P2 ;  /* 0xff80000010097808 */ /* 0x000fc40005000000 */
[----:B------:R-:W-:Y:S02]  /*2b50*/  ISETP.GE.AND P2, PT, R10, UR8, PT ;  /* 0x000000080a007c0c */ /* 0x000fe4000bf46270 */
[----:B------:R-:W-:Y:S02]  /*2b60*/  FSEL R10, R19, -INF , !P1 ;  /* 0xff800000130a7808 */ /* 0x000fe40004800000 */
[----:B------:R-:W-:Y:S02]  /*2b70*/  FSEL R17, R17, -INF , !P1 ;  /* 0xff80000011117808 */ /* 0x000fe40004800000 */
[----:B------:R-:W-:Y:S02]  /*2b80*/  ISETP.GE.AND P1, PT, R12, UR8, PT ;  /* 0x000000080c007c0c */ /* 0x000fe4000bf26270 */
        /* <DEDUP_REMOVED lines=10> */
[----:B------:R-:W-:Y:S05]  /*2c30*/  @!P0 BRA `(.L_x_617) ;  /* 0x0000020000008947 */ /* 0x000fea0003800000 */
[----:B------:R-:W-:Y:S01]  /*2c40*/  ULEA.HI.SX32 UR7, UR29, 0xfffffffe, 0x1a ;  /* 0xfffffffe1d077891 */ /* 0x000fe2000f8fd23f */
[C---:B------:R-:W-:Y:S01]  /*2c50*/  IMAD.SHL.U32 R12, R81.reuse, 0x20, RZ ;  /* 0x00000020510c7824 */ /* 0x040fe200078e00ff */
[----:B------:R-:W-:Y:S02]  /*2c60*/  SHF.L.U64.HI R6, R81, 0x5, R6 ;  /* 0x0000000551067819 */ /* 0x000fe40000010206 */
[----:B------:R-:W-:Y:S02]  /*2c70*/  USHF.R.S32.HI UR6, URZ, 0x1f, UR7 ;  /* 0x0000001f3f067899 */ /* 0x000fe40008011407 */
[----:B------:R-:W-:Y:S02]  /*2c80*/  IMAD R80, R80, UR7, RZ ;  /* 0x0000000750507c24 */ /* 0x000fe4000f8e02ff */
[----:B------:R-:W-:-:S04]  /*2c90*/  IMAD.WIDE.U32 R14, R83, UR7, R206 ;  /* 0x00000007530e7c25 */ /* 0x000fc8000f8e00ce */
[----:B------:R-:W-:Y:S01]  /*2ca0*/  IMAD R80, R83, UR6, R80 ;  /* 0x0000000653507c24 */ /* 0x000fe2000f8e0250 */
[----:B------:R-:W-:-:S03]  /*2cb0*/  LEA R24, P2, R14, c[0x0][0x168], 0x1 ;  /* 0x00005a000e187a11 */ /* 0x000fc600078408ff */
[----:B------:R-:W-:Y:S01]  /*2cc0*/  IMAD.IADD R80, R15, 0x1, R80 ;  /* 0x000000010f507824 */ /* 0x000fe200078e0250 */
[----:B------:R-:W-:-:S04]  /*2cd0*/  IADD3 R34, P1, R12, R24, RZ ;  /* 0x000000180c227210 */ /* 0x000fc80007f3e0ff */
[----:B------:R-:W-:Y:S02]  /*2ce0*/  LEA.HI.X R25, R14, c[0x0][0x16c], R80, 0x1, P2 ;  /* 0x00005b000e197a11 */ /* 0x000fe400010f0c50 */
[----:B------:R-:W-:Y:S02]  /*2cf0*/  IADD3 R14, P2, R12, R34, RZ ;  /* 0x000000220c0e7210 */ /* 0x000fe40007f5e0ff */
[----:B------:R-:W-:Y:S01]  /*2d00*/  IADD3.X R35, R6, R25, RZ, P1, !PT ;  /* 0x0000001906237210 */ /* 0x000fe20000ffe4ff */
[----:B------:R-:W-:Y:S01]  /*2d10*/  @!PT LDS RZ, [RZ] ;  /* 0x00000000fffff984 */ /* 0x000fe20000000800 */
[----:B------:R-:W-:Y:S01]  /*2d20*/  @!PT LDS RZ, [RZ] ;  /* 0x00000000fffff984 */ /* 0x000fe20000000800 */
[----:B------:R-:W-:Y:S01]  /*2d30*/  @!PT LDS RZ, [RZ] ;  /* 0x00000000fffff984 */ /* 0x000fe20000000800 */
[----:B------:R1:W-:Y:S01]  /*2d40*/  LDGSTS.E.BYPASS.LTC128B.128 [R201+0x6000], [R24.64] ;  /* 0x0600000018c97fae */ /* 0x0003e2000b901d58 */
[----:B------:R-:W-:-:S03]  /*2d50*/  IADD3 R12, P1, R12, R14, RZ ;  /* 0x0000000e0c0c7210 */ /* 0x000fc60007f3e0ff */
[C---:B------:R-:W-:Y:S01]  /*2d60*/  IMAD.X R15, R6.reuse, 0x1, R35, P2 ;  /* 0x00000001060f7824 */ /* 0x040fe200010e0623 */
[----:B------:R1:W-:Y:S04]  /*2d70*/  LDGSTS.E.BYPASS.LTC128B.128 [R201+0x8000], [R24.64+0x80] ;  /* 0x0800008018c97fae */ /* 0x0003e8000b901d58 */
[----:B------:R1:W-:Y:S01]  /*2d80*/  LDGSTS.E.BYPASS.LTC128B.128 [R201+0xa000], [R24.64+0x100] ;  /* 0x0a00010018c97fae */ /* 0x0003e2000b901d58 */
[----:B------:R-:W-:-:S03]  /*2d90*/  IADD3.X R13, R6, R15, RZ, P1, !PT ;  /* 0x0000000f060d7210 */ /* 0x000fc60000ffe4ff */
[----:B------:R1:W-:Y:S04]  /*2da0*/  LDGSTS.E.BYPASS.LTC128B.128 [R201+0x6800], [R34.64] ;  /* 0x0680000022c97fae */ /* 0x0003e8000b901d58 */
[----:B------:R1:W-:Y:S04]  /*2db0*/  LDGSTS.E.BYPASS.LTC128B.128 [R201+0x8800], [R34.64+0x80] ;  /* 0x0880008022c97fae */ /* 0x0003e8000b901d58 */
[----:B------:R1:W-:Y:S04]  /*2dc0*/  LDGSTS.E.BYPASS.LTC128B.128 [R201+0xa800], [R34.64+0x100] ;  /* 0x0a80010022c97fae */ /* 0x0003e8000b901d58 */
[----:B------:R1:W-:Y:S04]  /*2dd0*/  LDGSTS.E.BYPASS.LTC128B.128 [R201+0x7000], [R14.64] ;  /* 0x070000000ec97fae */ /* 0x0003e8000b901d58 */
[----:B------:R1:W-:Y:S04]  /*2de0*/  LDGSTS.E.BYPASS.LTC128B.128 [R201+0x9000], [R14.64+0x80] ;  /* 0x090000800ec97fae */ /* 0x0003e8000b901d58 */
[----:B------:R1:W-:Y:S04]  /*2df0*/  LDGSTS.E.BYPASS.LTC128B.128 [R201+0xb000], [R14.64+0x100] ;  /* 0x0b0001000ec97fae */ /* 0x0003e8000b901d58 */
[----:B------:R1:W-:Y:S04]  /*2e00*/  LDGSTS.E.BYPASS.LTC128B.128 [R201+0x7800], [R12.64] ;  /* 0x078000000cc97fae */ /* 0x0003e8000b901d58 */
[----:B------:R1:W-:Y:S04]  /*2e10*/  LDGSTS.E.BYPASS.LTC128B.128 [R201+0x9800], [R12.64+0x80] ;  /* 0x098000800cc97fae */ /* 0x0003e8000b901d58 */
[----:B------:R1:W-:Y:S04]  /*2e20*/  LDGSTS.E.BYPASS.LTC128B.128 [R201+0xb800], [R12.64+0x100] ;  /* 0x0b8001000cc97fae */ /* 0x0003e8000b901d58 */
[----:B------:R-:W0:Y:S02]  /*2e30*/  LDGDEPBAR ;  /* 0x00000000000079af */ /* 0x000e240000000000 */
.L_x_617:
[----:B------:R-:W-:Y:S01]  /*2e40*/  FMNMX.FTZ R6, R33, R31, !PT ;  /* 0x0000001f21067209 */ /* 0x000fe20007810000 */
[----:B------:R-:W-:Y:S01]  /*2e50*/  IMAD R148, R4, 0x4, R85 ;  /* 0x0000000404947824 */ /* 0x000fe200078e0255 */
[----:B-1----:R-:W-:Y:S01]  /*2e60*/  FMNMX.FTZ R15, R30, R28, !PT ;  /* 0x0000001c1e0f7209 */ /* 0x002fe20007810000 */
[----:B------:R-:W-:Y:S01]  /*2e70*/  USHF.L.U32 UR6, UR9, 0x1, URZ ;  /* 0x0000000109067899 */ /* 0x000fe2000800063f */
[----:B------:R-:W-:Y:S01]  /*2e80*/  FMNMX.FTZ R6, R29, R6, !PT ;  /* 0x000000061d067209 */ /* 0x000fe20007810000 */
[----:B------:R-:W-:Y:S01]  /*2e90*/  IMAD.WIDE.U32 R220, R148, -0x326172a9, RZ ;  /* 0xcd9e8d5794dc7825 */ /* 0x000fe200078e00ff */
[----:B------:R-:W-:Y:S01]  /*2ea0*/  FMNMX.FTZ R15, R32, R15, !PT ;  /* 0x0000000f200f7209 */ /* 0x000fe20007810000 */
[----:B------:R-:W-:Y:S01]  /*2eb0*/  UIADD3 UR16, UR31, -0x4498517b, URZ ;  /* 0xbb67ae851f107890 */ /* 0x000fe2000fffe03f */
[----:B------:R-:W-:Y:S01]  /*2ec0*/  FMNMX.FTZ R6, R27, R6, !PT ;  /* 0x000000061b067209 */ /* 0x000fe20007810000 */
[----:B------:R-:W-:Y:S01]  /*2ed0*/  IMAD.WIDE.U32 R222, R2, -0x2daee0ad, RZ ;  /* 0xd2511f5302de7825 */ /* 0x000fe200078e00ff */
[----:B------:R-:W-:Y:S01]  /*2ee0*/  FMNMX.FTZ R15, R26, R15, !PT ;  /* 0x0000000f1a0f7209 */ /* 0x000fe20007810000 */
[----:B------:R-:W-:Y:S01]  /*2ef0*/  UIADD3 UR17, UR30, -0x61c88647, URZ ;  /* 0x9e3779b91e117890 */ /* 0x000fe2000fffe03f */
        /* <DEDUP_REMOVED lines=23> */
[----:B------:R-:W-:Y:S01]  /*3070*/  IMAD R189, R5, 0x2, R192 ;  /* 0x0000000205bd7824 */ /* 0x000fe200078e02c0 */
[----:B------:R-:W-:Y:S01]  /*3080*/  FMNMX.FTZ R6, R139, R6, !PT ;  /* 0x000000068b067209 */ /* 0x000fe20007810000 */
[----:B------:R-:W-:Y:S01]  /*3090*/  IMAD R188, R5, 0x2, R190 ;  /* 0x0000000205bc7824 */ /* 0x000fe200078e02be */
[----:B------:R-:W-:Y:S01]  /*30a0*/  FMNMX.FTZ R15, R136, R15, !PT ;  /* 0x0000000f880f7209 */ /* 0x000fe20007810000 */
[----:B------:R-:W-:Y:S01]  /*30b0*/  LDSM.16.MT88.4 R36, [R192+0xc000] ;  /* 0x00c00000c024783b */ /* 0x000fe20000004200 */
[----:B------:R-:W-:Y:S01]  /*30c0*/  FMNMX.FTZ R6, R137, R6, !PT ;  /* 0x0000000689067209 */ /* 0x000fe20007810000 */
[----:B------:R-:W-:Y:S01]  /*30d0*/  IMAD R163, R134, 0x10000, R134 ;  /* 0x0001000086a37824 */ /* 0x000fe200078e0286 */
[----:B------:R-:W-:Y:S01]  /*30e0*/  FMNMX.FTZ R15, R216, R15, !PT ;  /* 0x0000000fd80f7209 */ /* 0x000fe20007810000 */
[----:B------:R-:W-:Y:S01]  /*30f0*/  LDSM.16.MT88.4 R84, [R189+0xe000] ;  /* 0x00e00000bd54783b */ /* 0x000fe20000004200 */
[----:B------:R-:W-:Y:S01]  /*3100*/  FMNMX.FTZ R6, R219, R6, !PT ;  /* 0x00000006db067209 */ /* 0x000fe20007810000 */
[----:B------:R-:W-:Y:S01]  /*3110*/  UIADD3 UR18, UR31, 0x646e171e, URZ ;  /* 0x646e171e1f127890 */ /* 0x000fe2000fffe03f */
[----:B------:R-:W-:Y:S01]  /*3120*/  FMNMX.FTZ R15, R174, R15, !PT ;  /* 0x0000000fae0f7209 */ /* 0x000fe20007810000 */
[----:B------:R-:W-:Y:S01]  /*3130*/  LDSM.16.MT88.4 R76, [R190+0xe000] ;  /* 0x00e00000be4c783b */ /* 0x000fe20000004200 */
[----:B------:R-:W-:-:S02]  /*3140*/  FMNMX.FTZ R6, R217, R6, !PT ;  /* 0x00000006d9067209 */ /* 0x000fc40007810000 */
[----:B------:R-:W-:Y:S01]  /*3150*/  LOP3.LUT R135, R3, UR30, RZ, 0x3c, !PT ;  /* 0x0000001e03877c12 */ /* 0x000fe2000f8e3cff */
[----:B------:R-:W-:Y:S01]  /*3160*/  IMAD.U32 R3, RZ, RZ, UR6 ;  /* 0x00000006ff037e24 */ /* 0x000fe2000f8e00ff */
[----:B------:R-:W-:Y:S01]  /*3170*/  FMNMX.FTZ R6, R215, R6, !PT ;  /* 0x00000006d7067209 */ /* 0x000fe20007810000 */
[----:B------:R-:W-:Y:S01]  /*3180*/  LDSM.16.MT88.4 R92, [R188+0xe000] ;  /* 0x00e00000bc5c783b */ /* 0x000fe20000004200 */
[----:B------:R-:W-:Y:S01]  /*3190*/  LOP3.LUT R164, R221, R135, RZ, 0x3c, !PT ;  /* 0x00000087dda47212 */ /* 0x000fe200078e3cff */
[----:B------:R-:W-:Y:S01]  /*31a0*/  UIADD3 UR6, UR6, 0x1, URZ ;  /* 0x0000000106067890 */ /* 0x000fe2000fffe03f */
[----:B------:R-:W-:Y:S01]  /*31b0*/  FMNMX.FTZ R13, R213, R6, !PT ;  /* 0x00000006d50d7209 */ /* 0x000fe20007810000 */
[----:B------:R-:W-:Y:S01]  /*31c0*/  LDSM.16.MT88.4 R68, [R192+0xe000] ;  /* 0x00e00000c044783b */ /* 0x000fe20000004200 */
[----:B------:R-:W-:Y:S01]  /*31d0*/  FMNMX.FTZ R6, R170, R15, !PT ;  /* 0x0000000faa067209 */ /* 0x000fe20007810000 */
[----:B------:R-:W-:Y:S01]  /*31e0*/  IMAD.WIDE.U32 R164, R164, -0x2daee0ad, RZ ;  /* 0xd2511f53a4a47825 */ /* 0x000fe200078e00ff */
[----:B------:R-:W-:Y:S01]  /*31f0*/  LOP3.LUT R3, R223, UR31, R3, 0x96, !PT ;  /* 0x0000001fdf037c12 */ /* 0x000fe2000f8e9603 */
[----:B------:R-:W1:Y:S01]  /*3200*/  SHFL.BFLY PT, R132, R13, 0x2, 0x1f ;  /* 0x0c401f000d847f89 */ /* 0x000e6200000e0000 */
[----:B------:R-:W-:-:S02]  /*3210*/  FMNMX.FTZ R15, R169, R6, !PT ;  /* 0x00000006a90f7209 */ /* 0x000fc40007810000 */
        /* <DEDUP_REMOVED lines=11> */
[----:B------:R-:W-:-:S02]  /*32d0*/  LOP3.LUT R222, R223, UR31, R222, 0x96, !PT ;  /* 0x0000001fdfde7c12 */ /* 0x000fc4000f8e96de */
[----:B------:R-:W-:Y:S01]  /*32e0*/  LOP3.LUT R6, R25, UR14, R164, 0x96, !PT ;  /* 0x0000000e19067c12 */ /* 0x000fe2000f8e96a4 */
[----:B------:R-:W-:Y:S02]  /*32f0*/  LDSM.16.MT88.4 R112, [R189+0x10000] ;  /* 0x01000000bd70783b */ /* 0x000fe40000004200 */
[----:B------:R-:W-:Y:S01]  /*3300*/  IMAD.WIDE.U32 R222, R222, -0x326172a9, RZ ;  /* 0xcd9e8d57dede7825 */ /* 0x000fe200078e00ff */
[----:B-1----:R-:W-:Y:S01]  /*3310*/  FMNMX.FTZ R132, R13, R132, !PT ;  /* 0x000000840d847209 */ /* 0x002fe20007810000 */
[----:B------:R-:W-:Y:S03]  /*3320*/  LDSM.16.MT88.4 R100, [R192+0x10000] ;  /* 0x01000000c064783b */ /* 0x000fe60000004200 */
[----:B------:R-:W-:Y:S01]  /*3330*/  LOP3.LUT R220, R223, UR17, R220, 0x96, !PT ;  /* 0x00000011dfdc7c12 */ /* 0x000fe2000f8e96dc */
[----:B------:R-:W1:Y:S04]  /*3340*/  SHFL.BFLY PT, R13, R132, 0x1, 0x1f ;  /* 0x0c201f00840d7f89 */ /* 0x000e6800000e0000 */
[----:B------:R-:W-:Y:S01]  /*3350*/  IMAD.WIDE.U32 R220, R220, -0x2daee0ad, RZ ;  /* 0xd2511f53dcdc7825 */ /* 0x000fe200078e00ff */
[----:B------:R-:W-:Y:S01]  /*3360*/  LDSM.16.MT88.4 R52, [R189+0xc000] ;  /* 0x00c00000bd34783b */ /* 0x000fe20000004200 */
[----:B--2---:R-:W-:-:S02]  /*3370*/  FMNMX.FTZ R4, R4, R15, !PT ;  /* 0x0000000f04047209 */ /* 0x004fc40007810000 */
[----:B------:R-:W-:Y:S01]  /*3380*/  IMAD.WIDE.U32 R14, R14, -0x2daee0ad, RZ ;  /* 0xd2511f530e0e7825 */ /* 0x000fe200078e00ff */
[----:B------:R-:W-:Y:S01]  /*3390*/  LOP3.LUT R165, R221, UR14, R164, 0x96, !PT ;  /* 0x0000000edda57c12 */ /* 0x000fe2000f8e96a4 */
[----:B------:R-:W-:Y:S03]  /*33a0*/  LDSM.16.MT88.4 R44, [R190+0xc000] ;  /* 0x00c00000be2c783b */ /* 0x000fe60000004200 */
[----:B------:R-:W-:Y:S01]  /*33b0*/  LOP3.LUT R24, R15, UR12, R24, 0x96, !PT ;  /* 0x0000000c0f187c12 */ /* 0x000fe2000f8e9618 */
[----:B------:R-:W2:Y:S04]  /*33c0*/  SHFL.BFLY PT, R3, R4, 0x1, 0x1f ;  /* 0x0c201f0004037f89 */ /* 0x000ea800000e0000 */
[----:B------:R-:W-:Y:S01]  /*33d0*/  IMAD.WIDE.U32 R24, R24, -0x326172a9, RZ ;  /* 0xcd9e8d5718187825 */ /* 0x000fe200078e00ff */
[----:B-1----:R-:W-:-:S03]  /*33e0*/  FMNMX.FTZ R132, R132, R13, !PT ;  /* 0x0000000d84847209 */ /* 0x002fc60007810000 */
[----:B------:R-:W-:Y:S01]  /*33f0*/  IMAD.WIDE.U32 R12, R6, -0x326172a9, RZ ;  /* 0xcd9e8d57060c7825 */ /* 0x000fe200078e00ff */
[----:B------:R-:W-:-:S03]  /*3400*/  FSETP.NEU.FTZ.AND P1, PT, R132, -INF , PT ;  /* 0xff8000008400780b */ /* 0x000fc60003f3d000 */
[----:B------:R-:W-:Y:S01]  /*3410*/  FMUL.FTZ R214, R132, c[0x0][0x23c] ;  /* 0x00008f0084d67a20 */ /* 0x000fe20000410000 */
[----:B------:R-:W-:Y:S02]  /*3420*/  LOP3.LUT R6, R13, UR13, R166, 0x96, !PT ;  /* 0x0000000d0d067c12 */ /* 0x000fe4000f8e96a6 */
[----:B------:R-:W-:Y:S02]  /*3430*/  LOP3.LUT R12, R25, UR11, R12, 0x96, !PT ;  /* 0x0000000b190c7c12 */ /* 0x000fe4000f8e960c */
[----:B------:R-:W-:Y:S01]  /*3440*/  FSEL R214, R214, RZ, P1 ;  /* 0x000000ffd6d67208 */ /* 0x000fe20000800000 */
[----:B------:R-:W-:Y:S01]  /*3450*/  IMAD.WIDE.U32 R34, R6, -0x2daee0ad, RZ ;  /* 0xd2511f5306227825 */ /* 0x000fe200078e00ff */
[----:B--2---:R-:W-:-:S03]  /*3460*/  FMNMX.FTZ R3, R4, R3, !PT ;  /* 0x0000000304037209 */ /* 0x004fc60007810000 */
[----:B------:R-:W-:Y:S01]  /*3470*/  IMAD.WIDE.U32 R12, R12, -0x2daee0ad, RZ ;  /* 0xd2511f530c0c7825 */ /* 0x000fe200078e00ff */
[----:B------:R-:W-:Y:S02]  /*3480*/  LOP3.LUT R14, R35, UR10, R14, 0x96, !PT ;  /* 0x0000000a230e7c12 */ /* 0x000fe4000f8e960e */
[C---:B------:R-:W-:Y:S01]  /*3490*/  FSETP.NEU.FTZ.AND P1, PT, R3.reuse, -INF , PT ;  /* 0xff8000000300780b */ /* 0x040fe20003f3d000 */
[----:B------:R-:W-:Y:S01]  /*34a0*/  FMUL.FTZ R171, R3, c[0x0][0x23c] ;  /* 0x00008f0003ab7a20 */ /* 0x000fe20000410000 */
[----:B------:R-:W-:Y:S01]  /*34b0*/  LOP3.LUT R34, R13, UR8, R34, 0x96, !PT ;  /* 0x000000080d227c12 */ /* 0x000fe2000f8e9622 */
[----:B------:R-:W-:-:S03]  /*34c0*/  IMAD.WIDE.U32 R14, R14, -0x326172a9, RZ ;  /* 0xcd9e8d570e0e7825 */ /* 0x000fc600078e00ff */
[----:B------:R-:W-:Y:S01]  /*34d0*/  FSEL R171, R171, RZ, P1 ;  /* 0x000000ffabab7208 */ /* 0x000fe20000800000 */
[----:B------:R-:W-:Y:S01]  /*34e0*/  IMAD.WIDE.U32 R34, R34, -0x326172a9, RZ ;  /* 0xcd9e8d5722227825 */ /* 0x000fe200078e00ff */
[----:B------:R-:W-:-:S03]  /*34f0*/  LOP3.LUT R120, R15, UR9, R24, 0x96, !PT ;  /* 0x000000090f787c12 */ /* 0x000fc6000f8e9618 */
[--C-:B------:R-:W-:Y:S01]  /*3500*/  FFMA.FTZ R159, R33, c[0x0][0x23c], -R214.reuse ;  /* 0x00008f00219f7a23 */ /* 0x100fe200000108d6 */
[----:B------:R-:W-:Y:S01]  /*3510*/  LOP3.LUT R19, R34, 0xffff, RZ, 0xc0, !PT ;  /* 0x0000ffff22137812 */ /* 0x000fe200078ec0ff */
[----:B------:R-:W-:Y:S01]  /*3520*/  FFMA.FTZ R158, R31, c[0x0][0x23c], -R214 ;  /* 0x00008f001f9e7a23 */ /* 0x000fe200000108d6 */
[----:B------:R-:W-:Y:S01]  /*3530*/  LOP3.LUT R6, R35, UR19, R14, 0x96, !PT ;  /* 0x0000001323067c12 */ /* 0x000fe2000f8e960e */
[----:B------:R-:W-:Y:S01]  /*3540*/  FFMA.FTZ R161, R32, c[0x0][0x23c], -R171 ;  /* 0x00008f0020a17a23 */ /* 0x000fe200000108ab */
[----:B------:R-:W-:Y:S01]  /*3550*/  LOP3.LUT R14, R34, 0xff, RZ, 0xc0, !PT ;  /* 0x000000ff220e7812 */ /* 0x000fe200078ec0ff */
[----:B------:R-:W-:Y:S01]  /*3560*/  MUFU.EX2 R159, R159 ;  /* 0x0000009f009f7308 */ /* 0x000fe20000000800 */
[----:B------:R-:W-:Y:S01]  /*3570*/  SHF.R.U32.HI R19, RZ, 0x8, R19 ;  /* 0x00000008ff137819 */ /* 0x000fe20000011613 */
[----:B------:R-:W-:Y:S01]  /*3580*/  FFMA.FTZ R154, R26, c[0x0][0x23c], -R171 ;  /* 0x00008f001a9a7a23 */ /* 0x000fe200000108ab */
[----:B------:R-:W-:Y:S01]  /*3590*/  LOP3.LUT R5, R6, 0xff, RZ, 0xc0, !PT ;  /* 0x000000ff06057812 */ /* 0x000fe200078ec0ff */
[--C-:B------:R-:W-:Y:S01]  /*35a0*/  FFMA.FTZ R157, R29, c[0x0][0x23c], -R214.reuse ;  /* 0x00008f001d9d7a23 */ /* 0x100fe200000108d6 */
[----:B------:R-:W-:Y:S01]  /*35b0*/  PRMT R0, R14, 0x5410, R19 ;  /* 0x000054100e007816 */ /* 0x000fe20000000013 */
[----:B------:R-:W-:Y:S01]  /*35c0*/  FFMA.FTZ R152, R27, c[0x0][0x23c], -R214 ;  /* 0x00008f001b987a23 */ /* 0x000fe200000108d6 */
[----:B------:R-:W-:Y:S01]  /*35d0*/  LOP3.LUT R14, R6, 0xffff, RZ, 0xc0, !PT ;  /* 0x0000ffff060e7812 */ /* 0x000fe200078ec0ff */
[----:B------:R-:W1:Y:S01]  /*35e0*/  MUFU.EX2 R158, R158 ;  /* 0x0000009e009e7308 */ /* 0x000e620000000800 */
[--C-:B------:R-:W-:Y:S01]  /*35f0*/  FFMA.FTZ R155, R30, c[0x0][0x23c], -R171.reuse ;  /* 0x00008f001e9b7a23 */ /* 0x100fe200000108ab */
[----:B------:R-:W-:Y:S01]  /*3600*/  SHF.R.U32.HI R13, RZ, 0x10, R34 ;  /* 0x00000010ff0d7819 */ /* 0x000fe20000011622 */
[----:B------:R-:W-:Y:S01]  /*3610*/  FFMA.FTZ R162, R28, c[0x0][0x23c], -R171 ;  /* 0x00008f001ca27a23 */ /* 0x000fe200000108ab */
[----:B------:R-:W-:Y:S01]  /*3620*/  SHF.R.U32.HI R14, RZ, 0x8, R14 ;  /* 0x00000008ff0e7819 */ /* 0x000fe2000001160e */
[----:B------:R-:W-:Y:S01]  /*3630*/  IMAD.WIDE.U32 R120, R120, -0x2daee0ad, RZ ;  /* 0xd2511f5378787825 */ /* 0x000fe200078e00ff */
[----:B------:R-:W-:Y:S01]  /*3640*/  SHF.R.U32.HI R4, RZ, 0x18, R34 ;  /* 0x00000018ff047819 */ /* 0x000fe20000011622 */
[--C-:B------:R-:W-:Y:S01]  /*3650*/  HSET2.LE.AND R0, R0, R163.reuse, PT ;  /* 0x000000a300007233 */ /* 0x100fe20003803000 */
[----:B------:R-:W-:Y:S01]  /*3660*/  MUFU.EX2 R161, R161 ;  /* 0x000000a100a17308 */ /* 0x000fe20000000800 */
[----:B------:R-:W-:Y:S01]  /*3670*/  PRMT R14, R5, 0x5410, R14 ;  /* 0x00005410050e7816 */ /* 0x000fe2000000000e */
[----:B------:R-:W2:Y:S01]  /*3680*/  LDSM.16.MT88.4 R32, [R188+0x10000] ;  /* 0x01000000bc20783b */ /* 0x000ea20000004200 */
[----:B------:R-:W-:Y:S01]  /*3690*/  LOP3.LUT R13, R13, 0xff, RZ, 0xc0, !PT ;  /* 0x000000ff0d0d7812 */ /* 0x000fe200078ec0ff */
[----:B------:R-:W-:Y:S01]  /*36a0*/  FFMA.FTZ R150, R9, c[0x0][0x23c], -R214 ;  /* 0x00008f0009967a23 */ /* 0x000fe200000108d6 */
[----:B------:R-:W-:Y:S01]  /*36b0*/  SHF.R.U32.HI R16, RZ, 0x10, R6 ;  /* 0x00000010ff107819 */ /* 0x000fe20000011606 */
[--C-:B------:R-:W-:Y:S01]  /*36c0*/  HSET2.LE.AND R116, R14, R163.reuse, PT ;  /* 0x000000a30e747233 */ /* 0x100fe20003803000 */
[----:B------:R-:W-:Y:S01]  /*36d0*/  PRMT R4, R13, 0x5410, R4 ;  /* 0x000054100d047816 */ /* 0x000fe20000000004 */
[----:B------:R-:W3:Y:S01]  /*36e0*/  MUFU.EX2 R154, R154 ;  /* 0x0000009a009a7308 */ /* 0x000ee20000000800 */
[----:B-1----:R-:W-:Y:S01]  /*36f0*/  F2FP.BF16.PACK_AB R5, R158, R159 ;  /* 0x0000009f9e05723e */ /* 0x002fe200000010ff */
[----:B------:R-:W-:Y:S01]  /*3700*/  FFMA.FTZ R133, R17, c[0x0][0x23c], -R214 ;  /* 0x00008f0011857a23 */ /* 0x000fe200000108d6 */
[----:B------:R-:W-:Y:S01]  /*3710*/  SHF.R.U32.HI R7, RZ, 0x18, R6 ;  /* 0x00000018ff077819 */ /* 0x000fe20000011606 */
[--C-:B------:R-:W-:Y:S01]  /*3720*/  HSET2.LE.AND R119, R4, R163.reuse, PT ;  /* 0x000000a304777233 */ /* 0x100fe20003803000 */
[----:B------:R-:W-:Y:S01]  /*3730*/  LOP3.LUT R116, R116, R5, RZ, 0xc0, !PT ;  /* 0x0000000574747212 */ /* 0x000fe200078ec0ff */
[--C-:B------:R-:W-:Y:S01]  /*3740*/  FFMA.FTZ R156, R11, c[0x0][0x23c], -R214.reuse ;  /* 0x00008f000b9c7a23 */ /* 0x100fe200000108d6 */
[----:B------:R-:W-:Y:S01]  /*3750*/  LOP3.LUT R6, R16, 0xff, RZ, 0xc0, !PT ;  /* 0x000000ff10067812 */ /* 0x000fe200078ec0ff */
[----:B------:R-:W-:Y:S01]  /*3760*/  MUFU.EX2 R157, R157 ;  /* 0x0000009d009d7308 */ /* 0x000fe20000000800 */
[----:B------:R-:W-:Y:S01]  /*3770*/  LOP3.LUT R5, R120, 0xffff, RZ, 0xc0, !PT ;  /* 0x0000ffff78057812 */ /* 0x000fe200078ec0ff */
[----:B------:R-:W-:Y:S01]  /*3780*/  FFMA.FTZ R151, R21, c[0x0][0x23c], -R214 ;  /* 0x00008f0015977a23 */ /* 0x000fe200000108d6 */
[----:B------:R-:W-:Y:S01]  /*3790*/  PRMT R6, R6, 0x5410, R7 ;  /* 0x0000541006067816 */ /* 0x000fe20000000007 */
[----:B------:R-:W-:Y:S01]  /*37a0*/  FFMA.FTZ R153, R22, c[0x0][0x23c], -R171 ;  /* 0x00008f0016997a23 */ /* 0x000fe200000108ab */
[----:B------:R-:W-:Y:S01]  /*37b0*/  SHF.R.U32.HI R5, RZ, 0x8, R5 ;  /* 0x00000008ff057819 */ /* 0x000fe20000011605 */
[----:B------:R-:W-:Y:S01]  /*37c0*/  FFMA.FTZ R149, R18, c[0x0][0x23c], -R171 ;  /* 0x00008f0012957a23 */ /* 0x000fe200000108ab */
[----:B------:R-:W-:Y:S01]  /*37d0*/  LOP3.LUT R142, R120, 0xff, RZ, 0xc0, !PT ;  /* 0x000000ff788e7812 */ /* 0x000fe200078ec0ff */
[----:B------:R-:W1:Y:S01]  /*37e0*/  MUFU.EX2 R152, R152 ;  /* 0x0000009800987308 */ /* 0x000e620000000800 */
[----:B---3--:R-:W-:Y:S01]  /*37f0*/  F2FP.BF16.PACK_AB R4, R154, R161 ;  /* 0x000000a19a04723e */ /* 0x008fe200000010ff */
[--C-:B------:R-:W-:Y:S01]  /*3800*/  HSET2.LE.AND R117, R6, R163.reuse, PT ;  /* 0x000000a306757233 */ /* 0x100fe20003803000 */
[----:B------:R-:W-:Y:S01]  /*3810*/  PRMT R142, R142, 0x5410, R5 ;  /* 0x000054108e8e7816 */ /* 0x000fe20000000005 */
[----:B------:R-:W-:Y:S01]  /*3820*/  FFMA.FTZ R160, R8, c[0x0][0x23c], -R171 ;  /* 0x00008f0008a07a23 */ /* 0x000fe200000108ab */
[----:B------:R-:W-:Y:S01]  /*3830*/  LOP3.LUT R119, R119, R4, RZ, 0xc0, !PT ;  /* 0x0000000477777212 */ /* 0x000fe200078ec0ff */
[----:B------:R-:W-:Y:S01]  /*3840*/  LDSM.16.MT88.4 R20, [R188+0xc800] ;  /* 0x00c80000bc14783b */ /* 0x000fe20000004200 */
[----:B------:R-:W-:Y:S01]  /*3850*/  LOP3.LUT R17, R121, UR18, R12, 0x96, !PT ;  /* 0x0000001279117c12 */ /* 0x000fe2000f8e960c */
[----:B------:R-:W-:Y:S01]  /*3860*/  MUFU.EX2 R155, R155 ;  /* 0x0000009b009b7308 */ /* 0x000fe20000000800 */
[--C-:B------:R-:W-:Y:S01]  /*3870*/  SHF.R.U32.HI R9, RZ, 0x10, R120.reuse ;  /* 0x00000010ff097819 */ /* 0x100fe20000011678 */
[----:B------:R-:W3:Y:S01]  /*3880*/  LDSM.16.MT88.4 R4, [R192+0xc800] ;  /* 0x00c80000c004783b */ /* 0x000ee20000004200 */
[----:B------:R-:W-:Y:S01]  /*3890*/  SHF.R.U32.HI R144, RZ, 0x10, R17 ;  /* 0x00000010ff907819 */ /* 0x000fe20000011611 */
[--C-:B------:R-:W-:Y:S01]  /*38a0*/  HSET2.LE.AND R142, R142, R163.reuse, PT ;  /* 0x000000a38e8e7233 */ /* 0x100fe20003803000 */
[----:B------:R-:W-:Y:S01]  /*38b0*/  SHF.R.U32.HI R120, RZ, 0x18, R120 ;  /* 0x00000018ff787819 */ /* 0x000fe20000011678 */
[----:B------:R-:W-:Y:S01]  /*38c0*/  LDSM.16.MT88.4 R12, [R192+0xe800] ;  /* 0x00e80000c00c783b */ /* 0x000fe20000004200 */
[----:B------:R-:W-:Y:S01]  /*38d0*/  LOP3.LUT R9, R9, 0xff, RZ, 0xc0, !PT ;  /* 0x000000ff09097812 */ /* 0x000fe200078ec0ff */
[----:B------:R-:W4:Y:S01]  /*38e0*/  MUFU.EX2 R162, R162 ;  /* 0x000000a200a27308 */ /* 0x000f220000000800 */
[----:B-1----:R-:W-:Y:S01]  /*38f0*/  F2FP.BF16.PACK_AB R19, R152, R157 ;  /* 0x0000009d9813723e */ /* 0x002fe200000010ff */
[--C-:B------:R-:W-:Y:S01]  /*3900*/  FFMA.FTZ R212, R172, c[0x0][0x23c], -R171.reuse ;  /* 0x00008f00acd47a23 */ /* 0x100fe200000108ab */
[----:B------:R-:W-:Y:S01]  /*3910*/  LOP3.LUT R140, R17, 0xff, RZ, 0xc0, !PT ;  /* 0x000000ff118c7812 */ /* 0x000fe200078ec0ff */
[----:B------:R-:W-:Y:S01]  /*3920*/  FFMA.FTZ R173, R138, c[0x0][0x23c], -R171 ;  /* 0x00008f008aad7a23 */ /* 0x000fe200000108ab */
[----:B------:R-:W-:Y:S01]  /*3930*/  LOP3.LUT R118, R0, R19, RZ, 0xc0, !PT ;  /* 0x0000001300767212 */ /* 0x000fe200078ec0ff */
[----:B------:R-:W-:Y:S01]  /*3940*/  FFMA.FTZ R164, R147, c[0x0][0x23c], -R214 ;  /* 0x00008f0093a47a23 */ /* 0x000fe200000108d6 */
[----:B------:R-:W-:Y:S01]  /*3950*/  LOP3.LUT R19, R17, 0xffff, RZ, 0xc0, !PT ;  /* 0x0000ffff11137812 */ /* 0x000fe200078ec0ff */
[----:B------:R-:W-:Y:S01]  /*3960*/  MUFU.EX2 R150, R150 ;  /* 0x0000009600967308 */ /* 0x000fe20000000800 */
[----:B------:R-:W-:Y:S01]  /*3970*/  SHF.R.U32.HI R17, RZ, 0x18, R17 ;  /* 0x00000018ff117819 */ /* 0x000fe20000011611 */
[----:B------:R-:W-:Y:S01]  /*3980*/  LDSM.16.MT88.4 R24, [R189+0xc800] ;  /* 0x00c80000bd18783b */ /* 0x000fe20000004200 */
[----:B------:R-:W-:Y:S01]  /*3990*/  SHF.R.U32.HI R19, RZ, 0x8, R19 ;  /* 0x00000008ff137819 */ /* 0x000fe20000011613 */
[--C-:B------:R-:W-:Y:S01]  /*39a0*/  FFMA.FTZ R172, R136, c[0x0][0x23c], -R171.reuse ;  /* 0x00008f0088ac7a23 */ /* 0x100fe200000108ab */
[----:B------:R-:W-:Y:S01]  /*39b0*/  LOP3.LUT R144, R144, 0xff, RZ, 0xc0, !PT ;  /* 0x000000ff90907812 */ /* 0x000fe200078ec0ff */
[----:B------:R-:W-:Y:S01]  /*39c0*/  FFMA.FTZ R175, R216, c[0x0][0x23c], -R171 ;  /* 0x00008f00d8af7a23 */ /* 0x000fe200000108ab */
[----:B------:R-:W-:Y:S01]  /*39d0*/  PRMT R120, R9, 0x5410, R120 ;  /* 0x0000541009787816 */ /* 0x000fe20000000078 */
[----:B------:R-:W1:Y:S01]  /*39e0*/  MUFU.EX2 R133, R133 ;  /* 0x0000008500857308 */ /* 0x000e620000000800 */
[----:B----4-:R-:W-:Y:S01]  /*39f0*/  F2FP.BF16.PACK_AB R0, R162, R155 ;  /* 0x0000009ba200723e */ /* 0x010fe200000010ff */
[----:B------:R-:W-:Y:S01]  /*3a00*/  LDSM.16.MT88.4 R28, [R190+0xc800] ;  /* 0x00c80000be1c783b */ /* 0x000fe20000004200 */
[----:B------:R-:W-:Y:S01]  /*3a10*/  PRMT R140, R140, 0x5410, R19 ;  /* 0x000054108c8c7816 */ /* 0x000fe20000000013 */
[--C-:B------:R-:W-:Y:S01]  /*3a20*/  HSET2.LE.AND R143, R120, R163.reuse, PT ;  /* 0x000000a3788f7233 */ /* 0x100fe20003803000 */
[----:B------:R-:W-:Y:S01]  /*3a30*/  LOP3.LUT R117, R117, R0, RZ, 0xc0, !PT ;  /* 0x0000000075757212 */ /* 0x000fe200078ec0ff */
[----:B------:R-:W-:Y:S01]  /*3a40*/  FFMA.FTZ R0, R10, c[0x0][0x23c], -R171 ;  /* 0x00008f000a007a23 */ /* 0x000fe200000108ab */
[----:B------:R-:W-:Y:S01]  /*3a50*/  PRMT R144, R144, 0x5410, R17 ;  /* 0x0000541090907816 */ /* 0x000fe20000000011 */
[----:B------:R-:W-:Y:S01]  /*3a60*/  MUFU.EX2 R156, R156 ;  /* 0x0000009c009c7308 */ /* 0x000fe20000000800 */
[--C-:B------:R-:W-:Y:S01]  /*3a70*/  HSET2.LE.AND R140, R140, R163.reuse, PT ;  /* 0x000000a38c8c7233 */ /* 0x100fe20003803000 */
[----:B------:R-:W-:Y:S01]  /*3a80*/  LDSM.16.MT88.4 R16, [R190+0xe800] ;  /* 0x00e80000be10783b */ /* 0x000fe20000004200 */
[--C-:B------:R-:W-:Y:S01]  /*3a90*/  FFMA.FTZ R217, R217, c[0x0][0x23c], -R214.reuse ;  /* 0x00008f00d9d97a23 */ /* 0x100fe200000108d6 */
[----:B------:R-:W-:Y:S01]  /*3aa0*/  HMMA.16816.F32.BF16 R128, R116, R36, RZ ;  /* 0x000000247480723c */ /* 0x000fe200000418ff */
[----:B------:R-:W-:Y:S01]  /*3ab0*/  HSET2.LE.AND R141, R144, R163, PT ;  /* 0x000000a3908d7233 */ /* 0x000fe20003803000 */
[----:B------:R-:W-:-:S02]  /*3ac0*/  FFMA.FTZ R215, R215, c[0x0][0x23c], -R214 ;  /* 0x00008f00d7d77a23 */ /* 0x000fc400000108d6 */
[----:B------:R-:W4:Y:S01]  /*3ad0*/  MUFU.EX2 R151, R151 ;  /* 0x0000009700977308 */ /* 0x000f220000000800 */
[----:B-1----:R-:W-:Y:S01]  /*3ae0*/  F2FP.BF16.PACK_AB R11, R133, R150 ;  /* 0x00000096850b723e */ /* 0x002fe200000010ff */
[--C-:B------:R-:W-:Y:S02]  /*3af0*/  FFMA.FTZ R174, R174, c[0x0][0x23c], -R171.reuse ;  /* 0x00008f00aeae7a23 */ /* 0x100fe400000108ab */
[C---:B------:R-:W-:Y:S01]  /*3b00*/  HMMA.16816.F32.BF16 R36, R116.reuse, R38, RZ ;  /* 0x000000267424723c */ /* 0x040fe200000418ff */
[----:B------:R-:W-:Y:S01]  /*3b10*/  LOP3.LUT R142, R142, R11, RZ, 0xc0, !PT ;  /* 0x0000000b8e8e7212 */ /* 0x000fe200078ec0ff */
[--C-:B------:R-:W-:Y:S01]  /*3b20*/  FFMA.FTZ R169, R169, c[0x0][0x23c], -R171.reuse ;  /* 0x00008f00a9a97a23 */ /* 0x100fe200000108ab */
[----:B------:R-:W1:Y:S01]  /*3b30*/  LDSM.16.MT88.4 R8, [R189+0xe800] ;  /* 0x00e80000bd08783b */ /* 0x000e620000004200 */
[----:B------:R-:W-:Y:S01]  /*3b40*/  MUFU.EX2 R153, R153 ;  /* 0x0000009900997308 */ /* 0x000fe20000000800 */
[----:B------:R-:W-:Y:S02]  /*3b50*/  FFMA.FTZ R168, R168, c[0x0][0x23c], -R171 ;  /* 0x00008f00a8a87a23 */ /* 0x000fe400000108ab */
[----:B------:R-:W-:Y:S01]  /*3b60*/  FADD.FTZ R158, R159, R158 ;  /* 0x0000009e9f9e7221 */ /* 0x000fe20000010000 */
[----:B--2---:R-:W-:Y:S01]  /*3b70*/  HMMA.16816.F32.BF16 R120, R116, R32, RZ ;  /* 0x000000207478723c */ /* 0x004fe200000418ff */
[----:B------:R-:W-:-:S02]  /*3b80*/  FADD.FTZ R162, R155, R162 ;  /* 0x000000a29ba27221 */ /* 0x000fc40000010000 */
[----:B------:R-:W-:Y:S01]  /*3b90*/  FADD.FTZ R157, R157, R158 ;  /* 0x0000009e9d9d7221 */ /* 0x000fe20000010000 */
[----:B------:R-:W-:Y:S01]  /*3ba0*/  MUFU.EX2 R149, R149 ;  /* 0x0000009500957308 */ /* 0x000fe20000000800 */
[----:B------:R-:W-:Y:S02]  /*3bb0*/  FADD.FTZ R161, R161, R162 ;  /* 0x000000a2a1a17221 */ /* 0x000fe40000010000 */
[----:B----4-:R-:W-:Y:S01]  /*3bc0*/  F2FP.BF16.PACK_AB R33, R151, R156 ;  /* 0x0000009c9721723e */ /* 0x010fe200000010ff */
[----:B------:R-:W-:Y:S01]  /*3bd0*/  HMMA.16816.F32.BF16 R80, R116, R84, RZ ;  /* 0x000000547450723c */ /* 0x000fe200000418ff */
[----:B------:R-:W-:Y:S02]  /*3be0*/  FADD.FTZ R157, R152, R157 ;  /* 0x0000009d989d7221 */ /* 0x000fe40000010000 */
[----:B------:R-:W-:Y:S01]  /*3bf0*/  LOP3.LUT R140, R140, R33, RZ, 0xc0, !PT ;  /* 0x000000218c8c7212 */ /* 0x000fe200078ec0ff */
[----:B------:R-:W2:Y:S01]  /*3c00*/  MUFU.EX2 R0, R0 ;  /* 0x0000000000007308 */ /* 0x000ea20000000800 */
[----:B------:R-:W-:-:S02]  /*3c10*/  FADD.FTZ R154, R154, R161 ;  /* 0x000000a19a9a7221 */ /* 0x000fc40000010000 */
[----:B------:R-:W-:Y:S01]  /*3c20*/  FADD.FTZ R156, R156, R157 ;  /* 0x0000009d9c9c7221 */ /* 0x000fe20000010000 */
[C---:B------:R-:W-:Y:S03]  /*3c30*/  HMMA.16816.F32.BF16 R84, R116.reuse, R86, RZ ;  /* 0x000000567454723c */ /* 0x040fe600000418ff */
[----:B------:R-:W-:Y:S01]  /*3c40*/  FADD.FTZ R151, R151, R156 ;  /* 0x0000009c97977221 */ /* 0x000fe20000010000 */
[----:B------:R-:W4:Y:S03]  /*3c50*/  MUFU.EX2 R160, R160 ;  /* 0x000000a000a07308 */ /* 0x000f260000000800 */
[----:B------:R-:W-:Y:S01]  /*3c60*/  FADD.FTZ R150, R150, R151 ;  /* 0x0000009796967221 */ /* 0x000fe20000010000 */
[C---:B------:R-:W-:Y:S03]  /*3c70*/  HMMA.16816.F32.BF16 R72, R116.reuse, R76, RZ ;  /* 0x0000004c7448723c */ /* 0x040fe600000418ff */
[----:B------:R-:W-:Y:S01]  /*3c80*/  FADD.FTZ R133, R133, R150 ;  /* 0x0000009685857221 */ /* 0x000fe20000010000 */
[----:B--2---:R-:W-:Y:S01]  /*3c90*/  F2FP.BF16.PACK_AB R146, R0, R149 ;  /* 0x000000950092723e */ /* 0x004fe200000010ff */
[----:B------:R-:W-:Y:S03]  /*3ca0*/  MUFU.EX2 R212, R212 ;  /* 0x000000d400d47308 */ /* 0x000fe60000000800 */
[----:B------:R-:W-:Y:S01]  /*3cb0*/  LOP3.LUT R143, R143, R146, RZ, 0xc0, !PT ;  /* 0x000000928f8f7212 */ /* 0x000fe200078ec0ff */
[----:B------:R-:W-:Y:S01]  /*3cc0*/  HMMA.16816.F32.BF16 R88, R116, R92, RZ ;  /* 0x0000005c7458723c */ /* 0x000fe200000418ff */
[----:B----4-:R-:W-:-:S03]  /*3cd0*/  F2FP.BF16.PACK_AB R32, R160, R153 ;  /* 0x00000099a020723e */ /* 0x010fc600000010ff */
[----:B------:R-:W-:Y:S01]  /*3ce0*/  MUFU.EX2 R173, R173 ;  /* 0x000000ad00ad7308 */ /* 0x000fe20000000800 */
[----:B------:R-:W-:Y:S01]  /*3cf0*/  FADD.FTZ R153, R153, R154 ;  /* 0x0000009a99997221 */ /* 0x000fe20000010000 */
[----:B------:R-:W-:Y:S02]  /*3d00*/  LOP3.LUT R141, R141, R32, RZ, 0xc0, !PT ;  /* 0x000000208d8d7212 */ /* 0x000fe400078ec0ff */
[----:B------:R-:W-:Y:S01]  /*3d10*/  HMMA.16816.F32.BF16 R92, R116, R94, RZ ;  /* 0x0000005e745c723c */ /* 0x000fe200000418ff */
[----:B------:R-:W-:-:S03]  /*3d20*/  FADD.FTZ R160, R160, R153 ;  /* 0x00000099a0a07221 */ /* 0x000fc60000010000 */
[----:B------:R-:W-:Y:S01]  /*3d30*/  MUFU.EX2 R164, R164 ;  /* 0x000000a400a47308 */ /* 0x000fe20000000800 */
[----:B------:R-:W-:-:S03]  /*3d40*/  FADD.FTZ R149, R149, R160 ;  /* 0x000000a095957221 */ /* 0x000fc60000010000 */
[----:B---3--:R-:W-:Y:S01]  /*3d50*/  HMMA.16816.F32.BF16 R128, R140, R4, R128 ;  /* 0x000000048c80723c */ /* 0x008fe20000041880 */
[----:B------:R-:W-:-:S03]  /*3d60*/  FADD.FTZ R149, R0, R149 ;  /* 0x0000009500957221 */ /* 0x000fc60000010000 */
[----:B------:R-:W-:Y:S04]  /*3d70*/  MUFU.EX2 R172, R172 ;  /* 0x000000ac00ac7308 */ /* 0x000fe80000000800 */
[C---:B------:R-:W-:Y:S01]  /*3d80*/  HMMA.16816.F32.BF16 R36, R140.reuse, R6, R36 ;  /* 0x000000068c24723c */ /* 0x040fe20000041824 */
[----:B------:R-:W2:Y:S03]  /*3d90*/  LDSM.16.MT88.4 R4, [R188+0xe800] ;  /* 0x00e80000bc04783b */ /* 0x000ea60000004200 */
[----:B------:R-:W-:Y:S04]  /*3da0*/  MUFU.EX2 R175, R175 ;  /* 0x000000af00af7308 */ /* 0x000fe80000000800 */
[C---:B-1----:R-:W-:Y:S04]  /*3db0*/  HMMA.16816.F32.BF16 R80, R140.reuse, R8, R80 ;  /* 0x000000088c50723c */ /* 0x042fe80000041850 */
[----:B------:R-:W-:Y:S04]  /*3dc0*/  MUFU.EX2 R217, R217 ;  /* 0x000000d900d97308 */ /* 0x000fe80000000800 */
[C---:B------:R-:W-:Y:S01]  /*3dd0*/  HMMA.16816.F32.BF16 R84, R140.reuse, R10, R84 ;  /* 0x0000000a8c54723c */ /* 0x040fe20000041854 */
[----:B------:R-:W1:Y:S03]  /*3de0*/  LDSM.16.MT88.4 R8, [R190+0x10800] ;  /* 0x01080000be08783b */ /* 0x000e660000004200 */
[----:B------:R-:W-:Y:S04]  /*3df0*/  MUFU.EX2 R215, R215 ;  /* 0x000000d700d77308 */ /* 0x000fe80000000800 */
[----:B------:R-:W-:Y:S04]  /*3e00*/  HMMA.16816.F32.BF16 R72, R140, R16, R72 ;  /* 0x000000108c48723c */ /* 0x000fe80000041848 */
[----:B------:R-:W-:Y:S03]  /*3e10*/  MUFU.EX2 R174, R174 ;  /* 0x000000ae00ae7308 */ /* 0x000fe60000000800 */
[----:B------:R-:W-:Y:S01]  /*3e20*/  LOP3.LUT R16, R167, UR15, R222, 0x96, !PT ;  /* 0x0000000fa7107c12 */ /* 0x000fe2000f8e96de */
[----:B------:R-:W-:Y:S01]  /*3e30*/  HMMA.16816.F32.BF16 R76, R116, R78, RZ ;  /* 0x0000004e744c723c */ /* 0x000fe200000418ff */
[----:B------:R-:W-:-:S03]  /*3e40*/  FFMA.FTZ R167, R137, c[0x0][0x23c], -R214 ;  /* 0x00008f0089a77a23 */ /* 0x000fc600000108d6 */
[----:B------:R-:W-:Y:S01]  /*3e50*/  IMAD.WIDE.U32 R16, R16, -0x2daee0ad, RZ ;  /* 0xd2511f5310107825 */ /* 0x000fe200078e00ff */
[----:B------:R-:W-:Y:S03]  /*3e60*/  MUFU.EX2 R169, R169 ;  /* 0x000000a900a97308 */ /* 0x000fe60000000800 */
[----:B------:R-:W-:Y:S01]  /*3e70*/  HMMA.16816.F32.BF16 R64, R116, R68, RZ ;  /* 0x000000447440723c */ /* 0x000fe200000418ff */
[----:B------:R-:W-:Y:S01]  /*3e80*/  LOP3.LUT R222, R17, UR12, R220, 0x96, !PT ;  /* 0x0000000c11de7c12 */ /* 0x000fe2000f8e96dc */
[----:B------:R-:W-:-:S03]  /*3e90*/  IMAD.WIDE.U32 R220, R165, -0x326172a9, RZ ;  /* 0xcd9e8d57a5dc7825 */ /* 0x000fc600078e00ff */
[----:B------:R-:W-:Y:S01]  /*3ea0*/  MUFU.EX2 R167, R167 ;  /* 0x000000a700a77308 */ /* 0x000fe20000000800 */
[----:B------:R-:W-:Y:S01]  /*3eb0*/  IMAD.WIDE.U32 R222, R222, -0x326172a9, RZ ;  /* 0xcd9e8d57dede7825 */ /* 0x000fe200078e00ff */
[----:B------:R-:W-:Y:S01]  /*3ec0*/  LOP3.LUT R166, R221, UR13, R166, 0x96, !PT ;  /* 0x0000000ddda67c12 */ /* 0x000fe2000f8e96a6 */
[----:B------:R-:W-:Y:S02]  /*3ed0*/  HMMA.16816.F32.BF16 R68, R116, R70, RZ ;  /* 0x000000467444723c */ /* 0x000fe400000418ff */
[----:B------:R-:W-:Y:S01]  /*3ee0*/  FFMA.FTZ R165, R145, c[0x0][0x23c], -R214 ;  /* 0x00008f0091a57a23 */ /* 0x000fe200000108d6 */
[----:B------:R-:W-:Y:S01]  /*3ef0*/  LOP3.LUT R220, R223, UR11, R220, 0x96, !PT ;  /* 0x0000000bdfdc7c12 */ /* 0x000fe2000f8e96dc */
[----:B------:R-:W-:Y:S01]  /*3f00*/  LDSM.16.MT88.4 R144, [R188+0x10800] ;  /* 0x01080000bc90783b */ /* 0x000fe20000004200 */
[----:B------:R-:W-:Y:S03]  /*3f10*/  MUFU.EX2 R168, R168 ;  /* 0x000000a800a87308 */ /* 0x000fe60000000800 */
[----:B--2---:R-:W-:Y:S01]  /*3f20*/  HMMA.16816.F32.BF16 R88, R140, R4, R88 ;  /* 0x000000048c58723c */ /* 0x004fe20000041858 */
[----:B------:R-:W-:-:S04]  /*3f30*/  IMAD.WIDE.U32 R220, R220, -0x2daee0ad, RZ ;  /* 0xd2511f53dcdc7825 */ /* 0x000fc800078e00ff */
[----:B------:R-:W-:Y:S03]  /*3f40*/  MUFU.EX2 R165, R165 ;  /* 0x000000a500a57308 */ /* 0x000fe60000000800 */
[----:B------:R-:W-:Y:S01]  /*3f50*/  HMMA.16816.F32.BF16 R92, R140, R6, R92 ;  /* 0x000000068c5c723c */ /* 0x000fe2000004185c */
[----:B------:R-:W2:Y:S07]  /*3f60*/  LDSM.16.MT88.4 R4, [R189+0x10800] ;  /* 0x01080000bd04783b */ /* 0x000eae0000004200 */
        /* <DEDUP_REMOVED lines=11> */
[----:B------:R-:W-:Y:S01]  /*4020*/  HMMA.16816.F32.BF16 R64, R140, R12, R64 ;  /* 0x0000000c8c40723c */ /* 0x000fe20000041840 */
[----:B------:R-:W-:Y:S01]  /*4030*/  IMAD.WIDE.U32 R224, R224, -0x326172a9, RZ ;  /* 0xcd9e8d57e0e07825 */ /* 0x000fe200078e00ff */
[----:B------:R-:W3:Y:S03]  /*4040*/  MUFU.EX2 R166, R166 ;  /* 0x000000a600a67308 */ /* 0x000ee60000000800 */
[----:B------:R-:W-:-:S03]  /*4050*/  IMAD.WIDE.U32 R18, R18, -0x326172a9, RZ ;  /* 0xcd9e8d5712127825 */ /* 0x000fc600078e00ff */
[----:B------:R-:W-:Y:S01]  /*4060*/  HMMA.16816.F32.BF16 R68, R140, R14, R68 ;  /* 0x0000000e8c44723c */ /* 0x000fe20000041844 */
[----:B------:R-:W4:Y:S07]  /*4070*/  LDSM.16.MT88.4 R12, [R192+0x10800] ;  /* 0x01080000c00c783b */ /* 0x000f2e0000004200 */
[----:B------:R-:W-:Y:S01]  /*4080*/  HMMA.16816.F32.BF16 R112, R116, R114, RZ ;  /* 0x000000727470723c */ /* 0x000fe200000418ff */
[----:B---3--:R-:W-:-:S07]  /*4090*/  F2FP.BF16.PACK_AB R216, R167, R166 ;  /* 0x000000a6a7d8723e */ /* 0x008fce00000010ff */
[----:B-1----:R-:W-:Y:S07]  /*40a0*/  HMMA.16816.F32.BF16 R104, R140, R8, R104 ;  /* 0x000000088c68723c */ /* 0x002fee0000041868 */
[----:B------:R-:W-:Y:S01]  /*40b0*/  LOP3.LUT R9, R19, UR19, R224, 0x96, !PT ;  /* 0x0000001313097c12 */ /* 0x000fe2000f8e96e0 */
[----:B------:R-:W-:Y:S03]  /*40c0*/  HMMA.16816.F32.BF16 R96, R116, R100, RZ ;  /* 0x000000647460723c */ /* 0x000fe600000418ff */
[----:B------:R-:W-:-:S04]  /*40d0*/  SHF.R.U32.HI R16, RZ, 0x10, R9 ;  /* 0x00000010ff107819 */ /* 0x000fc80000011609 */
[----:B------:R-:W-:Y:S01]  /*40e0*/  LOP3.LUT R16, R16, 0xff, RZ, 0xc0, !PT ;  /* 0x000000ff10107812 */ /* 0x000fe200078ec0ff */
[----:B------:R-:W-:Y:S08]  /*40f0*/  HMMA.16816.F32.BF16 R100, R116, R102, RZ ;  /* 0x000000667464723c */ /* 0x000ff000000418ff */
[C---:B------:R-:W-:Y:S07]  /*4100*/  HMMA.16816.F32.BF16 R60, R140.reuse, R22, R60 ;  /* 0x000000168c3c723c */ /* 0x040fee000004183c */
[C---:B------:R-:W-:Y:S01]  /*4110*/  LOP3.LUT R22, R9.reuse, 0xff, RZ, 0xc0, !PT ;  /* 0x000000ff09167812 */ /* 0x040fe200078ec0ff */
[C---:B------:R-:W-:Y:S07]  /*4120*/  HMMA.16816.F32.BF16 R124, R140.reuse, R10, R124 ;  /* 0x0000000a8c7c723c */ /* 0x040fee000004187c */
[----:B------:R-:W-:Y:S01]  /*4130*/  LOP3.LUT R11, R9, 0xffff, RZ, 0xc0, !PT ;  /* 0x0000ffff090b7812 */ /* 0x000fe200078ec0ff */
[----:B--2---:R-:W-:Y:S01]  /*4140*/  HMMA.16816.F32.BF16 R108, R140, R4, R108 ;  /* 0x000000048c6c723c */ /* 0x004fe2000004186c */
[----:B------:R-:W-:-:S02]  /*4150*/  SHF.R.U32.HI R9, RZ, 0x18, R9 ;  /* 0x00000018ff097819 */ /* 0x000fc40000011609 */
[----:B------:R-:W-:Y:S02]  /*4160*/  SHF.R.U32.HI R11, RZ, 0x8, R11 ;  /* 0x00000008ff0b7819 */ /* 0x000fe4000001160b */
[----:B------:R-:W-:Y:S02]  /*4170*/  PRMT R16, R16, 0x5410, R9 ;  /* 0x0000541010107816 */ /* 0x000fe40000000009 */
[----:B------:R-:W-:Y:S01]  /*4180*/  LOP3.LUT R4, R18, 0xffff, RZ, 0xc0, !PT ;  /* 0x0000ffff12047812 */ /* 0x000fe200078ec0ff */
[C---:B------:R-:W-:Y:S01]  /*4190*/  HMMA.16816.F32.BF16 R112, R140.reuse, R6, R112 ;  /* 0x000000068c70723c */ /* 0x040fe20000041870 */
[----:B------:R-:W-:Y:S01]  /*41a0*/  SHF.R.U32.HI R5, RZ, 0x10, R18 ;  /* 0x00000010ff057819 */ /* 0x000fe20000011612 */
[--C-:B------:R-:W-:Y:S01]  /*41b0*/  HSET2.LE.AND R17, R16, R163.reuse, PT ;  /* 0x000000a310117233 */ /* 0x100fe20003803000 */
[----:B------:R-:W-:Y:S02]  /*41c0*/  PRMT R22, R22, 0x5410, R11 ;  /* 0x0000541016167816 */ /* 0x000fe4000000000b */
[----:B------:R-:W-:Y:S01]  /*41d0*/  LOP3.LUT R5, R5, 0xff, RZ, 0xc0, !PT ;  /* 0x000000ff05057812 */ /* 0x000fe200078ec0ff */
[----:B------:R-:W1:Y:S01]  /*41e0*/  LDSM.16.MT88.4 R8, [R188+0xd000] ;  /* 0x00d00000bc08783b */ /* 0x000e620000004200 */
[----:B------:R-:W-:Y:S01]  /*41f0*/  SHF.R.U32.HI R7, RZ, 0x8, R4 ;  /* 0x00000008ff077819 */ /* 0x000fe20000011604 */
[C---:B------:R-:W-:Y:S01]  /*4200*/  HMMA.16816.F32.BF16 R56, R140.reuse, R20, R56 ;  /* 0x000000148c38723c */ /* 0x040fe20000041838 */
[----:B------:R-:W-:Y:S01]  /*4210*/  F2FP.BF16.PACK_AB R4, R173, R212 ;  /* 0x000000d4ad04723e */ /* 0x000fe200000010ff */
[--C-:B------:R-:W-:Y:S01]  /*4220*/  HSET2.LE.AND R22, R22, R163.reuse, PT ;  /* 0x000000a316167233 */ /* 0x100fe20003803000 */
[----:B------:R-:W-:Y:S01]  /*4230*/  F2FP.BF16.PACK_AB R19, R165, R164 ;  /* 0x000000a4a513723e */ /* 0x000fe200000010ff */
[----:B------:R-:W-:Y:S01]  /*4240*/  FADD.FTZ R164, R164, R133 ;  /* 0x00000085a4a47221 */ /* 0x000fe20000010000 */
[----:B------:R-:W-:Y:S01]  /*4250*/  LOP3.LUT R17, R17, R4, RZ, 0xc0, !PT ;  /* 0x0000000411117212 */ /* 0x000fe200078ec0ff */
[----:B------:R-:W-:Y:S01]  /*4260*/  FADD.FTZ R212, R212, R149 ;  /* 0x00000095d4d47221 */ /* 0x000fe20000010000 */
[----:B------:R-:W-:Y:S01]  /*4270*/  LOP3.LUT R20, R18, 0xff, RZ, 0xc0, !PT ;  /* 0x000000ff12147812 */ /* 0x000fe200078ec0ff */
[C---:B----4-:R-:W-:Y:S01]  /*4280*/  HMMA.16816.F32.BF16 R96, R140.reuse, R12, R96 ;  /* 0x0000000c8c60723c */ /* 0x050fe20000041860 */
[----:B------:R-:W-:Y:S01]  /*4290*/  SHF.R.U32.HI R18, RZ, 0x18, R18 ;  /* 0x00000018ff127819 */ /* 0x000fe20000011612 */
[----:B------:R-:W-:Y:S01]  /*42a0*/  FADD.FTZ R165, R165, R164 ;  /* 0x000000a4a5a57221 */ /* 0x000fe20000010000 */
[----:B------:R-:W-:Y:S01]  /*42b0*/  PRMT R20, R20, 0x5410, R7 ;  /* 0x0000541014147816 */ /* 0x000fe20000000007 */
[----:B------:R-:W-:Y:S01]  /*42c0*/  FADD.FTZ R173, R173, R212 ;  /* 0x000000d4adad7221 */ /* 0x000fe20000010000 */
[----:B------:R-:W-:Y:S01]  /*42d0*/  PRMT R18, R5, 0x5410, R18 ;  /* 0x0000541005127816 */ /* 0x000fe20000000012 */
[----:B------:R-:W-:Y:S01]  /*42e0*/  FADD.FTZ R166, R166, R165 ;  /* 0x000000a5a6a67221 */ /* 0x000fe20000010000 */
[----:B------:R-:W2:Y:S01]  /*42f0*/  LDSM.16.MT88.4 R4, [R189+0xf000] ;  /* 0x00f00000bd04783b */ /* 0x000ea20000004200 */
[----:B------:R-:W-:Y:S01]  /*4300*/  HMMA.16816.F32.BF16 R100, R140, R14, R100 ;  /* 0x0000000e8c64723c */ /* 0x000fe20000041864 */
[----:B------:R-:W-:Y:S01]  /*4310*/  LOP3.LUT R16, R22, R19, RZ, 0xc0, !PT ;  /* 0x0000001316107212 */ /* 0x000fe200078ec0ff */
[----:B------:R-:W-:Y:S01]  /*4320*/  HSET2.LE.AND R19, R18, R163, PT ;  /* 0x000000a312137233 */ /* 0x000fe20003803000 */
[----:B------:R-:W3:Y:S01]  /*4330*/  LDSM.16.MT88.4 R12, [R192+0xd000] ;  /* 0x00d00000c00c783b */ /* 0x000ee20000004200 */
[----:B------:R-:W-:-:S04]  /*4340*/  FADD.FTZ R167, R167, R166 ;  /* 0x000000a6a7a77221 */ /* 0x000fc80000010000 */
[C---:B------:R-:W-:Y:S08]  /*4350*/  HMMA.16816.F32.BF16 R48, R116.reuse, R52, RZ ;  /* 0x000000347430723c */ /* 0x040ff000000418ff */
[C---:B------:R-:W-:Y:S08]  /*4360*/  HMMA.16816.F32.BF16 R52, R116.reuse, R54, RZ ;  /* 0x000000367434723c */ /* 0x040ff000000418ff */
[C---:B------:R-:W-:Y:S08]  /*4370*/  HMMA.16816.F32.BF16 R40, R116.reuse, R44, RZ ;  /* 0x0000002c7428723c */ /* 0x040ff000000418ff */
[C---:B------:R-:W-:Y:S08]  /*4380*/  HMMA.16816.F32.BF16 R44, R116.reuse, R46, RZ ;  /* 0x0000002e742c723c */ /* 0x040ff000000418ff */
[----:B------:R-:W-:Y:S01]  /*4390*/  HMMA.16816.F32.BF16 R116, R116, R34, RZ ;  /* 0x000000227474723c */ /* 0x000fe200000418ff */
[----:B------:R-:W-:Y:S07]  /*43a0*/  LDSM.16.MT88.4 R32, [R189+0xd000] ;  /* 0x00d00000bd20783b */ /* 0x000fee0000004200 */
[C---:B------:R-:W-:Y:S07]  /*43b0*/  HMMA.16816.F32.BF16 R120, R140.reuse, R144, R120 ;  /* 0x000000908c78723c */ /* 0x040fee0000041878 */
[----:B------:R-:W-:Y:S01]  /*43c0*/  HSET2.LE.AND R145, R20, R163, PT ;  /* 0x000000a314917233 */ /* 0x000fe20003803000 */
[----:B------:R-:W-:Y:S01]  /*43d0*/  F2FP.BF16.PACK_AB R144, R175, R172 ;  /* 0x000000acaf90723e */ /* 0x000fe200000010ff */
[----:B------:R-:W4:Y:S01]  /*43e0*/  LDSM.16.MT88.4 R20, [R188+0xf000] ;  /* 0x00f00000bc14783b */ /* 0x000f220000004200 */
[----:B------:R-:W-:Y:S01]  /*43f0*/  HMMA.16816.F32.BF16 R48, R140, R24, R48 ;  /* 0x000000188c30723c */ /* 0x000fe20000041830 */
[----:B------:R-:W-:Y:S01]  /*4400*/  FADD.FTZ R172, R172, R173 ;  /* 0x000000adacac7221 */ /* 0x000fe20000010000 */
[----:B------:R-:W-:Y:S01]  /*4410*/  LOP3.LUT R18, R145, R216, RZ, 0xc0, !PT ;  /* 0x000000d891127212 */ /* 0x000fe200078ec0ff */
[--C-:B------:R-:W-:Y:S01]  /*4420*/  FFMA.FTZ R216, R219, c[0x0][0x23c], -R214.reuse ;  /* 0x00008f00dbd87a23 */ /* 0x100fe200000108d6 */
[----:B------:R-:W-:Y:S01]  /*4430*/  LOP3.LUT R19, R19, R144, RZ, 0xc0, !PT ;  /* 0x0000009013137212 */ /* 0x000fe200078ec0ff */
[----:B------:R-:W-:-:S02]  /*4440*/  FFMA.FTZ R214, R213, c[0x0][0x23c], -R214 ;  /* 0x00008f00d5d67a23 */ /* 0x000fc400000108d6 */
[----:B------:R-:W-:Y:S01]  /*4450*/  FFMA.FTZ R213, R170, c[0x0][0x23c], -R171 ;  /* 0x00008f00aad57a23 */ /* 0x000fe200000108ab */
[----:B------:R-:W-:Y:S01]  /*4460*/  HMMA.16816.F32.BF16 R52, R140, R26, R52 ;  /* 0x0000001a8c34723c */ /* 0x000fe20000041834 */
[----:B------:R-:W-:Y:S01]  /*4470*/  LDSM.16.MT88.4 R24, [R190+0xf000] ;  /* 0x00f00000be18783b */ /* 0x000fe20000004200 */
[----:B------:R-:W5:Y:S01]  /*4480*/  MUFU.EX2 R216, R216 ;  /* 0x000000d800d87308 */ /* 0x000f620000000800 */
[----:B------:R-:W-:-:S05]  /*4490*/  FADD.FTZ R175, R175, R172 ;  /* 0x000000acafaf7221 */ /* 0x000fca0000010000 */
[C---:B-1----:R-:W-:Y:S02]  /*44a0*/  HMMA.16816.F32.BF16 R56, R16.reuse, R8, R56 ;  /* 0x000000081038723c */ /* 0x042fe40000041838 */
[----:B------:R-:W1:Y:S06]  /*44b0*/  MUFU.EX2 R214, R214 ;  /* 0x000000d600d67308 */ /* 0x000e6c0000000800 */
[C---:B------:R-:W-:Y:S01]  /*44c0*/  HMMA.16816.F32.BF16 R60, R16.reuse, R10, R60 ;  /* 0x0000000a103c723c */ /* 0x040fe2000004183c */
[----:B------:R-:W1:Y:S01]  /*44d0*/  LDSM.16.MT88.4 R8, [R190+0x11000] ;  /* 0x01100000be08783b */ /* 0x000e620000004200 */
[----:B------:R-:W1:Y:S06]  /*44e0*/  MUFU.EX2 R213, R213 ;  /* 0x000000d500d57308 */ /* 0x000e6c0000000800 */
[C---:B--2---:R-:W-:Y:S08]  /*44f0*/  HMMA.16816.F32.BF16 R80, R16.reuse, R4, R80 ;  /* 0x000000041050723c */ /* 0x044ff00000041850 */
[----:B------:R-:W-:Y:S01]  /*4500*/  HMMA.16816.F32.BF16 R84, R16, R6, R84 ;  /* 0x000000061054723c */ /* 0x000fe20000041854 */
[----:B------:R-:W2:Y:S07]  /*4510*/  LDSM.16.MT88.4 R4, [R189+0x11000] ;  /* 0x01100000bd04783b */ /* 0x000eae0000004200 */
[C---:B------:R-:W-:Y:S08]  /*4520*/  HMMA.16816.F32.BF16 R40, R140.reuse, R28, R40 ;  /* 0x0000001c8c28723c */ /* 0x040ff00000041828 */
[C---:B------:R-:W-:Y:S01]  /*4530*/  HMMA.16816.F32.BF16 R44, R140.reuse, R30, R44 ;  /* 0x0000001e8c2c723c */ /* 0x040fe2000004182c */
[----:B------:R-:W2:Y:S07]  /*4540*/  LDSM.16.MT88.4 R28, [R192+0xf000] ;  /* 0x00f00000c01c783b */ /* 0x000eae0000004200 */
[----:B------:R-:W-:Y:S01]  /*4550*/  HMMA.16816.F32.BF16 R116, R140, R146, R116 ;  /* 0x000000928c74723c */ /* 0x000fe20000041874 */
[----:B------:R-:W-:Y:S04]  /*4560*/  LDSM.16.MT88.4 R144, [R188+0x11000] ;  /* 0x01100000bc90783b */ /* 0x000fe80000004200 */
[----:B------:R-:W-:Y:S03]  /*4570*/  LDSM.16.MT88.4 R140, [R190+0xd800] ;  /* 0x00d80000be8c783b */ /* 0x000fe60000004200 */
[C---:B---3--:R-:W-:Y:S08]  /*4580*/  HMMA.16816.F32.BF16 R128, R16.reuse, R12, R128 ;  /* 0x0000000c1080723c */ /* 0x048ff00000041880 */
[C---:B------:R-:W-:Y:S01]  /*4590*/  HMMA.16816.F32.BF16 R36, R16.reuse, R14, R36 ;  /* 0x0000000e1024723c */ /* 0x040fe20000041824 */
[----:B------:R-:W3:Y:S07]  /*45a0*/  LDSM.16.MT88.4 R12, [R192+0x11000] ;  /* 0x01100000c00c783b */ /* 0x000eee0000004200 */
[C---:B----4-:R-:W-:Y:S07]  /*45b0*/  HMMA.16816.F32.BF16 R92, R16.reuse, R22, R92 ;  /* 0x00000016105c723c */ /* 0x050fee000004185c */
[----:B------:R-:W-:Y:S01]  /*45c0*/  LOP3.LUT R22, R225, UR9, R222, 0x96, !PT ;  /* 0x00000009e1167c12 */ /* 0x000fe2000f8e96de */
[----:B-1----:R-:W-:Y:S04]  /*45d0*/  HMMA.16816.F32.BF16 R104, R16, R8, R104 ;  /* 0x000000081068723c */ /* 0x002fe80000041868 */
[----:B------:R-:W-:-:S04]  /*45e0*/  IMAD.WIDE.U32 R22, R22, -0x2daee0ad, RZ ;  /* 0xd2511f5316167825 */ /* 0x000fc800078e00ff */
[C---:B------:R-:W-:Y:S01]  /*45f0*/  HMMA.16816.F32.BF16 R72, R16.reuse, R24, R72 ;  /* 0x000000181048723c */ /* 0x040fe20000041848 */
[----:B------:R-:W-:Y:S02]  /*4600*/  LOP3.LUT R220, R23, UR18, R220, 0x96, !PT ;  /* 0x0000001217dc7c12 */ /* 0x000fe4000f8e96dc */
[C---:B------:R-:W-:Y:S02]  /*4610*/  LOP3.LUT R8, R22.reuse, 0xffff, RZ, 0xc0, !PT ;  /* 0x0000ffff16087812 */ /* 0x040fe400078ec0ff */
[--C-:B------:R-:W-:Y:S02]  /*4620*/  SHF.R.U32.HI R9, RZ, 0x10, R22.reuse ;  /* 0x00000010ff097819 */ /* 0x100fe40000011616 */
[----:B------:R-:W-:Y:S01]  /*4630*/  LOP3.LUT R24, R22, 0xff, RZ, 0xc0, !PT ;  /* 0x000000ff16187812 */ /* 0x000fe200078ec0ff */
[----:B------:R-:W-:Y:S01]  /*4640*/  HMMA.16816.F32.BF16 R124, R16, R10, R124 ;  /* 0x0000000a107c723c */ /* 0x000fe2000004187c */
[----:B------:R-:W-:Y:S02]  /*4650*/  LOP3.LUT R9, R9, 0xff, RZ, 0xc0, !PT ;  /* 0x000000ff09097812 */ /* 0x000fe400078ec0ff */
[----:B------:R-:W-:-:S02]  /*4660*/  SHF.R.U32.HI R22, RZ, 0x18, R22 ;  /* 0x00000018ff167819 */ /* 0x000fc40000011616 */
[C---:B-----5:R-:W-:Y:S01]  /*4670*/  F2FP.BF16.PACK_AB R23, R217.reuse, R216 ;  /* 0x000000d8d917723e */ /* 0x060fe200000010ff */
[----:B------:R-:W-:Y:S01]  /*4680*/  FADD.FTZ R216, R216, R167 ;  /* 0x000000a7d8d87221 */ /* 0x000fe20000010000 */
[----:B------:R-:W-:Y:S01]  /*4690*/  SHF.R.U32.HI R10, RZ, 0x10, R220 ;  /* 0x00000010ff0a7819 */ /* 0x000fe200000116dc */
[C---:B--2---:R-:W-:Y:S01]  /*46a0*/  HMMA.16816.F32.BF16 R108, R16.reuse, R4, R108 ;  /* 0x00000004106c723c */ /* 0x044fe2000004186c */
[----:B------:R-:W-:Y:S01]  /*46b0*/  SHF.R.U32.HI R11, RZ, 0x8, R8 ;  /* 0x00000008ff0b7819 */ /* 0x000fe20000011608 */
[----:B------:R-:W-:Y:S01]  /*46c0*/  FADD.FTZ R216, R217, R216 ;  /* 0x000000d8d9d87221 */ /* 0x000fe20000010000 */
[----:B------:R-:W-:Y:S02]  /*46d0*/  PRMT R22, R9, 0x5410, R22 ;  /* 0x0000541009167816 */ /* 0x000fe40000000016 */
[----:B------:R-:W-:Y:S02]  /*46e0*/  PRMT R24, R24, 0x5410, R11 ;  /* 0x0000541018187816 */ /* 0x000fe4000000000b */
[----:B------:R-:W-:Y:S01]  /*46f0*/  LOP3.LUT R5, R220, 0xffff, RZ, 0xc0, !PT ;  /* 0x0000ffffdc057812 */ /* 0x000fe200078ec0ff */
[----:B------:R-:W-:Y:S01]  /*4700*/  HMMA.16816.F32.BF16 R88, R16, R20, R88 ;  /* 0x000000141058723c */ /* 0x000fe20000041858 */
[----:B------:R-:W-:-:S06]  /*4710*/  SHF.R.U32.HI R4, RZ, 0x18, R220 ;  /* 0x00000018ff047819 */ /* 0x000fcc00000116dc */
[----:B------:R-:W-:Y:S01]  /*4720*/  SHF.R.U32.HI R21, RZ, 0x8, R5 ;  /* 0x00000008ff157819 */ /* 0x000fe20000011605 */
[C---:B------:R-:W-:Y:S01]  /*4730*/  HMMA.16816.F32.BF16 R40, R16.reuse, R136, R40 ;  /* 0x000000881028723c */ /* 0x040fe20000041828 */
[----:B------:R-:W-:Y:S02]  /*4740*/  LOP3.LUT R5, R10, 0xff, RZ, 0xc0, !PT ;  /* 0x000000ff0a057812 */ /* 0x000fe400078ec0ff */
[----:B------:R-:W1:Y:S01]  /*4750*/  LDSM.16.MT88.4 R8, [R192+0xf800] ;  /* 0x00f80000c008783b */ /* 0x000e620000004200 */
[----:B------:R-:W-:Y:S02]  /*4760*/  LOP3.LUT R20, R220, 0xff, RZ, 0xc0, !PT ;  /* 0x000000ffdc147812 */ /* 0x000fe400078ec0ff */
[----:B------:R-:W-:Y:S02]  /*4770*/  PRMT R4, R5, 0x5410, R4 ;  /* 0x0000541005047816 */ /* 0x000fe40000000004 */
[----:B------:R-:W-:Y:S01]  /*4780*/  HMMA.16816.F32.BF16 R44, R16, R138, R44 ;  /* 0x0000008a102c723c */ /* 0x000fe2000004182c */
[----:B------:R-:W-:Y:S01]  /*4790*/  PRMT R20, R20, 0x5410, R21 ;  /* 0x0000541014147816 */ /* 0x000fe20000000015 */
[----:B------:R-:W-:Y:S01]  /*47a0*/  LDSM.16.MT88.4 R136, [R189+0xd800] ;  /* 0x00d80000bd88783b */ /* 0x000fe20000004200 */
[--C-:B------:R-:W-:Y:S01]  /*47b0*/  HSET2.LE.AND R5, R4, R163.reuse, PT ;  /* 0x000000a304057233 */ /* 0x100fe20003803000 */
[----:B------:R-:W-:Y:S01]  /*47c0*/  F2FP.BF16.PACK_AB R21, R214, R215 ;  /* 0x000000d7d615723e */ /* 0x000fe200000010ff */
[----:B------:R-:W-:Y:S01]  /*47d0*/  FADD.FTZ R215, R215, R216 ;  /* 0x000000d8d7d77221 */ /* 0x000fe20000010000 */
[----:B------:R-:W-:-:S02]  /*47e0*/  HSET2.LE.AND R20, R20, R163, PT ;  /* 0x000000a314147233 */ /* 0x000fc40003803000 */
[----:B------:R-:W-:Y:S01]  /*47f0*/  HMMA.16816.F32.BF16 R48, R16, R32, R48 ;  /* 0x000000201030723c */ /* 0x000fe20000041830 */
[----:B------:R-:W-:Y:S02]  /*4800*/  FADD.FTZ R215, R214, R215 ;  /* 0x000000d7d6d77221 */ /* 0x000fe40000010000 */
[----:B------:R-:W-:-:S05]  /*4810*/  LOP3.LUT R4, R20, R23, RZ, 0xc0, !PT ;  /* 0x0000001714047212 */ /* 0x000fca00078ec0ff */
[C---:B------:R-:W-:Y:S01]  /*4820*/  HMMA.16816.F32.BF16 R52, R16.reuse, R34, R52 ;  /* 0x000000221034723c */ /* 0x040fe20000041834 */
[----:B------:R-:W-:Y:S07]  /*4830*/  LDSM.16.MT88.4 R32, [R188+0xd800] ;  /* 0x00d80000bc20783b */ /* 0x000fee0000004200 */
[C---:B------:R-:W-:Y:S08]  /*4840*/  HMMA.16816.F32.BF16 R64, R16.reuse, R28, R64 ;  /* 0x0000001c1040723c */ /* 0x040ff00000041840 */
[C---:B------:R-:W-:Y:S01]  /*4850*/  HMMA.16816.F32.BF16 R68, R16.reuse, R30, R68 ;  /* 0x0000001e1044723c */ /* 0x040fe20000041844 */
[----:B------:R-:W-:Y:S07]  /*4860*/  LDSM.16.MT88.4 R28, [R190+0xf800] ;  /* 0x00f80000be1c783b */ /* 0x000fee0000004200 */
[C---:B------:R-:W-:Y:S08]  /*4870*/  HMMA.16816.F32.BF16 R76, R16.reuse, R26, R76 ;  /* 0x0000001a104c723c */ /* 0x040ff0000004184c */
[C---:B---3--:R-:W-:Y:S08]  /*4880*/  HMMA.16816.F32.BF16 R96, R16.reuse, R12, R96 ;  /* 0x0000000c1060723c */ /* 0x048ff00000041860 */
[C---:B------:R-:W-:Y:S01]  /*4890*/  HMMA.16816.F32.BF16 R100, R16.reuse, R14, R100 ;  /* 0x0000000e1064723c */ /* 0x040fe20000041864 */
[----:B------:R-:W2:Y:S07]  /*48a0*/  LDSM.16.MT88.4 R12, [R192+0xd800] ;  /* 0x00d80000c00c783b */ /* 0x000eae0000004200 */
        /* <DEDUP_REMOVED lines=15> */
[----:B------:R-:W-:-:S04]  /*49a0*/  FADD.FTZ R169, R169, R174 ;  /* 0x000000aea9a97221 */ /* 0x000fc80000010000 */
[----:B------:R-:W-:Y:S02]  /*49b0*/  FADD.FTZ R213, R168, R169 ;  /* 0x000000a9a8d57221 */ /* 0x000fe40000010000 */
[C---:B-1----:R-:W-:Y:S08]  /*49c0*/  HMMA.16816.F32.BF16 R64, R4.reuse, R8, R64 ;  /* 0x000000080440723c */ /* 0x042ff00000041840 */
[C---:B--2---:R-:W-:Y:S08]  /*49d0*/  HMMA.16816.F32.BF16 R128, R4.reuse, R12, R128 ;  /* 0x0000000c0480723c */ /* 0x044ff00000041880 */
        /* <DEDUP_REMOVED lines=26> */
[----:B------:R-:W-:Y:S01]  /*4b80*/  IMAD.WIDE.U32 R218, R148, -0x326172a9, RZ ;  /* 0xcd9e8d5794da7825 */ /* 0x000fe200078e00ff */
[----:B------:R-:W-:Y:S01]  /*4b90*/  MOV R0, R3 ;  /* 0x0000000300007202 */ /* 0x000fe20000000f00 */
[----:B------:R-:W-:Y:S01]  /*4ba0*/  USHF.L.U64.HI UR23, UR4, 0x5, UR5 ;  /* 0x0000000504177899 */ /* 0x000fe20008010205 */
[----:B------:R-:W-:Y:S01]  /*4bb0*/  MOV R133, R132 ;  /* 0x0000008400857202 */ /* 0x000fe20000000f00 */
[----:B------:R-:W-:Y:S01]  /*4bc0*/  IMAD.WIDE.U32 R220, R2, -0x2daee0ad, RZ ;  /* 0xd2511f5302dc7825 */ /* 0x000fe200078e00ff */
[----:B------:R-:W-:Y:S01]  /*4bd0*/  LOP3.LUT R216, R219, R135, RZ, 0x3c, !PT ;  /* 0x00000087dbd87212 */ /* 0x000fe200078e3cff */
[----:B------:R-:W-:Y:S01]  /*4be0*/  USHF.L.U32 UR27, UR4, 0x5, URZ ;  /* 0x00000005041b7899 */ /* 0x000fe2000800063f */
[----:B------:R-:W-:Y:S01]  /*4bf0*/  PRMT R212, R134, 0x7054, R134 ;  /* 0x0000705486d47816 */ /* 0x000fe20000000086 */
[----:B------:R-:W-:-:S02]  /*4c00*/  ULEA.HI.SX32 UR29, UR29, 0xfffffffe, 0x1a ;  /* 0xfffffffe1d1d7891 */ /* 0x000fc4000f8fd23f */
[----:B------:R-:W-:Y:S01]  /*4c10*/  IMAD.WIDE.U32 R216, R216, -0x2daee0ad, RZ ;  /* 0xd2511f53d8d87825 */ /* 0x000fe200078e00ff */
[----:B------:R-:W-:Y:S01]  /*4c20*/  ULDC.64 UR6, c[0x0][0x1a0] ;  /* 0x0000680000067ab9 */ /* 0x000fe20000000a00 */
[----:B------:R-:W-:Y:S05]  /*4c30*/  BRA `(.L_x_619) ;  /* 0x0000027000007947 */ /* 0x000fea0003800000 */
.L_x_621:
        /* <DEDUP_REMOVED lines=11> */
[----:B------:R-:W-:Y:S01]  /*4cf0*/  LEA R134, P2, R132, c[0x0][0x168], 0x1 ;  /* 0x00005a0084867a11 */ /* 0x000fe200078408ff */
[----:B------:R-:W-:Y:S02]  /*4d00*/  USHF.L.U32 UR26, UR4, 0x5, URZ ;  /* 0x00000005041a7899 */ /* 0x000fe4000800063f */
[----:B------:R-:W-:Y:S01]  /*4d10*/  USHF.L.U64.HI UR4, UR4, 0x5, UR5 ;  /* 0x0000000504047899 */ /* 0x000fe20008010205 */
[----:B------:R-:W-:Y:S03]  /*4d20*/  LEA.HI.X R3, R2, R207, R3, 0x6, P1 ;  /* 0x000000cf02037211 */ /* 0x000fe600008f3403 */
[----:B------:R-:W-:Y:S02]  /*4d30*/  IADD3 R2, P1, R134, UR26, RZ ;  /* 0x0000001a86027c10 */ /* 0x000fe4000ff3e0ff */
[----:B------:R-:W-:Y:S02]  /*4d40*/  LEA.HI.X R135, R132, c[0x0][0x16c], R3, 0x1, P2 ;  /* 0x00005b0084877a11 */ /* 0x000fe400010f0c03 */
[----:B------:R-:W-:Y:S02]  /*4d50*/  IADD3 R138, P2, R2, UR26, RZ ;  /* 0x0000001a028a7c10 */ /* 0x000fe4000ff5e0ff */
[----:B------:R-:W-:Y:S01]  /*4d60*/  IADD3.X R3, R135, UR4, RZ, P1, !PT ;  /* 0x0000000487037c10 */ /* 0x000fe20008ffe4ff */
[----:B------:R-:W-:Y:S01]  /*4d70*/  @!PT LDS RZ, [RZ] ;  /* 0x00000000fffff984 */ /* 0x000fe20000000800 */
[----:B------:R-:W-:Y:S01]  /*4d80*/  @!PT LDS RZ, [RZ] ;  /* 0x00000000fffff984 */ /* 0x000fe20000000800 */
[----:B------:R-:W-:Y:S01]  /*4d90*/  @!PT LDS RZ, [RZ] ;  /* 0x00000000fffff984 */ /* 0x000fe20000000800 */
[----:B------:R1:W-:Y:S01]  /*4da0*/  LDGSTS.E.BYPASS.LTC128B.128 [R201+0x6000], [R134.64] ;  /* 0x0600000086c97fae */ /* 0x0003e2000b901d58 */
[----:B------:R-:W-:Y:S02]  /*4db0*/  IADD3 R136, P1, R138, UR26, RZ ;  /* 0x0000001a8a887c10 */ /* 0x000fe4000ff3e0ff */
[----:B------:R-:W-:Y:S01]  /*4dc0*/  IADD3.X R139, R3, UR4, RZ, P2, !PT ;  /* 0x00000004038b7c10 */ /* 0x000fe200097fe4ff */
[----:B------:R1:W-:Y:S03]  /*4dd0*/  LDGSTS.E.BYPASS.LTC128B.128 [R201+0x8000], [R134.64+0x80] ;  /* 0x0800008086c97fae */ /* 0x0003e6000b901d58 */
[----:B------:R-:W-:Y:S01]  /*4de0*/  IADD3.X R137, R139, UR4, RZ, P1, !PT ;  /* 0x000000048b897c10 */ /* 0x000fe20008ffe4ff */
[----:B------:R1:W-:Y:S04]  /*4df0*/  LDGSTS.E.BYPASS.LTC128B.128 [R201+0xa000], [R134.64+0x100] ;  /* 0x0a00010086c97fae */ /* 0x0003e8000b901d58 */
        /* <DEDUP_REMOVED lines=11> */
.L_x_619:
[----:B------:R-:W-:Y:S01]  /*4eb0*/  USHF.R.S32.HI UR4, URZ, 0x1f, UR29 ;  /* 0x0000001f3f047899 */ /* 0x000fe2000801141d */
[----:B------:R-:W-:Y:S04]  /*4ec0*/  DEPBAR.LE SB0, 0x0 ;  /* 0x000080000000791a */ /* 0x000fe80000000000 */
[----:B------:R-:W-:Y:S01]  /*4ed0*/  UIMAD UR4, UR4, UR6, URZ ;  /* 0x00000006040472a4 */ /* 0x000fe2000f8e023f */
[----:B------:R-:W-:Y:S01]  /*4ee0*/  BAR.SYNC.DEFER_BLOCKING 0x0 ;  /* 0x0000000000007b1d */ /* 0x000fe20000010000 */
[----:B------:R-:W-:Y:S02]  /*4ef0*/  UIMAD.WIDE.U32 UR32, UR29, UR6, URZ ;  /* 0x000000061d2072a5 */ /* 0x000fe4000f8e003f */
[----:B------:R-:W-:Y:S04]  /*4f00*/  UIMAD UR4, UR29, UR7, UR4 ;  /* 0x000000071d0472a4 */ /* 0x000fe8000f8e0204 */
[----:B------:R-:W-:Y:S01]  /*4f10*/  UIADD3 UR4, UR33, UR4, URZ ;  /* 0x0000000421047290 */ /* 0x000fe2000fffe03f */
[----:B------:R-:W-:Y:S02]  /*4f20*/  IMAD.U32 R222, RZ, RZ, UR32 ;  /* 0x00000020ffde7e24 */ /* 0x000fe4000f8e00ff */
[----:B------:R-:W-:Y:S03]  /*4f30*/  IMAD.U32 R223, RZ, RZ, UR33 ;  /* 0x00000021ffdf7e24 */ /* 0x000fe6000f8e00ff */
[----:B------:R-:W-:Y:S01]  /*4f40*/  IMAD.U32 R2, RZ, RZ, UR4 ;  /* 0x00000004ff027e24 */ /* 0x000fe2000f8e00ff */
[C---:B------:R-:W-:Y:S04]  /*4f50*/  LEA R3, P0, R222.reuse, R202, 0x6 ;  /* 0x000000cade037211 */ /* 0x040fe800078030ff */
[C---:B------:R-:W-:Y:S02]  /*4f60*/  LEA R134, P1, R3.reuse, c[0x0][0x170], 0x1 ;  /* 0x00005c0003867a11 */ /* 0x040fe400078208ff */
[----:B------:R-:W-:Y:S02]  /*4f70*/  LEA.HI.X R2, R222, R199, R2, 0x6, P0 ;  /* 0x000000c7de027211 */ /* 0x000fe400000f3402 */
        /* <DEDUP_REMOVED lines=12> */
[----:B------:R1:W-:Y:S01]  /*5040*/  LDGSTS.E.BYPASS.LTC128B.128 [R201+0x10000], [R134.64+0x100] ;  /* 0x1000010086c97fae */ /* 0x0003e2000b901d58 */
[----:B------:R-:W-:Y:S03]  /*5050*/  ISETP.LT.AND P0, PT, RZ, UR29, PT ;  /* 0x0000001dff007c0c */ /* 0x000fe6000bf01270 */
        /* <DEDUP_REMOVED lines=169> */
.L_x_620:
[----:B-1----:R-:W-:Y:S01]  /*5af0*/  FMNMX.FTZ R2, R4, R133, !PT ;  /* 0x0000008504027209 */ /* 0x002fe20007810000 */
[----:B------:R-:W-:Y:S01]  /*5b00*/  USHF.L.U32 UR4, UR29, 0x1, URZ ;  /* 0x000000011d047899 */ /* 0x000fe2000800063f */
[----:B------:R-:W-:Y:S01]  /*5b10*/  LOP3.LUT R226, R217, UR16, R220, 0x96, !PT ;  /* 0x00000010d9e27c12 */ /* 0x000fe2000f8e96dc */
[----:B------:R-:W-:Y:S01]  /*5b20*/  LDSM.16.MT88.4 R140, [R192+0xc000] ;  /* 0x00c00000c08c783b */ /* 0x000fe20000004200 */
[----:B------:R-:W-:Y:S01]  /*5b30*/  FMNMX.FTZ R3, R5, R2, !PT ;  /* 0x0000000205037209 */ /* 0x000fe20007810000 */
[----:B------:R-:W-:Y:S02]  /*5b40*/  UIADD3 UR29, UR29, -0x1, URZ ;  /* 0xffffffff1d1d7890 */ /* 0x000fe4000fffe03f */
[----:B------:R-:W-:Y:S01]  /*5b50*/  IMAD.WIDE.U32 R226, R226, -0x326172a9, RZ ;  /* 0xcd9e8d57e2e27825 */ /* 0x000fe200078e00ff */
[----:B------:R-:W-:Y:S03]  /*5b60*/  FMNMX.FTZ R2, R8, R3, !PT ;  /* 0x0000000308027209 */ /* 0x000fe60007810000 */
        /* <DEDUP_REMOVED lines=28> */
[----:B------:R-:W-:Y:S03]  /*5d30*/  FMNMX.FTZ R2, R30, R3, !PT ;  /* 0x000000031e027209 */ /* 0x000fe60007810000 */
[----:B------:R-:W-:Y:S01]  /*5d40*/  SHFL.BFLY PT, R132, R139, 0x2, 0x1f ;  /* 0x0c401f008b847f89 */ /* 0x000fe200000e0000 */
[----:B------:R-:W-:Y:S04]  /*5d50*/  FMNMX.FTZ R3, R31, R2, !PT ;  /* 0x000000021f037209 */ /* 0x000fe80007810000 */
[----:B------:R-:W-:Y:S04]  /*5d60*/  FMNMX.FTZ R2, R34, R3, !PT ;  /* 0x0000000322027209 */ /* 0x000fe80007810000 */
[----:B------:R-:W-:Y:S05]  /*5d70*/  FMNMX.FTZ R135, R35, R2, !PT ;  /* 0x0000000223877209 */ /* 0x000fea0007810000 */
[----:B------:R-:W1:Y:S02]  /*5d80*/  SHFL.BFLY PT, R2, R135, 0x2, 0x1f ;  /* 0x0c401f0087027f89 */ /* 0x000e6400000e0000 */
[----:B-1----:R-:W-:Y:S02]  /*5d90*/  FMNMX.FTZ R134, R135, R2, !PT ;  /* 0x0000000287867209 */ /* 0x002fe40007810000 */
[----:B------:R-:W-:Y:S02]  /*5da0*/  FMNMX.FTZ R137, R139, R132, !PT ;  /* 0x000000848b897209 */ /* 0x000fe40007810000 */
[----:B------:R-:W-:Y:S02]  /*5db0*/  MOV R135, UR31 ;  /* 0x0000001f00877c02 */ /* 0x000fe40008000f00 */
[----:B------:R-:W1:Y:S08]  /*5dc0*/  SHFL.BFLY PT, R3, R134, 0x1, 0x1f ;  /* 0x0c201f0086037f89 */ /* 0x000e7000000e0000 */
[----:B------:R-:W2:Y:S01]  /*5dd0*/  SHFL.BFLY PT, R132, R137, 0x1, 0x1f ;  /* 0x0c201f0089847f89 */ /* 0x000ea200000e0000 */
[----:B-1----:R-:W-:Y:S05]  /*5de0*/  FMNMX.FTZ R3, R134, R3, !PT ;  /* 0x0000000386037209 */ /* 0x002fea0007810000 */
[----:B------:R-:W-:Y:S01]  /*5df0*/  FMUL.FTZ R170, R3, c[0x0][0x23c] ;  /* 0x00008f0003aa7a20 */ /* 0x000fe20000410000 */
[----:B--2---:R-:W-:Y:S04]  /*5e00*/  FMNMX.FTZ R132, R137, R132, !PT ;  /* 0x0000008489847209 */ /* 0x004fe80007810000 */
[C---:B------:R-:W-:Y:S01]  /*5e10*/  FSETP.NEU.FTZ.AND P1, PT, R132.reuse, -INF , PT ;  /* 0xff8000008400780b */ /* 0x040fe20003f3d000 */
[C---:B------:R-:W-:Y:S02]  /*5e20*/  FMUL.FTZ R171, R132.reuse, c[0x0][0x23c] ;  /* 0x00008f0084ab7a20 */ /* 0x040fe40000410000 */
[----:B------:R-:W-:Y:S03]  /*5e30*/  FADD.FTZ R133, -R132, R133 ;  /* 0x0000008584857221 */ /* 0x000fe60000010100 */
[----:B------:R-:W-:Y:S01]  /*5e40*/  FSEL R171, R171, RZ, P1 ;  /* 0x000000ffabab7208 */ /* 0x000fe20000800000 */
[----:B------:R-:W-:Y:S01]  /*5e50*/  FMUL.FTZ R2, R133, c[0x0][0x23c] ;  /* 0x00008f0085027a20 */ /* 0x000fe20000410000 */
[----:B------:R-:W-:Y:S02]  /*5e60*/  FSETP.NEU.FTZ.AND P1, PT, R3, -INF , PT ;  /* 0xff8000000300780b */ /* 0x000fe40003f3d000 */
[----:B------:R-:W-:Y:S01]  /*5e70*/  MOV R133, R132 ;  /* 0x0000008400857202 */ /* 0x000fe20000000f00 */
[----:B------:R-:W-:Y:S01]  /*5e80*/  FFMA.FTZ R136, R8, c[0x0][0x23c], -R171 ;  /* 0x00008f0008887a23 */ /* 0x000fe200000108ab */
[----:B------:R-:W-:Y:S01]  /*5e90*/  LOP3.LUT R8, R221, UR4, R135, 0x96, !PT ;  /* 0x00000004dd087c12 */ /* 0x000fe2000f8e9687 */
[--C-:B------:R-:W-:Y:S01]  /*5ea0*/  FFMA.FTZ R135, R9, c[0x0][0x23c], -R171.reuse ;  /* 0x00008f0009877a23 */ /* 0x100fe200000108ab */
[----:B------:R-:W-:Y:S01]  /*5eb0*/  FSEL R170, R170, RZ, P1 ;  /* 0x000000ffaaaa7208 */ /* 0x000fe20000800000 */
[----:B------:R1:W-:Y:S01]  /*5ec0*/  MUFU.EX2 R134, R136 ;  /* 0x0000008800867308 */ /* 0x0003e20000000800 */
[--C-:B------:R-:W-:Y:S01]  /*5ed0*/  FFMA.FTZ R167, R5, c[0x0][0x23c], -R171.reuse ;  /* 0x00008f0005a77a23 */ /* 0x100fe200000108ab */
        /* <DEDUP_REMOVED lines=11> */
[--C-:B------:R-:W-:Y:S01]  /*5f90*/  FFMA.FTZ R166, R4, c[0x0][0x23c], -R171.reuse ;  /* 0x00008f0004a67a23 */ /* 0x100fe200000108ab */
        /* <DEDUP_REMOVED lines=18> */
[--C-:B------:R-:W-:Y:S01]  /*60c0*/  FFMA.FTZ R172, R16, c[0x0][0x23c], -R171.reuse ;  /* 0x00008f0010ac7a23 */ /* 0x100fe200000108ab */
[----:B------:R-:W1:Y:S01]  /*60d0*/  MUFU.EX2 R167, R167 ;  /* 0x000000a700a77308 */ /* 0x000e620000000800 */
[----:B------:R-:W-:Y:S01]  /*60e0*/  LOP3.LUT R8, R137, UR19, R152, 0x96, !PT ;  /* 0x0000001389087c12 */ /* 0x000fe2000f8e9698 */
[----:B------:R-:W-:Y:S01]  /*60f0*/  IMAD.WIDE.U32 R150, R150, -0x2daee0ad, RZ ;  /* 0xd2511f5396967825 */ /* 0x000fe200078e00ff */
[----:B------:R-:W-:Y:S01]  /*6100*/  SHF.R.U32.HI R139, RZ, 0x10, R136 ;  /* 0x00000010ff8b7819 */ /* 0x000fe20000011688 */
[----:B------:R-:W-:Y:S01]  /*6110*/  LDSM.16.MT88.4 R152, [R192+0xe800] ;  /* 0x00e80000c098783b */ /* 0x000fe20000004200 */
[C---:B------:R-:W-:Y:S01]  /*6120*/  LOP3.LUT R10, R136.reuse, 0xffff, RZ, 0xc0, !PT ;  /* 0x0000ffff880a7812 */ /* 0x040fe200078ec0ff */
[--C-:B------:R-:W-:Y:S01]  /*6130*/  FFMA.FTZ R173, R17, c[0x0][0x23c], -R171.reuse ;  /* 0x00008f0011ad7a23 */ /* 0x100fe200000108ab */
        /* <DEDUP_REMOVED lines=9> */
[--C-:B------:R-:W-:Y:S01]  /*61d0*/  FFMA.FTZ R223, R13, c[0x0][0x23c], -R171.reuse ;  /* 0x00008f000ddf7a23 */ /* 0x100fe200000108ab */
[----:B------:R-:W-:Y:S01]  /*61e0*/  SHF.R.U32.HI R10, RZ, 0x8, R10 ;  /* 0x00000008ff0a7819 */ /* 0x000fe2000001160a */
[----:B------:R-:W-:Y:S01]  /*61f0*/  FFMA.FTZ R222, R14, c[0x0][0x23c], -R170 ;  /* 0x00008f000ede7a23 */ /* 0x000fe200000108aa */
[----:B------:R-:W-:Y:S01]  /*6200*/  SHF.R.U32.HI R136, RZ, 0x8, R136 ;  /* 0x00000008ff887819 */ /* 0x000fe20000011688 */
[----:B------:R-:W3:Y:S01]  /*6210*/  MUFU.EX2 R169, R169 ;  /* 0x000000a900a97308 */ /* 0x000ee20000000800 */
[----:B------:R-:W-:Y:S01]  /*6220*/  LOP3.LUT R5, R8, 0xff, RZ, 0xc0, !PT ;  /* 0x000000ff08057812 */ /* 0x000fe200078ec0ff */
[----:B------:R-:W-:Y:S01]  /*6230*/  FFMA.FTZ R225, R15, c[0x0][0x23c], -R170 ;  /* 0x00008f000fe17a23 */ /* 0x000fe200000108aa */
[----:B------:R-:W-:Y:S01]  /*6240*/  SHF.R.U32.HI R8, RZ, 0x18, R8 ;  /* 0x00000018ff087819 */ /* 0x000fe20000011608 */
[--C-:B------:R-:W-:Y:S01]  /*6250*/  FFMA.FTZ R224, R20, c[0x0][0x23c], -R171.reuse ;  /* 0x00008f0014e07a23 */ /* 0x100fe200000108ab */
        /* <DEDUP_REMOVED lines=203> */
[----:B------:R-:W-:Y:S01]  /*6f10*/  FADD.FTZ R134, R134, R167 ;  /* 0x000000a786867221 */ /* 0x000fe20000010000 */
[----:B------:R-:W-:Y:S01]  /*6f20*/  MOV R0, R3 ;  /* 0x0000000300007202 */ /* 0x000fe20000000f00 */
[C---:B---3--:R-:W-:Y:S05]  /*6f30*/  HMMA.16816.F32.BF16 R8, R120.reuse, R140, R8 ;  /* 0x0000008c7808723c */ /* 0x048fea0000041808 */
[----:B------:R-:W-:Y:S03]  /*6f40*/  IMAD.WIDE.U32 R6, R5, -0x326172a9, RZ ;  /* 0xcd9e8d5705067825 */ /* 0x000fe600078e00ff */
[C---:B------:R-:W-:Y:S01]  /*6f50*/  HMMA.16816.F32.BF16 R36, R120.reuse, R142, R36 ;  /* 0x0000008e7824723c */ /* 0x040fe20000041824 */
[----:B------:R-:W-:Y:S03]  /*6f60*/  LDSM.16.MT88.4 R140, [R189+0xd000] ;  /* 0x00d00000bd8c783b */ /* 0x000fe60000004200 */
[----:B------:R-:W-:Y:S01]  /*6f70*/  LOP3.LUT R5, R7, UR17, R218, 0x96, !PT ;  /* 0x0000001107057c12 */ /* 0x000fe2000f8e96da */
[----:B------:R-:W-:Y:S01]  /*6f80*/  FADD.FTZ R164, R164, R169 ;  /* 0x000000a9a4a47221 */ /* 0x000fe20000010000 */
[----:B------:R-:W-:Y:S01]  /*6f90*/  LOP3.LUT R6, R227, UR15, R6, 0x96, !PT ;  /* 0x0000000fe3067c12 */ /* 0x000fe2000f8e9606 */
[----:B------:R-:W-:Y:S01]  /*6fa0*/  FADD.FTZ R135, R135, R134 ;  /* 0x0000008687877221 */ /* 0x000fe20000010000 */
[C---:B-1----:R-:W-:Y:S04]  /*6fb0*/  HMMA.16816.F32.BF16 R40, R120.reuse, R128, R40 ;  /* 0x000000807828723c */ /* 0x042fe80000041828 */
[----:B------:R-:W-:Y:S04]  /*6fc0*/  IMAD.WIDE.U32 R6, R6, -0x2daee0ad, RZ ;  /* 0xd2511f5306067825 */ /* 0x000fe800078e00ff */
        /* <DEDUP_REMOVED lines=16> */
[----:B------:R-:W-:Y:S03]  /*70d0*/  IMAD.WIDE.U32 R226, R226, -0x2daee0ad, RZ ;  /* 0xd2511f53e2e27825 */ /* 0x000fe600078e00ff */
[C---:B------:R-:W-:Y:S04]  /*70e0*/  HMMA.16816.F32.BF16 R64, R120.reuse, R152, R64 ;  /* 0x000000987840723c */ /* 0x040fe80000041840 */
[----:B------:R-:W-:Y:S01]  /*70f0*/  IMAD.WIDE.U32 R230, R230, -0x2daee0ad, RZ ;  /* 0xd2511f53e6e67825 */ /* 0x000fe200078e00ff */
[----:B------:R-:W-:Y:S03]  /*7100*/  LOP3.LUT R6, R227, UR10, R6, 0x96, !PT ;  /* 0x0000000ae3067c12 */ /* 0x000fe6000f8e9606 */
[C---:B------:R-:W-:Y:S01]  /*7110*/  HMMA.16816.F32.BF16 R68, R120.reuse, R154, R68 ;  /* 0x0000009a7844723c */ /* 0x040fe20000041844 */
[----:B------:R-:W-:Y:S03]  /*7120*/  LDSM.16.MT88.4 R152, [R189+0xf000] ;  /* 0x00f00000bd98783b */ /* 0x000fe60000004200 */
[----:B------:R-:W-:Y:S01]  /*7130*/  LOP3.LUT R5, R231, UR8, R226, 0x96, !PT ;  /* 0x00000008e7057c12 */ /* 0x000fe2000f8e96e2 */
[----:B------:R-:W-:Y:S03]  /*7140*/  IMAD.WIDE.U32 R6, R6, -0x326172a9, RZ ;  /* 0xcd9e8d5706067825 */ /* 0x000fe600078e00ff */
[C---:B------:R-:W-:Y:S04]  /*7150*/  HMMA.16816.F32.BF16 R72, R120.reuse, R156, R72 ;  /* 0x0000009c7848723c */ /* 0x040fe80000041848 */
[----:B------:R-:W-:Y:S02]  /*7160*/  FFMA.FTZ R227, R21, c[0x0][0x23c], -R171 ;  /* 0x00008f0015e37a23 */ /* 0x000fe400000108ab */
[----:B------:R-:W-:Y:S02]  /*7170*/  FFMA.FTZ R226, R22, c[0x0][0x23c], -R170 ;  /* 0x00008f0016e27a23 */ /* 0x000fe400000108aa */
[C---:B------:R-:W-:Y:S02]  /*7180*/  HMMA.16816.F32.BF16 R76, R120.reuse, R158, R76 ;  /* 0x0000009e784c723c */ /* 0x040fe4000004184c */
[----:B------:R-:W-:Y:S02]  /*7190*/  MUFU.EX2 R227, R227 ;  /* 0x000000e300e37308 */ /* 0x000fe40000000800 */
[----:B------:R-:W-:Y:S02]  /*71a0*/  FADD.FTZ R222, R222, R165 ;  /* 0x000000a5dede7221 */ /* 0x000fe40000010000 */
[----:B------:R-:W-:Y:S02]  /*71b0*/  FADD.FTZ R223, R223, R214 ;  /* 0x000000d6dfdf7221 */ /* 0x000fe40000010000 */
[C---:B------:R-:W-:Y:S04]  /*71c0*/  HMMA.16816.F32.BF16 R80, R120.reuse, R160, R80 ;  /* 0x000000a07850723c */ /* 0x040fe80000041850 */
[----:B------:R-:W-:Y:S01]  /*71d0*/  MUFU.EX2 R226, R226 ;  /* 0x000000e200e27308 */ /* 0x000fe20000000800 */
[----:B------:R-:W-:Y:S02]  /*71e0*/  FADD.FTZ R225, R225, R222 ;  /* 0x000000dee1e17221 */ /* 0x000fe40000010000 */
[--C-:B------:R-:W-:Y:S01]  /*71f0*/  FFMA.FTZ R160, R24, c[0x0][0x23c], -R171.reuse ;  /* 0x00008f0018a07a23 */ /* 0x100fe200000108ab */
[C---:B------:R-:W-:Y:S04]  /*7200*/  HMMA.16816.F32.BF16 R84, R120.reuse, R162, R84 ;  /* 0x000000a27854723c */ /* 0x040fe80000041854 */
[----:B------:R-:W-:Y:S02]  /*7210*/  FFMA.FTZ R161, R25, c[0x0][0x23c], -R171 ;  /* 0x00008f0019a17a23 */ /* 0x000fe400000108ab */
[----:B------:R-:W-:Y:S01]  /*7220*/  MUFU.EX2 R160, R160 ;  /* 0x000000a000a07308 */ /* 0x000fe20000000800 */
[--C-:B------:R-:W-:Y:S01]  /*7230*/  FFMA.FTZ R162, R26, c[0x0][0x23c], -R170.reuse ;  /* 0x00008f001aa27a23 */ /* 0x100fe200000108aa */
[C---:B--2---:R-:W-:Y:S04]  /*7240*/  HMMA.16816.F32.BF16 R88, R120.reuse, R124, R88 ;  /* 0x0000007c7858723c */ /* 0x044fe80000041858 */
[----:B------:R-:W-:Y:S02]  /*7250*/  FFMA.FTZ R163, R27, c[0x0][0x23c], -R170 ;  /* 0x00008f001ba37a23 */ /* 0x000fe400000108aa */
[----:B------:R-:W-:Y:S01]  /*7260*/  LDSM.16.MT88.4 R24, [R188+0x10800] ;  /* 0x01080000bc18783b */ /* 0x000fe20000004200 */
[----:B------:R-:W-:Y:S01]  /*7270*/  FADD.FTZ R172, R172, R223 ;  /* 0x000000dfacac7221 */ /* 0x000fe20000010000 */
[C---:B------:R-:W-:Y:S01]  /*7280*/  HMMA.16816.F32.BF16 R92, R120.reuse, R126, R92 ;  /* 0x0000007e785c723c */ /* 0x040fe2000004185c */
[----:B------:R-:W2:Y:S03]  /*7290*/  MUFU.EX2 R161, R161 ;  /* 0x000000a100a17308 */ /* 0x000ea60000000800 */
[----:B------:R-:W-:Y:S02]  /*72a0*/  FADD.FTZ R174, R174, R225 ;  /* 0x000000e1aeae7221 */ /* 0x000fe40000010000 */
[----:B------:R-:W3:Y:S01]  /*72b0*/  LDSM.16.MT88.4 R124, [R189+0x10800] ;  /* 0x01080000bd7c783b */ /* 0x000ee20000004200 */
[----:B------:R-:W-:Y:S01]  /*72c0*/  FADD.FTZ R173, R173, R172 ;  /* 0x000000acadad7221 */ /* 0x000fe20000010000 */
[C---:B-1----:R-:W-:Y:S03]  /*72d0*/  HMMA.16816.F32.BF16 R96, R120.reuse, R128, R96 ;  /* 0x000000807860723c */ /* 0x042fe60000041860 */
[----:B------:R-:W-:Y:S01]  /*72e0*/  MUFU.EX2 R162, R162 ;  /* 0x000000a200a27308 */ /* 0x000fe20000000800 */
[----:B------:R-:W-:Y:S03]  /*72f0*/  FADD.FTZ R175, R175, R174 ;  /* 0x000000aeafaf7221 */ /* 0x000fe60000010000 */
[----:B------:R-:W-:Y:S01]  /*7300*/  IMAD.WIDE.U32 R128, R5, -0x326172a9, RZ ;  /* 0xcd9e8d5705807825 */ /* 0x000fe200078e00ff */
[C---:B------:R-:W-:Y:S04]  /*7310*/  HMMA.16816.F32.BF16 R100, R120.reuse, R130, R100 ;  /* 0x000000827864723c */ /* 0x040fe80000041864 */
[----:B------:R-:W-:Y:S01]  /*7320*/  LOP3.LUT R5, R129, UR19, R6, 0x96, !PT ;  /* 0x0000001381057c12 */ /* 0x000fe2000f8e9606 */
[----:B------:R-:W1:Y:S01]  /*7330*/  MUFU.EX2 R163, R163 ;  /* 0x000000a300a37308 */ /* 0x000e620000000800 */
[C---:B------:R-:W-:Y:S02]  /*7340*/  LOP3.LUT R20, R128.reuse, 0xffff, RZ, 0xc0, !PT ;  /* 0x0000ffff80147812 */ /* 0x040fe400078ec0ff */
[C---:B------:R-:W-:Y:S04]  /*7350*/  HMMA.16816.F32.BF16 R104, R120.reuse, R136, R104 ;  /* 0x000000887868723c */ /* 0x040fe80000041868 */
[--C-:B------:R-:W-:Y:S02]  /*7360*/  SHF.R.U32.HI R21, RZ, 0x10, R128.reuse ;  /* 0x00000010ff157819 */ /* 0x100fe40000011680 */
[----:B------:R-:W-:Y:S02]  /*7370*/  LOP3.LUT R149, R128, 0xff, RZ, 0xc0, !PT ;  /* 0x000000ff80957812 */ /* 0x000fe400078ec0ff */
[C---:B------:R-:W-:Y:S01]  /*7380*/  HMMA.16816.F32.BF16 R16, R120.reuse, R138, R16 ;  /* 0x0000008a7810723c */ /* 0x040fe20000041810 */
[----:B------:R-:W-:Y:S03]  /*7390*/  LDSM.16.MT88.4 R136, [R190+0xd000] ;  /* 0x00d00000be88783b */ /* 0x000fe60000004200 */
[----:B------:R-:W-:Y:S02]  /*73a0*/  SHF.R.U32.HI R6, RZ, 0x18, R128 ;  /* 0x00000018ff067819 */ /* 0x000fe40000011680 */
[----:B------:R-:W-:Y:S02]  /*73b0*/  SHF.R.U32.HI R22, RZ, 0x8, R20 ;  /* 0x00000008ff167819 */ /* 0x000fe40000011614 */
[--C-:B------:R-:W-:Y:S01]  /*73c0*/  SHF.R.U32.HI R157, RZ, 0x10, R5.reuse ;  /* 0x00000010ff9d7819 */ /* 0x100fe20000011605 */
[----:B------:R-:W4:Y:S03]  /*73d0*/  LDSM.16.MT88.4 R128, [R192+0xd000] ;  /* 0x00d00000c080783b */ /* 0x000f260000004200 */
[----:B------:R-:W-:Y:S01]  /*73e0*/  PRMT R149, R149, 0x5410, R22 ;  /* 0x0000541095957816 */ /* 0x000fe20000000016 */
[C---:B---3--:R-:W-:Y:S03]  /*73f0*/  HMMA.16816.F32.BF16 R108, R120.reuse, R124, R108 ;  /* 0x0000007c786c723c */ /* 0x048fe6000004186c */
[----:B------:R-:W-:Y:S01]  /*7400*/  LOP3.LUT R23, R21, 0xff, RZ, 0xc0, !PT ;  /* 0x000000ff15177812 */ /* 0x000fe200078ec0ff */
[--C-:B------:R-:W-:Y:S01]  /*7410*/  HSET2.LE.AND R22, R149, R212.reuse, PT ;  /* 0x000000d495167233 */ /* 0x100fe20003803000 */
[----:B------:R-:W-:Y:S01]  /*7420*/  LOP3.LUT R157, R157, 0xff, RZ, 0xc0, !PT ;  /* 0x000000ff9d9d7812 */ /* 0x000fe200078ec0ff */
[----:B------:R-:W-:Y:S01]  /*7430*/  LDSM.16.MT88.4 R148, [R190+0xf000] ;  /* 0x00f00000be94783b */ /* 0x000fe20000004200 */
[C---:B------:R-:W-:Y:S01]  /*7440*/  LOP3.LUT R124, R5.reuse, 0xffff, RZ, 0xc0, !PT ;  /* 0x0000ffff057c7812 */ /* 0x040fe200078ec0ff */
[C---:B------:R-:W-:Y:S04]  /*7450*/  HMMA.16816.F32.BF16 R112, R120.reuse, R126, R112 ;  /* 0x0000007e7870723c */ /* 0x040fe80000041870 */
[----:B------:R-:W-:Y:S02]  /*7460*/  SHF.R.U32.HI R20, RZ, 0x8, R124 ;  /* 0x00000008ff147819 */ /* 0x000fe4000001167c */
[----:B------:R-:W-:Y:S01]  /*7470*/  LOP3.LUT R21, R5, 0xff, RZ, 0xc0, !PT ;  /* 0x000000ff05157812 */ /* 0x000fe200078ec0ff */
[----:B------:R-:W3:Y:S01]  /*7480*/  LDSM.16.MT88.4 R124, [R188+0xd000] ;  /* 0x00d00000bc7c783b */ /* 0x000ee20000004200 */
[C---:B------:R-:W-:Y:S04]  /*7490*/  HMMA.16816.F32.BF16 R12, R120.reuse, R24, R12 ;  /* 0x00000018780c723c */ /* 0x040fe8000004180c */
[----:B------:R-:W-:Y:S02]  /*74a0*/  PRMT R23, R23, 0x5410, R6 ;  /* 0x0000541017177816 */ /* 0x000fe40000000006 */
[----:B------:R-:W-:Y:S02]  /*74b0*/  SHF.R.U32.HI R6, RZ, 0x18, R5 ;  /* 0x00000018ff067819 */ /* 0x000fe40000011605 */
[----:B------:R-:W-:Y:S01]  /*74c0*/  HMMA.16816.F32.BF16 R116, R120, R26, R116 ;  /* 0x0000001a7874723c */ /* 0x000fe20000041874 */
[----:B------:R-:W-:Y:S03]  /*74d0*/  LDSM.16.MT88.4 R24, [R192+0x11000] ;  /* 0x01100000c018783b */ /* 0x000fe60000004200 */
[----:B------:R-:W-:Y:S01]  /*74e0*/  PRMT R157, R157, 0x5410, R6 ;  /* 0x000054109d9d7816 */ /* 0x000fe20000000006 */
[--C-:B------:R-:W-:Y:S01]  /*74f0*/  HSET2.LE.AND R23, R23, R212.reuse, PT ;  /* 0x000000d417177233 */ /* 0x100fe20003803000 */
[----:B------:R-:W-:Y:S02]  /*7500*/  PRMT R21, R21, 0x5410, R20 ;  /* 0x0000541015157816 */ /* 0x000fe40000000014 */
[----:B--2---:R-:W-:Y:S01]  /*7510*/  F2FP.BF16.PACK_AB R5, R161, R160 ;  /* 0x000000a0a105723e */ /* 0x004fe200000010ff */
[----:B------:R-:W-:Y:S03]  /*7520*/  LDSM.16.MT88.4 R120, [R190+0x11000] ;  /* 0x01100000be78783b */ /* 0x000fe60000004200 */
[----:B-1----:R-:W-:Y:S01]  /*7530*/  F2FP.BF16.PACK_AB R6, R163, R162 ;  /* 0x000000a2a306723e */ /* 0x002fe200000010ff */
[--C-:B------:R-:W-:Y:S01]  /*7540*/  HSET2.LE.AND R20, R21, R212.reuse, PT ;  /* 0x000000d415147233 */ /* 0x100fe20003803000 */
[----:B------:R-:W-:Y:S01]  /*7550*/  LOP3.LUT R22, R22, R5, RZ, 0xc0, !PT ;  /* 0x0000000516167212 */ /* 0x000fe200078ec0ff */
[--C-:B------:R-:W-:Y:S01]  /*7560*/  HSET2.LE.AND R21, R157, R212.reuse, PT ;  /* 0x000000d49d157233 */ /* 0x100fe20003803000 */
[----:B------:R-:W-:Y:S01]  /*7570*/  LOP3.LUT R23, R23, R6, RZ, 0xc0, !PT ;  /* 0x0000000617177212 */ /* 0x000fe200078ec0ff */
[----:B------:R-:W1:Y:S01]  /*7580*/  LDSM.16.MT88.4 R156, [R188+0xf000] ;  /* 0x00f00000bc9c783b */ /* 0x000e620000004200 */
[----:B------:R-:W-:Y:S01]  /*7590*/  F2FP.BF16.PACK_AB R5, R227, R224 ;  /* 0x000000e0e305723e */ /* 0x000fe200000010ff */
[----:B------:R-:W-:Y:S01]  /*75a0*/  FADD.FTZ R224, R224, R173 ;  /* 0x000000ade0e07221 */ /* 0x000fe20000010000 */
[----:B------:R-:W-:Y:S01]  /*75b0*/  F2FP.BF16.PACK_AB R6, R229, R226 ;  /* 0x000000e2e506723e */ /* 0x000fe200000010ff */
[----:B------:R-:W-:Y:S01]  /*75c0*/  FADD.FTZ R226, R226, R175 ;  /* 0x000000afe2e27221 */ /* 0x000fe20000010000 */
[----:B------:R-:W-:Y:S01]  /*75d0*/  LOP3.LUT R20, R20, R5, RZ, 0xc0, !PT ;  /* 0x0000000514147212 */ /* 0x000fe200078ec0ff */
[----:B------:R-:W-:Y:S01]  /*75e0*/  FADD.FTZ R227, R227, R224 ;  /* 0x000000e0e3e37221 */ /* 0x000fe20000010000 */
[----:B------:R-:W-:Y:S01]  /*75f0*/  LOP3.LUT R21, R21, R6, RZ, 0xc0, !PT ;  /* 0x0000000615157212 */ /* 0x000fe200078ec0ff */
[----:B------:R-:W-:Y:S01]  /*7600*/  FADD.FTZ R229, R229, R226 ;  /* 0x000000e2e5e57221 */ /* 0x000fe20000010000 */
[----:B------:R-:W-:Y:S01]  /*7610*/  LOP3.LUT R6, R7, UR9, R232, 0x96, !PT ;  /* 0x0000000907067c12 */ /* 0x000fe2000f8e96e8 */
[----:B------:R-:W-:Y:S02]  /*7620*/  FADD.FTZ R160, R160, R227 ;  /* 0x000000e3a0a07221 */ /* 0x000fe40000010000 */
[----:B------:R-:W-:Y:S02]  /*7630*/  FADD.FTZ R162, R162, R229 ;  /* 0x000000e5a2a27221 */ /* 0x000fe40000010000 */
[C---:B----4-:R-:W-:Y:S05]  /*7640*/  HMMA.16816.F32.BF16 R8, R20.reuse, R128, R8 ;  /* 0x000000801408723c */ /* 0x050fea0000041808 */
[----:B------:R-:W-:Y:S02]  /*7650*/  FADD.FTZ R161, R161, R160 ;  /* 0x000000a0a1a17221 */ /* 0x000fe40000010000 */
[----:B------:R-:W-:Y:S01]  /*7660*/  FADD.FTZ R163, R163, R162 ;  /* 0x000000a2a3a37221 */ /* 0x000fe20000010000 */
[C---:B------:R-:W-:Y:S08]  /*7670*/  HMMA.16816.F32.BF16 R36, R20.reuse, R130, R36 ;  /* 0x000000821424723c */ /* 0x040ff00000041824 */
        /* <DEDUP_REMOVED lines=18> */
[C---:B-1----:R-:W-:Y:S07]  /*77a0*/  HMMA.16816.F32.BF16 R88, R20.reuse, R156, R88 ;  /* 0x0000009c1458723c */ /* 0x042fee0000041858 */
[--C-:B------:R-:W-:Y:S01]  /*77b0*/  FFMA.FTZ R157, R29, c[0x0][0x23c], -R171.reuse ;  /* 0x00008f001d9d7a23 */ /* 0x100fe200000108ab */
[C---:B------:R-:W-:Y:S04]  /*77c0*/  HMMA.16816.F32.BF16 R92, R20.reuse, R158, R92 ;  /* 0x0000009e145c723c */ /* 0x040fe8000004185c */
[----:B------:R-:W-:Y:S01]  /*77d0*/  FFMA.FTZ R156, R30, c[0x0][0x23c], -R170 ;  /* 0x00008f001e9c7a23 */ /* 0x000fe200000108aa */
[----:B------:R-:W-:Y:S01]  /*77e0*/  MUFU.EX2 R157, R157 ;  /* 0x0000009d009d7308 */ /* 0x000fe20000000800 */
[----:B------:R-:W-:Y:S02]  /*77f0*/  IMAD.WIDE.U32 R28, R6, -0x2daee0ad, RZ ;  /* 0xd2511f53061c7825 */ /* 0x000fe400078e00ff */
[C---:B------:R-:W-:Y:S04]  /*7800*/  HMMA.16816.F32.BF16 R96, R20.reuse, R24, R96 ;  /* 0x000000181460723c */ /* 0x040fe80000041860 */
[--C-:B------:R-:W-:Y:S01]  /*7810*/  FFMA.FTZ R158, R32, c[0x0][0x23c], -R171.reuse ;  /* 0x00008f00209e7a23 */ /* 0x100fe200000108ab */
[----:B------:R-:W-:Y:S01]  /*7820*/  LOP3.LUT R231, R29, UR18, R230, 0x96, !PT ;  /* 0x000000121de77c12 */ /* 0x000fe2000f8e96e6 */
[----:B------:R-:W-:Y:S01]  /*7830*/  FFMA.FTZ R171, R33, c[0x0][0x23c], -R171 ;  /* 0x00008f0021ab7a23 */ /* 0x000fe200000108ab */
[----:B------:R-:W-:Y:S01]  /*7840*/  LOP3.LUT R5, R28, 0xffff, RZ, 0xc0, !PT ;  /* 0x0000ffff1c057812 */ /* 0x000fe200078ec0ff */
[C---:B------:R-:W-:Y:S01]  /*7850*/  HMMA.16816.F32.BF16 R100, R20.reuse, R26, R100 ;  /* 0x0000001a1464723c */ /* 0x040fe20000041864 */
[----:B------:R-:W1:Y:S01]  /*7860*/  LDSM.16.MT88.4 R24, [R188+0x11000] ;  /* 0x01100000bc18783b */ /* 0x000e620000004200 */
[----:B------:R-:W-:Y:S02]  /*7870*/  MUFU.EX2 R156, R156 ;  /* 0x0000009c009c7308 */ /* 0x000fe40000000800 */
[--C-:B------:R-:W-:Y:S01]  /*7880*/  FFMA.FTZ R230, R34, c[0x0][0x23c], -R170.reuse ;  /* 0x00008f0022e67a23 */ /* 0x100fe200000108aa */
[----:B------:R-:W-:Y:S01]  /*7890*/  SHF.R.U32.HI R30, RZ, 0x8, R5 ;  /* 0x00000008ff1e7819 */ /* 0x000fe20000011605 */
[--C-:B------:R-:W-:Y:S01]  /*78a0*/  FFMA.FTZ R159, R31, c[0x0][0x23c], -R170.reuse ;  /* 0x00008f001f9f7a23 */ /* 0x100fe200000108aa */
[----:B------:R-:W-:Y:S01]  /*78b0*/  LOP3.LUT R5, R231, 0xff, RZ, 0xc0, !PT ;  /* 0x000000ffe7057812 */ /* 0x000fe200078ec0ff */
[C---:B------:R-:W-:Y:S04]  /*78c0*/  HMMA.16816.F32.BF16 R104, R20.reuse, R120, R104 ;  /* 0x000000781468723c */ /* 0x040fe80000041868 */
        /* <DEDUP_REMOVED lines=8> */
[C---:B--2---:R-:W-:Y:S03]  /*7950*/  HMMA.16816.F32.BF16 R108, R20.reuse, R124, R108 ;  /* 0x0000007c146c723c */ /* 0x044fe6000004186c */
[----:B------:R-:W-:Y:S01]  /*7960*/  MUFU.EX2 R158, R158 ;  /* 0x0000009e009e7308 */ /* 0x000fe20000000800 */
[----:B------:R-:W-:Y:S02]  /*7970*/  LOP3.LUT R28, R6, 0xff, RZ, 0xc0, !PT ;  /* 0x000000ff061c7812 */ /* 0x000fe400078ec0ff */
[--C-:B------:R-:W-:Y:S02]  /*7980*/  SHF.R.U32.HI R6, RZ, 0x10, R231.reuse ;  /* 0x00000010ff067819 */ /* 0x100fe400000116e7 */
[C---:B------:R-:W-:Y:S01]  /*7990*/  HMMA.16816.F32.BF16 R112, R20.reuse, R126, R112 ;  /* 0x0000007e1470723c */ /* 0x040fe20000041870 */
[----:B------:R-:W-:Y:S03]  /*79a0*/  LDSM.16.MT88.4 R124, [R188+0xd800] ;  /* 0x00d80000bc7c783b */ /* 0x000fe60000004200 */
[----:B------:R-:W-:Y:S01]  /*79b0*/  SHF.R.U32.HI R29, RZ, 0x18, R231 ;  /* 0x00000018ff1d7819 */ /* 0x000fe200000116e7 */
[----:B------:R-:W2:Y:S01]  /*79c0*/  MUFU.EX2 R171, R171 ;  /* 0x000000ab00ab7308 */ /* 0x000ea20000000800 */
[----:B------:R-:W-:Y:S02]  /*79d0*/  SHF.R.U32.HI R120, RZ, 0x8, R120 ;  /* 0x00000008ff787819 */ /* 0x000fe40000011678 */
[----:B------:R-:W-:Y:S01]  /*79e0*/  LOP3.LUT R6, R6, 0xff, RZ, 0xc0, !PT ;  /* 0x000000ff06067812 */ /* 0x000fe200078ec0ff */
[C---:B-1----:R-:W-:Y:S03]  /*79f0*/  HMMA.16816.F32.BF16 R12, R20.reuse, R24, R12 ;  /* 0x00000018140c723c */ /* 0x042fe6000004180c */
[----:B------:R-:W-:Y:S02]  /*7a00*/  PRMT R5, R5, 0x5410, R120 ;  /* 0x0000541005057816 */ /* 0x000fe40000000078 */
[----:B------:R-:W1:Y:S01]  /*7a10*/  LDSM.16.MT88.4 R120, [R190+0xd800] ;  /* 0x00d80000be78783b */ /* 0x000e620000004200 */
        /* <DEDUP_REMOVED lines=15> */
[----:B--2---:R-:W-:Y:S01]  /*7b10*/  F2FP.BF16.PACK_AB R5, R171, R158 ;  /* 0x0000009eab05723e */ /* 0x004fe200000010ff */
[----:B------:R-:W-:Y:S01]  /*7b20*/  LDSM.16.MT88.4 R24, [R189+0x11800] ;  /* 0x01180000bd18783b */ /* 0x000fe20000004200 */
[----:B------:R-:W-:Y:S01]  /*7b30*/  LOP3.LUT R28, R28, R7, RZ, 0xc0, !PT ;  /* 0x000000071c1c7212 */ /* 0x000fe200078ec0ff */
[----:B------:R-:W-:Y:S01]  /*7b40*/  FADD.FTZ R156, R156, R163 ;  /* 0x000000a39c9c7221 */ /* 0x000fe20000010000 */
[----:B------:R-:W-:Y:S01]  /*7b50*/  LOP3.LUT R30, R30, R5, RZ, 0xc0, !PT ;  /* 0x000000051e1e7212 */ /* 0x000fe200078ec0ff */
[----:B------:R-:W-:Y:S02]  /*7b60*/  FADD.FTZ R157, R157, R228 ;  /* 0x000000e49d9d7221 */ /* 0x000fe40000010000 */
[----:B------:R-:W-:Y:S02]  /*7b70*/  FADD.FTZ R159, R159, R156 ;  /* 0x0000009c9f9f7221 */ /* 0x000fe40000010000 */
[----:B------:R-:W-:Y:S04]  /*7b80*/  FADD.FTZ R158, R158, R157 ;  /* 0x0000009d9e9e7221 */ /* 0x000fe80000010000 */
[----:B------:R-:W-:Y:S01]  /*7b90*/  FADD.FTZ R215, R171, R158 ;  /* 0x0000009eabd77221 */ /* 0x000fe20000010000 */
[----:B-----5:R-:W-:Y:S01]  /*7ba0*/  F2FP.BF16.PACK_AB R6, R231, R230 ;  /* 0x000000e6e706723e */ /* 0x020fe200000010ff */
[----:B------:R-:W-:Y:S03]  /*7bb0*/  FADD.FTZ R230, R230, R159 ;  /* 0x0000009fe6e67221 */ /* 0x000fe60000010000 */
[----:B------:R-:W-:Y:S01]  /*7bc0*/  LOP3.LUT R31, R31, R6, RZ, 0xc0, !PT ;  /* 0x000000061f1f7212 */ /* 0x000fe200078ec0ff */
[----:B------:R-:W-:Y:S06]  /*7bd0*/  FADD.FTZ R213, R231, R230 ;  /* 0x000000e6e7d57221 */ /* 0x000fec0000010000 */
[C---:B---3--:R-:W-:Y:S01]  /*7be0*/  HMMA.16816.F32.BF16 R128, R28.reuse, R32, R8 ;  /* 0x000000201c80723c */ /* 0x048fe20000041808 */
[----:B------:R-:W2:Y:S07]  /*7bf0*/  LDSM.16.MT88.4 R8, [R190+0x11800] ;  /* 0x01180000be08783b */ /* 0x000eae0000004200 */
        /* <DEDUP_REMOVED lines=17> */
[----:B------:R-:W1:Y:S07]  /*7d10*/  LDSM.16.MT88.4 R20, [R188+0x11800] ;  /* 0x01180000bc14783b */ /* 0x000e6e0000004200 */
[C---:B--2---:R-:W-:Y:S08]  /*7d20*/  HMMA.16816.F32.BF16 R104, R28.reuse, R8, R104 ;  /* 0x000000081c68723c */ /* 0x044ff00000041868 */
[C---:B------:R-:W-:Y:S08]  /*7d30*/  HMMA.16816.F32.BF16 R124, R28.reuse, R10, R16 ;  /* 0x0000000a1c7c723c */ /* 0x040ff00000041810 */
[C---:B------:R-:W-:Y:S08]  /*7d40*/  HMMA.16816.F32.BF16 R108, R28.reuse, R24, R108 ;  /* 0x000000181c6c723c */ /* 0x040ff0000004186c */
[C---:B------:R-:W-:Y:S08]  /*7d50*/  HMMA.16816.F32.BF16 R112, R28.reuse, R26, R112 ;  /* 0x0000001a1c70723c */ /* 0x040ff00000041870 */
[C---:B-1----:R-:W-:Y:S08]  /*7d60*/  HMMA.16816.F32.BF16 R120, R28.reuse, R20, R12 ;  /* 0x000000141c78723c */ /* 0x042ff0000004180c */
[----:B------:R-:W-:Y:S01]  /*7d70*/  HMMA.16816.F32.BF16 R116, R28, R22, R116 ;  /* 0x000000161c74723c */ /* 0x000fe20000041874 */
[----:B------:R-:W-:-:S07]  /*7d80*/  @P0 BRA `(.L_x_619) ;  /* 0xffffd12000000947 */ /* 0x000fce000383ffff */
.L_x_618:
        /* <DEDUP_REMOVED lines=25> */
[CC--:B------:R-:W-:Y:S01]  /*7f20*/  LEA.HI R8, R0.reuse, R5.reuse, RZ, 0x2 ;  /* 0x0000000500087211 */ /* 0x0c0fe200078f10ff */
[----:B------:R-:W-:Y:S01]  /*7f30*/  UISETP.NE.AND UP2, UPT, UR4, URZ, UPT ;  /* 0x0000003f0400728c */ /* 0x000fe2000bf45270 */
[----:B------:R-:W-:Y:S01]  /*7f40*/  LEA.HI R0, R0, R5, RZ, 0x5 ;  /* 0x0000000500007211 */ /* 0x000fe200078f28ff */
[----:B------:R-:W-:Y:S01]  /*7f50*/  UISETP.EQ.AND UP3, UPT, UR4, URZ, UP3 ;  /* 0x0000003f0400728c */ /* 0x000fe20009f62270 */
[----:B------:R-:W-:Y:S01]  /*7f60*/  SHF.R.S32.HI R6, RZ, 0x1f, R8 ;  /* 0x0000001fff067819 */ /* 0x000fe20000011408 */
[----:B------:R-:W-:-:S02]  /*7f70*/  @!UP0 UIMAD UR11, UR6, UR5, UR11 ;  /* 0x00000005060b82a4 */ /* 0x000fc4000f8e020b */
[----:B------:R-:W-:Y:S02]  /*7f80*/  ULDC UR4, c[0x0][0x1c0] ;  /* 0x0000700000047ab9 */ /* 0x000fe40000000800 */
[----:B------:R-:W-:Y:S02]  /*7f90*/  ULDC UR5, c[0x0][0x234] ;  /* 0x00008d0000057ab9 */ /* 0x000fe40000000800 */
[----:B------:R-:W-:Y:S02]  /*7fa0*/  @!UP0 UIADD3 UR7, UR19, UR11, URZ ;  /* 0x0000000b13078290 */ /* 0x000fe4000fffe03f */
[----:B------:R-:W-:Y:S01]  /*7fb0*/  @!UP2 UISETP.NE.AND UP1, UPT, UR9, URZ, UPT ;  /* 0x0000003f0900a28c */ /* 0x000fe2000bf25270 */
[----:B------:R-:W3:Y:S01]  /*7fc0*/  S2UR UR9, SR_CTAID.X ;  /* 0x00000000000979c3 */ /* 0x000ee20000002500 */
[----:B------:R-:W-:Y:S02]  /*7fd0*/  @UP2 ULDC UR14, c[0x0][0x210] ;  /* 0x00008400000e2ab9 */ /* 0x000fe40000000800 */
        /* <DEDUP_REMOVED lines=14> */
[----:B------:R-:W-:Y:S01]  /*80c0*/  IADD3 R8, -R8, R5, RZ ;  /* 0x0000000508087210 */ /* 0x000fe20007ffe1ff */
[----:B------:R-:W-:Y:S01]  /*80d0*/  UIMAD UR4, UR6, UR13, URZ ;  /* 0x0000000d060472a4 */ /* 0x000fe2000f8e023f */
[----:B------:R-:W-:Y:S01]  /*80e0*/  IADD3 R6, R7, -R6, RZ ;  /* 0x8000000607067210 */ /* 0x000fe20007ffe0ff */
[----:B------:R-:W-:Y:S01]  /*80f0*/  @!UP2 UMOV UR15, 0x1 ;  /* 0x00000001000fa882 */ /* 0x000fe20000000000 */
[----:B------:R-:W-:Y:S01]  /*8100*/  SHF.R.S32.HI R7, RZ, 0x5, R0 ;  /* 0x00000005ff077819 */ /* 0x000fe20000011400 */
[----:B------:R-:W1:Y:S01]  /*8110*/  @P3 MUFU.RCP R10, R2 ;  /* 0x00000002000a3308 */ /* 0x000e620000001000 */
[----:B------:R-:W-:Y:S01]  /*8120*/  R2P PR, R6, 0x6 ;  /* 0x0000000606007804 */ /* 0x000fe20000000000 */
[----:B------:R-:W-:Y:S01]  /*8130*/  @UP3 USEL UR16, UR16, UR21, !UP0 ;  /* 0x0000001510103287 */ /* 0x000fe2000c000000 */
[----:B------:R-:W-:Y:S01]  /*8140*/  LEA R8, R7, R8, 0x9 ;  /* 0x0000000807087211 */ /* 0x000fe200078e48ff */
[----:B---3--:R-:W-:Y:S01]  /*8150*/  UIMAD UR5, UR9, UR15, URZ ;  /* 0x0000000f090572a4 */ /* 0x008fe2000f8e023f */
[----:B------:R-:W-:Y:S01]  /*8160*/  LOP3.LUT R0, R0, 0xffffffe0, RZ, 0xc0, !PT ;  /* 0xffffffe000007812 */ /* 0x000fe200078ec0ff */
[----:B------:R-:W-:-:S02]  /*8170*/  USEL UR4, UR4, URZ, !UP3 ;  /* 0x0000003f04047287 */ /* 0x000fc4000d800000 */
[----:B------:R-:W2:Y:S01]  /*8180*/  @P4 MUFU.RCP R9, R4 ;  /* 0x0000000400094308 */ /* 0x000ea20000001000 */
[----:B------:R-:W-:Y:S01]  /*8190*/  IADD3 R0, -R0, R5, RZ ;  /* 0x0000000500007210 */ /* 0x000fe20007ffe1ff */
[----:B------:R-:W-:Y:S02]  /*81a0*/  USHF.L.U32 UR5, UR5, 0x6, URZ ;  /* 0x0000000605057899 */ /* 0x000fe4000800063f */
[----:B-----5:R-:W-:Y:S01]  /*81b0*/  UIMAD UR14, UR10, UR14, UR4 ;  /* 0x0000000e0a0e72a4 */ /* 0x020fe2000f8e0204 */
[----:B------:R-:W-:Y:S01]  /*81c0*/  SHF.R.S32.HI R5, RZ, 0x1f, R0 ;  /* 0x0000001fff057819 */ /* 0x000fe20000011400 */
[----:B------:R-:W-:Y:S01]  /*81d0*/  @!UP3 UMOV UR26, URZ ;  /* 0x0000003f001abc82 */ /* 0x000fe20008000000 */
[----:B-1----:R-:W-:Y:S01]  /*81e0*/  FMUL.FTZ R10, R10, c[0x0][0x2dc] ;  /* 0x0000b7000a0a7a20 */ /* 0x002fe20000410000 */
[----:B------:R-:W-:Y:S01]  /*81f0*/  @P4 MUFU.LG2 R4, R4 ;  /* 0x0000000400044308 */ /* 0x000fe20000000c00 */
[----:B------:R-:W-:Y:S02]  /*8200*/  @UP3 UMOV UR26, UR16 ;  /* 0x00000010001a3c82 */ /* 0x000fe40008000000 */
[C---:B------:R-:W-:Y:S01]  /*8210*/  FMUL.FTZ R130, R10.reuse, R130 ;  /* 0x000000820a827220 */ /* 0x040fe20000410000 */
[----:B------:R-:W-:Y:S01]  /*8220*/  @!UP3 UMOV UR27, URZ ;  /* 0x0000003f001bbc82 */ /* 0x000fe20008000000 */
[C---:B------:R-:W-:Y:S01]  /*8230*/  FMUL.FTZ R131, R10.reuse, R131 ;  /* 0x000000830a837220 */ /* 0x040fe20000410000 */
[----:B------:R-:W-:Y:S01]  /*8240*/  USHF.R.S32.HI UR4, URZ, 0x1f, UR5 ;  /* 0x0000001f3f047899 */ /* 0x000fe20008011405 */
[C---:B------:R-:W-:Y:S01]  /*8250*/  FMUL.FTZ R38, R10.reuse, R38 ;  /* 0x000000260a267220 */ /* 0x040fe20000410000 */
[----:B------:R-:W1:Y:S01]  /*8260*/  @P3 MUFU.LG2 R2, R2 ;  /* 0x0000000200023308 */ /* 0x000e620000000c00 */
[C---:B------:R-:W-:Y:S01]  /*8270*/  FMUL.FTZ R39, R10.reuse, R39 ;  /* 0x000000270a277220 */ /* 0x040fe20000410000 */
[----:B------:R-:W-:Y:S01]  /*8280*/  F2FP.BF16.PACK_AB R130, R131, R130 ;  /* 0x000000828382723e */ /* 0x000fe200000010ff */
[C---:B------:R-:W-:Y:S01]  /*8290*/  FMUL.FTZ R42, R10.reuse, R42 ;  /* 0x0000002a0a2a7220 */ /* 0x040fe20000410000 */
[----:B------:R-:W-:Y:S01]  /*82a0*/  @UP3 USHF.R.S32.HI UR27, URZ, 0x1f, UR16 ;  /* 0x0000001f3f1b3899 */ /* 0x000fe20008011410 */
        /* <DEDUP_REMOVED lines=68> */
[C---:B------:R-:W-:Y:S01]  /*86f0*/  SHF.L.U32 R10, R6.reuse, 0x6, RZ ;  /* 0x00000006060a7819 */ /* 0x040fe200000006ff */
[----:B--2---:R-:W-:Y:S01]  /*8700*/  FMUL.FTZ R9, R9, c[0x0][0x2dc] ;  /* 0x0000b70009097a20 */ /* 0x004fe20000410000 */
[----:B------:R-:W-:Y:S01]  /*8710*/  LOP3.LUT R6, R6, 0x1, RZ, 0xc0, !PT ;  /* 0x0000000106067812 */ /* 0x000fe200078ec0ff */
[----:B-1----:R-:W-:Y:S01]  /*8720*/  @P3 FMUL.FTZ R2, R2, 0.69314718246459960938 ;  /* 0x3f31721802023820 */ /* 0x002fe20000410000 */
[----:B------:R-:W-:Y:S01]  /*8730*/  LOP3.LUT R10, R10, 0x1c0, RZ, 0xc0, !PT ;  /* 0x000001c00a0a7812 */ /* 0x000fe200078ec0ff */
[C---:B------:R-:W-:Y:S01]  /*8740*/  FMUL.FTZ R128, R9.reuse, R128 ;  /* 0x0000008009807220 */ /* 0x040fe20000410000 */
[----:B------:R-:W-:Y:S01]  /*8750*/  ISETP.NE.U32.AND P0, PT, R6, 0x1, PT ;  /* 0x000000010600780c */ /* 0x000fe20003f05070 */
[C---:B------:R-:W-:Y:S01]  /*8760*/  FMUL.FTZ R129, R9.reuse, R129 ;  /* 0x0000008109817220 */ /* 0x040fe20000410000 */
[----:B------:R-:W-:Y:S01]  /*8770*/  LEA.HI R11, R10, R10, RZ, 0x1d ;  /* 0x0000000a0a0b7211 */ /* 0x000fe200078fe8ff */
[C---:B------:R-:W-:Y:S01]  /*8780*/  FMUL.FTZ R36, R9.reuse, R36 ;  /* 0x0000002409247220 */ /* 0x040fe20000410000 */
[----:B------:R-:W-:Y:S01]  /*8790*/  MOV R6, 0x20 ;  /* 0x0000002000067802 */ /* 0x000fe20000000f00 */
[C---:B------:R-:W-:Y:S01]  /*87a0*/  FMUL.FTZ R37, R9.reuse, R37 ;  /* 0x0000002509257220 */ /* 0x040fe20000410000 */
[----:B------:R-:W-:Y:S01]  /*87b0*/  LEA R8, R8, R11, 0x1 ;  /* 0x0000000b08087211 */ /* 0x000fe200078e08ff */
[C---:B------:R-:W-:Y:S01]  /*87c0*/  FMUL.FTZ R40, R9.reuse, R40 ;  /* 0x0000002809287220 */ /* 0x040fe20000410000 */
[----:B------:R-:W-:Y:S01]  /*87d0*/  SEL R6, R6, 0xffffffe0, !P1 ;  /* 0xffffffe006067807 */ /* 0x000fe20004800000 */
        /* <DEDUP_REMOVED lines=23> */
[----:B------:R1:W-:Y:S01]  /*8950*/  STS [R11], R128 ;  /* 0x000000800b007388 */ /* 0x0003e20000000800 */
[----:B------:R-:W-:Y:S01]  /*8960*/  FMUL.FTZ R65, R9, R65 ;  /* 0x0000004109417220 */ /* 0x000fe20000410000 */
[----:B------:R-:W-:Y:S01]  /*8970*/  F2FP.BF16.PACK_AB R56, R57, R56 ;  /* 0x000000383938723e */ /* 0x000fe200000010ff */
[C---:B------:R-:W-:Y:S01]  /*8980*/  FMUL.FTZ R68, R9.reuse, R68 ;  /* 0x0000004409447220 */ /* 0x040fe20000410000 */
[----:B------:R1:W-:Y:S01]  /*8990*/  STS [R11+0x400], R130 ;  /* 0x000400820b007388 */ /* 0x0003e20000000800 */
[----:B------:R-:W-:Y:S01]  /*89a0*/  FMUL.FTZ R69, R9, R69 ;  /* 0x0000004509457220 */ /* 0x000fe20000410000 */
[----:B------:R-:W-:Y:S01]  /*89b0*/  IADD3 R21, R13, R8, RZ ;  /* 0x000000080d157210 */ /* 0x000fe20007ffe0ff */
        /* <DEDUP_REMOVED lines=46> */
[----:B------:R-:W-:-:S03]  /*8ca0*/  @P4 FMUL.FTZ R57, R4, 0.69314718246459960938 ;  /* 0x3f31721804394820 */ /* 0x000fc60000410000 */
[----:B------:R-:W-:Y:S02]  /*8cb0*/  F2FP.BF16.PACK_AB R116, R9, R116 ;  /* 0x000000740974723e */ /* 0x000fe400000010ff */
[C---:B------:R-:W-:Y:S02]  /*8cc0*/  IADD3 R9, R11.reuse, -0x10, RZ ;  /* 0xfffffff00b097810 */ /* 0x040fe40007ffe0ff */
[----:B------:R-:W-:Y:S02]  /*8cd0*/  @P0 IADD3 R9, R11, 0x10, RZ ;  /* 0x000000100b090810 */ /* 0x000fe40007ffe0ff */
[----:B------:R-:W-:Y:S02]  /*8ce0*/  LOP3.LUT P0, RZ, R0, 0x3, RZ, 0xc0, !PT ;  /* 0x0000000300ff7812 */ /* 0x000fe4000780c0ff */
[-C--:B------:R-:W-:Y:S01]  /*8cf0*/  IADD3 R15, R6, R9.reuse, RZ ;  /* 0x00000009060f7210 */ /* 0x080fe20007ffe0ff */
[----:B------:R1:W-:Y:S01]  /*8d00*/  STS [R9], R36 ;  /* 0x0000002409007388 */ /* 0x0003e20000000800 */
[----:B------:R-:W-:-:S02]  /*8d10*/  IADD3 R19, R8, R9, RZ ;  /* 0x0000000908137210 */ /* 0x000fc40007ffe0ff */
[----:B------:R-:W-:Y:S01]  /*8d20*/  IADD3 R23, R15, R8, RZ ;  /* 0x000000080f177210 */ /* 0x000fe20007ffe0ff */
[----:B------:R1:W-:Y:S01]  /*8d30*/  STS [R9+0x400], R38 ;  /* 0x0004002609007388 */ /* 0x0003e20000000800 */
[----:B------:R-:W-:Y:S02]  /*8d40*/  SHF.R.S32.HI R6, RZ, 0x1f, R7 ;  /* 0x0000001fff067819 */ /* 0x000fe40000011407 */
[----:B------:R-:W-:Y:S01]  /*8d50*/  LEA.HI R0, R5, R0, RZ, 0x2 ;  /* 0x0000000005007211 */ /* 0x000fe200078f10ff */
[----:B------:R1:W-:Y:S01]  /*8d60*/  STS [R13], R40 ;  /* 0x000000280d007388 */ /* 0x0003e20000000800 */
[----:B------:R-:W-:Y:S02]  /*8d70*/  LEA.HI R6, R6, R7, RZ, 0x2 ;  /* 0x0000000706067211 */ /* 0x000fe400078f10ff */
[----:B------:R-:W-:Y:S01]  /*8d80*/  SHF.R.S32.HI R0, RZ, 0x2, R0 ;  /* 0x00000002ff007819 */ /* 0x000fe20000011400 */
[----:B------:R1:W-:Y:S01]  /*8d90*/  STS [R13+0x400], R42 ;  /* 0x0004002a0d007388 */ /* 0x0003e20000000800 */
[----:B------:R-:W-:-:S02]  /*8da0*/  LOP3.LUT R6, R6, 0xffffffc, RZ, 0xc0, !PT ;  /* 0x0ffffffc06067812 */ /* 0x000fc400078ec0ff */
[----:B------:R-:W-:Y:S01]  /*8db0*/  MOV R5, 0x7f800000 ;  /* 0x7f80000000057802 */ /* 0x000fe20000000f00 */
[----:B------:R1:W-:Y:S01]  /*8dc0*/  STS [R15], R44 ;  /* 0x0000002c0f007388 */ /* 0x0003e20000000800 */
[----:B------:R-:W-:Y:S01]  /*8dd0*/  IADD3 R7, R7, -R6, RZ ;  /* 0x8000000607077210 */ /* 0x000fe20007ffe0ff */
[----:B------:R-:W-:Y:S01]  /*8de0*/  @P4 FFMA.FTZ R5, R132, c[0x0][0x238], R57 ;  /* 0x00008e0084054a23 */ /* 0x000fe20000010039 */
[----:B------:R-:W-:Y:S01]  /*8df0*/  MOV R6, 0x7f800000 ;  /* 0x7f80000000067802 */ /* 0x000fe20000000f00 */
[----:B------:R1:W-:Y:S01]  /*8e00*/  STS [R15+0x400], R46 ;  /* 0x0004002e0f007388 */ /* 0x0003e20000000800 */
[----:B------:R-:W-:Y:S01]  /*8e10*/  @P3 FFMA.FTZ R6, R3, c[0x0][0x238], R2 ;  /* 0x00008e0003063a23 */ /* 0x000fe20000010002 */
[----:B------:R-:W-:Y:S02]  /*8e20*/  LEA R0, R7, R0, 0x4 ;  /* 0x0000000007007211 */ /* 0x000fe400078e20ff */
[----:B------:R1:W-:Y:S04]  /*8e30*/  STS [R17], R48 ;  /* 0x0000003011007388 */ /* 0x0003e80000000800 */
[----:B------:R1:W-:Y:S04]  /*8e40*/  STS [R17+0x400], R50 ;  /* 0x0004003211007388 */ /* 0x0003e80000000800 */
[----:B------:R1:W-:Y:S04]  /*8e50*/  STS [R19], R52 ;  /* 0x0000003413007388 */ /* 0x0003e80000000800 */
[----:B------:R1:W-:Y:S04]  /*8e60*/  STS [R19+0x400], R54 ;  /* 0x0004003613007388 */ /* 0x0003e80000000800 */
[----:B------:R1:W-:Y:S04]  /*8e70*/  STS [R21], R56 ;  /* 0x0000003815007388 */ /* 0x0003e80000000800 */
[----:B------:R1:W-:Y:S04]  /*8e80*/  STS [R21+0x400], R58 ;  /* 0x0004003a15007388 */ /* 0x0003e80000000800 */
[----:B------:R1:W-:Y:S04]  /*8e90*/  STS [R23], R60 ;  /* 0x0000003c17007388 */ /* 0x0003e80000000800 */
        /* <DEDUP_REMOVED lines=34> */
[----:B------:R1:W2:Y:S04]  /*90c0*/  LDS.128 R48, [R201] ;  /* 0x00000000c9307984 */ /* 0x0002a80000000c00 */
        /* <DEDUP_REMOVED lines=12> */
[----:B--23--:R-:W-:Y:S01]  /*9190*/  UIMAD UR6, UR9, -0x40, UR22 ;  /* 0xffffffc0090678a4 */ /* 0x00cfe2000f8e0216 */
        /* <DEDUP_REMOVED lines=9> */
[----:B-1----:R-:W-:Y:S02]  /*9230*/  @!P3 LEA R58, P1, R3, c[0x0][0x200], 0x2 ;  /* 0x00008000033aba11 */ /* 0x002fe400078210ff */
[----:B------:R-:W-:-:S02]  /*9240*/  @!P2 LEA R56, P0, R7, c[0x0][0x200], 0x2 ;  /* 0x000080000738aa11 */ /* 0x000fc400078010ff */
[----:B------:R-:W-:Y:S02]  /*9250*/  @!P3 LEA.HI.X R59, R3, c[0x0][0x204], R0, 0x2, P1 ;  /* 0x00008100033bba11 */ /* 0x000fe400008f1400 */
[----:B------:R-:W-:-:S03]  /*9260*/  @!P2 LEA.HI.X R57, R7, c[0x0][0x204], R2, 0x2, P0 ;  /* 0x000081000739aa11 */ /* 0x000fc600000f1402 */
[----:B------:R1:W-:Y:S04]  /*9270*/  @!P3 STG.E [R58.64], R5 ;  /* 0x000000053a00b986 */ /* 0x0003e8000c101918 */
[----:B------:R1:W-:Y:S02]  /*9280*/  @!P2 STG.E [R56.64], R6 ;  /* 0x000000063800a986 */ /* 0x0003e4000c101918 */
.L_x_623:
[----:B--23--:R-:W-:Y:S05]  /*9290*/  BSYNC B0 ;  /* 0x0000000000007941 */ /* 0x00cfea0003800000 */
.L_x_622:
[----:B------:R-:W2:Y:S01]  /*92a0*/  S2R R3, SR_TID.X ;  /* 0x0000000000037919 */ /* 0x000ea20000002100 */
[----:B------:R-:W-:Y:S01]  /*92b0*/  IADD3 R4, P0, R208, UR12, RZ ;  /* 0x0000000cd0047c10 */ /* 0x000fe2000ff1e0ff */
[----:B------:R-:W-:Y:S01]  /*92c0*/  USHF.R.S32.HI UR6, URZ, 0x1f, UR10 ;  /* 0x0000001f3f067899 */ /* 0x000fe2000801140a */
[----:B------:R-:W-:Y:S01]  /*92d0*/  BSSY B0, `(.L_x_624) ;  /* 0x0000017000007945 */ /* 0x000fe20003800000 */
[----:B------:R-:W3:Y:S01]  /*92e0*/  S2R R0, SR_CTAID.Z ;  /* 0x0000000000007919 */ /* 0x000ee20000002700 */
[----:B-1----:R-:W-:Y:S01]  /*92f0*/  IADD3.X R5, R209, UR7, RZ, P0, !PT ;  /* 0x00000007d1057c10 */ /* 0x002fe200087fe4ff */
[----:B------:R-:W-:-:S02]  /*9300*/  ULDC.64 UR4, c[0x0][0x1f0] ;  /* 0x00007c0000047ab9 */ /* 0x000fc40000000a00 */
[----:B------:R-:W-:-:S04]  /*9310*/  UIMAD UR4, UR6, UR4, URZ ;  /* 0x00000004060472a4 */ /* 0x000fc8000f8e023f */
[----:B------:R-:W-:Y:S01]  /*9320*/  UIMAD UR4, UR10, UR5, UR4 ;  /* 0x000000050a0472a4 */ /* 0x000fe2000f8e0204 */
[----:B--2---:R-:W-:-:S04]  /*9330*/  SHF.R.S32.HI R2, RZ, 0x1f, R3 ;  /* 0x0000001fff027819 */ /* 0x004fc80000011403 */
[----:B------:R-:W-:Y:S01]  /*9340*/  LEA.HI R2, R2, R3, RZ, 0x3 ;  /* 0x0000000302027211 */ /* 0x000fe200078f18ff */
[----:B---3--:R-:W-:-:S03]  /*9350*/  IMAD.WIDE.U32 R4, R0, c[0x0][0x1f0], R4 ;  /* 0x00007c0000047a25 */ /* 0x008fc600078e0004 */
        /* <DEDUP_REMOVED lines=12> */
[----:B------:R1:W-:Y:S04]  /*9420*/  STG.E.128 [R58.64+0x80], R32 ;  /* 0x000080203a007986 */ /* 0x0003e8000c101d18 */
[----:B------:R1:W-:Y:S02]  /*9430*/  STG.E.128 [R58.64+0x100], R16 ;  /* 0x000100103a007986 */ /* 0x0003e4000c101d18 */
.L_x_625:
[----:B------:R-:W-:Y:S05]  /*9440*/  BSYNC B0 ;  /* 0x0000000000007941 */ /* 0x000fea0003800000 */
.L_x_624:
[----:B------:R-:W-:Y:S01]  /*9450*/  IADD3 R0, R2, 0x10, RZ ;  /* 0x0000001002007810 */ /* 0x000fe20007ffe0ff */
[----:B------:R-:W-:Y:S03]  /*9460*/  BSSY B0, `(.L_x_626) ;  /* 0x0000010000007945 */ /* 0x000fe60003800000 */
[----:B------:R-:W-:-:S13]  /*9470*/  ISETP.GE.AND P0, PT, R0, UR20, PT ;  /* 0x0000001400007c0c */ /* 0x000fda000bf06270 */
        /* <DEDUP_REMOVED lines=14> */
.L_x_627:
[----:B------:R-:W-:Y:S05]  /*9560*/  BSYNC B0 ;  /* 0x0000000000007941 */ /* 0x000fea0003800000 */
.L_x_626:
        /* <DEDUP_REMOVED lines=14> */
[----:B----4-:R1:W-:Y:S04]  /*9650*/  STG.E.128 [R2.64], R40 ;  /* 0x0000002802007986 */ /* 0x0103e8000c101d18 */
[----:B------:R1:W-:Y:S04]  /*9660*/  STG.E.128 [R2.64+0x80], R24 ;  /* 0x0000801802007986 */ /* 0x0003e8000c101d18 */
[----:B------:R1:W-:Y:S02]  /*9670*/  STG.E.128 [R2.64+0x100], R8 ;  /* 0x0001000802007986 */ /* 0x0003e4000c101d18 */
.L_x_629:
[----:B------:R-:W-:Y:S05]  /*9680*/  BSYNC B0 ;  /* 0x0000000000007941 */ /* 0x000fea0003800000 */
.L_x_628:
[----:B------:R-:W-:-:S13]  /*9690*/  ISETP.GE.AND P0, PT, R200, UR20, PT ;  /* 0x00000014c8007c0c */ /* 0x000fda000bf06270 */
[----:B------:R-:W-:Y:S05]  /*96a0*/  @P0 EXIT ;  /* 0x000000000000094d */ /* 0x000fea0003800000 */
[----:B------:R-:W-:Y:S02]  /*96b0*/  IADD3 R0, P0, R210, 0x30, RZ ;  /* 0x00000030d2007810 */ /* 0x000fe40007f1e0ff */
[----:B------:R-:W-:Y:S02]  /*96c0*/  MOV R5, R7 ;  /* 0x0000000700057202 */ /* 0x000fe40000000f00 */
[----:B------:R-:W-:-:S03]  /*96d0*/  IADD3.X R210, RZ, R211, RZ, P0, !PT ;  /* 0x000000d3ffd27210 */ /* 0x000fc600007fe4ff */
[----:B------:R-:W-:-:S04]  /*96e0*/  IMAD.WIDE.U32 R4, R0, c[0x0][0x1e8], R4 ;  /* 0x00007a0000047a25 */ /* 0x000fc800078e0004 */
[----:B-1----:R-:W-:Y:S01]  /*96f0*/  IMAD R3, R210, c[0x0][0x1e8], RZ ;  /* 0x00007a00d2037a24 */ /* 0x002fe200078e02ff */
        /* <DEDUP_REMOVED lines=8> */
.L_x_614:
[----:B------:R-:W-:Y:S01]  /*9780*/  UISETP.NE.AND UP4, UPT, UR21, -0x1, UPT ;  /* 0xffffffff1500788c */ /* 0x000fe2000bf85270 */
[----:B------:R-:W-:Y:S01]  /*9790*/  LEA.HI R6, R11, R82, RZ, 0x3 ;  /* 0x000000520b067211 */ /* 0x000fe200078f18ff */
[----:B------:R-:W-:Y:S01]  /*97a0*/  ULDC.U8 UR14, c[0x0][0x329] ;  /* 0x0000ca40000e7ab9 */ /* 0x000fe20000000000 */
[----:B------:R-:W1:Y:S01]  /*97b0*/  S2R R8, SR_CTAID.Z ;  /* 0x0000000000087919 */ /* 0x000e620000002700 */
[----:B------:R-:W-:Y:S01]  /*97c0*/  UISETP.NE.AND UP3, UPT, UR14, URZ, UPT ;  /* 0x0000003f0e00728c */ /* 0x000fe2000bf65270 */
[----:B------:R-:W-:Y:S01]  /*97d0*/  LOP3.LUT R3, R6, 0x1ffffff8, RZ, 0xc0, !PT ;  /* 0x1ffffff806037812 */ /* 0x000fe200078ec0ff */
[----:B------:R-:W-:Y:S01]  /*97e0*/  ULDC.64 UR6, c[0x0][0x1e8] ;  /* 0x00007a0000067ab9 */ /* 0x000fe20000000a00 */
[----:B------:R-:W2:Y:S01]  /*97f0*/  S2R R13, SR_CTAID.X ;  /* 0x00000000000d7919 */ /* 0x000ea20000002500 */
[----:B------:R-:W-:Y:S01]  /*9800*/  ULDC.U8 UR15, c[0x0][0x328] ;  /* 0x0000ca00000f7ab9 */ /* 0x000fe20000000000 */
[----:B------:R-:W-:Y:S01]  /*9810*/  SHF.R.S32.HI R6, RZ, 0x3, R6 ;  /* 0x00000003ff067819 */ /* 0x000fe20000011406 */
[----:B------:R-:W-:Y:S01]  /*9820*/  ULDC.64 UR4, c[0x0][0x1e0] ;  /* 0x0000780000047ab9 */ /* 0x000fe20000000a00 */
[----:B------:R-:W-:Y:S01]  /*9830*/  IMAD.IADD R0, R82, 0x1, -R3 ;  /* 0x0000000152007824 */ /* 0x000fe200078e0a03 */
[----:B------:R-:W-:Y:S01]  /*9840*/  @UP4 UIMAD.WIDE.U32 UR12, UR21, UR6, URZ ;  /* 0x00000006150c42a5 */ /* 0x000fe2000f8e003f */
[----:B------:R-:W-:Y:S01]  /*9850*/  SHF.R.S32.HI R7, RZ, 0x1f, R6 ;  /* 0x0000001fff077819 */ /* 0x000fe20000011406 */
[----:B------:R-:W-:Y:S01]  /*9860*/  @!UP4 USHF.R.S32.HI UR16, URZ, 0x1f, UR10 ;  /* 0x0000001f3f10c899 */ /* 0x000fe2000801140a */
[----:B------:R-:W-:Y:S01]  /*9870*/  IMAD.SHL.U32 R0, R0, 0x8, RZ ;  /* 0x0000000800007824 */ /* 0x000fe200078e00ff */
[----:B------:R-:W-:Y:S01]  /*9880*/  UISETP.NE.AND UP2, UPT, UR15, URZ, UPT ;  /* 0x0000003f0f00728c */ /* 0x000fe2000bf45270 */
[----:B------:R-:W-:Y:S01]  /*9890*/  BSSY B0, `(.L_x_630) ;  /* 0x0000038000007945 */ /* 0x000fe20003800000 */
[----:B------:R-:W-:-:S02]  /*98a0*/  @!UP4 UIMAD UR16, UR16, UR4, URZ ;  /* 0x000000041010c2a4 */ /* 0x000fc4000f8e023f */
[----:B------:R-:W-:Y:S02]  /*98b0*/  @UP4 UIMAD UR7, UR21, UR7, UR13 ;  /* 0x00000007150742a4 */ /* 0x000fe4000f8e020d */
[----:B------:R-:W-:Y:S02]  /*98c0*/  USHF.R.S32.HI UR13, URZ, 0x1f, UR9 ;  /* 0x0000001f3f0d7899 */ /* 0x000fe40008011409 */
[----:B------:R-:W-:Y:S02]  /*98d0*/  @UP4 UMOV UR17, UR12 ;  /* 0x0000000c00114c82 */ /* 0x000fe40008000000 */
[----:B------:R-:W-:Y:S02]  /*98e0*/  @!UP3 UISETP.NE.AND UP1, UPT, UR15, URZ, UPT ;  /* 0x0000003f0f00b28c */ /* 0x000fe4000bf25270 */
[----:B------:R-:W-:Y:S02]  /*98f0*/  ULDC UR11, c[0x0][0x214] ;  /* 0x00008500000b7ab9 */ /* 0x000fe40000000800 */
[----:B------:R-:W-:Y:S01]  /*9900*/  @UP3 ULDC UR12, c[0x0][0x210] ;  /* 0x00008400000c3ab9 */ /* 0x000fe20000000800 */
[----:B--2---:R-:W-:Y:S01]  /*9910*/  IMAD.WIDE R12, R13, 0x40, R6 ;  /* 0x000000400d0c7825 */ /* 0x004fe200078e0206 */
[----:B------:R-:W-:-:S02]  /*9920*/  UISETP.EQ.AND UP2, UPT, UR14, URZ, UP2 ;  /* 0x0000003f0e00728c */ /* 0x000fc40009742270 */
[----:B------:R-:W-:Y:S02]  /*9930*/  ULDC UR8, c[0x0][0x234] ;  /* 0x00008d0000087ab9 */ /* 0x000fe40000000800 */
[----:B------:R-:W-:Y:S02]  /*9940*/  @!UP4 UIMAD.WIDE.U32 UR18, UR10, UR4, URZ ;  /* 0x000000040a12c2a5 */ /* 0x000fe4000f8e003f */
[----:B------:R-:W-:Y:S02]  /*9950*/  @!UP4 UIMAD UR16, UR10, UR5, UR16 ;  /* 0x000000050a10c2a4 */ /* 0x000fe4000f8e0210 */
[----:B------:R-:W-:Y:S02]  /*9960*/  @UP3 UIMAD UR12, UR12, UR11, URZ ;  /* 0x0000000b0c0c32a4 */ /* 0x000fe4000f8e023f */
[----:B------:R-:W-:Y:S02]  /*9970*/  ULDC.64 UR4, c[0x0][0x1f0] ;  /* 0x00007c0000047ab9 */ /* 0x000fe40000000a00 */
[----:B------:R-:W-:-:S02]  /*9980*/  @!UP3 USEL UR12, UR11, UR8, !UP1 ;  /* 0x000000080b0cb287 */ /* 0x000fc4000c800000 */
[----:B------:R-:W-:Y:S02]  /*9990*/  UISETP.NE.OR UP0, UPT, UR21, -0x1, !UP2 ;  /* 0xffffffff1500788c */ /* 0x000fe4000d705670 */
[----:B------:R-:W-:Y:S02]  /*99a0*/  ULDC UR6, c[0x0][0x1c0] ;  /* 0x0000700000067ab9 */ /* 0x000fe40000000800 */
[----:B------:R-:W-:Y:S02]  /*99b0*/  UIMAD UR4, UR13, UR4, URZ ;  /* 0x000000040d0472a4 */ /* 0x000fe4000f8e023f */
[----:B------:R-:W-:Y:S02]  /*99c0*/  @!UP4 UMOV UR17, UR18 ;  /* 0x000000120011cc82 */ /* 0x000fe40008000000 */
[----:B------:R-:W-:Y:S01]  /*99d0*/  @UP3 UMOV UR13, 0x1 ;  /* 0x00000001000d3882 */ /* 0x000fe20000000000 */
[----:B------:R-:W-:Y:S01]  /*99e0*/  IADD3 R2, P0, R0, UR17, RZ ;  /* 0x0000001100027c10 */ /* 0x000fe2000ff1e0ff */
[----:B------:R-:W-:-:S02]  /*99f0*/  @!UP3 UIMAD UR13, UR12, UR6, URZ ;  /* 0x000000060c0db2a4 */ /* 0x000fc4000f8e023f */
[----:B------:R-:W-:Y:S02]  /*9a00*/  @!UP4 UIADD3 UR7, UR19, UR16, URZ ;  /* 0x000000101307c290 */ /* 0x000fe4000fffe03f */
[----:B------:R-:W-:Y:S02]  /*9a10*/  UIADD3 UR22, -UR20, UR22, URZ ;  /* 0x0000001614167290 */ /* 0x000fe4000fffe13f */
[----:B------:R-:W-:Y:S02]  /*9a20*/  UIMAD UR13, UR10, UR13, URZ ;  /* 0x0000000d0a0d72a4 */ /* 0x000fe4000f8e023f */
[----:B------:R-:W-:Y:S01]  /*9a30*/  @!UP0 UIMAD UR21, UR10, UR11, URZ ;  /* 0x0000000b0a1582a4 */ /* 0x000fe2000f8e023f */
[----:B------:R-:W-:Y:S01]  /*9a40*/  LEA.HI.X.SX32 R3, R0, UR7, 0x1, P0 ;  /* 0x0000000700037c11 */ /* 0x000fe200080f0eff */
[----:B------:R-:W-:Y:S01]  /*9a50*/  USEL UR13, UR13, URZ, !UP2 ;  /* 0x0000003f0d0d7287 */ /* 0x000fe2000d000000 */
[----:B------:R-:W-:Y:S01]  /*9a60*/  ISETP.GE.AND P0, PT, R6, UR22, PT ;  /* 0x0000001606007c0c */ /* 0x000fe2000bf06270 */
[----:B------:R-:W-:-:S02]  /*9a70*/  @UP3 ULDC UR14, c[0x0][0x210] ;  /* 0x00008400000e3ab9 */ /* 0x000fc40000000800 */
[----:B------:R-:W-:Y:S01]  /*9a80*/  @!UP3 UMOV UR14, 0x1 ;  /* 0x00000001000eb882 */ /* 0x000fe20000000000 */
[----:B-1----:R-:W-:Y:S01]  /*9a90*/  IMAD.WIDE.U32 R8, R8, c[0x0][0x1f0], R2 ;  /* 0x00007c0008087a25 */ /* 0x002fe200078e0002 */
[----:B------:R-:W-:Y:S02]  /*9aa0*/  UIMAD UR13, UR9, UR12, UR13 ;  /* 0x0000000c090d72a4 */ /* 0x000fe4000f8e020d */
[----:B------:R-:W-:Y:S02]  /*9ab0*/  UIMAD UR20, UR20, UR14, URZ ;  /* 0x0000000e141472a4 */ /* 0x000fe4000f8e023f */
[----:B------:R-:W-:Y:S02]  /*9ac0*/  @!UP2 UMOV UR26, URZ ;  /* 0x0000003f001aac82 */ /* 0x000fe40008000000 */
[----:B------:R-:W-:Y:S02]  /*9ad0*/  @UP2 UMOV UR26, UR21 ;  /* 0x00000015001a2c82 */ /* 0x000fe40008000000 */
[----:B------:R-:W-:-:S02]  /*9ae0*/  UIMAD UR4, UR9, UR5, UR4 ;  /* 0x00000005090472a4 */ /* 0x000fc4000f8e0204 */
        /* <DEDUP_REMOVED lines=18> */
.L_x_631:
[----:B------:R-:W-:Y:S05]  /*9c10*/  BSYNC B0 ;  /* 0x0000000000007941 */ /* 0x000fea0003800000 */
.L_x_630:
        /* <DEDUP_REMOVED lines=17> */
.L_x_633:
[----:B------:R-:W-:Y:S05]  /*9d30*/  BSYNC B0 ;  /* 0x0000000000007941 */ /* 0x000fea0003800000 */
.L_x_632:
        /* <DEDUP_REMOVED lines=17> */
.L_x_635:
[----:B------:R-:W-:Y:S05]  /*9e50*/  BSYNC B0 ;  /* 0x0000000000007941 */ /* 0x000fea0003800000 */
.L_x_634:
        /* <DEDUP_REMOVED lines=16> */
.L_x_637:
[----:B------:R-:W-:Y:S05]  /*9f60*/  BSYNC B0 ;  /* 0x0000000000007941 */ /* 0x000fea0003800000 */
.L_x_636:
        /* <DEDUP_REMOVED lines=35> */
.L_x_638:
        /* <DEDUP_REMOVED lines=14> */
.L_x_1288:


//--------------------- .text._ZN5flash16flash_fwd_kernelI23Flash_fwd_kernel_traitsILi192ELi64ELi64ELi4ELb0ELb0EN7cutlass10bfloat16_tE19Flash_kernel_traitsILi192ELi64ELi64ELi4ES3_EELb0ELb0ELb0ELb0ELb0ELb1ELb1ELb0EEEvNS_16Flash_fwd_paramsE --------------------------
	.section	.text._ZN5flash16flash_fwd_kernelI23Flash_fwd_kernel_traitsILi192ELi64ELi64ELi4ELb0ELb0EN7cutlass10bfloat16_tE19Flash_kernel_traitsILi192ELi64ELi64ELi4ES3_EELb0ELb0ELb0ELb0ELb0ELb1ELb1ELb0EEEvNS_16Flash_fwd_paramsE,"ax",@progbits
	.sectioninfo	@"SHI_REGISTERS=255"
	.align	128
        .global         _ZN5flash16flash_fwd_kernelI23Flash_fwd_kernel_traitsILi192ELi64ELi64ELi4ELb0ELb0EN7cutlass10bfloat16_tE19Flash_kernel_traitsILi192ELi64ELi64ELi4ES3_EELb0ELb0ELb0ELb0ELb0ELb1ELb1ELb0EEEvNS_16Flash_fwd_paramsE
        .type           _ZN5flash16flash_fwd_kernelI23Flash_fwd_kernel_traitsILi192ELi64ELi64ELi4ELb0ELb0EN7cutlass10bfloat16_tE19Flash_kernel_traitsILi192ELi64ELi64ELi4ES3_EELb0ELb0ELb0ELb0ELb0ELb1ELb1ELb0EEEvNS_16Flash_fwd_paramsE,@function
        .size           _ZN5flash16flash_fwd_kernelI23Flash_fwd_kernel_traitsILi192ELi64ELi64ELi4ELb0ELb0EN7cutlass10bfloat16_tE19Flash_kernel_traitsILi192ELi64ELi64ELi4ES3_EELb0ELb0ELb0ELb0ELb0ELb1ELb1ELb0EEEvNS_16Flash_fwd_paramsE,(.L_x_1289 - _ZN5flash16flash_fwd_kernelI23Flash_fwd_kernel_traitsILi192ELi64ELi64ELi4ELb0ELb0EN7cutlass10bfloat16_tE19Flash_kernel_traitsILi192ELi64ELi64ELi4ES3_EELb0ELb0ELb0ELb0ELb0ELb1ELb1ELb0EEEvNS_16Flash_fwd_paramsE)
        .other          _ZN5flash16flash_fwd_kernelI23Flash_fwd_kernel_traitsILi192ELi64ELi64ELi4ELb0ELb0EN7cutlass10bfloat16_tE19Flash_kernel_traitsILi192ELi64ELi64ELi4ES3_EELb0ELb0ELb0ELb0ELb0ELb1ELb1ELb0EEEvNS_16Flash_fwd_paramsE,@"STO_CUDA_ENTRY STV_DEFAULT"
_ZN5flash16flash_fwd_kernelI23Flash_fwd_kernel_traitsILi192ELi64ELi64ELi4ELb0ELb0EN7cutlass10bfloat16_tE19Flash_kernel_traitsILi192ELi64ELi64ELi4ES3_EELb0ELb0ELb0ELb0ELb0ELb1ELb1ELb0EEEvNS_16Flash_fwd_paramsE:
.text._ZN5flash16flash_fwd_kernelI23Flash_fwd_kernel_traitsILi192ELi64ELi64ELi4ELb0ELb0EN7cutlass10bfloat16_tE19Flash_kernel_traitsILi192ELi64ELi64ELi4ES3_EELb0ELb0ELb0ELb0ELb0ELb1ELb1ELb0EEEvNS_16Flash_fwd_paramsE:
        /* <DEDUP_REMOVED lines=34> */
.L_x_639:
[----:B-1-34-:R-:W-:Y:S02]  /*0220*/  MOV R4, c[0x0][0x218] ;  /* 0x0000860000047a02 */ /* 0x01afe40000000f00 */
.L_x_640:
        /* <DEDUP_REMOVED lines=41> */
.L_x_642:
        /* <DEDUP_REMOVED lines=15> */
[----:B------:R-:W-:Y:S01]  /*05b0*/  ISETP.GE.AND P1, PT, R4, RZ, PT ;  /* 0x000000ff0400720c */ /* 0x000fe20003f26270 */
[----:B------:R-:W-:-:S04]  /*05c0*/  @P0 IMAD.IADD R4, R2, 0x1, R7 ;  /* 0x0000000102040824 */ /* 0x000fc800078e0207 */
[----:B------:R-:W-:-:S04]  /*05d0*/  @P0 IMAD.WIDE.U32 R24, R4, c[0x0][0x1a0], RZ ;  /* 0x0000680004180a25 */ /* 0x000fc800078e00ff */
[----:B------:R-:W-:Y:S02]  /*05e0*/  @P0 IMAD R4, R4, c[0x0][0x1a4], R25 ;  /* 0x0000690004040a24 */ /* 0x000fe400078e0219 */
[----:B------:R-:W-:Y:S01]  /*05f0*/  @!P2 IMAD.IADD R5, R5, 0x1, -R6 ;  /* 0x000000010505a824 */ /* 0x000fe200078e0a06 */
[----:B------:R-:W-:Y:S02]  /*0600*/  @!P2 IADD3 R214, R214, 0x1, RZ ;  /* 0x00000001d6d6a810 */ /* 0x000fe40007ffe0ff */
[----:B------:R-:W-:Y:S02]  /*0610*/  ISETP.NE.AND P2, PT, RZ, c[0x0][0x1c8], PT ;  /* 0x00007200ff007a0c */ /* 0x000fe40003f45270 */
[----:B------:R-:W-:Y:S02]  /*0620*/  ISETP.GE.U32.AND P3, PT, R5, R6, PT ;  /* 0x000000060500720c */ /* 0x000fe40003f66070 */
[----:B------:R-:W-:-:S11]  /*0630*/  SHF.R.S32.HI R5, RZ, 0x1f, R26 ;  /* 0x0000001fff057819 */ /* 0x000fd6000001141a */
        /* <DEDUP_REMOVED lines=14> */
.L_x_643:
[----:B------:R-:W-:Y:S01]  /*0720*/  SHF.R.S32.HI R9, RZ, 0x1f, R96 ;  /* 0x0000001fff097819 */ /* 0x000fe20000011460 */
[----:B------:R-:W-:Y:S01]  /*0730*/  IMAD R5, R5, c[0x0][0x1a8], RZ ;  /* 0x00006a0005057a24 */ /* 0x000fe200078e02ff */
[----:B------:R-:W-:Y:S01]  /*0740*/  LEA.HI.SX32 R99, R134, 0xffffffff, 0x1a ;  /* 0xffffffff86637811 */ /* 0x000fe200078fd2ff */
[----:B------:R-:W-:Y:S01]  /*0750*/  IMAD.IADD R208, R212, 0x1, -R13 ;  /* 0x00000001d4d07824 */ /* 0x000fe200078e0a0d */
[CC--:B------:R-:W-:Y:S01]  /*0760*/  LEA.HI R7, R9.reuse, R96.reuse, RZ, 0x3 ;  /* 0x0000006009077211 */ /* 0x0c0fe200078f18ff */
[----:B------:R-:W-:Y:S01]  /*0770*/  IMAD R22, R26, c[0x0][0x1ac], R5 ;  /* 0x00006b001a167a24 */ /* 0x000fe200078e0205 */
[----:B------:R-:W-:Y:S01]  /*0780*/  LEA.HI R2, R9, R96, RZ, 0x6 ;  /* 0x0000006009027211 */ /* 0x000fe200078f30ff */
[----:B------:R-:W-:Y:S01]  /*0790*/  IMAD.MOV.U32 R133, RZ, RZ, c[0x0][0x1a4] ;  /* 0x00006900ff857624 */ /* 0x000fe200078e00ff */
[----:B------:R-:W-:Y:S02]  /*07a0*/  SHF.R.S32.HI R14, RZ, 0x3, R7 ;  /* 0x00000003ff0e7819 */ /* 0x000fe40000011407 */
[----:B------:R-:W-:-:S02]  /*07b0*/  LOP3.LUT R7, R7, 0xfffffff8, RZ, 0xc0, !PT ;  /* 0xfffffff807077812 */ /* 0x000fc400078ec0ff */
[--C-:B------:R-:W-:Y:S01]  /*07c0*/  SHF.R.S32.HI R15, RZ, 0x1f, R14.reuse ;  /* 0x0000001fff0f7819 */ /* 0x100fe2000001140e */
[C---:B------:R-:W-:Y:S01]  /*07d0*/  IMAD.SHL.U32 R17, R14.reuse, 0x40, RZ ;  /* 0x000000400e117824 */ /* 0x040fe200078e00ff */
[----:B------:R-:W-:Y:S01]  /*07e0*/  IADD3 R5, R14, 0x20, RZ ;  /* 0x000000200e057810 */ /* 0x000fe20007ffe0ff */
[----:B------:R-:W-:Y:S01]  /*07f0*/  IMAD.IADD R0, R96, 0x1, -R7 ;  /* 0x0000000160007824 */ /* 0x000fe200078e0a07 */
[----:B------:R-:W-:Y:S01]  /*0800*/  IADD3 R211, R14, 0x30, RZ ;  /* 0x000000300ed37810 */ /* 0x000fe20007ffe0ff */
[----:B------:R-:W-:Y:S01]  /*0810*/  IMAD R13, R15, c[0x0][0x198], RZ ;  /* 0x000066000f0d7a24 */ /* 0x000fe200078e02ff */
[----:B------:R-:W-:Y:S01]  /*0820*/  LOP3.LUT R17, R17, 0x1c0, RZ, 0xc0, !PT ;  /* 0x000001c011117812 */ /* 0x000fe200078ec0ff */
[----:B------:R-:W-:Y:S01]  /*0830*/  IMAD.SHL.U32 R220, R0, 0x8, RZ ;  /* 0x0000000800dc7824 */ /* 0x000fe200078e00ff */
[----:B------:R-:W-:Y:S01]  /*0840*/  ISETP.GE.AND P0, PT, R5, R208, PT ;  /* 0x000000d00500720c */ /* 0x000fe20003f06270 */
[----:B------:R-:W-:Y:S01]  /*0850*/  IMAD.WIDE R222, R223, 0x40, R14 ;  /* 0x00000040dfde7825 */ /* 0x000fe200078e020e */
[----:B------:R-:W-:-:S02]  /*0860*/  SHF.R.U32.HI R210, RZ, 0x3, R17 ;  /* 0x00000003ffd27819 */ /* 0x000fc40000011611 */
[--C-:B------:R-:W-:Y:S01]  /*0870*/  LOP3.LUT R7, R17, 0x38, R220.reuse, 0xf8, !PT ;  /* 0x0000003811077812 */ /* 0x100fe200078ef8dc */
[----:B------:R-:W-:Y:S01]  /*0880*/  IMAD.SHL.U32 R205, R0, 0x40, RZ ;  /* 0x0000004000cd7824 */ /* 0x000fe200078e00ff */
[--C-:B------:R-:W-:Y:S02]  /*0890*/  SHF.R.S32.HI R221, RZ, 0x1f, R220.reuse ;  /* 0x0000001fffdd7819 */ /* 0x100fe400000114dc */
[----:B------:R-:W-:Y:S02]  /*08a0*/  LOP3.LUT R210, R7, R210, RZ, 0x3c, !PT ;  /* 0x000000d207d27212 */ /* 0x000fe400078e3cff */
[C---:B------:R-:W-:Y:S01]  /*08b0*/  IADD3 R7, R14.reuse, 0x10, RZ ;  /* 0x000000100e077810 */ /* 0x040fe20007ffe0ff */
[----:B------:R-:W-:Y:S01]  /*08c0*/  IMAD.WIDE.U32 R16, R14, c[0x0][0x198], R220 ;  /* 0x000066000e107a25 */ /* 0x000fe200078e00dc */
[----:B------:R-:W-:Y:S02]  /*08d0*/  IADD3 R18, P1, R220, R18, RZ ;  /* 0x00000012dc127210 */ /* 0x000fe40007f3e0ff */
[----:B------:R-:W-:-:S02]  /*08e0*/  ISETP.GE.AND P2, PT, R7, R208, PT ;  /* 0x000000d00700720c */ /* 0x000fc40003f46270 */
[----:B------:R-:W-:Y:S01]  /*08f0*/  IADD3 R216, P3, R216, R16, RZ ;  /* 0x00000010d8d87210 */ /* 0x000fe20007f7e0ff */
[----:B------:R-:W-:Y:S01]  /*0900*/  IMAD.X R19, R221, 0x1, R11, P1 ;  /* 0x00000001dd137824 */ /* 0x000fe200008e060b */
[-C--:B------:R-:W-:Y:S01]  /*0910*/  ISETP.GE.AND P4, PT, R14, R208.reuse, PT ;  /* 0x000000d00e00720c */ /* 0x080fe20003f86270 */
[----:B------:R-:W-:Y:S01]  /*0920*/  IMAD.SHL.U32 R11, R2, 0x8, RZ ;  /* 0x00000008020b7824 */ /* 0x000fe200078e00ff */
[----:B------:R-:W-:Y:S01]  /*0930*/  ISETP.GE.AND P1, PT, R211, R208, PT ;  /* 0x000000d0d300720c */ /* 0x000fe20003f26270 */
[----:B------:R-:W-:Y:S01]  /*0940*/  IMAD R2, R14, c[0x0][0x19c], R13 ;  /* 0x000067000e027a24 */ /* 0x000fe200078e020d */
[----:B------:R-:W-:Y:S01]  /*0950*/  @!P0 IADD3 R10, P5, R222, 0x20, RZ ;  /* 0x00000020de0a8810 */ /* 0x000fe20007fbe0ff */
[----:B------:R-:W-:Y:S01]  /*0960*/  IMAD.WIDE.U32 R26, R26, c[0x0][0x1a8], R18 ;  /* 0x00006a001a1a7a25 */ /* 0x000fe200078e0012 */
[----:B------:R-:W-:Y:S02]  /*0970*/  LOP3.LUT R210, R210, 0xfffffe00, R11, 0xf8, !PT ;  /* 0xfffffe00d2d27812 */ /* 0x000fe400078ef80b */
[----:B------:R-:W-:Y:S01]  /*0980*/  IADD3.X R217, R3, R17, R2, P3, !PT ;  /* 0x0000001103d97210 */ /* 0x000fe20001ffe402 */
[----:B------:R-:W-:Y:S01]  /*0990*/  IMAD.IADD R23, R27, 0x1, R22 ;  /* 0x000000011b177824 */ /* 0x000fe200078e0216 */
[----:B------:R-:W-:Y:S01]  /*09a0*/  @!P2 IADD3 R18, P3, R222, 0x10, RZ ;  /* 0x00000010de12a810 */ /* 0x000fe20007f7e0ff */
[----:B------:R-:W-:Y:S01]  /*09b0*/  @!P0 IMAD.X R11, RZ, RZ, R223, P5 ;  /* 0x000000ffff0b8224 */ /* 0x000fe200028e06df */
[----:B------:R-:W-:Y:S01]  /*09c0*/  LOP3.LUT R205, R205, 0x1c0, RZ, 0xc0, !PT ;  /* 0x000001c0cdcd7812 */ /* 0x000fe200078ec0ff */
[----:B------:R-:W-:-:S02]  /*09d0*/  @!P4 IMAD R13, R223, c[0x0][0x190], RZ ;  /* 0x00006400df0dca24 */ /* 0x000fc400078e02ff */
[----:B------:R-:W-:Y:S01]  /*09e0*/  @!P2 IMAD.X R3, RZ, RZ, R223, P3 ;  /* 0x000000ffff03a224 */ /* 0x000fe200018e06df */
[----:B------:R-:W-:Y:S01]  /*09f0*/  @!P1 IADD3 R12, P3, R222, 0x30, RZ ;  /* 0x00000030de0c9810 */ /* 0x000fe20007f7e0ff */
[--C-:B------:R-:W-:Y:S02]  /*0a00*/  @!P4 IMAD.MOV.U32 R22, RZ, RZ, R26.reuse ;  /* 0x000000ffff16c224 */ /* 0x100fe400078e001a */
[----:B------:R-:W-:Y:S02]  /*0a10*/  @!P2 IMAD R3, R3, c[0x0][0x190], RZ ;  /* 0x000064000303aa24 */ /* 0x000fe400078e02ff */
[----:B------:R-:W-:Y:S02]  /*0a20*/  @!P2 IMAD.MOV.U32 R20, RZ, RZ, R26 ;  /* 0x000000ffff14a224 */ /* 0x000fe400078e001a */
[--C-:B------:R-:W-:Y:S02]  /*0a30*/  @!P2 IMAD.MOV.U32 R21, RZ, RZ, R23.reuse ;  /* 0x000000ffff15a224 */ /* 0x100fe400078e0017 */
[----:B------:R-:W-:-:S02]  /*0a40*/  @!P0 IMAD.MOV.U32 R17, RZ, RZ, R23 ;  /* 0x000000ffff118224 */ /* 0x000fc400078e0017 */
[----:B------:R-:W-:Y:S02]  /*0a50*/  @!P1 IMAD.MOV.U32 R27, RZ, RZ, R23 ;  /* 0x000000ffff1b9224 */ /* 0x000fe400078e0017 */
[----:B------:R-:W-:Y:S02]  /*0a60*/  @!P0 IMAD R11, R11, c[0x0][0x190], RZ ;  /* 0x000064000b0b8a24 */ /* 0x000fe400078e02ff */
[----:B------:R-:W-:Y:S02]  /*0a70*/  @!P2 IMAD R3, R18, c[0x0][0x194], R3 ;  /* 0x000065001203aa24 */ /* 0x000fe400078e0203 */
[----:B------:R-:W-:Y:S02]  /*0a80*/  @!P0 IMAD.MOV.U32 R16, RZ, RZ, R26 ;  /* 0x000000ffff108224 */ /* 0x000fe400078e001a */
[C---:B------:R-:W-:Y:S02]  /*0a90*/  @!P4 IMAD R2, R222.reuse, c[0x0][0x194], R13 ;  /* 0x00006500de02ca24 */ /* 0x040fe400078e020d */
[----:B------:R-:W-:-:S04]  /*0aa0*/  @!P4 IMAD.WIDE.U32 R22, R222, c[0x0][0x190], R22 ;  /* 0x00006400de16ca25 */ /* 0x000fc800078e0016 */
[----:B------:R-:W-:Y:S01]  /*0ab0*/  @!P2 IMAD.WIDE.U32 R18, R18, c[0x0][0x190], R20 ;  /* 0x000064001212aa25 */ /* 0x000fe200078e0014 */
[----:B------:R-:W-:-:S03]  /*0ac0*/  @!P4 LEA R20, P5, R22, c[0x0][0x160], 0x1 ;  /* 0x000058001614ca11 */ /* 0x000fc600078a08ff */
[----:B------:R-:W-:Y:S02]  /*0ad0*/  @!P1 IMAD.X R13, RZ, RZ, R223, P3 ;  /* 0x000000ffff0d9224 */ /* 0x000fe400018e06df */
[C---:B------:R-:W-:Y:S02]  /*0ae0*/  @!P0 IMAD R6, R10.reuse, c[0x0][0x194], R11 ;  /* 0x000065000a068a24 */ /* 0x040fe400078e020b */
[----:B------:R-:W-:Y:S01]  /*0af0*/  @!P0 IMAD.WIDE.U32 R10, R10, c[0x0][0x190], R16 ;  /* 0x000064000a0a8a25 */ /* 0x000fe200078e0010 */
[----:B------:R-:W-:-:S03]  /*0b00*/  @!P2 LEA R16, P3, R18, c[0x0][0x160], 0x1 ;  /* 0x000058001210aa11 */ /* 0x000fc600078608ff */
[----:B------:R-:W-:Y:S02]  /*0b10*/  @!P4 IMAD.IADD R2, R23, 0x1, R2 ;  /* 0x000000011702c824 */ /* 0x000fe400078e0202 */
[----:B------:R-:W-:Y:S02]  /*0b20*/  @!P2 IMAD.IADD R3, R19, 0x1, R3 ;  /* 0x000000011303a824 */ /* 0x000fe400078e0203 */
[----:B------:R-:W-:Y:S01]  /*0b30*/  @!P1 IMAD R13, R13, c[0x0][0x190], RZ ;  /* 0x000064000d0d9a24 */ /* 0x000fe200078e02ff */
[----:B------:R-:W-:Y:S01]  /*0b40*/  @!P4 LEA.HI.X R21, R22, c[0x0][0x164], R2, 0x1, P5 ;  /* 0x000059001615ca11 */ /* 0x000fe200028f0c02 */
[----:B------:R-:W-:Y:S01]  /*0b50*/  IMAD.WIDE.U32 R22, R14, c[0x0][0x1a0], R220 ;  /* 0x000068000e167a25 */ /* 0x000fe200078e00dc */
[----:B------:R-:W-:Y:S02]  /*0b60*/  @!P2 LEA.HI.X R17, R18, c[0x0][0x164], R3, 0x1, P3 ;  /* 0x000059001211aa11 */ /* 0x000fe400018f0c03 */
[----:B------:R-:W-:Y:S01]  /*0b70*/  @!P0 LEA R18, P5, R10, c[0x0][0x160], 0x1 ;  /* 0x000058000a128a11 */ /* 0x000fe200078a08ff */
[----:B------:R-:W-:Y:S01]  /*0b80*/  IMAD R3, R15, c[0x0][0x1a0], RZ ;  /* 0x000068000f037a24 */ /* 0x000fe200078e02ff */
[----:B------:R-:W-:Y:S01]  /*0b90*/  IADD3 R24, P6, R24, R22, RZ ;  /* 0x0000001618187210 */ /* 0x000fe20007fde0ff */
[----:B------:R-:W-:-:S02]  /*0ba0*/  @!P1 IMAD R8, R12, c[0x0][0x194], R13 ;  /* 0x000065000c089a24 */ /* 0x000fc400078e020d */
[----:B------:R-:W-:-:S04]  /*0bb0*/  @!P1 IMAD.WIDE.U32 R12, R12, c[0x0][0x190], R26 ;  /* 0x000064000c0c9a25 */ /* 0x000fc800078e001a */
[----:B------:R-:W-:Y:S01]  /*0bc0*/  IMAD R3, R14, c[0x0][0x1a4], R3 ;  /* 0x000069000e037a24 */ /* 0x000fe200078e0203 */
[----:B------:R-:W-:Y:S01]  /*0bd0*/  @!P1 LEA R28, P3, R12, c[0x0][0x160], 0x1 ;  /* 0x000058000c1c9a11 */ /* 0x000fe200078608ff */
[----:B------:R-:W-:Y:S01]  /*0be0*/  @!P1 IMAD.IADD R8, R13, 0x1, R8 ;  /* 0x000000010d089824 */ /* 0x000fe200078e0208 */
[----:B------:R-:W-:Y:S01]  /*0bf0*/  SHF.R.S32.HI R13, RZ, 0x1f, R214 ;  /* 0x0000001fff0d7819 */ /* 0x000fe200000114d6 */
[----:B------:R-:W-:Y:S01]  /*0c00*/  @!P0 IMAD.IADD R6, R11, 0x1, R6 ;  /* 0x000000010b068824 */ /* 0x000fe200078e0206 */
[----:B------:R-:W-:Y:S01]  /*0c10*/  IADD3.X R25, R4, R23, R3, P6, !PT ;  /* 0x0000001704197210 */ /* 0x000fe200037fe403 */
[----:B------:R-:W-:Y:S01]  /*0c20*/  IMAD.MOV.U32 R4, RZ, RZ, c[0x0][0x198] ;  /* 0x00006600ff047624 */ /* 0x000fe200078e00ff */
[----:B------:R-:W-:Y:S01]  /*0c30*/  @!P1 LEA.HI.X R29, R12, c[0x0][0x164], R8, 0x1, P3 ;  /* 0x000059000c1d9a11 */ /* 0x000fe200018f0c08 */
[----:B------:R-:W-:Y:S01]  /*0c40*/  IMAD.MOV.U32 R3, RZ, RZ, 0x6 ;  /* 0x00000006ff037424 */ /* 0x000fe200078e00ff */
[----:B------:R-:W-:Y:S01]  /*0c50*/  @!P0 LEA.HI.X R19, R10, c[0x0][0x164], R6, 0x1, P5 ;  /* 0x000059000a138a11 */ /* 0x000fe200028f0c06 */
[----:B------:R-:W-:Y:S01]  /*0c60*/  IMAD R2, R99, -0x40, R100 ;  /* 0xffffffc063027824 */ /* 0x000fe200078e0264 */
[----:B------:R-:W-:Y:S01]  /*0c70*/  SHF.R.S32.HI R10, RZ, 0x1f, R99 ;  /* 0x0000001fff0a7819 */ /* 0x000fe20000011463 */
[----:B------:R-:W-:Y:S01]  /*0c80*/  IMAD R219, R13, c[0x0][0x1b0], RZ ;  /* 0x00006c000ddb7a24 */ /* 0x000fe200078e02ff */
[----:B------:R-:W-:Y:S01]  /*0c90*/  SHF.L.U64.HI R6, R4, R3, c[0x0][0x19c] ;  /* 0x0000670004067619 */ /* 0x000fe20000010203 */
[----:B------:R-:W-:Y:S01]  /*0ca0*/  IMAD.SHL.U32 R210, R210, 0x2, RZ ;  /* 0x00000002d2d27824 */ /* 0x000fe200078e00ff */
[-C--:B------:R-:W-:Y:S01]  /*0cb0*/  ISETP.GE.AND P6, PT, R14, R2.reuse, PT ;  /* 0x000000020e00720c */ /* 0x080fe20003fc6270 */
[C---:B------:R-:W-:Y:S01]  /*0cc0*/  IMAD R219, R214.reuse, c[0x0][0x1b4], R219 ;  /* 0x00006d00d6db7a24 */ /* 0x040fe200078e02db */
[CC--:B------:R-:W-:Y:S01]  /*0cd0*/  ISETP.GE.AND P3, PT, R7.reuse, R2.reuse, PT ;  /* 0x000000020700720c */ /* 0x0c0fe20003f66270 */
[----:B------:R-:W-:Y:S01]  /*0ce0*/  IMAD.WIDE.U32 R216, R214, c[0x0][0x1b0], R216 ;  /* 0x00006c00d6d87a25 */ /* 0x000fe200078e00d8 */
[----:B------:R-:W-:Y:S01]  /*0cf0*/  ISETP.GE.AND P5, PT, R7, R2, PT ;  /* 0x000000020700720c */ /* 0x000fe20003fa6270 */
[----:B------:R-:W-:Y:S01]  /*0d00*/  @!PT LDS RZ, [RZ] ;  /* 0x00000000fffff984 */ /* 0x000fe20000000800 */
[----:B------:R-:W-:Y:S01]  /*0d10*/  @!PT LDS RZ, [RZ] ;  /* 0x00000000fffff984 */ /* 0x000fe20000000800 */
[----:B------:R-:W-:Y:S01]  /*0d20*/  @!PT LDS RZ, [RZ] ;  /* 0x00000000fffff984 */ /* 0x000fe20000000800 */
[----:B------:R1:W-:Y:S01]  /*0d30*/  @!P4 LDGSTS.E.BYPASS.LTC128B.128 [R210], [R20.64] ;  /* 0x0000000014d2cfae */ /* 0x0003e2000b901d48 */
[CC--:B------:R-:W-:Y:S01]  /*0d40*/  LEA.HI R12, R9.reuse, R96.reuse, RZ, 0x4 ;  /* 0x00000060090c7211 */ /* 0x0c0fe200078f20ff */
[----:B------:R-:W-:Y:S01]  /*0d50*/  IMAD.SHL.U32 R97, R4, 0x40, RZ ;  /* 0x0000004004617824 */ /* 0x000fe200078e00ff */
[----:B------:R-:W-:Y:S01]  /*0d60*/  LEA.HI R9, R9, R96, RZ, 0x5 ;  /* 0x0000006009097211 */ /* 0x000fe200078f28ff */
[----:B------:R-:W-:Y:S01]  /*0d70*/  IMAD R7, R6, R99, RZ ;  /* 0x0000006306077224 */ /* 0x000fe200078e02ff */
[----:B------:R1:W-:Y:S01]  /*0d80*/  @!P4 LDGSTS.E.BYPASS.LTC128B.128 [R210+0x2000], [R20.64+0x80] ;  /* 0x0200008014d2cfae */ /* 0x0003e2000b901d48 */
[----:B------:R-:W-:Y:S01]  /*0d90*/  IMAD.IADD R219, R217, 0x1, R219 ;  /* 0x00000001d9db7824 */ /* 0x000fe200078e02db */
[----:B------:R-:W-:Y:S01]  /*0da0*/  SHF.R.S32.HI R11, RZ, 0x4, R12 ;  /* 0x00000004ff0b7819 */ /* 0x000fe2000001140c */
[----:B------:R-:W-:Y:S01]  /*0db0*/  IMAD.MOV.U32 R218, RZ, RZ, R216 ;  /* 0x000000ffffda7224 */ /* 0x000fe200078e00d8 */
[----:B------:R1:W-:Y:S01]  /*0dc0*/  @!P4 LDGSTS.E.BYPASS.LTC128B.128 [R210+0x4000], [R20.64+0x100] ;  /* 0x0400010014d2cfae */ /* 0x0003e2000b901d48 */
[----:B------:R-:W-:Y:S01]  /*0dd0*/  IMAD R7, R10, R97, R7 ;  /* 0x000000610a077224 */ /* 0x000fe200078e0207 */
[----:B------:R-:W-:Y:S01]  /*0de0*/  LEA.HI R8, R12, R11, RZ, 0x1 ;  /* 0x0000000b0c087211 */ /* 0x000fe200078f08ff */
[----:B------:R-:W-:Y:S01]  /*0df0*/  IMAD.MOV.U32 R3, RZ, RZ, c[0x0][0x19c] ;  /* 0x00006700ff037624 */ /* 0x000fe200078e00ff */
[----:B------:R2:W-:Y:S01]  /*0e00*/  @!P2 LDGSTS.E.BYPASS.LTC128B.128 [R210+0x800], [R16.64] ;  /* 0x0080000010d2afae */ /* 0x0005e2000b901d48 */
[----:B------:R-:W-:Y:S01]  /*0e10*/  IMAD R13, R13, c[0x0][0x1b8], RZ ;  /* 0x00006e000d0d7a24 */ /* 0x000fe200078e02ff */
[----:B------:R-:W-:Y:S01]  /*0e20*/  LOP3.LUT R8, R8, 0xfffffffe, RZ, 0xc0, !PT ;  /* 0xfffffffe08087812 */ /* 0x000fe200078ec0ff */
[----:B------:R-:W-:Y:S01]  /*0e30*/  IMAD R10, R10, c[0x0][0x1a0], RZ ;  /* 0x000068000a0a7a24 */ /* 0x000fe200078e02ff */
[----:B------:R2:W-:Y:S01]  /*0e40*/  @!P2 LDGSTS.E.BYPASS.LTC128B.128 [R210+0x2800], [R16.64+0x80] ;  /* 0x0280008010d2afae */ /* 0x0005e2000b901d48 */
[----:B------:R-:W-:-:S02]  /*0e50*/  IMAD R13, R214, c[0x0][0x1bc], R13 ;  /* 0x00006f00d60d7a24 */ /* 0x000fc400078e020d */
[----:B------:R-:W-:Y:S01]  /*0e60*/  IMAD.IADD R8, R11, 0x1, -R8 ;  /* 0x000000010b087824 */ /* 0x000fe200078e0a08 */
[----:B------:R2:W-:Y:S01]  /*0e70*/  @!P2 LDGSTS.E.BYPASS.LTC128B.128 [R210+0x4800], [R16.64+0x100] ;  /* 0x0480010010d2afae */ /* 0x0005e2000b901d48 */
[----:B------:R-:W-:Y:S01]  /*0e80*/  ISETP.GE.AND P2, PT, R5, R2, PT ;  /* 0x000000020500720c */ /* 0x000fe20003f46270 */
[----:B------:R-:W-:Y:S02]  /*0e90*/  IMAD.WIDE.U32 R214, R214, c[0x0][0x1b8], R24 ;  /* 0x00006e00d6d67a25 */ /* 0x000fe400078e0018 */
[----:B------:R3:W-:Y:S02]  /*0ea0*/  @!P0 LDGSTS.E.BYPASS.LTC128B.128 [R210+0x1000], [R18.64] ;  /* 0x0100000012d28fae */ /* 0x0007e4000b901d48 */
[----:B------:R-:W-:Y:S02]  /*0eb0*/  IMAD R10, R99, c[0x0][0x1a4], R10 ;  /* 0x00006900630a7a24 */ /* 0x000fe400078e020a */
[----:B------:R3:W-:Y:S01]  /*0ec0*/  @!P0 LDGSTS.E.BYPASS.LTC128B.128 [R210+0x3000], [R18.64+0x80] ;  /* 0x0300008012d28fae */ /* 0x0007e2000b901d48 */
[----:B------:R-:W-:-:S03]  /*0ed0*/  IMAD.IADD R207, R215, 0x1, R13 ;  /* 0x00000001d7cf7824 */ /* 0x000fc600078e020d */
[----:B------:R3:W-:Y:S01]  /*0ee0*/  @!P0 LDGSTS.E.BYPASS.LTC128B.128 [R210+0x5000], [R18.64+0x100] ;  /* 0x0500010012d28fae */ /* 0x0007e2000b901d48 */
[----:B-1----:R-:W-:-:S03]  /*0ef0*/  IMAD.WIDE.U32 R20, R99, R97, R218 ;  /* 0x0000006163147225 */ /* 0x002fc600078e00da */
[----:B------:R1:W-:Y:S01]  /*0f00*/  @!P1 LDGSTS.E.BYPASS.LTC128B.128 [R210+0x1800], [R28.64] ;  /* 0x018000001cd29fae */ /* 0x0003e2000b901d48 */
[----:B------:R-:W-:Y:S01]  /*0f10*/  IMAD.IADD R21, R21, 0x1, R7 ;  /* 0x0000000115157824 */ /* 0x000fe200078e0207 */
[C---:B------:R-:W-:Y:S02]  /*0f20*/  @!P6 LEA R26, P4, R20.reuse, c[0x0][0x168], 0x1 ;  /* 0x00005a00141aea11 */ /* 0x040fe400078808ff */
[----:B------:R1:W-:Y:S02]  /*0f30*/  @!P1 LDGSTS.E.BYPASS.LTC128B.128 [R210+0x3800], [R28.64+0x80] ;  /* 0x038000801cd29fae */ /* 0x0003e4000b901d48 */
[----:B------:R-:W-:Y:S02]  /*0f40*/  @!P6 LEA.HI.X R27, R20, c[0x0][0x16c], R21, 0x1, P4 ;  /* 0x00005b00141bea11 */ /* 0x000fe400020f0c15 */
[----:B------:R1:W-:Y:S01]  /*0f50*/  @!P1 LDGSTS.E.BYPASS.LTC128B.128 [R210+0x5800], [R28.64+0x100] ;  /* 0x058001001cd29fae */ /* 0x0003e2000b901d48 */
[----:B------:R-:W-:Y:S02]  /*0f60*/  ISETP.GE.AND P1, PT, R211, R2, PT ;  /* 0x00000002d300720c */ /* 0x000fe40003f26270 */
[----:B--2---:R-:W-:Y:S01]  /*0f70*/  @!P3 LEA R16, P0, R4, R20, 0x4 ;  /* 0x000000140410b211 */ /* 0x004fe200078020ff */
[----:B------:R2:W-:Y:S01]  /*0f80*/  @!P6 LDGSTS.E.BYPASS.LTC128B.128 [R210+0x6000], [R26.64] ;  /* 0x060000001ad2efae */ /* 0x0005e2000b901d48 */
[----:B------:R-:W-:-:S02]  /*0f90*/  ISETP.GE.AND P4, PT, R5, R2, PT ;  /* 0x000000020500720c */ /* 0x000fc40003f86270 */
[----:B------:R-:W-:Y:S01]  /*0fa0*/  @!P3 LEA.HI.X R7, R4, R21, R3, 0x4, P0 ;  /* 0x000000150407b211 */ /* 0x000fe200000f2403 */
[----:B------:R2:W-:Y:S01]  /*0fb0*/  @!P6 LDGSTS.E.BYPASS.LTC128B.128 [R210+0x8000], [R26.64+0x80] ;  /* 0x080000801ad2efae */ /* 0x0005e2000b901d48 */
[----:B------:R-:W-:Y:S02]  /*0fc0*/  @!P3 LEA R22, P0, R16, c[0x0][0x168], 0x1 ;  /* 0x00005a001016ba11 */ /* 0x000fe400078008ff */
[----:B------:R-:W-:Y:S01]  /*0fd0*/  LOP3.LUT R5, R12, 0xfffffff0, RZ, 0xc0, !PT ;  /* 0xfffffff00c057812 */ /* 0x000fe200078ec0ff */
[----:B------:R2:W-:Y:S01]  /*0fe0*/  @!P6 LDGSTS.E.BYPASS.LTC128B.128 [R210+0xa000], [R26.64+0x100] ;  /* 0x0a0001001ad2efae */ /* 0x0005e2000b901d48 */
[----:B------:R-:W-:Y:S01]  /*0ff0*/  @!P3 LEA.HI.X R23, R16, c[0x0][0x16c], R7, 0x1, P0 ;  /* 0x00005b001017ba11 */ /* 0x000fe200000f0c07 */
[----:B---3--:R-:W-:Y:S01]  /*1000*/  IMAD.WIDE.U32 R18, R4, 0x20, RZ ;  /* 0x0000002004127825 */ /* 0x008fe200078e00ff */
[----:B------:R-:W-:-:S03]  /*1010*/  ISETP.GE.AND P6, PT, R14, R2, PT ;  /* 0x000000020e00720c */ /* 0x000fc60003fc6270 */
[C---:B------:R-:W-:Y:S01]  /*1020*/  IMAD.SHL.U32 R7, R3.reuse, 0x20, RZ ;  /* 0x0000002003077824 */ /* 0x040fe200078e00ff */
[----:B------:R-:W-:Y:S01]  /*1030*/  @!P2 IADD3 R15, P0, R20, R18, RZ ;  /* 0x00000012140fa210 */ /* 0x000fe20007f1e0ff */
[----:B------:R-:W-:Y:S01]  /*1040*/  IMAD.SHL.U32 R14, R14, 0x8, RZ ;  /* 0x000000080e0e7824 */ /* 0x000fe200078e00ff */
[----:B------:R3:W-:Y:S01]  /*1050*/  @!P3 LDGSTS.E.BYPASS.LTC128B.128 [R210+0x6800], [R22.64] ;  /* 0x0680000016d2bfae */ /* 0x0007e2000b901d48 */
[----:B------:R-:W-:Y:S01]  /*1060*/  @!P1 IMAD R11, R3, 0x30, RZ ;  /* 0x00000030030b9824 */ /* 0x000fe200078e02ff */
[----:B------:R-:W-:Y:S01]  /*1070*/  @!P2 IADD3.X R12, R21, R19, R7, P0, !PT ;  /* 0x00000013150ca210 */ /* 0x000fe200007fe407 */
[----:B------:R-:W-:Y:S01]  /*1080*/  @!P1 IMAD.WIDE.U32 R20, R4, 0x30, R20 ;  /* 0x0000003004149825 */ /* 0x000fe200078e0014 */
[----:B------:R-:W-:Y:S01]  /*1090*/  LOP3.LUT R14, R205, 0x8, R14, 0xf8, !PT ;  /* 0x00000008cd0e7812 */ /* 0x000fe200078ef80e */
[----:B------:R3:W-:Y:S01]  /*10a0*/  @!P3 LDGSTS.E.BYPASS.LTC128B.128 [R210+0x8800], [R22.64+0x80] ;  /* 0x0880008016d2bfae */ /* 0x0007e2000b901d48 */
[----:B------:R-:W-:Y:S01]  /*10b0*/  SHF.R.U32.HI R205, RZ, 0x3, R205 ;  /* 0x00000003ffcd7819 */ /* 0x000fe200000116cd */
[----:B------:R-:W-:Y:S01]  /*10c0*/  @!P1 IMAD.IADD R11, R21, 0x1, R11 ;  /* 0x00000001150b9824 */ /* 0x000fe200078e020b */
[C---:B------:R-:W-:Y:S01]  /*10d0*/  @!P2 LEA R16, P0, R15.reuse, c[0x0][0x168], 0x1 ;  /* 0x00005a000f10aa11 */ /* 0x040fe200078008ff */
[----:B------:R3:W-:Y:S01]  /*10e0*/  @!P3 LDGSTS.E.BYPASS.LTC128B.128 [R210+0xa800], [R22.64+0x100] ;  /* 0x0a80010016d2bfae */ /* 0x0007e2000b901d48 */
[----:B------:R-:W-:Y:S01]  /*10f0*/  LOP3.LUT R205, R14, R205, RZ, 0x3c, !PT ;  /* 0x000000cd0ecd7212 */ /* 0x000fe200078e3cff */
[----:B------:R-:W-:Y:S01]  /*1100*/  IMAD.IADD R18, R96, 0x1, -R5 ;  /* 0x0000000160127824 */ /* 0x000fe200078e0a05 */
[----:B------:R-:W-:-:S02]  /*1110*/  @!P2 LEA.HI.X R17, R15, c[0x0][0x16c], R12, 0x1, P0 ;  /* 0x00005b000f11aa11 */ /* 0x000fc400000f0c0c */
[----:B------:R-:W-:Y:S01]  /*1120*/  @!P1 LEA R14, P0, R20, c[0x0][0x168], 0x1 ;  /* 0x00005a00140e9a11 */ /* 0x000fe200078008ff */
[----:B------:R-:W-:Y:S01]  /*1130*/  IMAD R205, R8, 0x200, R205 ;  /* 0x0000020008cd7824 */ /* 0x000fe200078e02cd */
[----:B------:R-:W-:Y:S01]  /*1140*/  SHF.R.S32.HI R7, RZ, 0x1f, R18 ;  /* 0x0000001fff077819 */ /* 0x000fe20000011412 */
[----:B------:R4:W-:Y:S01]  /*1150*/  @!P2 LDGSTS.E.BYPASS.LTC128B.128 [R210+0x7000], [R16.64] ;  /* 0x0700000010d2afae */ /* 0x0009e2000b901d48 */
[----:B------:R-:W-:Y:S01]  /*1160*/  @!P1 LEA.HI.X R15, R20, c[0x0][0x16c], R11, 0x1, P0 ;  /* 0x00005b00140f9a11 */ /* 0x000fe200000f0c0b */
[----:B------:R-:W-:Y:S01]  /*1170*/  IMAD.SHL.U32 R11, R8, 0x8, RZ ;  /* 0x00000008080b7824 */ /* 0x000fe200078e00ff */
[----:B------:R-:W-:Y:S01]  /*1180*/  LEA.HI R7, R7, R18, RZ, 0x3 ;  /* 0x0000001207077211 */ /* 0x000fe200078f18ff */
[----:B------:R4:W-:Y:S01]  /*1190*/  @!P2 LDGSTS.E.BYPASS.LTC128B.128 [R210+0x9000], [R16.64+0x80] ;  /* 0x0900008010d2afae */ /* 0x0009e2000b901d48 */
[----:B------:R-:W-:Y:S01]  /*11a0*/  ISETP.GE.AND P3, PT, R211, R2, PT ;  /* 0x00000002d300720c */ /* 0x000fe20003f66270 */
[----:B------:R-:W-:Y:S01]  /*11b0*/  IMAD.MOV.U32 R2, RZ, RZ, c[0x0][0x1a0] ;  /* 0x00006800ff027624 */ /* 0x000fe200078e00ff */
[C---:B------:R-:W-:Y:S01]  /*11c0*/  LOP3.LUT R5, R7.reuse, 0xfffffff8, RZ, 0xc0, !PT ;  /* 0xfffffff807057812 */ /* 0x040fe200078ec0ff */
[----:B------:R4:W-:Y:S01]  /*11d0*/  @!P2 LDGSTS.E.BYPASS.LTC128B.128 [R210+0xb000], [R16.64+0x100] ;  /* 0x0b00010010d2afae */ /* 0x0009e2000b901d48 */
[----:B------:R-:W-:-:S02]  /*11e0*/  IMAD.SHL.U32 R101, R7, 0x40, RZ ;  /* 0x0000004007657824 */ /* 0x000fc400078e00ff */
[----:B------:R-:W-:Y:S01]  /*11f0*/  IMAD.WIDE.U32 R24, R2, 0x20, RZ ;  /* 0x0000002002187825 */ /* 0x000fe200078e00ff */
[----:B------:R5:W-:Y:S02]  /*1200*/  @!P1 LDGSTS.E.BYPASS.LTC128B.128 [R210+0x7800], [R14.64] ;  /* 0x078000000ed29fae */ /* 0x000be4000b901d48 */
[----:B------:R-:W-:Y:S01]  /*1210*/  LOP3.LUT R101, R101, 0xfffffe00, RZ, 0xc0, !PT ;  /* 0xfffffe0065657812 */ /* 0x000fe200078ec0ff */
[----:B------:R-:W-:Y:S01]  /*1220*/  IMAD.IADD R5, R18, 0x1, -R5 ;  /* 0x0000000112057824 */ /* 0x000fe200078e0a05 */
[----:B------:R5:W-:Y:S01]  /*1230*/  @!P1 LDGSTS.E.BYPASS.LTC128B.128 [R210+0x9800], [R14.64+0x80] ;  /* 0x098000800ed29fae */ /* 0x000be2000b901d48 */
[----:B------:R-:W-:-:S03]  /*1240*/  IMAD.WIDE.U32 R18, R99, c[0x0][0x1a0], RZ ;  /* 0x0000680063127a25 */ /* 0x000fc600078e00ff */
[----:B------:R5:W-:Y:S01]  /*1250*/  @!P1 LDGSTS.E.BYPASS.LTC128B.128 [R210+0xb800], [R14.64+0x100] ;  /* 0x0b8001000ed29fae */ /* 0x000be2000b901d48 */
[----:B------:R-:W-:Y:S02]  /*1260*/  IMAD.SHL.U32 R12, R5, 0x40, RZ ;  /* 0x00000040050c7824 */ /* 0x000fe400078e00ff */
[----:B------:R-:W-:Y:S01]  /*1270*/  IMAD.IADD R10, R19, 0x1, R10 ;  /* 0x00000001130a7824 */ /* 0x000fe200078e020a */
[----:B------:R-:W0:Y:S01]  /*1280*/  LDGDEPBAR ;  /* 0x00000000000079af */ /* 0x000e220000000000 */
[----:B------:R-:W-:Y:S01]  /*1290*/  @!P3 IMAD R8, R133, 0x30, RZ ;  /* 0x000000308508b824 */ /* 0x000fe200078e02ff */
[----:B------:R-:W-:Y:S01]  /*12a0*/  LOP3.LUT R12, R12, 0x1c0, RZ, 0xc0, !PT ;  /* 0x000001c00c0c7812 */ /* 0x000fe200078ec0ff */
[----:B------:R-:W-:-:S03]  /*12b0*/  IMAD.SHL.U32 R205, R205, 0x2, RZ ;  /* 0x00000002cdcd7824 */ /* 0x000fc600078e00ff */
[----:B------:R-:W-:Y:S02]  /*12c0*/  LOP3.LUT R11, R12, 0x8, R11, 0xf8, !PT ;  /* 0x000000080c0b7812 */ /* 0x000fe400078ef80b */
[----:B------:R-:W-:Y:S02]  /*12d0*/  SHF.R.U32.HI R98, RZ, 0x3, R12 ;  /* 0x00000003ff627819 */ /* 0x000fe4000001160c */
[C---:B------:R-:W-:Y:S02]  /*12e0*/  LEA R12, P0, R18.reuse, R214, 0x6 ;  /* 0x000000d6120c7211 */ /* 0x040fe400078030ff */
[----:B------:R-:W-:Y:S01]  /*12f0*/  LOP3.LUT R98, R11, R98, RZ, 0x3c, !PT ;  /* 0x000000620b627212 */ /* 0x000fe200078e3cff */
[----:B------:R-:W-:Y:S01]  /*1300*/  IMAD.SHL.U32 R11, R133, 0x20, RZ ;  /* 0x00000020850b7824 */ /* 0x000fe200078e00ff */
[----:B------:R-:W-:Y:S02]  /*1310*/  LEA.HI.X R13, R18, R207, R10, 0x6, P0 ;  /* 0x000000cf120d7211 */ /* 0x000fe400000f340a */
[----:B------:R-:W-:Y:S01]  /*1320*/  @!P5 LEA R19, P1, R2, R12, 0x4 ;  /* 0x0000000c0213d211 */ /* 0x000fe200078220ff */
[----:B------:R-:W-:Y:S01]  /*1330*/  IMAD.IADD R200, R101, 0x1, R98 ;  /* 0x0000000165c87824 */ /* 0x000fe200078e0262 */
[----:B----4-:R-:W-:Y:S01]  /*1340*/  @!P4 IADD3 R16, P0, R12, R24, RZ ;  /* 0x000000180c10c210 */ /* 0x010fe20007f1e0ff */
[C---:B---3--:R-:W-:Y:S01]  /*1350*/  @!P3 IMAD.WIDE.U32 R22, R2.reuse, 0x30, R12 ;  /* 0x000000300216b825 */ /* 0x048fe200078e000c */
[----:B------:R-:W-:-:S02]  /*1360*/  @!P5 LEA.HI.X R10, R2, R13, R133, 0x4, P1 ;  /* 0x0000000d020ad211 */ /* 0x000fc400008f2485 */
[----:B------:R-:W-:Y:S01]  /*1370*/  @!P5 LEA R18, P1, R19, c[0x0][0x170], 0x1 ;  /* 0x00005c001312da11 */ /* 0x000fe200078208ff */
[----:B------:R-:W-:Y:S01]  /*1380*/  @!P3 IMAD.IADD R8, R23, 0x1, R8 ;  /* 0x000000011708b824 */ /* 0x000fe200078e0208 */
[----:B------:R-:W-:-:S04]  /*1390*/  DEPBAR.LE SB0, 0x0 ;  /* 0x000080000000791a */ /* 0x000fc80000000000 */
[----:B------:R-:W-:Y:S01]  /*13a0*/  BAR.SYNC.DEFER_BLOCKING 0x0 ;  /* 0x0000000000007b1d */ /* 0x000fe20000010000 */
[----:B------:R-:W-:Y:S02]  /*13b0*/  @!P5 LEA.HI.X R19, R19, c[0x0][0x174], R10, 0x1, P1 ;  /* 0x00005d001313da11 */ /* 0x000fe400008f0c0a */
[----:B------:R-:W-:Y:S02]  /*13c0*/  @!P6 LEA R20, P2, R12, c[0x0][0x170], 0x1 ;  /* 0x00005c000c14ea11 */ /* 0x000fe400078408ff */
[----:B------:R-:W-:Y:S02]  /*13d0*/  @!P4 IADD3.X R11, R13, R25, R11, P0, !PT ;  /* 0x000000190d0bc210 */ /* 0x000fe400007fe40b */
[----:B------:R-:W-:Y:S02]  /*13e0*/  @!P4 LEA R24, P1, R16, c[0x0][0x170], 0x1 ;  /* 0x00005c001018ca11 */ /* 0x000fe400078208ff */
[----:B------:R-:W-:Y:S02]  /*13f0*/  @!P3 LEA R10, P0, R22, c[0x0][0x170], 0x1 ;  /* 0x00005c00160aba11 */ /* 0x000fe400078008ff */
[----:B------:R-:W-:-:S02]  /*1400*/  @!P6 LEA.HI.X R21, R12, c[0x0][0x174], R13, 0x1, P2 ;  /* 0x00005d000c15ea11 */ /* 0x000fc400010f0c0d */
[----:B------:R-:W-:Y:S02]  /*1410*/  @!P4 LEA.HI.X R25, R16, c[0x0][0x174], R11, 0x1, P1 ;  /* 0x00005d001019ca11 */ /* 0x000fe400008f0c0b */
[----:B------:R-:W-:Y:S02]  /*1420*/  @!P3 LEA.HI.X R11, R22, c[0x0][0x174], R8, 0x1, P0 ;  /* 0x00005d00160bba11 */ /* 0x000fe400000f0c08 */
[----:B------:R-:W-:Y:S02]  /*1430*/  SHF.R.S32.HI R8, RZ, 0x5, R9 ;  /* 0x00000005ff087819 */ /* 0x000fe40000011409 */
[----:B------:R-:W-:-:S03]  /*1440*/  IADD3 R203, R205, 0x6020, RZ ;  /* 0x00006020cdcb7810 */ /* 0x000fc60007ffe0ff */
[----:B------:R-:W-:Y:S01]  /*1450*/  IMAD R7, R8, 0x400, R101 ;  /* 0x0000040008077824 */ /* 0x000fe200078e0265 */
[----:B------:R-:W-:Y:S01]  /*1460*/  R2P PR, R5, 0x6 ;  /* 0x0000000605007804 */ /* 0x000fe20000000000 */
[----:B------:R-:W-:Y:S01]  /*1470*/  @P6 STS.128 [R210+0xc000], RZ ;  /* 0x00c000ffd2006388 */ /* 0x000fe20000000c00 */
[----:B------:R-:W-:Y:S02]  /*1480*/  IMAD.MOV.U32 R5, RZ, RZ, 0x20 ;  /* 0x00000020ff057424 */ /* 0x000fe400078e00ff */
[----:B------:R-:W-:Y:S01]  /*1490*/  IMAD.IADD R206, R98, 0x1, R7 ;  /* 0x0000000162ce7824 */ /* 0x000fe200078e0207 */
[----:B------:R-:W-:Y:S01]  /*14a0*/  @P6 STS.128 [R210+0xe000], RZ ;  /* 0x00e000ffd2006388 */ /* 0x000fe20000000c00 */
[----:B------:R-:W-:Y:S01]  /*14b0*/  IMAD.MOV.U32 R7, RZ, RZ, 0x10 ;  /* 0x00000010ff077424 */ /* 0x000fe200078e00ff */
[----:B------:R-:W-:Y:S01]  /*14c0*/  SEL R5, R5, 0xffffffe0, !P2 ;  /* 0xffffffe005057807 */ /* 0x000fe20005000000 */
[----:B------:R-:W-:Y:S01]  /*14d0*/  IMAD.SHL.U32 R206, R206, 0x2, RZ ;  /* 0x00000002cece7824 */ /* 0x000fe200078e00ff */
[----:B------:R-:W-:Y:S02]  /*14e0*/  @P6 STS.128 [R210+0x10000], RZ ;  /* 0x010000ffd2006388 */ /* 0x000fe40000000c00 */
[----:B------:R-:W-:Y:S01]  /*14f0*/  SEL R7, R7, 0xfffffff0, !P1 ;  /* 0xfffffff007077807 */ /* 0x000fe20004800000 */
[----:B------:R-:W-:Y:S01]  /*1500*/  IMAD R202, R5, 0x2, R206 ;  /* 0x0000000205ca7824 */ /* 0x000fe200078e02ce */
[----:B------:R-:W-:Y:S01]  /*1510*/  @!PT LDS RZ, [RZ] ;  /* 0x00000000fffff984 */ /* 0x000fe20000000800 */
[----:B------:R-:W-:Y:S01]  /*1520*/  @!PT LDS RZ, [RZ] ;  /* 0x00000000fffff984 */ /* 0x000fe20000000800 */
[----:B------:R-:W-:Y:S01]  /*1530*/  @!PT LDS RZ, [RZ] ;  /* 0x00000000fffff984 */ /* 0x000fe20000000800 */
[----:B------:R3:W-:Y:S01]  /*1540*/  @!P6 LDGSTS.E.BYPASS.LTC128B.128 [R210+0xc000], [R20.64] ;  /* 0x0c00000014d2efae */ /* 0x0007e2000b901d48 */
[----:B------:R-:W-:-:S02]  /*1550*/  R2P PR, R0, 0x6 ;  /* 0x0000000600007804 */ /* 0x000fc40000000000 */
[----:B------:R-:W-:Y:S01]  /*1560*/  IADD3 R0, R205, 0x6000, RZ ;  /* 0x00006000cd007810 */ /* 0x000fe20007ffe0ff */
[----:B------:R3:W-:Y:S01]  /*1570*/  @!P6 LDGSTS.E.BYPASS.LTC128B.128 [R210+0xe000], [R20.64+0x80] ;  /* 0x0e00008014d2efae */ /* 0x0007e2000b901d48 */
[----:B------:R-:W-:-:S03]  /*1580*/  IMAD R204, R7, 0x2, R206 ;  /* 0x0000000207cc7824 */ /* 0x000fc600078e02ce */
[----:B------:R3:W-:Y:S01]  /*1590*/  @!P6 LDGSTS.E.BYPASS.LTC128B.128 [R210+0x10000], [R20.64+0x100] ;  /* 0x1000010014d2efae */ /* 0x0007e2000b901d48 */
[----:B------:R-:W-:-:S03]  /*15a0*/  IMAD R201, R5, 0x2, R204 ;  /* 0x0000000205c97824 */ /* 0x000fc600078e02cc */
[----:B------:R-:W-:Y:S02]  /*15b0*/  @P5 STS.128 [R210+0xc800], RZ ;  /* 0x00c800ffd2005388 */ /* 0x000fe40000000c00 */
[----:B------:R-:W-:Y:S01]  /*15c0*/  @P1 IADD3 R203, R0, -0x20, RZ ;  /* 0xffffffe000cb1810 */ /* 0x000fe20007ffe0ff */
[----:B------:R-:W-:Y:S01]  /*15d0*/  IMAD.MOV.U32 R0, RZ, RZ, 0x40 ;  /* 0x00000040ff007424 */ /* 0x000fe200078e00ff */
[----:B------:R-:W-:Y:S02]  /*15e0*/  @P5 STS.128 [R210+0xe800], RZ ;  /* 0x00e800ffd2005388 */ /* 0x000fe40000000c00 */
[C---:B------:R-:W-:Y:S02]  /*15f0*/  IADD3 R195, R203.reuse, 0x800, RZ ;  /* 0x00000800cbc37810 */ /* 0x040fe40007ffe0ff */
[----:B------:R-:W-:Y:S01]  /*1600*/  @P5 STS.128 [R210+0x10800], RZ ;  /* 0x010800ffd2005388 */ /* 0x000fe20000000c00 */
[----:B------:R-:W-:Y:S02]  /*1610*/  SEL R0, R0, 0xffffffc0, !P2 ;  /* 0xffffffc000007807 */ /* 0x000fe40005000000 */
        /* <DEDUP_REMOVED lines=10> */
[----:B------:R-:W-:-:S02]  /*16c0*/  IADD3 R190, R203, 0x2800, RZ ;  /* 0x00002800cbbe7810 */ /* 0x000fc40007ffe0ff */
[----:B------:R4:W-:Y:S01]  /*16d0*/  @!P5 LDGSTS.E.BYPASS.LTC128B.128 [R210+0x10800], [R18.64+0x100] ;  /* 0x1080010012d2dfae */ /* 0x0009e2000b901d48 */
[C---:B------:R-:W-:Y:S02]  /*16e0*/  IADD3 R189, R203.reuse, 0x3000, RZ ;  /* 0x00003000cbbd7810 */ /* 0x040fe40007ffe0ff */
[C---:B------:R-:W-:Y:S01]  /*16f0*/  IADD3 R188, R203.reuse, 0x3800, RZ ;  /* 0x00003800cbbc7810 */ /* 0x040fe20007ffe0ff */
[----:B------:R-:W-:Y:S01]  /*1700*/  @P4 STS.128 [R210+0xd000], RZ ;  /* 0x00d000ffd2004388 */ /* 0x000fe20000000c00 */
[C---:B------:R-:W-:Y:S02]  /*1710*/  IADD3 R187, R203.reuse, 0x4000, RZ ;  /* 0x00004000cbbb7810 */ /* 0x040fe40007ffe0ff */
[C---:B------:R-:W-:Y:S01]  /*1720*/  IADD3 R186, R203.reuse, 0x4800, RZ ;  /* 0x00004800cbba7810 */ /* 0x040fe20007ffe0ff */
[----:B------:R-:W-:Y:S01]  /*1730*/  @P4 STS.128 [R210+0xf000], RZ ;  /* 0x00f000ffd2004388 */ /* 0x000fe20000000c00 */
[C---:B------:R-:W-:Y:S02]  /*1740*/  IADD3 R185, R203.reuse, 0x5000, RZ ;  /* 0x00005000cbb97810 */ /* 0x040fe40007ffe0ff */
[----:B------:R-:W-:Y:S01]  /*1750*/  IADD3 R184, R203, 0x5800, RZ ;  /* 0x00005800cbb87810 */ /* 0x000fe20007ffe0ff */
        /* <DEDUP_REMOVED lines=16> */
[----:B-----5:R-:W-:Y:S04]  /*1860*/  LDSM.16.M88.4 R12, [R206] ;  /* 0x00000000ce0c783b */ /* 0x020fe80000000200 */
[----:B---3--:R-:W3:Y:S04]  /*1870*/  LDSM.16.M88.4 R20, [R205+0x6000] ;  /* 0x00600000cd14783b */ /* 0x008ee80000000200 */
[----:B------:R-:W-:Y:S04]  /*1880*/  LDSM.16.M88.4 R36, [R204] ;  /* 0x00000000cc24783b */ /* 0x000fe80000000200 */
[----:B----4-:R-:W-:Y:S04]  /*1890*/  LDSM.16.M88.4 R16, [R203] ;  /* 0x00000000cb10783b */ /* 0x010fe80000000200 */
[----:B------:R-:W4:Y:S04]  /*18a0*/  LDSM.16.M88.4 R44, [R205+0x6800] ;  /* 0x00680000cd2c783b */ /* 0x000f280000000200 */
[----:B------:R-:W5:Y:S04]  /*18b0*/  LDSM.16.M88.4 R56, [R205+0x7000] ;  /* 0x00700000cd38783b */ /* 0x000f680000000200 */
[----:B-1----:R-:W1:Y:S04]  /*18c0*/  LDSM.16.M88.4 R28, [R205+0x7800] ;  /* 0x00780000cd1c783b */ /* 0x002e680000000200 */
[----:B------:R-:W-:Y:S04]  /*18d0*/  LDSM.16.M88.4 R72, [R202] ;  /* 0x00000000ca48783b */ /* 0x000fe80000000200 */
[----:B--2---:R-:W2:Y:S04]  /*18e0*/  LDSM.16.M88.4 R24, [R199+0x6000] ;  /* 0x00600000c718783b */ /* 0x004ea80000000200 */
[----:B------:R-:W1:Y:S04]  /*18f0*/  LDSM.16.M88.4 R52, [R203+0x800] ;  /* 0x00080000cb34783b */ /* 0x000e680000000200 */
[----:B------:R-:W1:Y:S01]  /*1900*/  LDSM.16.M88.4 R48, [R203+0x1000] ;  /* 0x00100000cb30783b */ /* 0x000e620000000200 */
[C---:B---3--:R-:W-:Y:S03]  /*1910*/  HMMA.16816.F32.BF16 R8, R12.reuse, R20, RZ ;  /* 0x000000140c08723c */ /* 0x048fe600000418ff */
[----:B------:R-:W3:Y:S04]  /*1920*/  LDSM.16.M88.4 R40, [R203+0x1800] ;  /* 0x00180000cb28783b */ /* 0x000ee80000000200 */
[----:B------:R-:W-:Y:S01]  /*1930*/  LDSM.16.M88.4 R80, [R199+0x6800] ;  /* 0x00680000c750783b */ /* 0x000fe20000000200 */
[C---:B------:R-:W-:Y:S03]  /*1940*/  HMMA.16816.F32.BF16 R20, R12.reuse, R22, RZ ;  /* 0x000000160c14723c */ /* 0x040fe600000418ff */
[----:B------:R-:W-:Y:S04]  /*1950*/  LDSM.16.M88.4 R68, [R199+0x7000] ;  /* 0x00700000c744783b */ /* 0x000fe80000000200 */
[----:B------:R-:W-:Y:S01]  /*1960*/  LDSM.16.M88.4 R64, [R199+0x7800] ;  /* 0x00780000c740783b */ /* 0x000fe20000000200 */
[----:B----4-:R-:W-:Y:S03]  /*1970*/  HMMA.16816.F32.BF16 R32, R12, R44, RZ ;  /* 0x0000002c0c20723c */ /* 0x010fe600000418ff */
[----:B------:R-:W-:Y:S04]  /*1980*/  LDSM.16.M88.4 R84, [R202+0x2000] ;  /* 0x00200000ca54783b */ /* 0x000fe80000000200 */
[----:B------:R-:W-:Y:S01]  /*1990*/  LDSM.16.M88.4 R92, [R205+0xa800] ;  /* 0x00a80000cd5c783b */ /* 0x000fe20000000200 */
[----:B------:R-:W-:Y:S03]  /*19a0*/  HMMA.16816.F32.BF16 R8, R36, R16, R8 ;  /* 0x000000102408723c */ /* 0x000fe60000041808 */
[----:B------:R-:W-:Y:S04]  /*19b0*/  LDSM.16.M88.4 R88, [R199+0xa000] ;  /* 0x00a00000c758783b */ /* 0x000fe80000000200 */
[----:B------:R-:W0:Y:S01]  /*19c0*/  LDGDEPBAR ;  /* 0x00000000000079af */ /* 0x000e220000000000 */
[C---:B-----5:R-:W-:Y:S08]  /*19d0*/  HMMA.16816.F32.BF16 R60, R12.reuse, R56, RZ ;  /* 0x000000380c3c723c */ /* 0x060ff000000418ff */
[C---:B------:R-:W-:Y:S08]  /*19e0*/  HMMA.16816.F32.BF16 R44, R12.reuse, R46, RZ ;  /* 0x0000002e0c2c723c */ /* 0x040ff000000418ff */
[C---:B------:R-:W-:Y:S08]  /*19f0*/  HMMA.16816.F32.BF16 R56, R12.reuse, R58, RZ ;  /* 0x0000003a0c38723c */ /* 0x040ff000000418ff */
[----:B-1----:R-:W-:Y:S08]  /*1a00*/  HMMA.16816.F32.BF16 R76, R12, R28, RZ ;  /* 0x0000001c0c4c723c */ /* 0x002ff000000418ff */
[----:B------:R-:W-:Y:S01]  /*1a10*/  HMMA.16816.F32.BF16 R20, R36, R18, R20 ;  /* 0x000000122414723c */ /* 0x000fe20000041814 */
[----:B------:R-:W-:Y:S07]  /*1a20*/  LDSM.16.M88.4 R16, [R192] ;  /* 0x00000000c010783b */ /* 0x000fee0000000200 */
[----:B------:R-:W-:Y:S01]  /*1a30*/  HMMA.16816.F32.BF16 R12, R12, R30, RZ ;  /* 0x0000001e0c0c723c */ /* 0x000fe200000418ff */
[----:B------:R-:W1:Y:S07]  /*1a40*/  LDSM.16.M88.4 R28, [R201] ;  /* 0x00000000c91c783b */ /* 0x000e6e0000000200 */
[----:B--2---:R-:W-:Y:S08]  /*1a50*/  HMMA.16816.F32.BF16 R8, R72, R24, R8 ;  /* 0x000000184808723c */ /* 0x004ff00000041808 */
[C---:B------:R-:W-:Y:S08]  /*1a60*/  HMMA.16816.F32.BF16 R32, R36.reuse, R52, R32 ;  /* 0x000000342420723c */ /* 0x040ff00000041820 */
[C---:B------:R-:W-:Y:S01]  /*1a70*/  HMMA.16816.F32.BF16 R44, R36.reuse, R54, R44 ;  /* 0x00000036242c723c */ /* 0x040fe2000004182c */
[----:B------:R-:W-:Y:S07]  /*1a80*/  LDSM.16.M88.4 R52, [R192+0x800] ;  /* 0x00080000c034783b */ /* 0x000fee0000000200 */
[C---:B------:R-:W-:Y:S08]  /*1a90*/  HMMA.16816.F32.BF16 R60, R36.reuse, R48, R60 ;  /* 0x00000030243c723c */ /* 0x040ff0000004183c */
[C---:B------:R-:W-:Y:S01]  /*1aa0*/  HMMA.16816.F32.BF16 R56, R36.reuse, R50, R56 ;  /* 0x000000322438723c */ /* 0x040fe20000041838 */
[----:B------:R-:W-:Y:S07]  /*1ab0*/  LDSM.16.M88.4 R48, [R192+0x1000] ;  /* 0x00100000c030783b */ /* 0x000fee0000000200 */
[----:B---3--:R-:W-:Y:S08]  /*1ac0*/  HMMA.16816.F32.BF16 R76, R36, R40, R76 ;  /* 0x00000028244c723c */ /* 0x008ff0000004184c */
        /* <DEDUP_REMOVED lines=115> */
[----:B------:R-:W4:Y:S03]  /*2200*/  MUFU.TANH R12, R12 ;  /* 0x0000000c000c7308 */ /* 0x000f260000002400 */
        /* <DEDUP_REMOVED lines=9> */
[----:B------:R-:W5:Y:S01]  /*22a0*/  LDSM.16.M88.4 R32, [R199+0xb800] ;  /* 0x00b80000c720783b */ /* 0x000f620000000200 */
[----:B------:R-:W-:Y:S03]  /*22b0*/  HMMA.16816.F32.BF16 R80, R52, R10, R80 ;  /* 0x0000000a3450723c */ /* 0x000fe60000041850 */
[----:B------:R-:W1:Y:S01]  /*22c0*/  LDSM.16.M88.4 R8, [R192+0x5800] ;  /* 0x00580000c008783b */ /* 0x000e620000000200 */
[----:B------:R-:W-:-:S04]  /*22d0*/  DEPBAR.LE SB0, 0x0 ;  /* 0x000080000000791a */ /* 0x000fc80000000000 */
[C---:B---3--:R-:W-:Y:S01]  /*22e0*/  HMMA.16816.F32.BF16 R76, R40.reuse, R20, R76 ;  /* 0x00000014284c723c */ /* 0x048fe2000004184c */
[----:B------:R-:W3:Y:S07]  /*22f0*/  MUFU.TANH R51, R51 ;  /* 0x0000003300337308 */ /* 0x000eee0000002400 */
[C---:B------:R-:W-:Y:S01]  /*2300*/  HMMA.16816.F32.BF16 R56, R40.reuse, R90, R56 ;  /* 0x0000005a2838723c */ /* 0x040fe20000041838 */
[----:B------:R-:W-:Y:S07]  /*2310*/  MUFU.TANH R37, R37 ;  /* 0x0000002500257308 */ /* 0x000fee0000002400 */
[----:B------:R-:W-:Y:S01]  /*2320*/  HMMA.16816.F32.BF16 R80, R40, R22, R80 ;  /* 0x000000162850723c */ /* 0x000fe20000041850 */
[----:B------:R-:W-:Y:S06]  /*2330*/  MUFU.TANH R38, R38 ;  /* 0x0000002600267308 */ /* 0x000fec0000002400 */
[----:B------:R-:W-:Y:S01]  /*2340*/  IMAD.SHL.U32 R22, R96, 0x2, RZ ;  /* 0x0000000260167824 */ /* 0x000fe200078e00ff */
[----:B------:R-:W-:Y:S04]  /*2350*/  HMMA.16816.F32.BF16 R44, R16, R74, R44 ;  /* 0x0000004a102c723c */ /* 0x000fe8000004182c */
[----:B------:R-:W-:-:S04]  /*2360*/  LOP3.LUT R22, R22, 0x6, RZ, 0xc0, !PT ;  /* 0x0000000616167812 */ /* 0x000fc800078ec0ff */
[C---:B-----5:R-:W-:Y:S01]  /*2370*/  HMMA.16816.F32.BF16 R76, R28.reuse, R32, R76 ;  /* 0x000000201c4c723c */ /* 0x060fe2000004184c */
[----:B------:R-:W-:Y:S01]  /*2380*/  IMAD R99, R99, 0x40, R22 ;  /* 0x0000004063637824 */ /* 0x000fe200078e0216 */
[----:B------:R-:W-:Y:S04]  /*2390*/  BAR.SYNC.DEFER_BLOCKING 0x0 ;  /* 0x0000000000007b1d */ /* 0x000fe80000010000 */
[----:B------:R-:W-:Y:S02]  /*23a0*/  ISETP.GE.AND P2, PT, R99, R100, PT ;  /* 0x000000646300720c */ /* 0x000fe40003f46270 */
[----:B------:R-:W-:Y:S02]  /*23b0*/  HMMA.16816.F32.BF16 R56, R28, R14, R56 ;  /* 0x0000000e1c38723c */ /* 0x000fe40000041838 */
[----:B------:R-:W-:-:S02]  /*23c0*/  FSEL R49, R49, -INF , !P2 ;  /* 0xff80000031317808 */ /* 0x000fc40005000000 */
[----:B------:R-:W-:-:S03]  /*23d0*/  FSEL R23, R0, -INF , !P2 ;  /* 0xff80000000177808 */ /* 0x000fc60005000000 */
[----:B------:R-:W-:Y:S01]  /*23e0*/  IADD3 R15, R99, 0x9, RZ ;  /* 0x00000009630f7810 */ /* 0x000fe20007ffe0ff */
[----:B------:R-:W-:Y:S01]  /*23f0*/  HMMA.16816.F32.BF16 R80, R28, R34, R80 ;  /* 0x000000221c50723c */ /* 0x000fe20000041850 */
[----:B------:R-:W-:Y:S02]  /*2400*/  FMUL.FTZ R20, R46, c[0x0][0x2ec] ;  /* 0x0000bb002e147a20 */ /* 0x000fe40000410000 */
[----:B------:R-:W-:Y:S01]  /*2410*/  FMUL.FTZ R14, R45, c[0x0][0x2ec] ;  /* 0x0000bb002d0e7a20 */ /* 0x000fe20000410000 */
[-C--:B------:R-:W-:Y:S01]  /*2420*/  ISETP.GE.AND P6, PT, R15, R100.reuse, PT ;  /* 0x000000640f00720c */ /* 0x080fe20003fc6270 */
[----:B------:R-:W-:Y:S01]  /*2430*/  FMUL.FTZ R21, R47, c[0x0][0x2ec] ;  /* 0x0000bb002f157a20 */ /* 0x000fe20000410000 */
[----:B------:R-:W-:Y:S01]  /*2440*/  IADD3 R15, R99, 0x11, RZ ;  /* 0x00000011630f7810 */ /* 0x000fe20007ffe0ff */
[----:B------:R-:W-:Y:S01]  /*2450*/  MUFU.TANH R20, R20 ;  /* 0x0000001400147308 */ /* 0x000fe20000002400 */
[----:B-1----:R-:W-:Y:S02]  /*2460*/  HMMA.16816.F32.BF16 R76, R16, R8, R76 ;  /* 0x00000008104c723c */ /* 0x002fe4000004184c */
[----:B------:R-:W-:-:S05]  /*2470*/  ISETP.GE.AND P4, PT, R15, R100, PT ;  /* 0x000000640f00720c */ /* 0x000fca0003f86270 */
[----:B------:R-:W-:Y:S01]  /*2480*/  IADD3 R9, R99, 0x1, RZ ;  /* 0x0000000163097810 */ /* 0x000fe20007ffe0ff */
[C---:B------:R-:W-:Y:S01]  /*2490*/  HMMA.16816.F32.BF16 R60, R16.reuse, R24, R60 ;  /* 0x00000018103c723c */ /* 0x040fe2000004183c */
[----:B------:R-:W-:Y:S02]  /*24a0*/  MUFU.TANH R14, R14 ;  /* 0x0000000e000e7308 */ /* 0x000fe40000002400 */
[-C--:B------:R-:W-:Y:S02]  /*24b0*/  ISETP.GE.AND P0, PT, R9, R100.reuse, PT ;  /* 0x000000640900720c */ /* 0x080fe40003f06270 */
[----:B------:R-:W-:Y:S02]  /*24c0*/  IADD3 R9, R99, 0x8, RZ ;  /* 0x0000000863097810 */ /* 0x000fe40007ffe0ff */
[----:B--2---:R-:W-:Y:S01]  /*24d0*/  FSEL R64, R64, -INF , !P0 ;  /* 0xff80000040407808 */ /* 0x004fe20004000000 */
        /* <DEDUP_REMOVED lines=22> */
[----:B----4-:R-:W-:Y:S01]  /*2640*/  FSEL R16, R12, -INF , !P6 ;  /* 0xff8000000c107808 */ /* 0x010fe20007000000 */
[----:B------:R-:W-:Y:S01]  /*2650*/  FMUL.FTZ R63, R63, c[0x0][0x2ec] ;  /* 0x0000bb003f3f7a20 */ /* 0x000fe20000410000 */
[-C--:B------:R-:W-:Y:S01]  /*2660*/  ISETP.GE.AND P0, PT, R9, R100.reuse, PT ;  /* 0x000000640900720c */ /* 0x080fe20003f06270 */
[----:B------:R-:W-:Y:S01]  /*2670*/  FMUL.FTZ R56, R56, c[0x0][0x2ec] ;  /* 0x0000bb0038387a20 */ /* 0x000fe20000410000 */
[----:B------:R-:W-:Y:S01]  /*2680*/  IADD3 R9, R99, 0x21, RZ ;  /* 0x0000002163097810 */ /* 0x000fe20007ffe0ff */
[----:B------:R-:W1:Y:S01]  /*2690*/  MUFU.TANH R164, R62 ;  /* 0x0000003e00a47308 */ /* 0x000e620000002400 */
[----:B------:R-:W-:Y:S01]  /*26a0*/  FSEL R17, R50, -INF , !P6 ;  /* 0xff80000032117808 */ /* 0x000fe20007000000 */
[----:B------:R-:W-:Y:S01]  /*26b0*/  FMUL.FTZ R57, R57, c[0x0][0x2ec] ;  /* 0x0000bb0039397a20 */ /* 0x000fe20000410000 */
[-C--:B------:R-:W-:Y:S01]  /*26c0*/  ISETP.GE.AND P1, PT, R9, R100.reuse, PT ;  /* 0x000000640900720c */ /* 0x080fe20003f26270 */
[----:B------:R-:W-:Y:S01]  /*26d0*/  FMUL.FTZ R58, R58, c[0x0][0x2ec] ;  /* 0x0000bb003a3a7a20 */ /* 0x000fe20000410000 */
[----:B------:R-:W-:Y:S01]  /*26e0*/  IADD3 R9, R99, 0x28, RZ ;  /* 0x0000002863097810 */ /* 0x000fe20007ffe0ff */
[----:B------:R-:W-:Y:S01]  /*26f0*/  FMUL.FTZ R59, R59, c[0x0][0x2ec] ;  /* 0x0000bb003b3b7a20 */ /* 0x000fe20000410000 */
[----:B---3--:R-:W-:Y:S01]  /*2700*/  FSEL R12, R51, -INF , !P5 ;  /* 0xff800000330c7808 */ /* 0x008fe20006800000 */
[----:B------:R-:W-:Y:S01]  /*2710*/  MUFU.TANH R161, R61 ;  /* 0x0000003d00a17308 */ /* 0x000fe20000002400 */
[-C--:B------:R-:W-:Y:S01]  /*2720*/  ISETP.GE.AND P6, PT, R9, R100.reuse, PT ;  /* 0x000000640900720c */ /* 0x080fe20003fc6270 */
[----:B------:R-:W-:Y:S01]  /*2730*/  FMUL.FTZ R77, R77, c[0x0][0x2ec] ;  /* 0x0000bb004d4d7a20 */ /* 0x000fe20000410000 */
[----:B------:R-:W-:Y:S01]  /*2740*/  IADD3 R9, R99, 0x29, RZ ;  /* 0x0000002963097810 */ /* 0x000fe20007ffe0ff */
[----:B------:R-:W-:Y:S01]  /*2750*/  FMUL.FTZ R79, R79, c[0x0][0x2ec] ;  /* 0x0000bb004f4f7a20 */ /* 0x000fe20000410000 */
[----:B------:R-:W-:Y:S01]  /*2760*/  FSEL R15, R13, -INF , !P5 ;  /* 0xff8000000d0f7808 */ /* 0x000fe20006800000 */
[----:B------:R-:W-:Y:S01]  /*2770*/  FMUL.FTZ R80, R80, c[0x0][0x2ec] ;  /* 0x0000bb0050507a20 */ /* 0x000fe20000410000 */
[----:B------:R-:W-:Y:S01]  /*2780*/  ISETP.GE.AND P5, PT, R9, R100, PT ;  /* 0x000000640900720c */ /* 0x000fe20003fa6270 */
[----:B------:R-:W2:Y:S01]  /*2790*/  MUFU.TANH R174, R63 ;  /* 0x0000003f00ae7308 */ /* 0x000ea20000002400 */
[----:B------:R-:W-:Y:S01]  /*27a0*/  FMUL.FTZ R82, R82, c[0x0][0x2ec] ;  /* 0x0000bb0052527a20 */ /* 0x000fe20000410000 */
[----:B-1----:R-:W-:Y:S01]  /*27b0*/  FSEL R164, R164, -INF , !P0 ;  /* 0xff800000a4a47808 */ /* 0x002fe20004000000 */
[----:B------:R-:W-:Y:S01]  /*27c0*/  FMUL.FTZ R81, R81, c[0x0][0x2ec] ;  /* 0x0000bb0051517a20 */ /* 0x000fe20000410000 */
[----:B------:R-:W-:Y:S01]  /*27d0*/  FSEL R167, R167, -INF , !P0 ;  /* 0xff800000a7a77808 */ /* 0x000fe20004000000 */
[----:B------:R-:W-:Y:S01]  /*27e0*/  FMUL.FTZ R83, R83, c[0x0][0x2ec] ;  /* 0x0000bb0053537a20 */ /* 0x000fe20000410000 */
[----:B------:R-:W-:-:S02]  /*27f0*/  IADD3 R9, R99, 0x30, RZ ;  /* 0x0000003063097810 */ /* 0x000fc40007ffe0ff */
[----:B------:R-:W-:Y:S01]  /*2800*/  MUFU.TANH R159, R56 ;  /* 0x00000038009f7308 */ /* 0x000fe20000002400 */
[----:B------:R-:W-:Y:S02]  /*2810*/  ISETP.GE.AND P0, PT, R100, 0x41, PT ;  /* 0x000000416400780c */ /* 0x000fe40003f06270 */
[----:B------:R-:W-:Y:S02]  /*2820*/  FSEL R10, R38, -INF , !P4 ;  /* 0xff800000260a7808 */ /* 0x000fe40006000000 */
[----:B------:R-:W-:Y:S02]  /*2830*/  FSEL R13, R37, -INF , !P4 ;  /* 0xff800000250d7808 */ /* 0x000fe40006000000 */
[----:B------:R-:W-:Y:S01]  /*2840*/  ISETP.GE.AND P4, PT, R9, R100, PT ;  /* 0x000000640900720c */ /* 0x000fe20003f86270 */
[----:B------:R-:W-:Y:S01]  /*2850*/  MUFU.TANH R165, R57 ;  /* 0x0000003900a57308 */ /* 0x000fe20000002400 */
[C---:B------:R-:W-:Y:S02]  /*2860*/  IADD3 R9, R99.reuse, 0x31, RZ ;  /* 0x0000003163097810 */ /* 0x040fe40007ffe0ff */
[----:B------:R-:W-:-:S02]  /*2870*/  IADD3 R19, R99, 0x38, RZ ;  /* 0x0000003863137810 */ /* 0x000fc40007ffe0ff */
[----:B------:R-:W-:Y:S02]  /*2880*/  IADD3 R99, R99, 0x39, RZ ;  /* 0x0000003963637810 */ /* 0x000fe40007ffe0ff */
[----:B------:R-:W-:Y:S01]  /*2890*/  FSEL R8, R20, -INF , !P3 ;  /* 0xff80000014087808 */ /* 0x000fe20005800000 */
[----:B------:R-:W1:Y:S01]  /*28a0*/  MUFU.TANH R166, R58 ;  /* 0x0000003a00a67308 */ /* 0x000e620000002400 */
[----:B------:R-:W-:Y:S02]  /*28b0*/  FSEL R11, R24, -INF , !P3 ;  /* 0xff800000180b7808 */ /* 0x000fe40005800000 */
[----:B------:R-:W-:Y:S02]  /*28c0*/  ISETP.GE.AND P3, PT, R9, R100, PT ;  /* 0x000000640900720c */ /* 0x000fe40003f66270 */
[----:B------:R-:W-:Y:S02]  /*28d0*/  FSEL R0, R21, -INF , !P2 ;  /* 0xff80000015007808 */ /* 0x000fe40005000000 */
[----:B------:R-:W-:Y:S01]  /*28e0*/  FSEL R9, R14, -INF , !P2 ;  /* 0xff8000000e097808 */ /* 0x000fe20005000000 */
[----:B------:R-:W3:Y:S01]  /*28f0*/  MUFU.TANH R172, R59 ;  /* 0x0000003b00ac7308 */ /* 0x000ee20000002400 */
[----:B--2---:R-:W-:-:S02]  /*2900*/  FSEL R174, R174, -INF , !P1 ;  /* 0xff800000aeae7808 */ /* 0x004fc40004800000 */
[----:B------:R-:W-:Y:S02]  /*2910*/  FSEL R161, R161, -INF , !P1 ;  /* 0xff800000a1a17808 */ /* 0x000fe40004800000 */
[-C--:B------:R-:W-:Y:S02]  /*2920*/  ISETP.GE.AND P2, PT, R19, R100.reuse, PT ;  /* 0x000000641300720c */ /* 0x080fe40003f46270 */
[----:B------:R-:W-:Y:S01]  /*2930*/  ISETP.GE.AND P1, PT, R99, R100, PT ;  /* 0x000000646300720c */ /* 0x000fe20003f26270 */
[----:B------:R-:W2:Y:S01]  /*2940*/  MUFU.TANH R171, R76 ;  /* 0x0000004c00ab7308 */ /* 0x000ea20000002400 */
[----:B-1----:R-:W-:Y:S02]  /*2950*/  FSEL R166, R166, -INF , !P6 ;  /* 0xff800000a6a67808 */ /* 0x002fe40007000000 */
[----:B------:R-:W-:Y:S02]  /*2960*/  FSEL R159, R159, -INF , !P6 ;  /* 0xff8000009f9f7808 */ /* 0x000fe40007000000 */
[----:B------:R-:W-:-:S03]  /*2970*/  FSEL R165, R165, -INF , !P5 ;  /* 0xff800000a5a57808 */ /* 0x000fc60006800000 */
[----:B------:R-:W1:Y:S01]  /*2980*/  MUFU.TANH R168, R78 ;  /* 0x0000004e00a87308 */ /* 0x000e620000002400 */
[----:B---3--:R-:W-:-:S07]  /*2990*/  FSEL R172, R172, -INF , !P5 ;  /* 0xff800000acac7808 */ /* 0x008fce0006800000 */
[----:B------:R-:W3:Y:S01]  /*29a0*/  MUFU.TANH R169, R77 ;  /* 0x0000004d00a97308 */ /* 0x000ee20000002400 */
[----:B--2---:R-:W-:-:S07]  /*29b0*/  FSEL R171, R171, -INF , !P4 ;  /* 0xff800000abab7808 */ /* 0x004fce0006000000 */
[----:B------:R-:W2:Y:S01]  /*29c0*/  MUFU.TANH R142, R79 ;  /* 0x0000004f008e7308 */ /* 0x000ea20000002400 */
[----:B-1----:R-:W-:-:S07]  /*29d0*/  FSEL R168, R168, -INF , !P4 ;  /* 0xff800000a8a87808 */ /* 0x002fce0006000000 */
[----:B------:R-:W1:Y:S01]  /*29e0*/  MUFU.TANH R143, R80 ;  /* 0x00000050008f7308 */ /* 0x000e620000002400 */
[----:B---3--:R-:W-:-:S07]  /*29f0*/  FSEL R169, R169, -INF , !P3 ;  /* 0xff800000a9a97808 */ /* 0x008fce0005800000 */
[----:B------:R-:W3:Y:S01]  /*2a00*/  MUFU.TANH R140, R82 ;  /* 0x00000052008c7308 */ /* 0x000ee20000002400 */
[----:B--2---:R-:W-:-:S07]  /*2a10*/  FSEL R142, R142, -INF , !P3 ;  /* 0xff8000008e8e7808 */ /* 0x004fce0005800000 */
[----:B------:R-:W2:Y:S01]  /*2a20*/  MUFU.TANH R162, R83 ;  /* 0x0000005300a27308 */ /* 0x000ea20000002400 */
[----:B-1----:R-:W-:-:S07]  /*2a30*/  FSEL R143, R143, -INF , !P2 ;  /* 0xff8000008f8f7808 */ /* 0x002fce0005000000 */
[----:B------:R-:W1:Y:S01]  /*2a40*/  MUFU.TANH R141, R81 ;  /* 0x00000051008d7308 */ /* 0x000e620000002400 */
[----:B---3--:R-:W-:Y:S02]  /*2a50*/  FSEL R140, R140, -INF , !P2 ;  /* 0xff8000008c8c7808 */ /* 0x008fe40005000000 */
[----:B--2---:R-:W-:Y:S02]  /*2a60*/  FSEL R162, R162, -INF , !P1 ;  /* 0xff800000a2a27808 */ /* 0x004fe40004800000 */
[----:B-1----:R-:W-:Y:S01]  /*2a70*/  FSEL R141, R141, -INF , !P1 ;  /* 0xff8000008d8d7808 */ /* 0x002fe20004800000 */
[----:B------:R-:W-:Y:S05]  /*2a80*/  @!P0 BRA `(.L_x_644) ;  /* 0x0000020000008947 */ /* 0x000fea0003800000 */
[----:B------:R-:W-:Y:S02]  /*2a90*/  LEA.HI.SX32 R19, R134, 0xfffffffe, 0x1a ;  /* 0xfffffffe86137811 */ /* 0x000fe400078fd2ff */
[----:B------:R-:W-:Y:S02]  /*2aa0*/  SHF.L.U64.HI R3, R4, 0x5, R3 ;  /* 0x0000000504037819 */ /* 0x000fe40000010203 */
[----:B------:R-:W-:Y:S01]  /*2ab0*/  SHF.R.S32.HI R14, RZ, 0x1f, R19 ;  /* 0x0000001fff0e7819 */ /* 0x000fe20000011413 */
[----:B------:R-:W-:-:S02]  /*2ac0*/  IMAD R6, R6, R19, RZ ;  /* 0x0000001306067224 */ /* 0x000fc400078e02ff */
[----:B------:R-:W-:-:S04]  /*2ad0*/  IMAD.WIDE.U32 R18, R19, R97, R218 ;  /* 0x0000006113127225 */ /* 0x000fc800078e00da */
[----:B------:R-:W-:Y:S01]  /*2ae0*/  IMAD R6, R14, R97, R6 ;  /* 0x000000610e067224 */ /* 0x000fe200078e0206 */
[----:B------:R-:W-:Y:S01]  /*2af0*/  LEA R20, P2, R18, c[0x0][0x168], 0x1 ;  /* 0x00005a0012147a11 */ /* 0x000fe200078408ff */
[----:B------:R-:W-:Y:S02]  /*2b00*/  IMAD.SHL.U32 R14, R4, 0x20, RZ ;  /* 0x00000020040e7824 */ /* 0x000fe400078e00ff */
[----:B------:R-:W-:-:S03]  /*2b10*/  IMAD.IADD R6, R19, 0x1, R6 ;  /* 0x0000000113067824 */ /* 0x000fc600078e0206 */
[----:B------:R-:W-:Y:S02]  /*2b20*/  IADD3 R24, P1, R14, R20, RZ ;  /* 0x000000140e187210 */ /* 0x000fe40007f3e0ff */
[----:B------:R-:W-:Y:S02]  /*2b30*/  LEA.HI.X R21, R18, c[0x0][0x16c], R6, 0x1, P2 ;  /* 0x00005b0012157a11 */ /* 0x000fe400010f0c06 */
[----:B------:R-:W-:-:S03]  /*2b40*/  IADD3 R18, P2, R14, R24, RZ ;  /* 0x000000180e127210 */ /* 0x000fc60007f5e0ff */
[C---:B------:R-:W-:Y:S01]  /*2b50*/  IMAD.X R25, R3.reuse, 0x1, R21, P1 ;  /* 0x0000000103197824 */ /* 0x040fe200008e0615 */
[----:B------:R-:W-:Y:S01]  /*2b60*/  IADD3 R26, P1, R14, R18, RZ ;  /* 0x000000120e1a7210 */ /* 0x000fe20007f3e0ff */
[----:B------:R-:W-:Y:S01]  /*2b70*/  @!PT LDS RZ, [RZ] ;  /* 0x00000000fffff984 */ /* 0x000fe20000000800 */
[----:B------:R-:W-:Y:S01]  /*2b80*/  @!PT LDS RZ, [RZ] ;  /* 0x00000000fffff984 */ /* 0x000fe20000000800 */
[----:B------:R-:W-:Y:S01]  /*2b90*/  @!PT LDS RZ, [RZ] ;  /* 0x00000000fffff984 */ /* 0x000fe20000000800 */
[----:B------:R1:W-:Y:S02]  /*2ba0*/  LDGSTS.E.BYPASS.LTC128B.128 [R210+0x6000], [R20.64] ;  /* 0x0600000014d27fae */ /* 0x0003e4000b901d48 */
[C---:B------:R-:W-:Y:S02]  /*2bb0*/  IMAD.X R19, R3.reuse, 0x1, R25, P2 ;  /* 0x0000000103137824 */ /* 0x040fe400010e0619 */
[----:B------:R1:W-:Y:S02]  /*2bc0*/  LDGSTS.E.BYPASS.LTC128B.128 [R210+0x8000], [R20.64+0x80] ;  /* 0x0800008014d27fae */ /* 0x0003e4000b901d48 */
[----:B------:R-:W-:Y:S02]  /*2bd0*/  IMAD.X R27, R3, 0x1, R19, P1 ;  /* 0x00000001031b7824 */ /* 0x000fe400008e0613 */
        /* <DEDUP_REMOVED lines=11> */
.L_x_644:
[----:B------:R-:W-:Y:S02]  /*2c90*/  FMNMX.FTZ R6, R23, R48, !PT ;  /* 0x0000003017067209 */ /* 0x000fe40007810000 */
[----:B-1----:R-:W-:-:S02]  /*2ca0*/  FMNMX.FTZ R21, R49, R64, !PT ;  /* 0x0000004031157209 */ /* 0x002fc40007810000 */
        /* <DEDUP_REMOVED lines=75> */
[----:B------:R-:W-:Y:S01]  /*3160*/  LDSM.16.MT88.4 R16, [R197+0xe800] ;  /* 0x00e80000c510783b */ /* 0x000fe20000004200 */
[----:B------:R-:W-:Y:S01]  /*3170*/  FFMA.FTZ R145, R8, c[0x0][0x23c], -R163 ;  /* 0x00008f0008917a23 */ /* 0x000fe200000108a3 */
[----:B------:R-:W-:Y:S01]  /*3180*/  MUFU.EX2 R151, R151 ;  /* 0x0000009700977308 */ /* 0x000fe20000000800 */
[--C-:B------:R-:W-:Y:S01]  /*3190*/  FFMA.FTZ R152, R15, c[0x0][0x23c], -R170.reuse ;  /* 0x00008f000f987a23 */ /* 0x100fe200000108aa */
[----:B------:R-:W5:Y:S01]  /*31a0*/  LDSM.16.MT88.4 R8, [R200+0xe800] ;  /* 0x00e80000c808783b */ /* 0x000f620000004200 */
        /* <DEDUP_REMOVED lines=15> */
[----:B------:R-:W1:Y:S01]  /*32a0*/  MUFU.EX2 R156, R156 ;  /* 0x0000009c009c7308 */ /* 0x000e620000000800 */
        /* <DEDUP_REMOVED lines=10> */
[----:B-1----:R-:W-:Y:S01]  /*3350*/  F2FP.BF16.PACK_AB R97, R156, R155 ;  /* 0x0000009b9c61723e */ /* 0x002fe200000010ff */
        /* <DEDUP_REMOVED lines=9> */
[----:B------:R-:W1:Y:S01]  /*33f0*/  MUFU.EX2 R147, R147 ;  /* 0x0000009300937308 */ /* 0x000e620000000800 */
        /* <DEDUP_REMOVED lines=46> */
[C---:B------:R-:W-:Y:S07]  /*36e0*/  HMMA.16816.F32.BF16 R92, R96.reuse, R4, RZ ;  /* 0x00000004605c723c */ /* 0x040fee00000418ff */
[----:B-1----:R-:W-:Y:S01]  /*36f0*/  F2FP.BF16.PACK_AB R4, R147, R152 ;  /* 0x000000989304723e */ /* 0x002fe200000010ff */
[----:B------:R-:W-:Y:S01]  /*3700*/  HMMA.16816.F32.BF16 R96, R96, R6, RZ ;  /* 0x000000066060723c */ /* 0x000fe200000418ff */
[----:B---3--:R-:W-:Y:S01]  /*3710*/  F2FP.BF16.PACK_AB R5, R144, R149 ;  /* 0x000000959005723e */ /* 0x008fe200000010ff */
        /* <DEDUP_REMOVED lines=18> */
[----:B------:R-:W5:Y:S07]  /*3840*/  LDSM.16.MT88.4 R20, [R200+0x10800] ;  /* 0x01080000c814783b */ /* 0x000f6e0000004200 */
        /* <DEDUP_REMOVED lines=114> */
[----:B------:R-:W-:Y:S01]  /*3f70*/  @!UPT UIADD3 URZ, URZ, URZ, URZ ;  /* 0x0000003f3f3ff290 */ /* 0x000fe2000fffe03f */
[----:B------:R-:W-:Y:S11]  /*3f80*/  @!P0 BRA `(.L_x_645) ;  /* 0x00002c3000008947 */ /* 0x000ff60003800000 */
[----:B------:R-:W-:Y:S01]  /*3f90*/  LEA.HI.SX32 R225, R134, 0xfffffffe, 0x1a ;  /* 0xfffffffe86e17811 */ /* 0x000fe200078fd2ff */
[C---:B------:R-:W-:Y:S01]  /*3fa0*/  IMAD.SHL.U32 R224, R2.reuse, 0x20, RZ ;  /* 0x0000002002e07824 */ /* 0x040fe200078e00ff */
[----:B------:R-:W-:Y:S01]  /*3fb0*/  SHF.L.U64.HI R213, R2, 0x5, R133 ;  /* 0x0000000502d57819 */ /* 0x000fe20000010285 */
[----:B------:R-:W-:Y:S01]  /*3fc0*/  IMAD.MOV.U32 R135, RZ, RZ, R132 ;  /* 0x000000ffff877224 */ /* 0x000fe200078e0084 */
[----:B------:R-:W-:Y:S01]  /*3fd0*/  MOV R0, R3 ;  /* 0x0000000300007202 */ /* 0x000fe20000000f00 */
[----:B------:R-:W-:Y:S06]  /*3fe0*/  BRA `(.L_x_646) ;  /* 0x0000024000007947 */ /* 0x000fec0003800000 */
.L_x_648:
[----:B------:R-:W-:Y:S01]  /*3ff0*/  IADD3 R3, R225, -0x1, RZ ;  /* 0xffffffffe1037810 */ /* 0x000fe20007ffe0ff */
[----:B------:R-:W-:Y:S02]  /*4000*/  ULDC.64 UR4, c[0x0][0x198] ;  /* 0x0000660000047ab9 */ /* 0x000fe40000000a00 */
[----:B------:R-:W-:Y:S01]  /*4010*/  USHF.L.U32 UR6, UR4, 0x5, URZ ;  /* 0x0000000504067899 */ /* 0x000fe2000800063f */
[----:B------:R-:W-:Y:S01]  /*4020*/  SHF.R.S32.HI R2, RZ, 0x1f, R3 ;  /* 0x0000001fff027819 */ /* 0x000fe20000011403 */
[C---:B------:R-:W-:Y:S01]  /*4030*/  IMAD.WIDE.U32 R4, R3.reuse, c[0x0][0x198], RZ ;  /* 0x0000660003047a25 */ /* 0x040fe200078e00ff */
[----:B------:R-:W-:Y:S03]  /*4040*/  USHF.L.U64.HI UR5, UR4, 0x5, UR5 ;  /* 0x0000000504057899 */ /* 0x000fe60008010205 */
[----:B------:R-:W-:Y:S04]  /*4050*/  IMAD R2, R2, c[0x0][0x198], RZ ;  /* 0x0000660002027a24 */ /* 0x000fe800078e02ff */
[----:B------:R-:W-:Y:S01]  /*4060*/  IMAD R2, R3, c[0x0][0x19c], R2 ;  /* 0x0000670003027a24 */ /* 0x000fe200078e0202 */
[C---:B------:R-:W-:Y:S03]  /*4070*/  LEA R3, P1, R4.reuse, R216, 0x6 ;  /* 0x000000d804037211 */ /* 0x040fe600078230ff */
[----:B------:R-:W-:Y:S01]  /*4080*/  IMAD.IADD R5, R5, 0x1, R2 ;  /* 0x0000000105057824 */ /* 0x000fe200078e0202 */
[C---:B------:R-:W-:Y:S04]  /*4090*/  LEA R6, P2, R3.reuse, c[0x0][0x168], 0x1 ;  /* 0x00005a0003067a11 */ /* 0x040fe800078408ff */
        /* <DEDUP_REMOVED lines=25> */
.L_x_646:
        /* <DEDUP_REMOVED lines=10> */
[C---:B------:R-:W-:Y:S02]  /*42d0*/  IADD3 R132, P0, R224.reuse, R230, RZ ;  /* 0x000000e6e0847210 */ /* 0x040fe40007f1e0ff */
[----:B------:R-:W-:Y:S02]  /*42e0*/  LEA.HI.X R231, R3, c[0x0][0x174], R2, 0x1, P1 ;  /* 0x00005d0003e77a11 */ /* 0x000fe400008f0c02 */
[C---:B------:R-:W-:Y:S02]  /*42f0*/  IADD3 R232, P1, R224.reuse, R132, RZ ;  /* 0x00000084e0e87210 */ /* 0x040fe40007f3e0ff */
[C---:B------:R-:W-:Y:S01]  /*4300*/  IADD3.X R133, R213.reuse, R231, RZ, P0, !PT ;  /* 0x000000e7d5857210 */ /* 0x040fe200007fe4ff */
[----:B------:R-:W-:Y:S01]  /*4310*/  @!PT LDS RZ, [RZ] ;  /* 0x00000000fffff984 */ /* 0x000fe20000000800 */
[----:B------:R-:W-:Y:S01]  /*4320*/  @!PT LDS RZ, [RZ] ;  /* 0x00000000fffff984 */ /* 0x000fe20000000800 */
[----:B------:R-:W-:Y:S01]  /*4330*/  @!PT LDS RZ, [RZ] ;  /* 0x00000000fffff984 */ /* 0x000fe20000000800 */
[----:B------:R1:W-:Y:S01]  /*4340*/  LDGSTS.E.BYPASS.LTC128B.128 [R210+0xc000], [R230.64] ;  /* 0x0c000000e6d27fae */ /* 0x0003e2000b901d48 */
[----:B------:R-:W-:Y:S02]  /*4350*/  IADD3 R2, P0, R224, R232, RZ ;  /* 0x000000e8e0027210 */ /* 0x000fe40007f1e0ff */
[C---:B------:R-:W-:Y:S03]  /*4360*/  IADD3.X R233, R213.reuse, R133, RZ, P1, !PT ;  /* 0x00000085d5e97210 */ /* 0x040fe60000ffe4ff */
[----:B------:R1:W-:Y:S01]  /*4370*/  LDGSTS.E.BYPASS.LTC128B.128 [R210+0xe000], [R230.64+0x80] ;  /* 0x0e000080e6d27fae */ /* 0x0003e2000b901d48 */
[----:B------:R-:W-:Y:S02]  /*4380*/  IADD3.X R3, R213, R233, RZ, P0, !PT ;  /* 0x000000e9d5037210 */ /* 0x000fe400007fe4ff */
[----:B------:R-:W-:Y:S03]  /*4390*/  ISETP.GT.AND P0, PT, R225, RZ, PT ;  /* 0x000000ffe100720c */ /* 0x000fe60003f04270 */
[----:B------:R1:W-:Y:S06]  /*43a0*/  LDGSTS.E.BYPASS.LTC128B.128 [R210+0x10000], [R230.64+0x100] ;  /* 0x10000100e6d27fae */ /* 0x0003ec000b901d48 */
[----:B------:R2:W-:Y:S06]  /*43b0*/  LDGSTS.E.BYPASS.LTC128B.128 [R210+0xc800], [R132.64] ;  /* 0x0c80000084d27fae */ /* 0x0005ec000b901d48 */
[----:B------:R2:W-:Y:S06]  /*43c0*/  LDGSTS.E.BYPASS.LTC128B.128 [R210+0xe800], [R132.64+0x80] ;  /* 0x0e80008084d27fae */ /* 0x0005ec000b901d48 */
[----:B------:R2:W-:Y:S06]  /*43d0*/  LDGSTS.E.BYPASS.LTC128B.128 [R210+0x10800], [R132.64+0x100] ;  /* 0x1080010084d27fae */ /* 0x0005ec000b901d48 */
[----:B------:R3:W-:Y:S06]  /*43e0*/  LDGSTS.E.BYPASS.LTC128B.128 [R210+0xd000], [R232.64] ;  /* 0x0d000000e8d27fae */ /* 0x0007ec000b901d48 */
[----:B------:R3:W-:Y:S06]  /*43f0*/  LDGSTS.E.BYPASS.LTC128B.128 [R210+0xf000], [R232.64+0x80] ;  /* 0x0f000080e8d27fae */ /* 0x0007ec000b901d48 */
[----:B------:R3:W-:Y:S06]  /*4400*/  LDGSTS.E.BYPASS.LTC128B.128 [R210+0x11000], [R232.64+0x100] ;  /* 0x11000100e8d27fae */ /* 0x0007ec000b901d48 */
[----:B------:R4:W-:Y:S06]  /*4410*/  LDGSTS.E.BYPASS.LTC128B.128 [R210+0xd800], [R2.64] ;  /* 0x0d80000002d27fae */ /* 0x0009ec000b901d48 */
[----:B------:R4:W-:Y:S06]  /*4420*/  LDGSTS.E.BYPASS.LTC128B.128 [R210+0xf800], [R2.64+0x80] ;  /* 0x0f80008002d27fae */ /* 0x0009ec000b901d48 */
[----:B------:R4:W-:Y:S06]  /*4430*/  LDGSTS.E.BYPASS.LTC128B.128 [R210+0x11800], [R2.64+0x100] ;  /* 0x1180010002d27fae */ /* 0x0009ec000b901d48 */
[----:B------:R-:W-:Y:S06]  /*4440*/  LDSM.16.M88.4 R136, [R206] ;  /* 0x00000000ce88783b */ /* 0x000fec0000000200 */
[----:B------:R-:W5:Y:S06]  /*4450*/  LDSM.16.M88.4 R140, [R205+0x6000] ;  /* 0x00600000cd8c783b */ /* 0x000f6c0000000200 */
[----:B------:R-:W1:Y:S06]  /*4460*/  LDSM.16.M88.4 R144, [R205+0x6800] ;  /* 0x00680000cd90783b */ /* 0x000e6c0000000200 */
[----:B------:R-:W1:Y:S06]  /*4470*/  LDSM.16.M88.4 R148, [R205+0x7000] ;  /* 0x00700000cd94783b */ /* 0x000e6c0000000200 */
[----:B------:R-:W0:Y:S06]  /*4480*/  LDGDEPBAR ;  /* 0x00000000000079af */ /* 0x000e2c0000000000 */
[----:B------:R-:W2:Y:S06]  /*4490*/  LDSM.16.M88.4 R152, [R205+0x7800] ;  /* 0x00780000cd98783b */ /* 0x000eac0000000200 */
[----:B------:R-:W-:Y:S06]  /*44a0*/  LDSM.16.M88.4 R156, [R204] ;  /* 0x00000000cc9c783b */ /* 0x000fec0000000200 */
[----:B------:R-:W2:Y:S01]  /*44b0*/  LDSM.16.M88.4 R160, [R203] ;  /* 0x00000000cba0783b */ /* 0x000ea20000000200 */
[C---:B-----5:R-:W-:Y:S05]  /*44c0*/  HMMA.16816.F32.BF16 R4, R136.reuse, R140, RZ ;  /* 0x0000008c8804723c */ /* 0x060fea00000418ff */
[----:B------:R-:W5:Y:S03]  /*44d0*/  LDSM.16.M88.4 R164, [R195] ;  /* 0x00000000c3a4783b */ /* 0x000f660000000200 */
[C---:B------:R-:W-:Y:S03]  /*44e0*/  HMMA.16816.F32.BF16 R8, R136.reuse, R142, RZ ;  /* 0x0000008e8808723c */ /* 0x040fe600000418ff */
[----:B------:R-:W3:Y:S06]  /*44f0*/  LDSM.16.M88.4 R168, [R194] ;  /* 0x00000000c2a8783b */ /* 0x000eec0000000200 */
[----:B------:R-:W3:Y:S01]  /*4500*/  LDSM.16.M88.4 R172, [R193] ;  /* 0x00000000c1ac783b */ /* 0x000ee20000000200 */
[C---:B-1----:R-:W-:Y:S05]  /*4510*/  HMMA.16816.F32.BF16 R12, R136.reuse, R144, RZ ;  /* 0x00000090880c723c */ /* 0x042fea00000418ff */
[----:B------:R-:W-:Y:S03]  /*4520*/  LDSM.16.M88.4 R176, [R202] ;  /* 0x00000000cab0783b */ /* 0x000fe60000000200 */
[C---:B------:R-:W-:Y:S03]  /*4530*/  HMMA.16816.F32.BF16 R16, R136.reuse, R146, RZ ;  /* 0x000000928810723c */ /* 0x040fe600000418ff */
[----:B------:R-:W1:Y:S05]  /*4540*/  LDSM.16.M88.4 R180, [R199+0x6000] ;  /* 0x00600000c7b4783b */ /* 0x000e6a0000000200 */
[C---:B------:R-:W-:Y:S01]  /*4550*/  HMMA.16816.F32.BF16 R20, R136.reuse, R148, RZ ;  /* 0x000000948814723c */ /* 0x040fe200000418ff */
[----:B------:R-:W-:Y:S06]  /*4560*/  LDSM.16.M88.4 R140, [R199+0x7000] ;  /* 0x00700000c78c783b */ /* 0x000fec0000000200 */
[----:B------:R-:W-:Y:S01]  /*4570*/  LDSM.16.M88.4 R144, [R199+0x7800] ;  /* 0x00780000c790783b */ /* 0x000fe20000000200 */
[C---:B------:R-:W-:Y:S05]  /*4580*/  HMMA.16816.F32.BF16 R24, R136.reuse, R150, RZ ;  /* 0x000000968818723c */ /* 0x040fea00000418ff */
[----:B------:R-:W-:Y:S03]  /*4590*/  LDSM.16.M88.4 R148, [R201] ;  /* 0x00000000c994783b */ /* 0x000fe60000000200 */
[C---:B--2---:R-:W-:Y:S08]  /*45a0*/  HMMA.16816.F32.BF16 R28, R136.reuse, R152, RZ ;  /* 0x00000098881c723c */ /* 0x044ff000000418ff */
[----:B------:R-:W-:Y:S01]  /*45b0*/  HMMA.16816.F32.BF16 R32, R136, R154, RZ ;  /* 0x0000009a8820723c */ /* 0x000fe200000418ff */
[----:B------:R-:W2:Y:S06]  /*45c0*/  LDSM.16.M88.4 R136, [R199+0x6800] ;  /* 0x00680000c788783b */ /* 0x000eac0000000200 */
[----:B------:R-:W1:Y:S01]  /*45d0*/  LDSM.16.M88.4 R152, [R192] ;  /* 0x00000000c098783b */ /* 0x000e620000000200 */
[C---:B------:R-:W-:Y:S08]  /*45e0*/  HMMA.16816.F32.BF16 R4, R156.reuse, R160, R4 ;  /* 0x000000a09c04723c */ /* 0x040ff00000041804 */
[C---:B------:R-:W-:Y:S01]  /*45f0*/  HMMA.16816.F32.BF16 R8, R156.reuse, R162, R8 ;  /* 0x000000a29c08723c */ /* 0x040fe20000041808 */
[----:B------:R-:W-:Y:S07]  /*4600*/  LDSM.16.M88.4 R160, [R192+0x1000] ;  /* 0x00100000c0a0783b */ /* 0x000fee0000000200 */
[C---:B-----5:R-:W-:Y:S08]  /*4610*/  HMMA.16816.F32.BF16 R12, R156.reuse, R164, R12 ;  /* 0x000000a49c0c723c */ /* 0x060ff0000004180c */
[C---:B------:R-:W-:Y:S01]  /*4620*/  HMMA.16816.F32.BF16 R16, R156.reuse, R166, R16 ;  /* 0x000000a69c10723c */ /* 0x040fe20000041810 */
[----:B------:R-:W-:Y:S07]  /*4630*/  LDSM.16.M88.4 R164, [R192+0x1800] ;  /* 0x00180000c0a4783b */ /* 0x000fee0000000200 */
[C---:B---3--:R-:W-:Y:S08]  /*4640*/  HMMA.16816.F32.BF16 R20, R156.reuse, R168, R20 ;  /* 0x000000a89c14723c */ /* 0x048ff00000041814 */
[C---:B------:R-:W-:Y:S01]  /*4650*/  HMMA.16816.F32.BF16 R24, R156.reuse, R170, R24 ;  /* 0x000000aa9c18723c */ /* 0x040fe20000041818 */
[----:B------:R-:W-:Y:S07]  /*4660*/  LDSM.16.M88.4 R168, [R206+0x2000] ;  /* 0x00200000cea8783b */ /* 0x000fee0000000200 */
[C---:B------:R-:W-:Y:S08]  /*4670*/  HMMA.16816.F32.BF16 R28, R156.reuse, R172, R28 ;  /* 0x000000ac9c1c723c */ /* 0x040ff0000004181c */
[----:B------:R-:W-:Y:S01]  /*4680*/  HMMA.16816.F32.BF16 R32, R156, R174, R32 ;  /* 0x000000ae9c20723c */ /* 0x000fe20000041820 */
[----:B------:R-:W3:Y:S06]  /*4690*/  LDSM.16.M88.4 R156, [R192+0x800] ;  /* 0x00080000c09c783b */ /* 0x000eec0000000200 */
[----:B------:R-:W5:Y:S01]  /*46a0*/  LDSM.16.M88.4 R172, [R205+0x8000] ;  /* 0x00800000cdac783b */ /* 0x000f620000000200 */
[C---:B-1----:R-:W-:Y:S08]  /*46b0*/  HMMA.16816.F32.BF16 R4, R176.reuse, R180, R4 ;  /* 0x000000b4b004723c */ /* 0x042ff00000041804 */
[C---:B------:R-:W-:Y:S01]  /*46c0*/  HMMA.16816.F32.BF16 R8, R176.reuse, R182, R8 ;  /* 0x000000b6b008723c */ /* 0x040fe20000041808 */
[----:B------:R-:W-:Y:S07]  /*46d0*/  LDSM.16.M88.4 R180, [R191] ;  /* 0x00000000bfb4783b */ /* 0x000fee0000000200 */
[C---:B--2---:R-:W-:Y:S08]  /*46e0*/  HMMA.16816.F32.BF16 R12, R176.reuse, R136, R12 ;  /* 0x00000088b00c723c */ /* 0x044ff0000004180c */
[C---:B------:R-:W-:Y:S01]  /*46f0*/  HMMA.16816.F32.BF16 R16, R176.reuse, R138, R16 ;  /* 0x0000008ab010723c */ /* 0x040fe20000041810 */
[----:B------:R-:W1:Y:S07]  /*4700*/  LDSM.16.M88.4 R136, [R205+0x8800] ;  /* 0x00880000cd88783b */ /* 0x000e6e0000000200 */
[C---:B------:R-:W-:Y:S08]  /*4710*/  HMMA.16816.F32.BF16 R20, R176.reuse, R140, R20 ;  /* 0x0000008cb014723c */ /* 0x040ff00000041814 */
[C---:B------:R-:W-:Y:S01]  /*4720*/  HMMA.16816.F32.BF16 R24, R176.reuse, R142, R24 ;  /* 0x0000008eb018723c */ /* 0x040fe20000041818 */
[----:B------:R-:W2:Y:S07]  /*4730*/  LDSM.16.M88.4 R140, [R205+0x9000] ;  /* 0x00900000cd8c783b */ /* 0x000eae0000000200 */
[C---:B------:R-:W-:Y:S08]  /*4740*/  HMMA.16816.F32.BF16 R28, R176.reuse, R144, R28 ;  /* 0x00000090b01c723c */ /* 0x040ff0000004181c */
[----:B------:R-:W-:Y:S01]  /*4750*/  HMMA.16816.F32.BF16 R32, R176, R146, R32 ;  /* 0x00000092b020723c */ /* 0x000fe20000041820 */
[----:B------:R-:W1:Y:S06]  /*4760*/  LDSM.16.M88.4 R144, [R205+0x9800] ;  /* 0x00980000cd90783b */ /* 0x000e6c0000000200 */
[----:B------:R-:W1:Y:S01]  /*4770*/  LDSM.16.M88.4 R176, [R204+0x2000] ;  /* 0x00200000ccb0783b */ /* 0x000e620000000200 */
[C---:B------:R-:W-:Y:S08]  /*4780*/  HMMA.16816.F32.BF16 R4, R148.reuse, R152, R4 ;  /* 0x000000989404723c */ /* 0x040ff00000041804 */
[C---:B------:R-:W-:Y:S01]  /*4790*/  HMMA.16816.F32.BF16 R8, R148.reuse, R154, R8 ;  /* 0x0000009a9408723c */ /* 0x040fe20000041808 */
[----:B------:R-:W-:Y:S07]  /*47a0*/  LDSM.16.M88.4 R152, [R189] ;  /* 0x00000000bd98783b */ /* 0x000fee0000000200 */
[C---:B---3--:R-:W-:Y:S08]  /*47b0*/  HMMA.16816.F32.BF16 R12, R148.reuse, R156, R12 ;  /* 0x0000009c940c723c */ /* 0x048ff0000004180c */
[C---:B------:R-:W-:Y:S01]  /*47c0*/  HMMA.16816.F32.BF16 R16, R148.reuse, R158, R16 ;  /* 0x0000009e9410723c */ /* 0x040fe20000041810 */
[----:B------:R-:W-:Y:S07]  /*47d0*/  LDSM.16.M88.4 R156, [R188] ;  /* 0x00000000bc9c783b */ /* 0x000fee0000000200 */
[C---:B------:R-:W-:Y:S08]  /*47e0*/  HMMA.16816.F32.BF16 R20, R148.reuse, R160, R20 ;  /* 0x000000a09414723c */ /* 0x040ff00000041814 */
[C---:B------:R-:W-:Y:S01]  /*47f0*/  HMMA.16816.F32.BF16 R24, R148.reuse, R162, R24 ;  /* 0x000000a29418723c */ /* 0x040fe20000041818 */
[----:B------:R-:W-:Y:S07]  /*4800*/  LDSM.16.M88.4 R160, [R202+0x2000] ;  /* 0x00200000caa0783b */ /* 0x000fee0000000200 */
[C---:B------:R-:W-:Y:S08]  /*4810*/  HMMA.16816.F32.BF16 R28, R148.reuse, R164, R28 ;  /* 0x000000a4941c723c */ /* 0x040ff0000004181c */
[----:B------:R-:W-:Y:S01]  /*4820*/  HMMA.16816.F32.BF16 R32, R148, R166, R32 ;  /* 0x000000a69420723c */ /* 0x000fe20000041820 */
[----:B------:R-:W3:Y:S06]  /*4830*/  LDSM.16.M88.4 R148, [R190] ;  /* 0x00000000be94783b */ /* 0x000eec0000000200 */
[----:B------:R-:W3:Y:S01]  /*4840*/  LDSM.16.M88.4 R164, [R199+0x8000] ;  /* 0x00800000c7a4783b */ /* 0x000ee20000000200 */
[C---:B-----5:R-:W-:Y:S08]  /*4850*/  HMMA.16816.F32.BF16 R4, R168.reuse, R172, R4 ;  /* 0x000000aca804723c */ /* 0x060ff00000041804 */
[C---:B------:R-:W-:Y:S01]  /*4860*/  HMMA.16816.F32.BF16 R8, R168.reuse, R174, R8 ;  /* 0x000000aea808723c */ /* 0x040fe20000041808 */
[----:B------:R-:W-:Y:S07]  /*4870*/  LDSM.16.M88.4 R172, [R192+0x2000] ;  /* 0x00200000c0ac783b */ /* 0x000fee0000000200 */
[C---:B-1----:R-:W-:Y:S08]  /*4880*/  HMMA.16816.F32.BF16 R12, R168.reuse, R136, R12 ;  /* 0x00000088a80c723c */ /* 0x042ff0000004180c */
[C---:B------:R-:W-:Y:S01]  /*4890*/  HMMA.16816.F32.BF16 R16, R168.reuse, R138, R16 ;  /* 0x0000008aa810723c */ /* 0x040fe20000041810 */
[----:B------:R-:W1:Y:S07]  /*48a0*/  LDSM.16.M88.4 R136, [R199+0x8800] ;  /* 0x00880000c788783b */ /* 0x000e6e0000000200 */
[C---:B--2---:R-:W-:Y:S08]  /*48b0*/  HMMA.16816.F32.BF16 R20, R168.reuse, R140, R20 ;  /* 0x0000008ca814723c */ /* 0x044ff00000041814 */
[C---:B------:R-:W-:Y:S01]  /*48c0*/  HMMA.16816.F32.BF16 R24, R168.reuse, R142, R24 ;  /* 0x0000008ea818723c */ /* 0x040fe20000041818 */
[----:B------:R-:W2:Y:S07]  /*48d0*/  LDSM.16.M88.4 R140, [R199+0x9000] ;  /* 0x00900000c78c783b */ /* 0x000eae0000000200 */
[C---:B------:R-:W-:Y:S08]  /*48e0*/  HMMA.16816.F32.BF16 R28, R168.reuse, R144, R28 ;  /* 0x00000090a81c723c */ /* 0x040ff0000004181c */
[----:B------:R-:W-:Y:S01]  /*48f0*/  HMMA.16816.F32.BF16 R32, R168, R146, R32 ;  /* 0x00000092a820723c */ /* 0x000fe20000041820 */
[----:B------:R-:W5:Y:S06]  /*4900*/  LDSM.16.M88.4 R144, [R199+0x9800] ;  /* 0x00980000c790783b */ /* 0x000f6c0000000200 */
[----:B------:R-:W1:Y:S01]  /*4910*/  LDSM.16.M88.4 R168, [R201+0x2000] ;  /* 0x00200000c9a8783b */ /* 0x000e620000000200 */
[C---:B------:R-:W-:Y:S08]  /*4920*/  HMMA.16816.F32.BF16 R4, R176.reuse, R180, R4 ;  /* 0x000000b4b004723c */ /* 0x040ff00000041804 */
[C---:B------:R-:W-:Y:S01]  /*4930*/  HMMA.16816.F32.BF16 R8, R176.reuse, R182, R8 ;  /* 0x000000b6b008723c */ /* 0x040fe20000041808 */
[----:B------:R-:W-:Y:S07]  /*4940*/  LDSM.16.M88.4 R180, [R205+0xa000] ;  /* 0x00a00000cdb4783b */ /* 0x000fee0000000200 */
[C---:B---3--:R-:W-:Y:S08]  /*4950*/  HMMA.16816.F32.BF16 R12, R176.reuse, R148, R12 ;  /* 0x00000094b00c723c */ /* 0x048ff0000004180c */
[C---:B------:R-:W-:Y:S01]  /*4960*/  HMMA.16816.F32.BF16 R16, R176.reuse, R150, R16 ;  /* 0x00000096b010723c */ /* 0x040fe20000041810 */
[----:B------:R-:W3:Y:S07]  /*4970*/  LDSM.16.M88.4 R148, [R192+0x2800] ;  /* 0x00280000c094783b */ /* 0x000eee0000000200 */
[C---:B------:R-:W-:Y:S08]  /*4980*/  HMMA.16816.F32.BF16 R20, R176.reuse, R152, R20 ;  /* 0x00000098b014723c */ /* 0x040ff00000041814 */
[C---:B------:R-:W-:Y:S01]  /*4990*/  HMMA.16816.F32.BF16 R24, R176.reuse, R154, R24 ;  /* 0x0000009ab018723c */ /* 0x040fe20000041818 */
[----:B------:R-:W2:Y:S07]  /*49a0*/  LDSM.16.M88.4 R152, [R192+0x3000] ;  /* 0x00300000c098783b */ /* 0x000eae0000000200 */
[C---:B------:R-:W-:Y:S08]  /*49b0*/  HMMA.16816.F32.BF16 R28, R176.reuse, R156, R28 ;  /* 0x0000009cb01c723c */ /* 0x040ff0000004181c */
[----:B------:R-:W-:Y:S01]  /*49c0*/  HMMA.16816.F32.BF16 R32, R176, R158, R32 ;  /* 0x0000009eb020723c */ /* 0x000fe20000041820 */
[----:B------:R-:W3:Y:S06]  /*49d0*/  LDSM.16.M88.4 R156, [R192+0x3800] ;  /* 0x00380000c09c783b */ /* 0x000eec0000000200 */
[----:B------:R-:W3:Y:S01]  /*49e0*/  LDSM.16.M88.4 R176, [R206+0x4000] ;  /* 0x00400000ceb0783b */ /* 0x000ee20000000200 */
[C---:B------:R-:W-:Y:S08]  /*49f0*/  HMMA.16816.F32.BF16 R4, R160.reuse, R164, R4 ;  /* 0x000000a4a004723c */ /* 0x040ff00000041804 */
[C---:B------:R-:W-:Y:S01]  /*4a00*/  HMMA.16816.F32.BF16 R8, R160.reuse, R166, R8 ;  /* 0x000000a6a008723c */ /* 0x040fe20000041808 */
[----:B------:R-:W-:Y:S07]  /*4a10*/  LDSM.16.M88.4 R164, [R187] ;  /* 0x00000000bba4783b */ /* 0x000fee0000000200 */
[C---:B-1----:R-:W-:Y:S08]  /*4a20*/  HMMA.16816.F32.BF16 R12, R160.reuse, R136, R12 ;  /* 0x00000088a00c723c */ /* 0x042ff0000004180c */
[C---:B------:R-:W-:Y:S01]  /*4a30*/  HMMA.16816.F32.BF16 R16, R160.reuse, R138, R16 ;  /* 0x0000008aa010723c */ /* 0x040fe20000041810 */
[----:B------:R-:W1:Y:S07]  /*4a40*/  LDSM.16.M88.4 R136, [R205+0xa800] ;  /* 0x00a80000cd88783b */ /* 0x000e6e0000000200 */
[C---:B--2---:R-:W-:Y:S08]  /*4a50*/  HMMA.16816.F32.BF16 R20, R160.reuse, R140, R20 ;  /* 0x0000008ca014723c */ /* 0x044ff00000041814 */
[C---:B------:R-:W-:Y:S01]  /*4a60*/  HMMA.16816.F32.BF16 R24, R160.reuse, R142, R24 ;  /* 0x0000008ea018723c */ /* 0x040fe20000041818 */
[----:B------:R-:W2:Y:S07]  /*4a70*/  LDSM.16.M88.4 R140, [R205+0xb000] ;  /* 0x00b00000cd8c783b */ /* 0x000eae0000000200 */
[C---:B-----5:R-:W-:Y:S08]  /*4a80*/  HMMA.16816.F32.BF16 R28, R160.reuse, R144, R28 ;  /* 0x00000090a01c723c */ /* 0x060ff0000004181c */
        /* <DEDUP_REMOVED lines=8> */
[----:B------:R-:W3:Y:S07]  /*4b10*/  LDSM.16.M88.4 R148, [R186] ;  /* 0x00000000ba94783b */ /* 0x000eee0000000200 */
[C---:B------:R-:W-:Y:S08]  /*4b20*/  HMMA.16816.F32.BF16 R20, R168.reuse, R152, R20 ;  /* 0x00000098a814723c */ /* 0x040ff00000041814 */
[C---:B------:R-:W-:Y:S01]  /*4b30*/  HMMA.16816.F32.BF16 R24, R168.reuse, R154, R24 ;  /* 0x0000009aa818723c */ /* 0x040fe20000041818 */
[----:B------:R-:W2:Y:S07]  /*4b40*/  LDSM.16.M88.4 R152, [R185] ;  /* 0x00000000b998783b */ /* 0x000eae0000000200 */
[C---:B------:R-:W-:Y:S08]  /*4b50*/  HMMA.16816.F32.BF16 R28, R168.reuse, R156, R28 ;  /* 0x0000009ca81c723c */ /* 0x040ff0000004181c */
[----:B------:R-:W-:Y:S01]  /*4b60*/  HMMA.16816.F32.BF16 R32, R168, R158, R32 ;  /* 0x0000009ea820723c */ /* 0x000fe20000041820 */
[----:B------:R-:W3:Y:S06]  /*4b70*/  LDSM.16.M88.4 R156, [R184] ;  /* 0x00000000b89c783b */ /* 0x000eec0000000200 */
[----:B------:R-:W3:Y:S01]  /*4b80*/  LDSM.16.M88.4 R168, [R202+0x4000] ;  /* 0x00400000caa8783b */ /* 0x000ee20000000200 */
[C---:B------:R-:W-:Y:S08]  /*4b90*/  HMMA.16816.F32.BF16 R4, R176.reuse, R180, R4 ;  /* 0x000000b4b004723c */ /* 0x040ff00000041804 */
        /* <DEDUP_REMOVED lines=13> */
[C---:B------:R-:W-:Y:S08]  /*4c70*/  HMMA.16816.F32.BF16 R8, R160.reuse, R166, R8 ;  /* 0x000000a6a008723c */ /* 0x040ff00000041808 */
[C---:B---3--:R-:W-:Y:S08]  /*4c80*/  HMMA.16816.F32.BF16 R12, R160.reuse, R148, R12 ;  /* 0x00000094a00c723c */ /* 0x048ff0000004180c */
        /* <DEDUP_REMOVED lines=10> */
[C---:B--2---:R-:W-:Y:S08]  /*4d30*/  HMMA.16816.F32.BF16 R20, R168.reuse, R140, R20 ;  /* 0x0000008ca814723c */ /* 0x044ff00000041814 */
[C---:B------:R-:W-:Y:S01]  /*4d40*/  HMMA.16816.F32.BF16 R24, R168.reuse, R142, R24 ;  /* 0x0000008ea818723c */ /* 0x040fe20000041818 */
[----:B------:R-:W2:Y:S07]  /*4d50*/  LDSM.16.M88.4 R140, [R192+0x5000] ;  /* 0x00500000c08c783b */ /* 0x000eae0000000200 */
[C---:B-----5:R-:W-:Y:S08]  /*4d60*/  HMMA.16816.F32.BF16 R28, R168.reuse, R144, R28 ;  /* 0x00000090a81c723c */ /* 0x060ff0000004181c */
[----:B------:R-:W-:Y:S08]  /*4d70*/  HMMA.16816.F32.BF16 R32, R168, R146, R32 ;  /* 0x00000092a820723c */ /* 0x000ff00000041820 */
[C---:B------:R-:W-:Y:S08]  /*4d80*/  HMMA.16816.F32.BF16 R4, R176.reuse, R180, R4 ;  /* 0x000000b4b004723c */ /* 0x040ff00000041804 */
[C---:B------:R-:W-:Y:S08]  /*4d90*/  HMMA.16816.F32.BF16 R8, R176.reuse, R182, R8 ;  /* 0x000000b6b008723c */ /* 0x040ff00000041808 */
[C---:B-1----:R-:W-:Y:S08]  /*4da0*/  HMMA.16816.F32.BF16 R12, R176.reuse, R136, R12 ;  /* 0x00000088b00c723c */ /* 0x042ff0000004180c */
[C---:B------:R-:W-:Y:S01]  /*4db0*/  HMMA.16816.F32.BF16 R16, R176.reuse, R138, R16 ;  /* 0x0000008ab010723c */ /* 0x040fe20000041810 */
[----:B------:R-:W1:Y:S01]  /*4dc0*/  LDSM.16.M88.4 R136, [R192+0x5800] ;  /* 0x00580000c088783b */ /* 0x000e620000000200 */
[----:B------:R-:W-:Y:S04]  /*4dd0*/  DEPBAR.LE SB0, 0x0 ;  /* 0x000080000000791a */ /* 0x000fe80000000000 */
[----:B----4-:R-:W-:Y:S02]  /*4de0*/  FMUL.FTZ R3, R4, c[0x0][0x2ec] ;  /* 0x0000bb0004037a20 */ /* 0x010fe40000410000 */
        /* <DEDUP_REMOVED lines=69> */
.L_x_647:
[----:B------:R-:W-:Y:S01]  /*5240*/  FMNMX.FTZ R11, R170, R135, !PT ;  /* 0x00000087aa0b7209 */ /* 0x000fe20007810000 */
[----:B------:R-:W-:Y:S01]  /*5250*/  LDSM.16.MT88.4 R12, [R200+0xc000] ;  /* 0x00c00000c80c783b */ /* 0x000fe20000004200 */
[----:B-1----:R-:W-:Y:S02]  /*5260*/  FMNMX.FTZ R2, R169, R0, !PT ;  /* 0x00000000a9027209 */ /* 0x002fe40007810000 */
        /* <DEDUP_REMOVED lines=405> */
.L_x_645:
        /* <DEDUP_REMOVED lines=329> */
.L_x_650:
[----:B--2-4-:R-:W-:Y:S05]  /*8050*/  BSYNC B0 ;  /* 0x0000000000007941 */ /* 0x014fea0003800000 */
.L_x_649:
        /* <DEDUP_REMOVED lines=24> */
.L_x_652:
[----:B------:R-:W-:Y:S05]  /*81e0*/  BSYNC B0 ;  /* 0x0000000000007941 */ /* 0x000fea0003800000 */
.L_x_651:
        /* <DEDUP_REMOVED lines=17> */
.L_x_654:
[----:B------:R-:W-:Y:S05]  /*8300*/  BSYNC B0 ;  /* 0x0000000000007941 */ /* 0x000fea0003800000 */
.L_x_653:
        /* <DEDUP_REMOVED lines=17> */
.L_x_656:
[----:B------:R-:W-:Y:S05]  /*8420*/  BSYNC B0 ;  /* 0x0000000000007941 */ /* 0x000fea0003800000 */
.L_x_655:
        /* <DEDUP_REMOVED lines=16> */
.L_x_641:
[----:B------:R-:W1:Y:S01]  /*8530*/  LDC.U8 R3, c[0x0][0x329] ;  /* 0x0000ca40ff037b82 */ /* 0x000e620000000000 */
[----:B------:R-:W-:Y:S01]  /*8540*/  ISETP.NE.AND P4, PT, R209, -0x1, PT ;  /* 0xffffffffd100780c */ /* 0x000fe20003f85270 */
[----:B------:R-:W-:Y:S01]  /*8550*/  BSSY B0, `(.L_x_657) ;  /* 0x000003f000007945 */ /* 0x000fe20003800000 */
[----:B------:R-:W-:-:S02]  /*8560*/  SHF.R.S32.HI R7, RZ, 0x1f, R96 ;  /* 0x0000001fff077819 */ /* 0x000fc40000011460 */
[----:B------:R-:W-:-:S03]  /*8570*/  IADD3 R212, -R13, R212, RZ ;  /* 0x000000d40dd47210 */ /* 0x000fc60007ffe1ff */
[----:B------:R-:W2:Y:S06]  /*8580*/  LDC.U8 R2, c[0x0][0x328] ;  /* 0x0000ca00ff027b82 */ /* 0x000eac0000000000 */
[----:B------:R-:W-:Y:S01]  /*8590*/  @!P4 SHF.R.S32.HI R9, RZ, 0x1f, R0 ;  /* 0x0000001fff09c819 */ /* 0x000fe20000011400 */
[----:B------:R-:W-:-:S04]  /*85a0*/  @P4 IMAD.WIDE.U32 R4, R209, c[0x0][0x1e8], RZ ;  /* 0x00007a00d1044a25 */ /* 0x000fc800078e00ff */
[----:B------:R-:W-:Y:S02]  /*85b0*/  @!P4 IMAD R9, R9, c[0x0][0x1e0], RZ ;  /* 0x000078000909ca24 */ /* 0x000fe400078e02ff */
[----:B------:R-:W-:Y:S01]  /*85c0*/  @!P4 IMAD.WIDE.U32 R10, R0, c[0x0][0x1e0], RZ ;  /* 0x00007800000aca25 */ /* 0x000fe200078e00ff */
[----:B-1----:R-:W-:-:S03]  /*85d0*/  ISETP.NE.AND P1, PT, R3, RZ, PT ;  /* 0x000000ff0300720c */ /* 0x002fc60003f25270 */
[----:B------:R-:W-:Y:S01]  /*85e0*/  @P4 IMAD R5, R209, c[0x0][0x1ec], R5 ;  /* 0x00007b00d1054a24 */ /* 0x000fe200078e0205 */
[----:B--2---:R-:W-:Y:S02]  /*85f0*/  ISETP.NE.AND P3, PT, R2, RZ, PT ;  /* 0x000000ff0200720c */ /* 0x004fe40003f65270 */
[----:B------:R-:W-:Y:S01]  /*8600*/  LEA.HI R2, R7, R96, RZ, 0x3 ;  /* 0x0000006007027211 */ /* 0x000fe200078f18ff */
[----:B------:R-:W-:Y:S01]  /*8610*/  @P4 IMAD.MOV.U32 R7, RZ, RZ, R4 ;  /* 0x000000ffff074224 */ /* 0x000fe200078e0004 */
[----:B------:R-:W-:-:S05]  /*8620*/  ISETP.NE.OR P2, PT, R3, RZ, !P3 ;  /* 0x000000ff0300720c */ /* 0x000fca0005f45670 */
[----:B------:R-:W-:Y:S01]  /*8630*/  @P1 IMAD.MOV.U32 R3, RZ, RZ, c[0x0][0x210] ;  /* 0x00008400ff031624 */ /* 0x000fe200078e00ff */
[----:B------:R-:W-:Y:S01]  /*8640*/  LOP3.LUT R15, R2, 0x1ffffff8, RZ, 0xc0, !PT ;  /* 0x1ffffff8020f7812 */ /* 0x000fe200078ec0ff */
[----:B------:R-:W-:Y:S01]  /*8650*/  @!P1 IMAD.MOV.U32 R8, RZ, RZ, c[0x0][0x214] ;  /* 0x00008500ff089624 */ /* 0x000fe200078e00ff */
[----:B------:R-:W-:Y:S01]  /*8660*/  ISETP.NE.OR P0, PT, R209, -0x1, P2 ;  /* 0xffffffffd100780c */ /* 0x000fe20001705670 */
[----:B------:R-:W-:Y:S01]  /*8670*/  @P1 IMAD R3, R3, c[0x0][0x214], RZ ;  /* 0x0000850003031a24 */ /* 0x000fe200078e02ff */
[----:B------:R-:W-:Y:S01]  /*8680*/  IADD3 R6, -R15, R96, RZ ;  /* 0x000000600f067210 */ /* 0x000fe20007ffe1ff */
[----:B------:R-:W-:Y:S01]  /*8690*/  @!P4 IMAD R4, R0, c[0x0][0x1e4], R9 ;  /* 0x000079000004ca24 */ /* 0x000fe200078e0209 */
[----:B------:R-:W-:Y:S01]  /*86a0*/  @!P1 SEL R3, R8, c[0x0][0x234], !P3 ;  /* 0x00008d0008039a07 */ /* 0x000fe20005800000 */
[----:B------:R-:W-:Y:S01]  /*86b0*/  @!P4 IMAD.MOV.U32 R7, RZ, RZ, R10 ;  /* 0x000000ffff07c224 */ /* 0x000fe200078e000a */
[----:B------:R-:W-:Y:S01]  /*86c0*/  @P1 MOV R9, 0x1 ;  /* 0x0000000100091802 */ /* 0x000fe20000000f00 */
[----:B------:R-:W-:Y:S01]  /*86d0*/  IMAD.SHL.U32 R6, R6, 0x8, RZ ;  /* 0x0000000806067824 */ /* 0x000fe200078e00ff */
[----:B------:R-:W-:Y:S01]  /*86e0*/  SHF.R.S32.HI R2, RZ, 0x3, R2 ;  /* 0x00000003ff027819 */ /* 0x000fe20000011402 */
[----:B------:R-:W-:-:S02]  /*86f0*/  @!P1 IMAD R9, R3, c[0x0][0x1c0], RZ ;  /* 0x0000700003099a24 */ /* 0x000fc400078e02ff */
[----:B------:R-:W-:Y:S01]  /*8700*/  @!P4 IMAD.IADD R5, R11, 0x1, R4 ;  /* 0x000000010b05c824 */ /* 0x000fe200078e0204 */
[----:B------:R-:W-:Y:S01]  /*8710*/  IADD3 R4, P3, R6, R7, RZ ;  /* 0x0000000706047210 */ /* 0x000fe20007f7e0ff */
[C---:B------:R-:W-:Y:S01]  /*8720*/  @!P0 IMAD R209, R0.reuse, c[0x0][0x214], RZ ;  /* 0x0000850000d18a24 */ /* 0x040fe200078e02ff */
[----:B------:R-:W-:Y:S01]  /*8730*/  SHF.R.S32.HI R7, RZ, 0x1f, R26 ;  /* 0x0000001fff077819 */ /* 0x000fe2000001141a */
[----:B------:R-:W-:Y:S01]  /*8740*/  IMAD R0, R0, R9, RZ ;  /* 0x0000000900007224 */ /* 0x000fe200078e02ff */
[----:B------:R-:W-:Y:S01]  /*8750*/  LEA.HI.X.SX32 R5, R6, R5, 0x1, P3 ;  /* 0x0000000506057211 */ /* 0x000fe200018f0eff */
[----:B------:R-:W-:Y:S01]  /*8760*/  CS2R R8, SRZ ;  /* 0x0000000000087805 */ /* 0x000fe2000001ff00 */
[----:B------:R-:W-:Y:S01]  /*8770*/  @P1 IMAD.MOV.U32 R6, RZ, RZ, c[0x0][0x210] ;  /* 0x00008400ff061624 */ /* 0x000fe200078e00ff */
[--C-:B------:R-:W-:Y:S01]  /*8780*/  @!P2 SHF.R.S32.HI R9, RZ, 0x1f, R209.reuse ;  /* 0x0000001fff09a819 */ /* 0x100fe200000114d1 */
[----:B------:R-:W-:Y:S01]  /*8790*/  @!P2 IMAD.MOV.U32 R8, RZ, RZ, R209 ;  /* 0x000000ffff08a224 */ /* 0x000fe200078e00d1 */
[----:B------:R-:W-:Y:S01]  /*87a0*/  SEL R0, R0, RZ, P2 ;  /* 0x000000ff00007207 */ /* 0x000fe20001000000 */
[----:B------:R-:W-:Y:S01]  /*87b0*/  @!P1 IMAD.MOV.U32 R6, RZ, RZ, 0x1 ;  /* 0x00000001ff069424 */ /* 0x000fe200078e00ff */
[----:B------:R-:W-:Y:S01]  /*87c0*/  ISETP.GE.AND P2, PT, R2, R212, PT ;  /* 0x000000d40200720c */ /* 0x000fe20003f46270 */
[----:B------:R-:W-:-:S02]  /*87d0*/  IMAD R7, R7, c[0x0][0x1f0], RZ ;  /* 0x00007c0007077a24 */ /* 0x000fc400078e02ff */
[----:B------:R-:W-:Y:S02]  /*87e0*/  IMAD R13, R13, R6, RZ ;  /* 0x000000060d0d7224 */ /* 0x000fe400078e02ff */
[C---:B------:R-:W-:Y:S01]  /*87f0*/  IMAD R0, R26.reuse, R3, R0 ;  /* 0x000000031a007224 */ /* 0x040fe200078e0200 */
[----:B------:R-:W-:Y:S01]  /*8800*/  SHF.R.S32.HI R3, RZ, 0x1f, R2 ;  /* 0x0000001fff037819 */ /* 0x000fe20000011402 */
[C---:B------:R-:W-:Y:S01]  /*8810*/  IMAD R7, R26.reuse, c[0x0][0x1f4], R7 ;  /* 0x00007d001a077a24 */ /* 0x040fe200078e0207 */
[----:B------:R-:W-:Y:S01]  /*8820*/  SHF.R.S32.HI R11, RZ, 0x1f, R13 ;  /* 0x0000001fff0b7819 */ /* 0x000fe2000001140d */
[----:B------:R-:W-:Y:S01]  /*8830*/  IMAD.WIDE.U32 R4, R26, c[0x0][0x1f0], R4 ;  /* 0x00007c001a047a25 */ /* 0x000fe200078e0004 */
[--C-:B------:R-:W-:Y:S02]  /*8840*/  IADD3 R13, P1, P0, R13, R8, R0.reuse ;  /* 0x000000080d0d7210 */ /* 0x100fe4000783e000 */
[----:B------:R-:W-:Y:S01]  /*8850*/  SHF.R.S32.HI R8, RZ, 0x1f, R0 ;  /* 0x0000001fff087819 */ /* 0x000fe20000011400 */
[----:B------:R-:W-:Y:S01]  /*8860*/  IMAD.WIDE R14, R223, 0x40, R2 ;  /* 0x00000040df0e7825 */ /* 0x000fe200078e0202 */
[----:B------:R-:W-:-:S02]  /*8870*/  IADD3 R17, R7, R5, RZ ;  /* 0x0000000507117210 */ /* 0x000fc40007ffe0ff */
[----:B------:R-:W-:Y:S01]  /*8880*/  IADD3.X R8, R11, R9, R8, P1, P0 ;  /* 0x000000090b087210 */ /* 0x000fe20000fe0408 */
        /* <DEDUP_REMOVED lines=11> */
.L_x_658:
[----:B------:R-:W-:Y:S05]  /*8940*/  BSYNC B0 ;  /* 0x0000000000007941 */ /* 0x000fea0003800000 */
.L_x_657:
        /* <DEDUP_REMOVED lines=17> */
.L_x_660:
[----:B------:R-:W-:Y:S05]  /*8a60*/  BSYNC B0 ;  /* 0x0000000000007941 */ /* 0x000fea0003800000 */
.L_x_659:
        /* <DEDUP_REMOVED lines=17> */
.L_x_662:
[----:B------:R-:W-:Y:S05]  /*8b80*/  BSYNC B0 ;  /* 0x0000000000007941 */ /* 0x000fea0003800000 */
.L_x_661:
        /* <DEDUP_REMOVED lines=17> */
.L_x_664:
[----:B------:R-:W-:Y:S05]  /*8ca0*/  BSYNC B0 ;  /* 0x0000000000007941 */ /* 0x000fea0003800000 */
.L_x_663:
        /* <DEDUP_REMOVED lines=8> */
[CC--:B------:R-:W-:Y:S02]  /*8d30*/  @!P5 IADD3 R4, P0, R5.reuse, R13.reuse, RZ ;  /* 0x0000000d0504d210 */ /* 0x0c0fe40007f1e0ff */
[----:B------:R-:W-:Y:S02]  /*8d40*/  @!P4 IADD3 R3, P1, R0, R13, RZ ;  /* 0x0000000d0003c210 */ /* 0x000fe40007f3e0ff */
[----:B------:R-:W-:Y:S02]  /*8d50*/  @!P5 LEA.HI.X.SX32 R9, R5, R8, 0x1, P0 ;  /* 0x000000080509d211 */ /* 0x000fe400000f0eff */
[----:B------:R-:W-:-:S02]  /*8d60*/  @!P5 LEA R14, P2, R4, c[0x0][0x200], 0x2 ;  /* 0x00008000040eda11 */ /* 0x000fc400078410ff */
[----:B------:R-:W-:Y:S02]  /*8d70*/  @!P3 IADD3 R5, P0, R2, R13, RZ ;  /* 0x0000000d0205b210 */ /* 0x000fe40007f1e0ff */
[-C--:B------:R-:W-:Y:S02]  /*8d80*/  @!P4 LEA.HI.X.SX32 R0, R0, R8.reuse, 0x1, P1 ;  /* 0x000000080000c211 */ /* 0x080fe400008f0eff */
[----:B------:R-:W-:Y:S02]  /*8d90*/  @!P4 LEA R10, P1, R3, c[0x0][0x200], 0x2 ;  /* 0x00008000030aca11 */ /* 0x000fe400078210ff */
[----:B------:R-:W-:Y:S01]  /*8da0*/  @!P5 LEA.HI.X R15, R4, c[0x0][0x204], R9, 0x2, P2 ;  /* 0x00008100040fda11 */ /* 0x000fe200010f1409 */
[----:B------:R-:W-:Y:S01]  /*8db0*/  @!P4 IMAD.MOV.U32 R9, RZ, RZ, 0x7f800000 ;  /* 0x7f800000ff09c424 */ /* 0x000fe200078e00ff */
        /* <DEDUP_REMOVED lines=18> */
.L_x_665:
        /* <DEDUP_REMOVED lines=10> */
.L_x_1289:


//--------------------- .text._ZN5flash16flash_fwd_kernelI23Flash_fwd_kernel_traitsILi192ELi64ELi64ELi4ELb0ELb0EN7cutlass10bfloat16_tE19Flash_kernel_traitsILi192ELi64ELi64ELi4ES3_EELb1ELb0ELb0ELb1ELb0ELb0ELb0ELb0EEEvNS_16Flash_fwd_paramsE --------------------------
	.section	.text._ZN5flash16flash_fwd_kernelI23Flash_fwd_kernel_traitsILi192ELi64ELi64ELi4ELb0ELb0EN7cutlass10bfloat16_tE19Flash_kernel_traitsILi192ELi64ELi64ELi4ES3_EELb1ELb0ELb0ELb1ELb0ELb0ELb0ELb0EEEvNS_16Flash_fwd_paramsE,"ax",@progbits
	.sectioninfo	@"SHI_REGISTERS=244"
	.align	128
        .global         _ZN5flash16flash_fwd_kernelI23Flash_fwd_kernel_traitsILi192ELi64ELi64ELi4ELb0ELb0EN7cutlass10bfloat16_tE19Flash_kernel_traitsILi192ELi64ELi64ELi4ES3_EELb1ELb0ELb0ELb1ELb0ELb0ELb0ELb0EEEvNS_16Flash_fwd_paramsE
        .type           _ZN5flash16flash_fwd_kernelI23Flash_fwd_kernel_traitsILi192ELi64ELi64ELi4ELb0ELb0EN7cutlass10bfloat16_tE19Flash_kernel_traitsILi192ELi64ELi64ELi4ES3_EELb1ELb0ELb0ELb1ELb0ELb0ELb0ELb0EEEvNS_16Flash_fwd_paramsE,@function
        .size           _ZN5flash16flash_fwd_kernelI23Flash_fwd_kernel_traitsILi192ELi64ELi64ELi4ELb0ELb0EN7cutlass10bfloat16_tE19Flash_kernel_traitsILi192ELi64ELi64ELi4ES3_EELb1ELb0ELb0ELb1ELb0ELb0ELb0ELb0EEEvNS_16Flash_fwd_paramsE,(.L_x_1290 - _ZN5flash16flash_fwd_kernelI23Flash_fwd_kernel_traitsILi192ELi64ELi64ELi4ELb0ELb0EN7cutlass10bfloat16_tE19Flash_kernel_traitsILi192ELi64ELi64ELi4ES3_EELb1ELb0ELb0ELb1ELb0ELb0ELb0ELb0EEEvNS_16Flash_fwd_paramsE)
        .other          _ZN5flash16flash_fwd_kernelI23Flash_fwd_kernel_traitsILi192ELi64ELi64ELi4ELb0ELb0EN7cutlass10bfloat16_tE19Flash_kernel_traitsILi192ELi64ELi64ELi4ES3_EELb1ELb0ELb0ELb1ELb0ELb0ELb0ELb0EEEvNS_16Flash_fwd_paramsE,@"STO_CUDA_ENTRY STV_DEFAULT"
_ZN5flash16flash_fwd_kernelI23Flash_fwd_kernel_traitsILi192ELi64ELi64ELi4ELb0ELb0EN7cutlass10bfloat16_tE19Flash_kernel_traitsILi192ELi64ELi64ELi4ES3_EELb1ELb0ELb0ELb1ELb0ELb0ELb0ELb0EEEvNS_16Flash_fwd_paramsE:
.text._ZN5flash16flash_fwd_kernelI23Flash_fwd_kernel_traitsILi192ELi64ELi64ELi4ELb0ELb0EN7cutlass10bfloat16_tE19Flash_kernel_traitsILi192ELi64ELi64ELi4ES3_EELb1ELb0ELb0ELb1ELb0ELb0ELb0ELb0EEEvNS_16Flash_fwd_paramsE:
        /* <DEDUP_REMOVED lines=54> */
[----:B------:R-:W4:Y:S01]  /*0360*/  @P1 LDG.E R0, [R12.64] ;  /* 0x000000100c001981 */ /* 0x000f22000c1e1900 */
        /* <DEDUP_REMOVED lines=9> */
[----:B------:R-:W-:Y:S01]  /*0400*/  LOP3.LUT R11, R83, 0xffffffe0, RZ, 0xc0, !PT ;  /* 0xffffffe0530b7812 */ /* 0x000fe200078ec0ff */
[----:B------:R-:W-:Y:S02]  /*0410*/  UMOV UR23, URZ ;  /* 0x0000003f00177c82 */ /* 0x000fe40008000000 */
[----:B------:R-:W-:Y:S02]  /*0420*/  USHF.L.U32 UR5, UR4, 0x5, URZ ;  /* 0x0000000504057899 */ /* 0x000fe4000800063f */
[----:B------:R-:W-:Y:S02]  /*0430*/  IMAD.IADD R80, R6, 0x1, -R11 ;  /* 0x0000000106507824 */ /* 0x000fe400078e0a0b */
[----:B------:R-:W-:Y:S01]  /*0440*/  USHF.R.S32.HI UR4, URZ, 0x1f, UR5 ;  /* 0x0000001f3f047899 */ /* 0x000fe20008011405 */
[----:B--2---:R-:W1:Y:S08]  /*0450*/  @P0 R2UR UR9, R10 ;  /* 0x000000000a0903c2 */ /* 0x004e7000000e0000 */
[----:B---3--:R-:W1:Y:S08]  /*0460*/  @P0 R2UR UR13, R9 ;  /* 0x00000000090d03c2 */ /* 0x008e7000000e0000 */
[----:B----4-:R2:W3:Y:S08]  /*0470*/  @P1 R2UR UR23, R0 ;  /* 0x00000000001713c2 */ /* 0x0104f000000e0000 */
[----:B-----5:R4:W3:Y:S01]  /*0480*/  @!P2 R2UR UR24, R8 ;  /* 0x000000000818a3c2 */ /* 0x0208e200000e0000 */
[----:B------:R-:W-:-:S04]  /*0490*/  ISETP.NE.U32.AND P2, PT, RZ, c[0x0][0x248], PT ;  /* 0x00009200ff007a0c */ /* 0x000fc80003f45070 */
[----:B------:R-:W-:Y:S01]  /*04a0*/  ISETP.NE.AND.EX P2, PT, RZ, c[0x0][0x24c], PT, P2 ;  /* 0x00009300ff007a0c */ /* 0x000fe20003f45320 */
[----:B-1----:R-:W-:Y:S01]  /*04b0*/  @UP2 UIADD3 UR13, UR13, -UR9, URZ ;  /* 0x800000090d0d2290 */ /* 0x002fe2000fffe03f */
[--C-:B------:R-:W-:Y:S02]  /*04c0*/  IADD3 R134, P1, P0, R2, UR5, R80.reuse ;  /* 0x0000000502867c10 */ /* 0x100fe4000f83e050 */
[----:B--2---:R-:W-:-:S04]  /*04d0*/  SHF.R.S32.HI R0, RZ, 0x1f, R80 ;  /* 0x0000001fff007819 */ /* 0x004fc80000011450 */
[----:B------:R-:W-:Y:S01]  /*04e0*/  @!UP2 ULDC UR13, c[0x0][0x214] ;  /* 0x00008500000daab9 */ /* 0x000fe20000000800 */
[----:B------:R-:W-:-:S04]  /*04f0*/  IADD3.X R3, R3, UR4, R0, P1, P0 ;  /* 0x0000000403037c10 */ /* 0x000fc80008fe0400 */
[----:B---34-:R-:W-:Y:S05]  /*0500*/  @!P2 BRA `(.L_x_666) ;  /* 0x000000700000a947 */ /* 0x018fea0003800000 */
[----:B------:R-:W-:-:S13]  /*0510*/  PLOP3.LUT P0, PT, PT, PT, UP3, 0x80, 0x0 ;  /* 0x000000000000781c */ /* 0x000fda0003f0f038 */
[----:B------:R-:W2:Y:S04]  /*0520*/  @P0 LDG.E R0, [R4.64+0x4] ;  /* 0x0000041004000981 */ /* 0x000ea8000c1e1900 */
[----:B------:R-:W3:Y:S01]  /*0530*/  @!P0 LDG.E R2, [R4.64] ;  /* 0x0000001004028981 */ /* 0x000ee2000c1e1900 */
[----:B--2---:R-:W1:Y:S02]  /*0540*/  @P0 R2UR UR6, R0 ;  /* 0x00000000000603c2 */ /* 0x004e6400000e0000 */
[----:B-1----:R-:W-:-:S11]  /*0550*/  @UP3 UIADD3 UR6, UR6, -UR24, URZ ;  /* 0x8000001806063290 */ /* 0x002fd6000fffe03f */
[----:B---3--:R1:W2:Y:S02]  /*0560*/  @!P0 R2UR UR6, R2 ;  /* 0x00000000020683c2 */ /* 0x0082a400000e0000 */
[----:B-12---:R-:W-:Y:S05]  /*0570*/  BRA `(.L_x_667) ;  /* 0x0000001000007947 */ /* 0x006fea0003800000 */
.L_x_666:
[----:B------:R-:W-:Y:S02]  /*0580*/  ULDC UR6, c[0x0][0x218] ;  /* 0x0000860000067ab9 */ /* 0x000fe40000000800 */
.L_x_667:
        /* <DEDUP_REMOVED lines=39> */
[----:B------:R-:W-:Y:S02]  /*0800*/  @UP0 UIMAD.WIDE.U32 UR28, UR25, UR4, URZ ;  /* 0x00000004191c02a5 */ /* 0x000fe4000f8e003f */
[----:B------:R-:W-:Y:S02]  /*0810*/  @!UP1 UIMAD.WIDE.U32 UR30, UR15, UR6, URZ ;  /* 0x000000060f1e92a5 */ /* 0x000fe4000f8e003f */
[----:B------:R-:W-:Y:S02]  /*0820*/  @!UP1 UIMAD UR4, UR15, UR7, UR21 ;  /* 0x000000070f0492a4 */ /* 0x000fe4000f8e0215 */
[----:B------:R-:W-:Y:S02]  /*0830*/  @UP1 UMOV UR6, UR26 ;  /* 0x0000001a00061c82 */ /* 0x000fe40008000000 */
[----:B------:R-:W-:Y:S02]  /*0840*/  @UP0 UIMAD UR7, UR25, UR5, UR29 ;  /* 0x00000005190702a4 */ /* 0x000fe4000f8e021d */
[----:B------:R-:W-:-:S02]  /*0850*/  USHF.R.S32.HI UR21, URZ, 0x1f, UR14 ;  /* 0x0000001f3f157899 */ /* 0x000fc4000801140e */
[----:B------:R-:W-:Y:S02]  /*0860*/  @!UP1 UIADD3 UR22, UR31, UR4, URZ ;  /* 0x000000041f169290 */ /* 0x000fe4000fffe03f */
[----:B------:R-:W-:Y:S02]  /*0870*/  @!UP1 UMOV UR6, UR30 ;  /* 0x0000001e00069c82 */ /* 0x000fe40008000000 */
[----:B------:R-:W-:Y:S01]  /*0880*/  @UP0 UMOV UR26, UR28 ;  /* 0x0000001c001a0c82 */ /* 0x000fe20008000000 */
[----:B------:R-:W-:Y:S05]  /*0890*/  @P0 BRA `(.L_x_669) ;  /* 0x000000c000000947 */ /* 0x000fea0003800000 */
[----:B-1----:R-:W-:Y:S02]  /*08a0*/  USHF.R.S32.HI UR25, URZ, 0x1f, UR23 ;  /* 0x0000001f3f197899 */ /* 0x002fe40008011417 */
[----:B------:R-:W-:Y:S02]  /*08b0*/  ULDC.64 UR4, c[0x0][0x198] ;  /* 0x0000660000047ab9 */ /* 0x000fe40000000a00 */
[----:B------:R-:W-:Y:S02]  /*08c0*/  UIMAD UR25, UR25, UR4, URZ ;  /* 0x00000004191972a4 */ /* 0x000fe4000f8e023f */
[----:B------:R-:W-:-:S02]  /*08d0*/  UIMAD.WIDE.U32 UR26, UR23, UR4, URZ ;  /* 0x00000004171a72a5 */ /* 0x000fc4000f8e003f */
[----:B------:R-:W-:Y:S02]  /*08e0*/  UIMAD UR25, UR23, UR5, UR25 ;  /* 0x00000005171972a4 */ /* 0x000fe4000f8e0219 */
[----:B------:R-:W-:Y:S02]  /*08f0*/  USHF.R.S32.HI UR7, URZ, 0x1f, UR15 ;  /* 0x0000001f3f077899 */ /* 0x000fe4000801140f */
[----:B------:R-:W-:Y:S02]  /*0900*/  ULDC.64 UR4, c[0x0][0x180] ;  /* 0x0000600000047ab9 */ /* 0x000fe40000000a00 */
[----:B------:R-:W-:Y:S02]  /*0910*/  UIADD3 UR27, UR27, UR25, URZ ;  /* 0x000000191b1b7290 */ /* 0x000fe4000fffe03f */
[----:B------:R-:W-:Y:S02]  /*0920*/  UIMAD UR7, UR7, UR4, URZ ;  /* 0x00000004070772a4 */ /* 0x000fe4000f8e023f */
[----:B------:R-:W-:-:S02]  /*0930*/  UIMAD.WIDE.U32 UR26, UR15, UR4, UR26 ;  /* 0x000000040f1a72a5 */ /* 0x000fc4000f8e001a */
[----:B------:R-:W-:-:S04]  /*0940*/  UIMAD UR7, UR15, UR5, UR7 ;  /* 0x000000050f0772a4 */ /* 0x000fc8000f8e0207 */
[----:B------:R-:W-:Y:S02]  /*0950*/  UIADD3 UR7, UR27, UR7, URZ ;  /* 0x000000071b077290 */ /* 0x000fe4000fffe03f */
.L_x_669:
        /* <DEDUP_REMOVED lines=44> */
.L_x_670:
[CC--:B------:R-:W-:Y:S01]  /*0c20*/  LEA.HI R5, R7.reuse, R6.reuse, RZ, 0x3 ;  /* 0x0000000607057211 */ /* 0x0c0fe200078f18ff */
[----:B------:R-:W1:Y:S01]  /*0c30*/  S2R R16, SR_CTAID.Z ;  /* 0x0000000000107919 */ /* 0x000e620000002700 */
[-C--:B------:R-:W-:Y:S01]  /*0c40*/  LEA.HI R9, R7, R6.reuse, RZ, 0x4 ;  /* 0x0000000607097211 */ /* 0x080fe200078f20ff */
[----:B------:R-:W-:Y:S01]  /*0c50*/  IMAD.U32 R21, RZ, RZ, UR10 ;  /* 0x0000000aff157e24 */ /* 0x000fe2000f8e00ff */
[----:B------:R-:W-:Y:S01]  /*0c60*/  SHF.R.S32.HI R14, RZ, 0x3, R5 ;  /* 0x00000003ff0e7819 */ /* 0x000fe20000011405 */
[----:B------:R-:W-:Y:S01]  /*0c70*/  BSSY B0, `(.L_x_671) ;  /* 0x0000066000007945 */ /* 0x000fe20003800000 */
[----:B------:R-:W-:Y:S02]  /*0c80*/  LOP3.LUT R5, R5, 0xfffffff8, RZ, 0xc0, !PT ;  /* 0xfffffff805057812 */ /* 0x000fe400078ec0ff */
[----:B------:R-:W-:Y:S01]  /*0c90*/  SHF.R.S32.HI R0, RZ, 0x4, R9 ;  /* 0x00000004ff007819 */ /* 0x000fe20000011409 */
[----:B------:R-:W-:Y:S01]  /*0ca0*/  IMAD.SHL.U32 R11, R14, 0x40, RZ ;  /* 0x000000400e0b7824 */ /* 0x000fe200078e00ff */
[----:B------:R-:W-:Y:S01]  /*0cb0*/  LEA.HI R7, R7, R6, RZ, 0x6 ;  /* 0x0000000607077211 */ /* 0x000fe200078f30ff */
[----:B------:R-:W-:Y:S01]  /*0cc0*/  IMAD.IADD R2, R6, 0x1, -R5 ;  /* 0x0000000106027824 */ /* 0x000fe200078e0a05 */
[----:B------:R-:W-:-:S02]  /*0cd0*/  LEA.HI R197, R9, R0, RZ, 0x1 ;  /* 0x0000000009c57211 */ /* 0x000fc400078f08ff */
[----:B------:R-:W-:Y:S01]  /*0ce0*/  LOP3.LUT R9, R9, 0xfffffff0, RZ, 0xc0, !PT ;  /* 0xfffffff009097812 */ /* 0x000fe200078ec0ff */
[----:B------:R-:W-:Y:S01]  /*0cf0*/  IMAD.SHL.U32 R210, R2, 0x8, RZ ;  /* 0x0000000802d27824 */ /* 0x000fe200078e00ff */
[----:B------:R-:W-:Y:S01]  /*0d00*/  LOP3.LUT R197, R197, 0xfffffffe, RZ, 0xc0, !PT ;  /* 0xfffffffec5c57812 */ /* 0x000fe200078ec0ff */
[----:B------:R-:W-:Y:S01]  /*0d10*/  IMAD.SHL.U32 R7, R7, 0x8, RZ ;  /* 0x0000000807077824 */ /* 0x000fe200078e00ff */
[----:B------:R-:W-:Y:S01]  /*0d20*/  LOP3.LUT R11, R11, 0x1c0, RZ, 0xc0, !PT ;  /* 0x000001c00b0b7812 */ /* 0x000fe200078ec0ff */
[----:B------:R-:W-:Y:S01]  /*0d30*/  IMAD.IADD R9, R6, 0x1, -R9 ;  /* 0x0000000106097824 */ /* 0x000fe200078e0a09 */
[----:B------:R-:W-:Y:S01]  /*0d40*/  SHF.R.S32.HI R15, RZ, 0x1f, R14 ;  /* 0x0000001fff0f7819 */ /* 0x000fe2000001140e */
[----:B------:R-:W-:Y:S01]  /*0d50*/  IMAD.IADD R197, R0, 0x1, -R197 ;  /* 0x0000000100c57824 */ /* 0x000fe200078e0ac5 */
[----:B------:R-:W-:Y:S02]  /*0d60*/  LOP3.LUT R5, R11, 0x38, R210, 0xf8, !PT ;  /* 0x000000380b057812 */ /* 0x000fe400078ef8d2 */
[----:B------:R-:W-:Y:S01]  /*0d70*/  SHF.R.U32.HI R200, RZ, 0x3, R11 ;  /* 0x00000003ffc87819 */ /* 0x000fe2000001160b */
[----:B------:R-:W-:Y:S01]  /*0d80*/  IMAD.WIDE R20, R21, 0x40, R14 ;  /* 0x0000004015147825 */ /* 0x000fe200078e020e */
[----:B------:R-:W-:-:S02]  /*0d90*/  SHF.R.S32.HI R0, RZ, 0x1f, R9 ;  /* 0x0000001fff007819 */ /* 0x000fc40000011409 */
[----:B------:R-:W-:Y:S02]  /*0da0*/  LOP3.LUT R200, R5, R200, RZ, 0x3c, !PT ;  /* 0x000000c805c87212 */ /* 0x000fe400078e3cff */
[----:B------:R-:W-:Y:S02]  /*0db0*/  LEA.HI R5, R0, R9, RZ, 0x3 ;  /* 0x0000000900057211 */ /* 0x000fe400078f18ff */
[--C-:B------:R-:W-:Y:S02]  /*0dc0*/  SHF.R.S32.HI R211, RZ, 0x1f, R210.reuse ;  /* 0x0000001fffd37819 */ /* 0x100fe400000114d2 */
[C---:B------:R-:W-:Y:S01]  /*0dd0*/  LOP3.LUT R0, R5.reuse, 0xfffffff8, RZ, 0xc0, !PT ;  /* 0xfffffff805007812 */ /* 0x040fe200078ec0ff */
[----:B------:R-:W-:Y:S01]  /*0de0*/  IMAD.SHL.U32 R5, R5, 0x40, RZ ;  /* 0x0000004005057824 */ /* 0x000fe200078e00ff */
[----:B------:R-:W-:Y:S01]  /*0df0*/  IADD3 R10, P0, R210, UR6, RZ ;  /* 0x00000006d20a7c10 */ /* 0x000fe2000ff1e0ff */
[----:B------:R-:W-:Y:S01]  /*0e00*/  IMAD.WIDE.U32 R18, R14, c[0x0][0x198], R210 ;  /* 0x000066000e127a25 */ /* 0x000fe200078e00d2 */
[----:B------:R-:W-:-:S02]  /*0e10*/  LOP3.LUT R200, R200, 0xfffffe00, R7, 0xf8, !PT ;  /* 0xfffffe00c8c87812 */ /* 0x000fc400078ef807 */
[----:B------:R-:W-:Y:S01]  /*0e20*/  IADD3.X R11, R211, UR22, RZ, P0, !PT ;  /* 0x00000016d30b7c10 */ /* 0x000fe200087fe4ff */
[----:B------:R-:W-:Y:S01]  /*0e30*/  IMAD.IADD R0, R9, 0x1, -R0 ;  /* 0x0000000109007824 */ /* 0x000fe200078e0a00 */
[----:B------:R-:W-:Y:S01]  /*0e40*/  IADD3 R206, P1, R18, UR26, RZ ;  /* 0x0000001a12ce7c10 */ /* 0x000fe2000ff3e0ff */
[C---:B------:R-:W-:Y:S01]  /*0e50*/  IMAD R9, R15.reuse, c[0x0][0x198], RZ ;  /* 0x000066000f097a24 */ /* 0x040fe200078e02ff */
[----:B------:R-:W-:Y:S01]  /*0e60*/  UIADD3 UR22, -UR11, UR13, URZ ;  /* 0x0000000d0b167290 */ /* 0x000fe2000fffe13f */
[----:B------:R-:W-:Y:S01]  /*0e70*/  IMAD R7, R15, c[0x0][0x1a0], RZ ;  /* 0x000068000f077a24 */ /* 0x000fe200078e02ff */
[----:B------:R-:W-:Y:S01]  /*0e80*/  LOP3.LUT P3, RZ, R0, 0x4, RZ, 0xc0, !PT ;  /* 0x0000000400ff7812 */ /* 0x000fe2000786c0ff */
[----:B------:R-:W-:Y:S01]  /*0e90*/  IMAD.WIDE.U32 R12, R14, c[0x0][0x1a0], R210 ;  /* 0x000068000e0c7a25 */ /* 0x000fe200078e00d2 */
[C---:B------:R-:W-:Y:S02]  /*0ea0*/  LOP3.LUT P2, RZ, R0.reuse, 0x2, RZ, 0xc0, !PT ;  /* 0x0000000200ff7812 */ /* 0x040fe4000784c0ff */
[----:B------:R-:W-:Y:S01]  /*0eb0*/  SHF.R.S32.HI R199, RZ, 0x1f, R204 ;  /* 0x0000001fffc77819 */ /* 0x000fe200000114cc */
[----:B------:R-:W-:Y:S01]  /*0ec0*/  IMAD.SHL.U32 R0, R0, 0x40, RZ ;  /* 0x0000004000007824 */ /* 0x000fe200078e00ff */
[----:B------:R-:W-:Y:S01]  /*0ed0*/  IADD3 R8, P0, R12, UR28, RZ ;  /* 0x0000001c0c087c10 */ /* 0x000fe2000ff1e0ff */
[----:B------:R-:W-:Y:S01]  /*0ee0*/  IMAD R9, R14, c[0x0][0x19c], R9 ;  /* 0x000067000e097a24 */ /* 0x000fe200078e0209 */
[----:B------:R-:W-:Y:S01]  /*0ef0*/  SHF.R.S32.HI R83, RZ, 0x5, R83 ;  /* 0x00000005ff537819 */ /* 0x000fe20000011453 */
[----:B-1----:R-:W-:Y:S01]  /*0f00*/  IMAD.WIDE.U32 R16, R16, c[0x0][0x1a8], R10 ;  /* 0x00006a0010107a25 */ /* 0x002fe200078e000a */
[----:B------:R-:W-:-:S02]  /*0f10*/  LOP3.LUT R0, R0, 0x1c0, RZ, 0xc0, !PT ;  /* 0x000001c000007812 */ /* 0x000fc400078ec0ff */
[----:B------:R-:W-:Y:S01]  /*0f20*/  IADD3.X R207, R19, UR7, R9, P1, !PT ;  /* 0x0000000713cf7c10 */ /* 0x000fe20008ffe409 */
[----:B------:R-:W-:Y:S01]  /*0f30*/  IMAD R7, R14, c[0x0][0x1a4], R7 ;  /* 0x000069000e077a24 */ /* 0x000fe200078e0207 */
[C---:B------:R-:W-:Y:S01]  /*0f40*/  IADD3 R202, R210.reuse, 0x40, RZ ;  /* 0x00000040d2ca7810 */ /* 0x040fe20007ffe0ff */
[----:B------:R-:W-:Y:S01]  /*0f50*/  IMAD.SHL.U32 R11, R197, 0x8, RZ ;  /* 0x00000008c50b7824 */ /* 0x000fe200078e00ff */
[----:B------:R-:W-:Y:S01]  /*0f60*/  IADD3 R201, R210, 0x80, RZ ;  /* 0x00000080d2c97810 */ /* 0x000fe20007ffe0ff */
[----:B------:R-:W-:Y:S01]  /*0f70*/  IMAD R209, R199, c[0x0][0x1b0], RZ ;  /* 0x00006c00c7d17a24 */ /* 0x000fe200078e02ff */
[----:B------:R-:W-:Y:S01]  /*0f80*/  IADD3.X R9, R13, UR5, R7, P0, !PT ;  /* 0x000000050d097c10 */ /* 0x000fe200087fe407 */
[----:B------:R-:W-:Y:S01]  /*0f90*/  ULDC.64 UR4, c[0x0][0x1a8] ;  /* 0x00006a0000047ab9 */ /* 0x000fe20000000a00 */
[----:B------:R-:W-:Y:S01]  /*0fa0*/  LOP3.LUT R7, R0, 0x8, R11, 0xf8, !PT ;  /* 0x0000000800077812 */ /* 0x000fe200078ef80b */
[----:B------:R-:W-:Y:S01]  /*0fb0*/  UIMAD UR4, UR21, UR4, URZ ;  /* 0x00000004150472a4 */ /* 0x000fe2000f8e023f */
[----:B------:R-:W-:Y:S01]  /*0fc0*/  ISETP.GE.AND P0, PT, R14, UR22, PT ;  /* 0x000000160e007c0c */ /* 0x000fe2000bf06270 */
[----:B------:R-:W-:Y:S01]  /*0fd0*/  IMAD R199, R199, c[0x0][0x1b8], RZ ;  /* 0x00006e00c7c77a24 */ /* 0x000fe200078e02ff */
[----:B------:R-:W-:Y:S01]  /*0fe0*/  SHF.R.U32.HI R0, RZ, 0x3, R0 ;  /* 0x00000003ff007819 */ /* 0x000fe20000011600 */
[----:B------:R-:W-:Y:S01]  /*0ff0*/  UIMAD UR4, UR14, UR5, UR4 ;  /* 0x000000050e0472a4 */ /* 0x000fe2000f8e0204 */
[----:B------:R-:W-:-:S02]  /*1000*/  IMAD R209, R204, c[0x0][0x1b4], R209 ;  /* 0x00006d00ccd17a24 */ /* 0x000fc400078e02d1 */
[----:B------:R-:W-:Y:S01]  /*1010*/  LOP3.LUT R0, R7, R0, RZ, 0x3c, !PT ;  /* 0x0000000007007212 */ /* 0x000fe200078e3cff */
[C---:B------:R-:W-:Y:S02]  /*1020*/  IMAD R199, R204.reuse, c[0x0][0x1bc], R199 ;  /* 0x00006f00ccc77a24 */ /* 0x040fe400078e02c7 */
[----:B------:R-:W-:Y:S01]  /*1030*/  IMAD.WIDE.U32 R206, R204, c[0x0][0x1b0], R206 ;  /* 0x00006c00ccce7a25 */ /* 0x000fe200078e00ce */
[----:B------:R-:W-:Y:S02]  /*1040*/  LOP3.LUT R0, R0, 0xfffffe00, R5, 0xf8, !PT ;  /* 0xfffffe0000007812 */ /* 0x000fe400078ef805 */
[----:B------:R-:W-:Y:S01]  /*1050*/  IADD3 R19, R17, UR4, RZ ;  /* 0x0000000411137c10 */ /* 0x000fe2000fffe0ff */
[----:B------:R-:W-:-:S04]  /*1060*/  IMAD.WIDE.U32 R204, R204, c[0x0][0x1b8], R8 ;  /* 0x00006e00cccc7a25 */ /* 0x000fc800078e0008 */
[----:B------:R-:W-:Y:S02]  /*1070*/  IMAD.MOV.U32 R5, RZ, RZ, 0x20 ;  /* 0x00000020ff057424 */ /* 0x000fe400078e00ff */
[----:B------:R-:W-:Y:S02]  /*1080*/  IMAD.MOV.U32 R8, RZ, RZ, 0x10 ;  /* 0x00000010ff087424 */ /* 0x000fe400078e00ff */
[----:B------:R-:W-:Y:S01]  /*1090*/  IMAD.SHL.U32 R200, R200, 0x2, RZ ;  /* 0x00000002c8c87824 */ /* 0x000fe200078e00ff */
[----:B------:R-:W-:Y:S01]  /*10a0*/  SEL R5, R5, 0xffffffe0, !P3 ;  /* 0xffffffe005057807 */ /* 0x000fe20005800000 */
[----:B------:R-:W-:Y:S01]  /*10b0*/  IMAD.IADD R209, R207, 0x1, R209 ;  /* 0x00000001cfd17824 */ /* 0x000fe200078e02d1 */
[----:B------:R-:W-:Y:S01]  /*10c0*/  SEL R7, R8, 0xfffffff0, !P2 ;  /* 0xfffffff008077807 */ /* 0x000fe20005000000 */
        /* <DEDUP_REMOVED lines=32> */
.L_x_672:
[----:B------:R-:W-:Y:S05]  /*12d0*/  BSYNC B0 ;  /* 0x0000000000007941 */ /* 0x000fea0003800000 */
.L_x_671:
        /* <DEDUP_REMOVED lines=37> */
.L_x_674:
[----:B------:R-:W-:Y:S05]  /*1530*/  BSYNC B0 ;  /* 0x0000000000007941 */ /* 0x000fea0003800000 */
.L_x_673:
        /* <DEDUP_REMOVED lines=37> */
.L_x_676:
[----:B------:R-:W-:Y:S05]  /*1790*/  BSYNC B0 ;  /* 0x0000000000007941 */ /* 0x000fea0003800000 */
.L_x_675:
        /* <DEDUP_REMOVED lines=40> */
.L_x_678:
[----:B------:R-:W-:Y:S05]  /*1a20*/  BSYNC B0 ;  /* 0x0000000000007941 */ /* 0x000fea0003800000 */
.L_x_677:
        /* <DEDUP_REMOVED lines=37> */
.L_x_680:
[----:B------:R-:W-:Y:S05]  /*1c80*/  BSYNC B0 ;  /* 0x0000000000007941 */ /* 0x000fea0003800000 */
.L_x_679:
        /* <DEDUP_REMOVED lines=33> */
.L_x_682:
[----:B------:R-:W-:Y:S05]  /*1ea0*/  BSYNC B0 ;  /* 0x0000000000007941 */ /* 0x000fea0003800000 */
.L_x_681:
        /* <DEDUP_REMOVED lines=32> */
.L_x_684:
[----:B------:R-:W-:Y:S05]  /*20b0*/  BSYNC B0 ;  /* 0x0000000000007941 */ /* 0x000fea0003800000 */
.L_x_683:
        /* <DEDUP_REMOVED lines=34> */
.L_x_686:
[----:B------:R-:W-:Y:S05]  /*22e0*/  BSYNC B0 ;  /* 0x0000000000007941 */ /* 0x000fea0003800000 */
.L_x_685:
[----:B------:R-:W-:Y:S01]  /*22f0*/  ULDC.64 UR6, c[0x0][0x318] ;  /* 0x0000c60000067ab9 */ /* 0x000fe20000000a00 */
[----:B------:R-:W0:Y:S01]  /*2300*/  LDGDEPBAR ;  /* 0x00000000000079af */ /* 0x000e220000000000 */
[----:B------:R-:W-:Y:S02]  /*2310*/  UISETP.NE.U32.AND UP1, UPT, URZ, UR6, UPT ;  /* 0x000000063f00728c */ /* 0x000fe4000bf25070 */
[----:B------:R-:W-:Y:S02]  /*2320*/  ULDC.64 UR4, c[0x0][0x320] ;  /* 0x0000c80000047ab9 */ /* 0x000fe40000000a00 */
[----:B------:R-:W-:-:S06]  /*2330*/  UISETP.NE.AND.EX UP1, UPT, URZ, UR7, UPT, UP1 ;  /* 0x000000073f00728c */ /* 0x000fcc000bf25310 */
[----:B------:R-:W-:-:S05]  /*2340*/  PLOP3.LUT P0, PT, PT, PT, UP1, 0x80, 0x0 ;  /* 0x000000000000781c */ /* 0x000fca0003f0f018 */
[----:B------:R-:W-:Y:S02]  /*2350*/  @UP1 USHF.R.S32.HI UR29, URZ, 0x1f, UR15 ;  /* 0x0000001f3f1d1899 */ /* 0x000fe4000801140f */
[----:B------:R-:W-:Y:S02]  /*2360*/  @UP1 UMOV UR30, UR14 ;  /* 0x0000000e001e1c82 */ /* 0x000fe40008000000 */
[----:B------:R-:W-:Y:S02]  /*2370*/  @UP1 UIMAD UR29, UR29, UR4, URZ ;  /* 0x000000041d1d12a4 */ /* 0x000fe4000f8e023f */
[----:B------:R-:W-:Y:S02]  /*2380*/  @UP1 UMOV UR31, UR21 ;  /* 0x00000015001f1c82 */ /* 0x000fe40008000000 */
[----:B------:R-:W-:Y:S01]  /*2390*/  @UP1 UIMAD.WIDE.U32 UR30, UR15, UR4, UR30 ;  /* 0x000000040f1e12a5 */ /* 0x000fe2000f8e001e */
[----:B------:R-:W-:-:S04]  /*23a0*/  DEPBAR.LE SB0, 0x0 ;  /* 0x000080000000791a */ /* 0x000fc80000000000 */
[----:B------:R-:W-:Y:S02]  /*23b0*/  @UP1 UIMAD UR5, UR15, UR5, UR29 ;  /* 0x000000050f0512a4 */ /* 0x000fe4000f8e021d */
[----:B------:R-:W-:Y:S02]  /*23c0*/  @UP1 ULEA UR6, UP0, UR30, UR6, 0x2 ;  /* 0x000000061e061291 */ /* 0x000fe4000f80103f */
[----:B------:R-:W-:-:S04]  /*23d0*/  @UP1 UIADD3 UR5, UR31, UR5, URZ ;  /* 0x000000051f051290 */ /* 0x000fc8000fffe03f */
[----:B------:R-:W-:Y:S01]  /*23e0*/  @UP1 ULEA.HI.X UR7, UR30, UR7, UR5, 0x2, UP0 ;  /* 0x000000071e071291 */ /* 0x000fe200080f1405 */
[----:B-1----:R-:W-:Y:S01]  /*23f0*/  IMAD.U32 R16, RZ, RZ, UR6 ;  /* 0x00000006ff107e24 */ /* 0x002fe2000f8e00ff */
[----:B------:R-:W1:Y:S01]  /*2400*/  @P0 MUFU.RCP R12, c[0x0][0x238] ;  /* 0x00008e00000c0b08 */ /* 0x000e620000001000 */
[----:B------:R-:W-:Y:S01]  /*2410*/  ISETP.GE.AND P1, PT, R14, UR24, PT ;  /* 0x000000180e007c0c */ /* 0x000fe2000bf26270 */
[----:B------:R-:W-:Y:S02]  /*2420*/  ULDC.64 UR4, c[0x0][0x1a0] ;  /* 0x0000680000047ab9 */ /* 0x000fe40000000a00 */
[----:B------:R-:W-:-:S05]  /*2430*/  IMAD.U32 R17, RZ, RZ, UR7 ;  /* 0x00000007ff117e24 */ /* 0x000fca000f8e00ff */
[----:B------:R-:W1:Y:S01]  /*2440*/  @P0 LDG.E R13, [R16.64] ;  /* 0x00000010100d0981 */ /* 0x000e62000c1e1900 */
[----:B------:R-:W-:Y:S01]  /*2450*/  UIMAD.WIDE.U32 UR14, UR25, UR4, URZ ;  /* 0x00000004190e72a5 */ /* 0x000fe2000f8e003f */
[----:B------:R-:W-:Y:S01]  /*2460*/  BSSY B0, `(.L_x_687) ;  /* 0x000002b000007945 */ /* 0x000fe20003800000 */
[----:B------:R-:W-:Y:S01]  /*2470*/  UIMAD UR4, UR28, UR4, URZ ;  /* 0x000000041c0472a4 */ /* 0x000fe2000f8e023f */
[----:B------:R-:W-:Y:S03]  /*2480*/  BAR.SYNC.DEFER_BLOCKING 0x0 ;  /* 0x0000000000007b1d */ /* 0x000fe60000010000 */
[----:B------:R-:W-:Y:S01]  /*2490*/  UIMAD UR4, UR25, UR5, UR4 ;  /* 0x00000005190472a4 */ /* 0x000fe2000f8e0204 */
[----:B------:R-:W-:Y:S01]  /*24a0*/  MOV R18, UR14 ;  /* 0x0000000e00127c02 */ /* 0x000fe20008000f00 */
[----:B------:R-:W-:Y:S02]  /*24b0*/  IMAD.U32 R19, RZ, RZ, UR15 ;  /* 0x0000000fff137e24 */ /* 0x000fe4000f8e00ff */
[----:B------:R-:W-:Y:S01]  /*24c0*/  UIADD3 UR4, UR15, UR4, URZ ;  /* 0x000000040f047290 */ /* 0x000fe2000fffe03f */
[----:B------:R2:W-:Y:S04]  /*24d0*/  @P1 STS.128 [R200+0xc000], RZ ;  /* 0x00c000ffc8001388 */ /* 0x0005e80000000c00 */
[----:B------:R2:W-:Y:S04]  /*24e0*/  @P1 STS.128 [R200+0xe000], RZ ;  /* 0x00e000ffc8001388 */ /* 0x0005e80000000c00 */
[----:B------:R2:W-:Y:S01]  /*24f0*/  @P1 STS.128 [R200+0x10000], RZ ;  /* 0x010000ffc8001388 */ /* 0x0005e20000000c00 */
[----:B-1----:R-:W-:-:S04]  /*2500*/  @P0 FMUL.FTZ R12, R13, R12 ;  /* 0x0000000c0d0c0220 */ /* 0x002fc80000410000 */
[----:B------:R1:W3:Y:S01]  /*2510*/  @P0 R2UR UR6, R12 ;  /* 0x000000000c0603c2 */ /* 0x0002e200000e0000 */
[C---:B------:R-:W-:Y:S02]  /*2520*/  LEA R16, P0, R18.reuse, R204, 0x6 ;  /* 0x000000cc12107211 */ /* 0x040fe400078030ff */
[----:B-1----:R-:W-:Y:S01]  /*2530*/  MOV R12, UR4 ;  /* 0x00000004000c7c02 */ /* 0x002fe20008000f00 */
[----:B------:R-:W-:Y:S02]  /*2540*/  UMOV UR4, URZ ;  /* 0x0000003f00047c82 */ /* 0x000fe40008000000 */
[----:B---3--:R-:W-:Y:S01]  /*2550*/  @UP1 UMOV UR4, UR6 ;  /* 0x0000000600041c82 */ /* 0x008fe20008000000 */
[----:B------:R-:W-:Y:S01]  /*2560*/  LEA.HI.X R17, R18, R199, R12, 0x6, P0 ;  /* 0x000000c712117211 */ /* 0x000fe200000f340c */
[----:B------:R-:W-:Y:S05]  /*2570*/  @P1 BRA `(.L_x_688) ;  /* 0x0000019000001947 */ /* 0x000fea0003800000 */
[----:B--2---:R-:W-:Y:S02]  /*2580*/  ISETP.GE.AND P3, PT, R210, c[0x0][0x220], PT ;  /* 0x00008800d2007a0c */ /* 0x004fe40003f66270 */
        /* <DEDUP_REMOVED lines=24> */
.L_x_688:
[----:B--2---:R-:W-:Y:S05]  /*2710*/  BSYNC B0 ;  /* 0x0000000000007941 */ /* 0x004fea0003800000 */
.L_x_687:
[----:B------:R-:W-:Y:S01]  /*2720*/  ISETP.GE.AND P0, PT, R11, UR24, PT ;  /* 0x000000180b007c0c */ /* 0x000fe2000bf06270 */
[----:B------:R-:W-:-:S12]  /*2730*/  BSSY B0, `(.L_x_689) ;  /* 0x0000022000007945 */ /* 0x000fd80003800000 */
[----:B------:R2:W-:Y:S04]  /*2740*/  @P0 STS.128 [R200+0xc800], RZ ;  /* 0x00c800ffc8000388 */ /* 0x0005e80000000c00 */
[----:B------:R2:W-:Y:S04]  /*2750*/  @P0 STS.128 [R200+0xe800], RZ ;  /* 0x00e800ffc8000388 */ /* 0x0005e80000000c00 */
[----:B------:R2:W-:Y:S01]  /*2760*/  @P0 STS.128 [R200+0x10800], RZ ;  /* 0x010800ffc8000388 */ /* 0x0005e20000000c00 */
[----:B------:R-:W-:Y:S05]  /*2770*/  @P0 BRA `(.L_x_690) ;  /* 0x000001d000000947 */ /* 0x000fea0003800000 */
[----:B------:R-:W-:Y:S01]  /*2780*/  ISETP.GE.AND P3, PT, R210, c[0x0][0x220], PT ;  /* 0x00008800d2007a0c */ /* 0x000fe20003f66270 */
[----:B-1----:R-:W-:Y:S01]  /*2790*/  IMAD.WIDE.U32 R18, R8, c[0x0][0x1a0], RZ ;  /* 0x0000680008127a25 */ /* 0x002fe200078e00ff */
        /* <DEDUP_REMOVED lines=27> */
.L_x_690:
[----:B------:R-:W-:Y:S05]  /*2950*/  BSYNC B0 ;  /* 0x0000000000007941 */ /* 0x000fea0003800000 */
.L_x_689:
        /* <DEDUP_REMOVED lines=14> */
[C---:B-1----:R-:W-:Y:S02]  /*2a40*/  @!P3 LEA R18, P4, R8.reuse, c[0x0][0x170], 0x1 ;  /* 0x00005c000812ba11 */ /* 0x042fe400078808ff */
        /* <DEDUP_REMOVED lines=20> */
.L_x_692:
[----:B------:R-:W-:Y:S05]  /*2b90*/  BSYNC B0 ;  /* 0x0000000000007941 */ /* 0x000fea0003800000 */
.L_x_691:
        /* <DEDUP_REMOVED lines=14> */
[C---:B-1--4-:R-:W-:Y:S01]  /*2c80*/  @!P3 LEA R12, P4, R16.reuse, c[0x0][0x170], 0x1 ;  /* 0x00005c00100cba11 */ /* 0x052fe200078808ff */
        /* <DEDUP_REMOVED lines=21> */
.L_x_694:
[----:B------:R-:W-:Y:S05]  /*2de0*/  BSYNC B0 ;  /* 0x0000000000007941 */ /* 0x000fea0003800000 */
.L_x_693:
[C---:B------:R-:W-:Y:S01]  /*2df0*/  IMAD.SHL.U32 R8, R2.reuse, 0x40, RZ ;  /* 0x0000004002087824 */ /* 0x040fe200078e00ff */
[----:B------:R-:W-:Y:S01]  /*2e00*/  R2P PR, R2, 0x6 ;  /* 0x0000000602007804 */ /* 0x000fe20000000000 */
[----:B------:R-:W-:Y:S01]  /*2e10*/  IMAD.SHL.U32 R14, R14, 0x8, RZ ;  /* 0x000000080e0e7824 */ /* 0x000fe200078e00ff */
[----:B------:R-:W0:Y:S01]  /*2e20*/  LDGDEPBAR ;  /* 0x00000000000079af */ /* 0x000e220000000000 */
[----:B------:R-:W-:Y:S01]  /*2e30*/  IMAD R198, R83, 0x400, R0 ;  /* 0x0000040053c67824 */ /* 0x000fe200078e0200 */
[----:B------:R-:W-:Y:S01]  /*2e40*/  LOP3.LUT R9, R8, 0x1c0, RZ, 0xc0, !PT ;  /* 0x000001c008097812 */ /* 0x000fe200078ec0ff */
[----:B------:R-:W-:Y:S02]  /*2e50*/  UISETP.GE.AND UP0, UPT, UR12, 0x41, UPT ;  /* 0x000000410c00788c */ /* 0x000fe4000bf06270 */
        /* <DEDUP_REMOVED lines=8> */
[----:B-1--4-:R-:W-:Y:S03]  /*2ee0*/  LDSM.16.M88.4 R12, [R196] ;  /* 0x00000000c40c783b */ /* 0x012fe60000000200 */
[----:B------:R-:W-:Y:S01]  /*2ef0*/  IMAD R197, R197, 0x200, R8 ;  /* 0x00000200c5c57824 */ /* 0x000fe200078e0208 */
[----:B------:R-:W-:Y:S03]  /*2f00*/  LDSM.16.M88.4 R76, [R193] ;  /* 0x00000000c14c783b */ /* 0x000fe60000000200 */
[----:B------:R-:W-:-:S05]  /*2f10*/  IMAD.SHL.U32 R197, R197, 0x2, RZ ;  /* 0x00000002c5c57824 */ /* 0x000fca00078e00ff */
[----:B------:R-:W1:Y:S01]  /*2f20*/  LDSM.16.M88.4 R24, [R197+0x6000] ;  /* 0x00600000c518783b */ /* 0x000e620000000200 */
[C---:B------:R-:W-:Y:S02]  /*2f30*/  IADD3 R2, R197.reuse, 0x6000, RZ ;  /* 0x00006000c5027810 */ /* 0x040fe40007ffe0ff */
[----:B------:R-:W-:Y:S01]  /*2f40*/  IADD3 R195, R197, 0x6020, RZ ;  /* 0x00006020c5c37810 */ /* 0x000fe20007ffe0ff */
[----:B------:R-:W4:Y:S01]  /*2f50*/  LDSM.16.M88.4 R16, [R197+0x6800] ;  /* 0x00680000c510783b */ /* 0x000f220000000200 */
[----:B------:R-:W-:Y:S01]  /*2f60*/  @P1 IADD3 R195, R2, -0x20, RZ ;  /* 0xffffffe002c31810 */ /* 0x000fe20007ffe0ff */
[----:B------:R-:W-:Y:S02]  /*2f70*/  IMAD.MOV.U32 R2, RZ, RZ, 0x40 ;  /* 0x00000040ff027424 */ /* 0x000fe400078e00ff */
[----:B------:R-:W5:Y:S01]  /*2f80*/  LDSM.16.M88.4 R60, [R197+0x7000] ;  /* 0x00700000c53c783b */ /* 0x000f620000000200 */
[C---:B------:R-:W-:Y:S02]  /*2f90*/  IADD3 R187, R195.reuse, 0x800, RZ ;  /* 0x00000800c3bb7810 */ /* 0x040fe40007ffe0ff */
[----:B------:R-:W-:Y:S01]  /*2fa0*/  SEL R2, R2, 0xffffffc0, !P2 ;  /* 0xffffffc002027807 */ /* 0x000fe20005000000 */
[----:B------:R-:W2:Y:S01]  /*2fb0*/  LDSM.16.M88.4 R32, [R197+0x7800] ;  /* 0x00780000c520783b */ /* 0x000ea20000000200 */
[----:B------:R-:W-:-:S02]  /*2fc0*/  IADD3 R186, R195, 0x1000, RZ ;  /* 0x00001000c3ba7810 */ /* 0x000fc40007ffe0ff */
[----:B------:R-:W-:Y:S01]  /*2fd0*/  IADD3 R185, R195, 0x1800, RZ ;  /* 0x00001800c3b97810 */ /* 0x000fe20007ffe0ff */
[----:B------:R-:W3:Y:S01]  /*2fe0*/  LDSM.16.M88.4 R8, [R195] ;  /* 0x00000000c308783b */ /* 0x000ee20000000200 */
[----:B------:R-:W-:Y:S01]  /*2ff0*/  IMAD.IADD R191, R197, 0x1, R2 ;  /* 0x00000001c5bf7824 */ /* 0x000fe200078e0202 */
[C---:B------:R-:W-:Y:S01]  /*3000*/  IADD3 R183, R195.reuse, 0x2000, RZ ;  /* 0x00002000c3b77810 */ /* 0x040fe20007ffe0ff */
[----:B------:R-:W-:Y:S01]  /*3010*/  IMAD.IADD R184, R2, 0x1, R195 ;  /* 0x0000000102b87824 */ /* 0x000fe200078e02c3 */
[----:B------:R-:W2:Y:S01]  /*3020*/  LDSM.16.M88.4 R40, [R195+0x800] ;  /* 0x00080000c328783b */ /* 0x000ea20000000200 */
        /* <DEDUP_REMOVED lines=8> */
[----:B------:R-:W-:Y:S01]  /*30b0*/  LDSM.16.M88.4 R44, [R191+0x6000] ;  /* 0x00600000bf2c783b */ /* 0x000fe20000000200 */
[----:B------:R-:W-:-:S03]  /*30c0*/  IADD3 R176, R195, 0x5800, RZ ;  /* 0x00005800c3b07810 */ /* 0x000fc60007ffe0ff */
[----:B------:R-:W-:Y:S01]  /*30d0*/  LDSM.16.M88.4 R68, [R184+0x1800] ;  /* 0x00180000b844783b */ /* 0x000fe20000000200 */
[C---:B-1----:R-:W-:Y:S03]  /*30e0*/  HMMA.16816.F32.BF16 R28, R52.reuse, R24, RZ ;  /* 0x00000018341c723c */ /* 0x042fe600000418ff */
[----:B------:R-:W-:Y:S05]  /*30f0*/  LDSM.16.M88.4 R72, [R184+0x1000] ;  /* 0x00100000b848783b */ /* 0x000fea0000000200 */
[C---:B------:R-:W-:Y:S08]  /*3100*/  HMMA.16816.F32.BF16 R24, R52.reuse, R26, RZ ;  /* 0x0000001a3418723c */ /* 0x040ff000000418ff */
[C---:B----4-:R-:W-:Y:S08]  /*3110*/  HMMA.16816.F32.BF16 R20, R52.reuse, R16, RZ ;  /* 0x000000103414723c */ /* 0x050ff000000418ff */
[C---:B------:R-:W-:Y:S08]  /*3120*/  HMMA.16816.F32.BF16 R16, R52.reuse, R18, RZ ;  /* 0x000000123410723c */ /* 0x040ff000000418ff */
[C---:B-----5:R-:W-:Y:S08]  /*3130*/  HMMA.16816.F32.BF16 R64, R52.reuse, R60, RZ ;  /* 0x0000003c3440723c */ /* 0x060ff000000418ff */
[C---:B------:R-:W-:Y:S08]  /*3140*/  HMMA.16816.F32.BF16 R60, R52.reuse, R62, RZ ;  /* 0x0000003e343c723c */ /* 0x040ff000000418ff */
[C---:B--2---:R-:W-:Y:S08]  /*3150*/  HMMA.16816.F32.BF16 R56, R52.reuse, R32, RZ ;  /* 0x000000203438723c */ /* 0x044ff000000418ff */
[----:B------:R-:W-:Y:S01]  /*3160*/  HMMA.16816.F32.BF16 R52, R52, R34, RZ ;  /* 0x000000223434723c */ /* 0x000fe200000418ff */
[----:B------:R-:W-:Y:S07]  /*3170*/  LDSM.16.M88.4 R32, [R194] ;  /* 0x00000000c220783b */ /* 0x000fee0000000200 */
[C---:B---3--:R-:W-:Y:S08]  /*3180*/  HMMA.16816.F32.BF16 R28, R12.reuse, R8, R28 ;  /* 0x000000080c1c723c */ /* 0x048ff0000004181c */
[C---:B------:R-:W-:Y:S01]  /*3190*/  HMMA.16816.F32.BF16 R24, R12.reuse, R10, R24 ;  /* 0x0000000a0c18723c */ /* 0x040fe20000041818 */
[----:B------:R-:W1:Y:S07]  /*31a0*/  LDSM.16.M88.4 R8, [R191+0x6800] ;  /* 0x00680000bf08783b */ /* 0x000e6e0000000200 */
[C---:B------:R-:W-:Y:S08]  /*31b0*/  HMMA.16816.F32.BF16 R20, R12.reuse, R40, R20 ;  /* 0x000000280c14723c */ /* 0x040ff00000041814 */
[C---:B------:R-:W-:Y:S01]  /*31c0*/  HMMA.16816.F32.BF16 R16, R12.reuse, R42, R16 ;  /* 0x0000002a0c10723c */ /* 0x040fe20000041810 */
[----:B------:R-:W2:Y:S07]  /*31d0*/  LDSM.16.M88.4 R40, [R191+0x7000] ;  /* 0x00700000bf28783b */ /* 0x000eae0000000200 */
[C---:B------:R-:W-:Y:S08]  /*31e0*/  HMMA.16816.F32.BF16 R64, R12.reuse, R36, R64 ;  /* 0x000000240c40723c */ /* 0x040ff00000041840 */
[C---:B------:R-:W-:Y:S01]  /*31f0*/  HMMA.16816.F32.BF16 R60, R12.reuse, R38, R60 ;  /* 0x000000260c3c723c */ /* 0x040fe2000004183c */
[----:B------:R-:W3:Y:S07]  /*3200*/  LDSM.16.M88.4 R36, [R191+0x7800] ;  /* 0x00780000bf24783b */ /* 0x000eee0000000200 */
[C---:B------:R-:W-:Y:S08]  /*3210*/  HMMA.16816.F32.BF16 R56, R12.reuse, R48, R56 ;  /* 0x000000300c38723c */ /* 0x040ff00000041838 */
[----:B------:R-:W-:Y:S01]  /*3220*/  HMMA.16816.F32.BF16 R52, R12, R50, R52 ;  /* 0x000000320c34723c */ /* 0x000fe20000041834 */
[----:B------:R-:W4:Y:S04]  /*3230*/  LDSM.16.M88.4 R12, [R184] ;  /* 0x00000000b80c783b */ /* 0x000f280000000200 */
[----:B------:R-:W-:Y:S03]  /*3240*/  LDSM.16.M88.4 R48, [R198+0x2000] ;  /* 0x00200000c630783b */ /* 0x000fe60000000200 */
[C---:B-1----:R-:W-:Y:S08]  /*3250*/  HMMA.16816.F32.BF16 R20, R32.reuse, R8, R20 ;  /* 0x000000082014723c */ /* 0x042ff00000041814 */
[C---:B------:R-:W-:Y:S01]  /*3260*/  HMMA.16816.F32.BF16 R16, R32.reuse, R10, R16 ;  /* 0x0000000a2010723c */ /* 0x040fe20000041810 */
[----:B------:R-:W1:Y:S07]  /*3270*/  LDSM.16.M88.4 R8, [R184+0x800] ;  /* 0x00080000b808783b */ /* 0x000e6e0000000200 */
[C---:B------:R-:W-:Y:S08]  /*3280*/  HMMA.16816.F32.BF16 R28, R32.reuse, R44, R28 ;  /* 0x0000002c201c723c */ /* 0x040ff0000004181c */
[C---:B------:R-:W-:Y:S01]  /*3290*/  HMMA.16816.F32.BF16 R24, R32.reuse, R46, R24 ;  /* 0x0000002e2018723c */ /* 0x040fe20000041818 */
[----:B------:R-:W5:Y:S07]  /*32a0*/  LDSM.16.M88.4 R44, [R197+0x8000] ;  /* 0x00800000c52c783b */ /* 0x000f6e0000000200 */
[C---:B--2---:R-:W-:Y:S08]  /*32b0*/  HMMA.16816.F32.BF16 R64, R32.reuse, R40, R64 ;  /* 0x000000282040723c */ /* 0x044ff00000041840 */
[C---:B------:R-:W-:Y:S01]  /*32c0*/  HMMA.16816.F32.BF16 R60, R32.reuse, R42, R60 ;  /* 0x0000002a203c723c */ /* 0x040fe2000004183c */
[----:B------:R-:W2:Y:S07]  /*32d0*/  LDSM.16.M88.4 R40, [R197+0x8800] ;  /* 0x00880000c528783b */ /* 0x000eae0000000200 */
[C---:B---3--:R-:W-:Y:S08]  /*32e0*/  HMMA.16816.F32.BF16 R56, R32.reuse, R36, R56 ;  /* 0x000000242038723c */ /* 0x048ff00000041838 */
[----:B------:R-:W-:Y:S01]  /*32f0*/  HMMA.16816.F32.BF16 R52, R32, R38, R52 ;  /* 0x000000262034723c */ /* 0x000fe20000041834 */
[----:B------:R-:W3:Y:S04]  /*3300*/  LDSM.16.M88.4 R36, [R197+0x9000] ;  /* 0x00900000c524783b */ /* 0x000ee80000000200 */
[----:B------:R-:W2:Y:S03]  /*3310*/  LDSM.16.M88.4 R32, [R197+0x9800] ;  /* 0x00980000c520783b */ /* 0x000ea60000000200 */
[C---:B----4-:R-:W-:Y:S08]  /*3320*/  HMMA.16816.F32.BF16 R28, R76.reuse, R12, R28 ;  /* 0x0000000c4c1c723c */ /* 0x050ff0000004181c */
[C---:B------:R-:W-:Y:S01]  /*3330*/  HMMA.16816.F32.BF16 R24, R76.reuse, R14, R24 ;  /* 0x0000000e4c18723c */ /* 0x040fe20000041818 */
[----:B------:R-:W-:Y:S07]  /*3340*/  LDSM.16.M88.4 R12, [R196+0x2000] ;  /* 0x00200000c40c783b */ /* 0x000fee0000000200 */
[C---:B-1----:R-:W-:Y:S08]  /*3350*/  HMMA.16816.F32.BF16 R20, R76.reuse, R8, R20 ;  /* 0x000000084c14723c */ /* 0x042ff00000041814 */
[C---:B------:R-:W-:Y:S01]  /*3360*/  HMMA.16816.F32.BF16 R16, R76.reuse, R10, R16 ;  /* 0x0000000a4c10723c */ /* 0x040fe20000041810 */
[----:B------:R-:W1:Y:S07]  /*3370*/  LDSM.16.M88.4 R8, [R195+0x2000] ;  /* 0x00200000c308783b */ /* 0x000e6e0000000200 */
[C---:B------:R-:W-:Y:S08]  /*3380*/  HMMA.16816.F32.BF16 R56, R76.reuse, R68, R56 ;  /* 0x000000444c38723c */ /* 0x040ff00000041838 */
[C---:B------:R-:W-:Y:S08]  /*3390*/  HMMA.16816.F32.BF16 R64, R76.reuse, R72, R64 ;  /* 0x000000484c40723c */ /* 0x040ff00000041840 */
[C---:B------:R-:W-:Y:S01]  /*33a0*/  HMMA.16816.F32.BF16 R60, R76.reuse, R74, R60 ;  /* 0x0000004a4c3c723c */ /* 0x040fe2000004183c */
[----:B------:R-:W-:Y:S07]  /*33b0*/  LDSM.16.M88.4 R72, [R191+0x9800] ;  /* 0x00980000bf48783b */ /* 0x000fee0000000200 */
[----:B------:R-:W-:Y:S01]  /*33c0*/  HMMA.16816.F32.BF16 R68, R76, R70, R52 ;  /* 0x000000464c44723c */ /* 0x000fe20000041834 */
[----:B------:R-:W4:Y:S07]  /*33d0*/  LDSM.16.M88.4 R52, [R195+0x2800] ;  /* 0x00280000c334783b */ /* 0x000f2e0000000200 */
[C---:B-----5:R-:W-:Y:S08]  /*33e0*/  HMMA.16816.F32.BF16 R28, R48.reuse, R44, R28 ;  /* 0x0000002c301c723c */ /* 0x060ff0000004181c */
[C---:B------:R-:W-:Y:S01]  /*33f0*/  HMMA.16816.F32.BF16 R24, R48.reuse, R46, R24 ;  /* 0x0000002e3018723c */ /* 0x040fe20000041818 */
[----:B------:R-:W-:Y:S07]  /*3400*/  LDSM.16.M88.4 R44, [R195+0x3800] ;  /* 0x00380000c32c783b */ /* 0x000fee0000000200 */
[C---:B--2---:R-:W-:Y:S08]  /*3410*/  HMMA.16816.F32.BF16 R20, R48.reuse, R40, R20 ;  /* 0x000000283014723c */ /* 0x044ff00000041814 */
[C---:B------:R-:W-:Y:S01]  /*3420*/  HMMA.16816.F32.BF16 R16, R48.reuse, R42, R16 ;  /* 0x0000002a3010723c */ /* 0x040fe20000041810 */
[----:B------:R-:W2:Y:S07]  /*3430*/  LDSM.16.M88.4 R40, [R195+0x3000] ;  /* 0x00300000c328783b */ /* 0x000eae0000000200 */
[C---:B---3--:R-:W-:Y:S08]  /*3440*/  HMMA.16816.F32.BF16 R64, R48.reuse, R36, R64 ;  /* 0x000000243040723c */ /* 0x048ff00000041840 */
[C---:B------:R-:W-:Y:S01]  /*3450*/  HMMA.16816.F32.BF16 R60, R48.reuse, R38, R60 ;  /* 0x00000026303c723c */ /* 0x040fe2000004183c */
[----:B------:R-:W-:Y:S07]  /*3460*/  LDSM.16.M88.4 R36, [R194+0x2000] ;  /* 0x00200000c224783b */ /* 0x000fee0000000200 */
[C---:B------:R-:W-:Y:S08]  /*3470*/  HMMA.16816.F32.BF16 R56, R48.reuse, R32, R56 ;  /* 0x000000203038723c */ /* 0x040ff00000041838 */
[----:B------:R-:W-:Y:S01]  /*3480*/  HMMA.16816.F32.BF16 R68, R48, R34, R68 ;  /* 0x000000223044723c */ /* 0x000fe20000041844 */
[----:B------:R-:W3:Y:S04]  /*3490*/  LDSM.16.M88.4 R32, [R191+0x8000] ;  /* 0x00800000bf20783b */ /* 0x000ee80000000200 */
[----:B------:R-:W-:Y:S03]  /*34a0*/  LDSM.16.M88.4 R48, [R191+0x9000] ;  /* 0x00900000bf30783b */ /* 0x000fe60000000200 */
[C---:B-1----:R-:W-:Y:S08]  /*34b0*/  HMMA.16816.F32.BF16 R28, R12.reuse, R8, R28 ;  /* 0x000000080c1c723c */ /* 0x042ff0000004181c */
[C---:B------:R-:W-:Y:S01]  /*34c0*/  HMMA.16816.F32.BF16 R24, R12.reuse, R10, R24 ;  /* 0x0000000a0c18723c */ /* 0x040fe20000041818 */
[----:B------:R-:W1:Y:S07]  /*34d0*/  LDSM.16.M88.4 R8, [R191+0x8800] ;  /* 0x00880000bf08783b */ /* 0x000e6e0000000200 */
[C---:B----4-:R-:W-:Y:S08]  /*34e0*/  HMMA.16816.F32.BF16 R20, R12.reuse, R52, R20 ;  /* 0x000000340c14723c */ /* 0x050ff00000041814 */
[C---:B------:R-:W-:Y:S01]  /*34f0*/  HMMA.16816.F32.BF16 R16, R12.reuse, R54, R16 ;  /* 0x000000360c10723c */ /* 0x040fe20000041810 */
[----:B------:R-:W-:Y:S07]  /*3500*/  LDSM.16.M88.4 R52, [R193+0x2000] ;  /* 0x00200000c134783b */ /* 0x000fee0000000200 */
[C---:B--2---:R-:W-:Y:S08]  /*3510*/  HMMA.16816.F32.BF16 R64, R12.reuse, R40, R64 ;  /* 0x000000280c40723c */ /* 0x044ff00000041840 */
[C---:B------:R-:W-:Y:S01]  /*3520*/  HMMA.16816.F32.BF16 R60, R12.reuse, R42, R60 ;  /* 0x0000002a0c3c723c */ /* 0x040fe2000004183c */
[----:B------:R-:W2:Y:S07]  /*3530*/  LDSM.16.M88.4 R40, [R184+0x2000] ;  /* 0x00200000b828783b */ /* 0x000eae0000000200 */
[C---:B------:R-:W-:Y:S08]  /*3540*/  HMMA.16816.F32.BF16 R56, R12.reuse, R44, R56 ;  /* 0x0000002c0c38723c */ /* 0x040ff00000041838 */
[----:B------:R-:W-:Y:S01]  /*3550*/  HMMA.16816.F32.BF16 R68, R12, R46, R68 ;  /* 0x0000002e0c44723c */ /* 0x000fe20000041844 */
[----:B------:R-:W-:Y:S04]  /*3560*/  LDSM.16.M88.4 R12, [R184+0x2800] ;  /* 0x00280000b80c783b */ /* 0x000fe80000000200 */
        /* <DEDUP_REMOVED lines=13> */
[----:B------:R-:W-:Y:S03]  /*3640*/  LDSM.16.M88.4 R72, [R197+0xb800] ;  /* 0x00b80000c548783b */ /* 0x000fe60000000200 */
[C---:B--2---:R-:W-:Y:S08]  /*3650*/  HMMA.16816.F32.BF16 R28, R52.reuse, R40, R28 ;  /* 0x00000028341c723c */ /* 0x044ff0000004181c */
[C---:B------:R-:W-:Y:S01]  /*3660*/  HMMA.16816.F32.BF16 R24, R52.reuse, R42, R24 ;  /* 0x0000002a3418723c */ /* 0x040fe20000041818 */
[----:B------:R-:W2:Y:S07]  /*3670*/  LDSM.16.M88.4 R40, [R197+0xb000] ;  /* 0x00b00000c528783b */ /* 0x000eae0000000200 */
[C---:B-1----:R-:W-:Y:S08]  /*3680*/  HMMA.16816.F32.BF16 R64, R52.reuse, R8, R64 ;  /* 0x000000083440723c */ /* 0x042ff00000041840 */
[C---:B------:R-:W-:Y:S08]  /*3690*/  HMMA.16816.F32.BF16 R20, R52.reuse, R12, R20 ;  /* 0x0000000c3414723c */ /* 0x040ff00000041814 */
[C---:B------:R-:W-:Y:S01]  /*36a0*/  HMMA.16816.F32.BF16 R16, R52.reuse, R14, R16 ;  /* 0x0000000e3410723c */ /* 0x040fe20000041810 */
[----:B------:R-:W-:Y:S07]  /*36b0*/  LDSM.16.M88.4 R12, [R196+0x4000] ;  /* 0x00400000c40c783b */ /* 0x000fee0000000200 */
[----:B------:R-:W-:Y:S01]  /*36c0*/  HMMA.16816.F32.BF16 R60, R52, R10, R60 ;  /* 0x0000000a343c723c */ /* 0x000fe2000004183c */
[----:B------:R-:W1:Y:S07]  /*36d0*/  LDSM.16.M88.4 R8, [R195+0x4000] ;  /* 0x00400000c308783b */ /* 0x000e6e0000000200 */
[C---:B---3--:R-:W-:Y:S07]  /*36e0*/  HMMA.16816.F32.BF16 R28, R44.reuse, R36, R28 ;  /* 0x000000242c1c723c */ /* 0x048fee000004181c */
[----:B------:R-:W-:Y:S01]  /*36f0*/  SHF.R.S32.HI R37, RZ, 0x1f, R80 ;  /* 0x0000001fff257819 */ /* 0x000fe20000011450 */
[----:B--2---:R-:W-:Y:S03]  /*3700*/  HMMA.16816.F32.BF16 R64, R44, R40, R64 ;  /* 0x000000282c40723c */ /* 0x004fe60000041840 */
[----:B------:R-:W-:-:S04]  /*3710*/  LEA.HI R2, R37, R80, RZ, 0x2 ;  /* 0x0000005025027211 */ /* 0x000fc800078f10ff */
[----:B------:R-:W-:Y:S01]  /*3720*/  SHF.R.S32.HI R2, RZ, 0x2, R2 ;  /* 0x00000002ff027819 */ /* 0x000fe20000011402 */
[C---:B------:R-:W-:Y:S01]  /*3730*/  HMMA.16816.F32.BF16 R56, R52.reuse, R32, R56 ;  /* 0x000000203438723c */ /* 0x040fe20000041838 */
[----:B------:R-:W-:Y:S02]  /*3740*/  IMAD.SHL.U32 R41, R6, 0x2, RZ ;  /* 0x0000000206297824 */ /* 0x000fe400078e00ff */
[----:B------:R-:W-:Y:S02]  /*3750*/  IMAD.U32 R6, RZ, RZ, UR12 ;  /* 0x0000000cff067e24 */ /* 0x000fe4000f8e00ff */
[----:B------:R-:W-:Y:S01]  /*3760*/  IMAD R133, R83, 0x10, R2 ;  /* 0x0000001053857824 */ /* 0x000fe200078e0202 */
[----:B------:R-:W-:Y:S01]  /*3770*/  LOP3.LUT R41, R41, 0x6, RZ, 0xc0, !PT ;  /* 0x0000000629297812 */ /* 0x000fe200078ec0ff */
[----:B------:R-:W-:Y:S01]  /*3780*/  IMAD.U32 R2, RZ, RZ, UR25 ;  /* 0x00000019ff027e24 */ /* 0x000fe2000f8e00ff */
[----:B------:R-:W-:Y:S01]  /*3790*/  HMMA.16816.F32.BF16 R68, R52, R34, R68 ;  /* 0x000000223444723c */ /* 0x000fe20000041844 */
[----:B------:R-:W2:Y:S01]  /*37a0*/  LDSM.16.M88.4 R32, [R195+0x4800] ;  /* 0x00480000c320783b */ /* 0x000ea20000000200 */
[----:B------:R-:W-:Y:S01]  /*37b0*/  IADD3 R133, R133, UR11, RZ ;  /* 0x0000000b85857c10 */ /* 0x000fe2000fffe0ff */
[----:B------:R-:W-:-:S04]  /*37c0*/  IMAD R2, R2, 0x40, R41 ;  /* 0x0000004002027824 */ /* 0x000fc800078e0229 */
[----:B------:R-:W-:Y:S01]  /*37d0*/  IADD3 R55, R6, -UR13, R133 ;  /* 0x8000000d06377c10 */ /* 0x000fe2000fffe085 */
[C---:B------:R-:W-:Y:S01]  /*37e0*/  HMMA.16816.F32.BF16 R24, R44.reuse, R38, R24 ;  /* 0x000000262c18723c */ /* 0x040fe20000041818 */
[----:B------:R-:W3:Y:S01]  /*37f0*/  LDSM.16.M88.4 R36, [R195+0x5000] ;  /* 0x00500000c324783b */ /* 0x000ee20000000200 */
[C---:B------:R-:W-:Y:S02]  /*3800*/  IADD3 R54, R2.reuse, 0x9, RZ ;  /* 0x0000000902367810 */ /* 0x040fe40007ffe0ff */
[----:B------:R-:W-:Y:S01]  /*3810*/  IMAD.IADD R6, R55, 0x1, -R2 ;  /* 0x0000000137067824 */ /* 0x000fe200078e0a02 */
[C---:B------:R-:W-:Y:S02]  /*3820*/  IADD3 R76, R2.reuse, 0x18, RZ ;  /* 0x00000018024c7810 */ /* 0x040fe40007ffe0ff */
[----:B------:R-:W-:Y:S01]  /*3830*/  IADD3 R84, R2, 0x20, RZ ;  /* 0x0000002002547810 */ /* 0x000fe20007ffe0ff */
[----:B------:R-:W-:Y:S01]  /*3840*/  HMMA.16816.F32.BF16 R20, R44, R48, R20 ;  /* 0x000000302c14723c */ /* 0x000fe20000041814 */
[----:B------:R-:W-:-:S02]  /*3850*/  IABS R6, R6 ;  /* 0x0000000600067213 */ /* 0x000fc40000000000 */
[C---:B------:R-:W-:Y:S02]  /*3860*/  IADD3 R80, R2.reuse, 0x19, RZ ;  /* 0x0000001902507810 */ /* 0x040fe40007ffe0ff */
[C---:B------:R-:W-:Y:S02]  /*3870*/  IADD3 R90, R2.reuse, 0x21, RZ ;  /* 0x00000021025a7810 */ /* 0x040fe40007ffe0ff */
[C---:B------:R-:W-:Y:S01]  /*3880*/  IADD3 R48, R2.reuse, 0x1, RZ ;  /* 0x0000000102307810 */ /* 0x040fe20007ffe0ff */
[----:B-1----:R-:W-:Y:S01]  /*3890*/  HMMA.16816.F32.BF16 R28, R12, R8, R28 ;  /* 0x000000080c1c723c */ /* 0x002fe2000004181c */
[----:B------:R-:W-:Y:S01]  /*38a0*/  IMAD.MOV.U32 R49, RZ, RZ, R6 ;  /* 0x000000ffff317224 */ /* 0x000fe200078e0006 */
[C---:B------:R-:W-:Y:S02]  /*38b0*/  IADD3 R100, R2.reuse, 0x30, RZ ;  /* 0x0000003002647810 */ /* 0x040fe40007ffe0ff */
[C---:B------:R-:W-:Y:S02]  /*38c0*/  IADD3 R88, R2.reuse, 0x31, RZ ;  /* 0x0000003102587810 */ /* 0x040fe40007ffe0ff */
[C---:B------:R-:W-:Y:S01]  /*38d0*/  IADD3 R94, R2.reuse, 0x28, RZ ;  /* 0x00000028025e7810 */ /* 0x040fe20007ffe0ff */
[C---:B------:R-:W-:Y:S01]  /*38e0*/  IMAD.IADD R8, R55.reuse, 0x1, -R48 ;  /* 0x0000000137087824 */ /* 0x040fe200078e0a30 */
[----:B------:R-:W-:Y:S01]  /*38f0*/  HMMA.16816.F32.BF16 R16, R44, R50, R16 ;  /* 0x000000322c10723c */ /* 0x000fe20000041810 */
[----:B------:R-:W-:Y:S01]  /*3900*/  IMAD.IADD R77, R55, 0x1, -R100 ;  /* 0x00000001374d7824 */ /* 0x000fe200078e0a64 */
[----:B------:R-:W1:Y:S01]  /*3910*/  I2F R49, R49 ;  /* 0x0000003100317306 */ /* 0x000e620000201400 */
[----:B------:R-:W-:-:S02]  /*3920*/  IADD3 R92, R2, 0x29, RZ ;  /* 0x00000029025c7810 */ /* 0x000fc40007ffe0ff */
[----:B------:R-:W-:Y:S02]  /*3930*/  IABS R6, R8 ;  /* 0x0000000800067213 */ /* 0x000fe40000000000 */
[C---:B------:R-:W-:Y:S01]  /*3940*/  IADD3 R50, R2.reuse, 0x8, RZ ;  /* 0x0000000802327810 */ /* 0x040fe20007ffe0ff */
[C---:B------:R-:W-:Y:S01]  /*3950*/  HMMA.16816.F32.BF16 R60, R44.reuse, R42, R60 ;  /* 0x0000002a2c3c723c */ /* 0x040fe2000004183c */
[----:B------:R-:W4:Y:S01]  /*3960*/  LDSM.16.M88.4 R40, [R195+0x5800] ;  /* 0x00580000c328783b */ /* 0x000f220000000200 */
[C---:B------:R-:W-:Y:S01]  /*3970*/  IMAD.IADD R51, R55.reuse, 0x1, -R54 ;  /* 0x0000000137337824 */ /* 0x040fe200078e0a36 */
[----:B------:R-:W-:Y:S01]  /*3980*/  IABS R77, R77 ;  /* 0x0000004d004d7213 */ /* 0x000fe20000000000 */
[----:B------:R-:W-:Y:S01]  /*3990*/  I2F R6, R6 ;  /* 0x0000000600067306 */ /* 0x000fe20000201400 */
[C---:B------:R-:W-:Y:S01]  /*39a0*/  IADD3 R86, R2.reuse, 0x38, RZ ;  /* 0x0000003802567810 */ /* 0x040fe20007ffe0ff */
[C---:B------:R-:W-:Y:S01]  /*39b0*/  IMAD.IADD R82, R55.reuse, 0x1, -R92 ;  /* 0x0000000137527824 */ /* 0x040fe200078e0a5c */
[----:B------:R-:W-:Y:S01]  /*39c0*/  IABS R51, R51 ;  /* 0x0000003300337213 */ /* 0x000fe20000000000 */
[C---:B------:R-:W-:Y:S01]  /*39d0*/  HMMA.16816.F32.BF16 R56, R44.reuse, R72, R56 ;  /* 0x000000482c38723c */ /* 0x040fe20000041838 */
[C---:B------:R-:W-:Y:S01]  /*39e0*/  IADD3 R96, R2.reuse, 0x39, RZ ;  /* 0x0000003902607810 */ /* 0x040fe20007ffe0ff */
[C---:B------:R-:W-:Y:S01]  /*39f0*/  IMAD.IADD R85, R55.reuse, 0x1, -R86 ;  /* 0x0000000137557824 */ /* 0x040fe200078e0a56 */
[----:B------:R-:W-:Y:S01]  /*3a00*/  ISETP.GE.AND P2, PT, R2, UR12, PT ;  /* 0x0000000c02007c0c */ /* 0x000fe2000bf46270 */
[----:B------:R-:W-:Y:S01]  /*3a10*/  IMAD.MOV.U32 R52, RZ, RZ, R51 ;  /* 0x000000ffff347224 */ /* 0x000fe200078e0033 */
[----:B------:R-:W-:Y:S01]  /*3a20*/  ISETP.GE.AND P1, PT, R48, UR12, PT ;  /* 0x0000000c30007c0c */ /* 0x000fe2000bf26270 */
[C---:B------:R-:W-:Y:S01]  /*3a30*/  IMAD.IADD R79, R55.reuse, 0x1, -R96 ;  /* 0x00000001374f7824 */ /* 0x040fe200078e0a60 */
[----:B------:R-:W-:Y:S01]  /*3a40*/  IADD3 R72, R2, 0x10, RZ ;  /* 0x0000001002487810 */ /* 0x000fe20007ffe0ff */
[----:B------:R-:W-:Y:S01]  /*3a50*/  HMMA.16816.F32.BF16 R68, R44, R74, R68 ;  /* 0x0000004a2c44723c */ /* 0x000fe20000041844 */
[----:B------:R-:W-:Y:S01]  /*3a60*/  LDSM.16.M88.4 R44, [R194+0x4000] ;  /* 0x00400000c22c783b */ /* 0x000fe20000000200 */
[----:B------:R-:W-:Y:S01]  /*3a70*/  ISETP.GE.AND P0, PT, R50, UR12, PT ;  /* 0x0000000c32007c0c */ /* 0x000fe2000bf06270 */
[C---:B------:R-:W-:Y:S01]  /*3a80*/  IMAD.IADD R73, R55.reuse, 0x1, -R94 ;  /* 0x0000000137497824 */ /* 0x040fe200078e0a5e */
[----:B------:R-:W-:Y:S01]  /*3a90*/  ISETP.GE.AND P3, PT, R76, UR12, PT ;  /* 0x0000000c4c007c0c */ /* 0x000fe2000bf66270 */
[----:B------:R-:W-:Y:S01]  /*3aa0*/  I2F R52, R52 ;  /* 0x0000003400347306 */ /* 0x000fe20000201400 */
[----:B------:R-:W-:Y:S01]  /*3ab0*/  IABS R82, R82 ;  /* 0x0000005200527213 */ /* 0x000fe20000000000 */
[----:B------:R-:W-:Y:S01]  /*3ac0*/  IMAD.IADD R75, R55, 0x1, -R88 ;  /* 0x00000001374b7824 */ /* 0x000fe200078e0a58 */
[----:B------:R-:W-:Y:S01]  /*3ad0*/  HMMA.16816.F32.BF16 R24, R12, R10, R24 ;  /* 0x0000000a0c18723c */ /* 0x000fe20000041818 */
[----:B------:R-:W5:Y:S01]  /*3ae0*/  LDSM.16.M88.4 R8, [R191+0xa000] ;  /* 0x00a00000bf08783b */ /* 0x000f620000000200 */
[----:B------:R-:W-:-:S02]  /*3af0*/  IADD3 R74, R2, 0x11, RZ ;  /* 0x00000011024a7810 */ /* 0x000fc40007ffe0ff */
[----:B------:R-:W-:Y:S01]  /*3b00*/  IABS R98, R75 ;  /* 0x0000004b00627213 */ /* 0x000fe20000000000 */
[----:B------:R-:W-:Y:S01]  /*3b10*/  I2F R82, R82 ;  /* 0x0000005200527306 */ /* 0x000fe20000201400 */
[----:B------:R-:W-:Y:S02]  /*3b20*/  ISETP.GE.AND P4, PT, R74, UR12, PT ;  /* 0x0000000c4a007c0c */ /* 0x000fe4000bf86270 */
[C---:B--2---:R-:W-:Y:S01]  /*3b30*/  HMMA.16816.F32.BF16 R20, R12.reuse, R32, R20 ;  /* 0x000000200c14723c */ /* 0x044fe20000041814 */
[----:B------:R-:W-:Y:S02]  /*3b40*/  IABS R73, R73 ;  /* 0x0000004900497213 */ /* 0x000fe40000000000 */
[----:B------:R-:W-:Y:S02]  /*3b50*/  ISETP.GE.AND P5, PT, R72, UR12, PT ;  /* 0x0000000c48007c0c */ /* 0x000fe4000bfa6270 */
[----:B------:R2:W-:Y:S01]  /*3b60*/  I2F R75, R77 ;  /* 0x0000004d004b7306 */ /* 0x0005e20000201400 */
[----:B------:R-:W-:Y:S01]  /*3b70*/  IABS R85, R85 ;  /* 0x0000005500557213 */ /* 0x000fe20000000000 */
[----:B------:R-:W-:Y:S01]  /*3b80*/  IMAD.IADD R32, R55, 0x1, -R50 ;  /* 0x0000000137207824 */ /* 0x000fe200078e0a32 */
[----:B------:R-:W-:Y:S01]  /*3b90*/  HMMA.16816.F32.BF16 R16, R12, R34, R16 ;  /* 0x000000220c10723c */ /* 0x000fe20000041810 */
[----:B------:R-:W-:-:S02]  /*3ba0*/  IABS R79, R79 ;  /* 0x0000004f004f7213 */ /* 0x000fc40000000000 */
[----:B------:R-:W-:Y:S02]  /*3bb0*/  ISETP.GE.AND P6, PT, R54, UR12, PT ;  /* 0x0000000c36007c0c */ /* 0x000fe4000bfc6270 */
[----:B------:R-:W-:Y:S01]  /*3bc0*/  IABS R32, R32 ;  /* 0x0000002000207213 */ /* 0x000fe20000000000 */
[----:B------:R-:W-:Y:S02]  /*3bd0*/  I2F R73, R73 ;  /* 0x0000004900497306 */ /* 0x000fe40000201400 */
[----:B---3--:R-:W-:Y:S01]  /*3be0*/  HMMA.16816.F32.BF16 R64, R12, R36, R64 ;  /* 0x000000240c40723c */ /* 0x008fe20000041840 */
[----:B--2---:R-:W-:-:S05]  /*3bf0*/  IADD3 R77, R55, 0x8, RZ ;  /* 0x00000008374d7810 */ /* 0x004fca0007ffe0ff */
[----:B------:R2:W-:Y:S01]  /*3c00*/  I2F R53, R32 ;  /* 0x0000002000357306 */ /* 0x0005e20000201400 */
[C---:B------:R-:W-:Y:S01]  /*3c10*/  IMAD.IADD R36, R55.reuse, 0x1, -R72 ;  /* 0x0000000137247824 */ /* 0x040fe200078e0a48 */
[----:B----4-:R-:W-:Y:S01]  /*3c20*/  HMMA.16816.F32.BF16 R56, R12, R40, R56 ;  /* 0x000000280c38723c */ /* 0x010fe20000041838 */
[----:B------:R-:W-:-:S03]  /*3c30*/  IMAD.IADD R37, R55, 0x1, -R74 ;  /* 0x0000000137257824 */ /* 0x000fc600078e0a4a */
[----:B------:R-:W-:Y:S02]  /*3c40*/  IABS R36, R36 ;  /* 0x0000002400247213 */ /* 0x000fe40000000000 */
[----:B------:R-:W-:Y:S02]  /*3c50*/  I2F R98, R98 ;  /* 0x0000006200627306 */ /* 0x000fe40000201400 */
[----:B------:R-:W-:Y:S01]  /*3c60*/  HMMA.16816.F32.BF16 R68, R12, R42, R68 ;  /* 0x0000002a0c44723c */ /* 0x000fe20000041844 */
[----:B------:R-:W-:Y:S01]  /*3c70*/  IMAD.MOV.U32 R51, RZ, RZ, R36 ;  /* 0x000000ffff337224 */ /* 0x000fe200078e0024 */
[----:B------:R-:W-:Y:S01]  /*3c80*/  IABS R36, R37 ;  /* 0x0000002500247213 */ /* 0x000fe20000000000 */
[--C-:B------:R-:W-:Y:S02]  /*3c90*/  IMAD.IADD R37, R55, 0x1, -R76.reuse ;  /* 0x0000000137257824 */ /* 0x100fe400078e0a4c */
[----:B------:R-:W-:Y:S01]  /*3ca0*/  IMAD.IADD R76, R77, 0x1, -R76 ;  /* 0x000000014d4c7824 */ /* 0x000fe200078e0a4c */
[----:B--2---:R-:W2:Y:S01]  /*3cb0*/  LDSM.16.M88.4 R32, [R191+0xa800] ;  /* 0x00a80000bf20783b */ /* 0x004ea20000000200 */
[----:B------:R-:W-:Y:S01]  /*3cc0*/  IMAD.MOV.U32 R40, RZ, RZ, R36 ;  /* 0x000000ffff287224 */ /* 0x000fe200078e0024 */
[----:B-----5:R-:W-:Y:S01]  /*3cd0*/  HMMA.16816.F32.BF16 R28, R44, R8, R28 ;  /* 0x000000082c1c723c */ /* 0x020fe2000004181c */
[----:B------:R-:W-:Y:S01]  /*3ce0*/  IABS R36, R37 ;  /* 0x0000002500247213 */ /* 0x000fe20000000000 */
[----:B------:R-:W-:Y:S01]  /*3cf0*/  IMAD.IADD R37, R55, 0x1, -R80 ;  /* 0x0000000137257824 */ /* 0x000fe200078e0a50 */
[----:B------:R-:W-:Y:S01]  /*3d00*/  I2F R51, R51 ;  /* 0x0000003300337306 */ /* 0x000fe20000201400 */
[----:B------:R-:W-:-:S02]  /*3d10*/  IABS R76, R76 ;  /* 0x0000004c004c7213 */ /* 0x000fc40000000000 */
[----:B------:R-:W-:Y:S01]  /*3d20*/  IMAD.MOV.U32 R41, RZ, RZ, R36 ;  /* 0x000000ffff297224 */ /* 0x000fe200078e0024 */
[----:B------:R-:W-:Y:S01]  /*3d30*/  IABS R36, R37 ;  /* 0x0000002500247213 */ /* 0x000fe20000000000 */
[C---:B------:R-:W-:Y:S01]  /*3d40*/  IMAD.IADD R8, R55.reuse, 0x1, -R84 ;  /* 0x0000000137087824 */ /* 0x040fe200078e0a54 */
[----:B------:R-:W-:Y:S02]  /*3d50*/  HMMA.16816.F32.BF16 R24, R44, R10, R24 ;  /* 0x0000000a2c18723c */ /* 0x000fe40000041818 */
[----:B------:R-:W-:Y:S01]  /*3d60*/  I2F R40, R40 ;  /* 0x0000002800287306 */ /* 0x000fe20000201400 */
[----:B------:R-:W-:Y:S01]  /*3d70*/  IMAD.MOV.U32 R42, RZ, RZ, R36 ;  /* 0x000000ffff2a7224 */ /* 0x000fe200078e0024 */
[----:B------:R-:W-:Y:S01]  /*3d80*/  IABS R8, R8 ;  /* 0x0000000800087213 */ /* 0x000fe20000000000 */
[----:B------:R-:W-:-:S03]  /*3d90*/  IMAD.IADD R36, R55, 0x1, -R90 ;  /* 0x0000000137247824 */ /* 0x000fc600078e0a5a */
[----:B------:R-:W-:Y:S01]  /*3da0*/  HMMA.16816.F32.BF16 R60, R12, R38, R60 ;  /* 0x000000260c3c723c */ /* 0x000fe2000004183c */
[----:B------:R-:W3:Y:S01]  /*3db0*/  LDSM.16.M88.4 R12, [R191+0xb000] ;  /* 0x00b00000bf0c783b */ /* 0x000ee20000000200 */
[----:B------:R4:W-:Y:S01]  /*3dc0*/  I2F R43, R8 ;  /* 0x00000008002b7306 */ /* 0x0009e20000201400 */
[----:B------:R-:W-:-:S07]  /*3dd0*/  IABS R36, R36 ;  /* 0x0000002400247213 */ /* 0x000fce0000000000 */
[----:B------:R5:W-:Y:S01]  /*3de0*/  I2F R78, R36 ;  /* 0x00000024004e7306 */ /* 0x000be20000201400 */
[----:B----4-:R-:W4:Y:S07]  /*3df0*/  LDSM.16.M88.4 R8, [R191+0xb800] ;  /* 0x00b80000bf08783b */ /* 0x010f2e0000000200 */
[----:B------:R-:W-:Y:S01]  /*3e00*/  I2F R41, R41 ;  /* 0x0000002900297306 */ /* 0x000fe20000201400 */
[C---:B--2---:R-:W-:Y:S01]  /*3e10*/  HMMA.16816.F32.BF16 R20, R44.reuse, R32, R20 ;  /* 0x000000202c14723c */ /* 0x044fe20000041814 */
[----:B-----5:R-:W-:Y:S06]  /*3e20*/  LDSM.16.M88.4 R36, [R193+0x4000] ;  /* 0x00400000c124783b */ /* 0x020fec0000000200 */
[----:B------:R-:W-:Y:S01]  /*3e30*/  I2F R42, R42 ;  /* 0x0000002a002a7306 */ /* 0x000fe20000201400 */
[C---:B------:R-:W-:Y:S01]  /*3e40*/  HMMA.16816.F32.BF16 R16, R44.reuse, R34, R16 ;  /* 0x000000222c10723c */ /* 0x040fe20000041810 */
[----:B------:R-:W2:Y:S06]  /*3e50*/  LDSM.16.M88.4 R32, [R184+0x4000] ;  /* 0x00400000b820783b */ /* 0x000eac0000000200 */
[----:B------:R-:W-:Y:S01]  /*3e60*/  I2F R55, R85 ;  /* 0x0000005500377306 */ /* 0x000fe20000201400 */
[C---:B---3--:R-:W-:Y:S07]  /*3e70*/  HMMA.16816.F32.BF16 R64, R44.reuse, R12, R64 ;  /* 0x0000000c2c40723c */ /* 0x048fee0000041840 */
[----:B------:R-:W-:Y:S01]  /*3e80*/  I2F R102, R79 ;  /* 0x0000004f00667306 */ /* 0x000fe20000201400 */
[C---:B------:R-:W-:Y:S01]  /*3e90*/  HMMA.16816.F32.BF16 R60, R44.reuse, R14, R60 ;  /* 0x0000000e2c3c723c */ /* 0x040fe2000004183c */
[----:B------:R-:W3:Y:S07]  /*3ea0*/  LDSM.16.M88.4 R12, [R184+0x4800] ;  /* 0x00480000b80c783b */ /* 0x000eee0000000200 */
[C---:B----4-:R-:W-:Y:S07]  /*3eb0*/  HMMA.16816.F32.BF16 R56, R44.reuse, R8, R56 ;  /* 0x000000082c38723c */ /* 0x050fee0000041838 */
[C---:B------:R-:W-:Y:S01]  /*3ec0*/  IMAD.IADD R8, R77.reuse, 0x1, -R2 ;  /* 0x000000014d087824 */ /* 0x040fe200078e0a02 */
[----:B------:R-:W-:Y:S01]  /*3ed0*/  HMMA.16816.F32.BF16 R68, R44, R10, R68 ;  /* 0x0000000a2c44723c */ /* 0x000fe20000041844 */
[----:B------:R-:W-:-:S02]  /*3ee0*/  IMAD.IADD R9, R77, 0x1, -R48 ;  /* 0x000000014d097824 */ /* 0x000fc400078e0a30 */
[----:B------:R-:W-:Y:S01]  /*3ef0*/  IMAD.IADD R2, R77, 0x1, -R72 ;  /* 0x000000014d027824 */ /* 0x000fe200078e0a48 */
[----:B------:R-:W-:-:S04]  /*3f00*/  IABS R8, R8 ;  /* 0x0000000800087213 */ /* 0x000fc80000000000 */
[C---:B--2---:R-:W-:Y:S01]  /*3f10*/  HMMA.16816.F32.BF16 R28, R36.reuse, R32, R28 ;  /* 0x00000020241c723c */ /* 0x044fe2000004181c */
[----:B------:R-:W-:Y:S01]  /*3f20*/  IMAD.MOV.U32 R45, RZ, RZ, R8 ;  /* 0x000000ffff2d7224 */ /* 0x000fe200078e0008 */
[----:B------:R-:W-:Y:S01]  /*3f30*/  IABS R8, R9 ;  /* 0x0000000900087213 */ /* 0x000fe20000000000 */
[C---:B------:R-:W-:Y:S01]  /*3f40*/  IMAD.IADD R9, R77.reuse, 0x1, -R50 ;  /* 0x000000014d097824 */ /* 0x040fe200078e0a32 */
[----:B------:R-:W-:Y:S01]  /*3f50*/  IABS R47, R2 ;  /* 0x00000002002f7213 */ /* 0x000fe20000000000 */
[C---:B------:R-:W-:Y:S02]  /*3f60*/  IMAD.IADD R2, R77.reuse, 0x1, -R74 ;  /* 0x000000014d027824 */ /* 0x040fe400078e0a4a */
[----:B------:R-:W-:Y:S01]  /*3f70*/  IMAD.MOV.U32 R32, RZ, RZ, R8 ;  /* 0x000000ffff207224 */ /* 0x000fe200078e0008 */
[----:B------:R-:W-:Y:S01]  /*3f80*/  IABS R8, R9 ;  /* 0x0000000900087213 */ /* 0x000fe20000000000 */
[----:B------:R-:W-:Y:S01]  /*3f90*/  IMAD.IADD R9, R77, 0x1, -R54 ;  /* 0x000000014d097824 */ /* 0x000fe200078e0a36 */
[----:B------:R-:W-:Y:S01]  /*3fa0*/  HMMA.16816.F32.BF16 R24, R36, R34, R24 ;  /* 0x000000222418723c */ /* 0x000fe20000041818 */
[----:B------:R-:W2:Y:S01]  /*3fb0*/  I2F R45, R45 ;  /* 0x0000002d002d7306 */ /* 0x000ea20000201400 */
[----:B------:R-:W-:-:S05]  /*3fc0*/  IABS R2, R2 ;  /* 0x0000000200027213 */ /* 0x000fca0000000000 */
[----:B------:R-:W-:Y:S01]  /*3fd0*/  IABS R34, R9 ;  /* 0x0000000900227213 */ /* 0x000fe20000000000 */
[C---:B---3--:R-:W-:Y:S01]  /*3fe0*/  HMMA.16816.F32.BF16 R20, R36.reuse, R12, R20 ;  /* 0x0000000c2414723c */ /* 0x048fe20000041814 */
[----:B------:R3:W-:Y:S05]  /*3ff0*/  I2F R35, R8 ;  /* 0x0000000800237306 */ /* 0x0007ea0000201400 */
[----:B-1----:R-:W-:Y:S02]  /*4000*/  FFMA.FTZ R28, R49, -UR4, R28 ;  /* 0x80000004311c7c23 */ /* 0x002fe4000801001c */
[----:B------:R-:W-:Y:S01]  /*4010*/  HMMA.16816.F32.BF16 R16, R36, R14, R16 ;  /* 0x0000000e2410723c */ /* 0x000fe20000041810 */
[----:B------:R-:W1:Y:S01]  /*4020*/  I2F R32, R32 ;  /* 0x0000002000207306 */ /* 0x000e620000201400 */
[----:B------:R-:W4:Y:S01]  /*4030*/  LDSM.16.M88.4 R12, [R184+0x5800] ;  /* 0x00580000b80c783b */ /* 0x000f220000000200 */
[----:B--2---:R-:W-:Y:S01]  /*4040*/  FFMA.FTZ R30, R45, -UR4, R30 ;  /* 0x800000042d1e7c23 */ /* 0x004fe2000801001e */
[----:B------:R-:W-:Y:S01]  /*4050*/  FSEL R33, R28, -INF , !P2 ;  /* 0xff8000001c217808 */ /* 0x000fe20005000000 */
[----:B------:R-:W-:-:S03]  /*4060*/  FFMA.FTZ R29, R6, -UR4, R29 ;  /* 0x80000004061d7c23 */ /* 0x000fc6000801001d */
[----:B------:R-:W-:Y:S01]  /*4070*/  FSEL R28, R30, -INF , !P2 ;  /* 0xff8000001e1c7808 */ /* 0x000fe20005000000 */
[----:B---3--:R-:W2:Y:S01]  /*4080*/  LDSM.16.M88.4 R8, [R184+0x5000] ;  /* 0x00500000b808783b */ /* 0x008ea20000000200 */
[----:B------:R-:W3:Y:S01]  /*4090*/  I2F R34, R34 ;  /* 0x0000002200227306 */ /* 0x000ee20000201400 */
[----:B------:R-:W-:Y:S01]  /*40a0*/  ISETP.GE.AND P2, PT, R80, UR12, PT ;  /* 0x0000000c50007c0c */ /* 0x000fe2000bf46270 */
[----:B------:R-:W-:Y:S01]  /*40b0*/  IMAD.IADD R80, R77, 0x1, -R80 ;  /* 0x000000014d507824 */ /* 0x000fe200078e0a50 */
[----:B------:R-:W-:-:S04]  /*40c0*/  DEPBAR.LE SB0, 0x0 ;  /* 0x000080000000791a */ /* 0x000fc80000000000 */
[----:B-1----:R-:W-:Y:S01]  /*40d0*/  FFMA.FTZ R32, R32, -UR4, R31 ;  /* 0x8000000420207c23 */ /* 0x002fe2000801001f */
[----:B------:R1:W5:Y:S01]  /*40e0*/  I2F R6, R2 ;  /* 0x0000000200067306 */ /* 0x0003620000201400 */
[----:B------:R-:W-:Y:S01]  /*40f0*/  FFMA.FTZ R53, R53, -UR4, R24 ;  /* 0x8000000435357c23 */ /* 0x000fe20008010018 */
[----:B------:R-:W-:Y:S01]  /*4100*/  FSEL R31, R29, -INF , !P1 ;  /* 0xff8000001d1f7808 */ /* 0x000fe20004800000 */
[----:B------:R-:W-:Y:S01]  /*4110*/  FFMA.FTZ R26, R35, -UR4, R26 ;  /* 0x80000004231a7c23 */ /* 0x000fe2000801001a */
[----:B------:R-:W-:Y:S01]  /*4120*/  FSEL R24, R32, -INF , !P1 ;  /* 0xff80000020187808 */ /* 0x000fe20004800000 */
[C---:B------:R-:W-:Y:S01]  /*4130*/  IMAD.IADD R32, R77.reuse, 0x1, -R90 ;  /* 0x000000014d207824 */ /* 0x040fe200078e0a5a */
[----:B------:R-:W-:Y:S01]  /*4140*/  ISETP.GE.AND P1, PT, R84, UR12, PT ;  /* 0x0000000c54007c0c */ /* 0x000fe2000bf26270 */
[----:B------:R-:W-:Y:S01]  /*4150*/  IMAD.IADD R84, R77, 0x1, -R84 ;  /* 0x000000014d547824 */ /* 0x000fe200078e0a54 */
[----:B------:R-:W-:Y:S01]  /*4160*/  FSEL R30, R26, -INF , !P0 ;  /* 0xff8000001a1e7808 */ /* 0x000fe20004000000 */
[----:B---3--:R-:W-:Y:S01]  /*4170*/  FFMA.FTZ R26, R34, -UR4, R27 ;  /* 0x80000004221a7c23 */ /* 0x008fe2000801001b */
[----:B------:R-:W-:Y:S01]  /*4180*/  IABS R32, R32 ;  /* 0x0000002000207213 */ /* 0x000fe20000000000 */
[----:B------:R-:W-:Y:S01]  /*4190*/  FFMA.FTZ R20, R51, -UR4, R20 ;  /* 0x8000000433147c23 */ /* 0x000fe20008010014 */
[----:B------:R-:W-:Y:S01]  /*41a0*/  IABS R35, R84 ;  /* 0x0000005400237213 */ /* 0x000fe20000000000 */
[----:B------:R-:W3:Y:S01]  /*41b0*/  I2F R47, R47 ;  /* 0x0000002f002f7306 */ /* 0x000ee20000201400 */
[----:B------:R-:W-:Y:S01]  /*41c0*/  FSEL R29, R53, -INF , !P0 ;  /* 0xff800000351d7808 */ /* 0x000fe20004000000 */
[----:B------:R-:W-:Y:S01]  /*41d0*/  FFMA.FTZ R25, R52, -UR4, R25 ;  /* 0x8000000434197c23 */ /* 0x000fe20008010019 */
[----:B-1----:R-:W-:Y:S01]  /*41e0*/  IABS R2, R80 ;  /* 0x0000005000027213 */ /* 0x002fe20000000000 */
[----:B-----5:R-:W-:Y:S01]  /*41f0*/  FFMA.FTZ R23, R6, -UR4, R23 ;  /* 0x8000000406177c23 */ /* 0x020fe20008010017 */
[----:B------:R-:W-:-:S02]  /*4200*/  ISETP.GE.AND P0, PT, R90, UR12, PT ;  /* 0x0000000c5a007c0c */ /* 0x000fc4000bf06270 */
[----:B------:R-:W-:Y:S01]  /*4210*/  FSEL R25, R25, -INF , !P6 ;  /* 0xff80000019197808 */ /* 0x000fe20007000000 */
[----:B------:R-:W-:Y:S01]  /*4220*/  I2F R27, R35 ;  /* 0x00000023001b7306 */ /* 0x000fe20000201400 */
[----:B------:R-:W-:Y:S01]  /*4230*/  FSEL R26, R26, -INF , !P6 ;  /* 0xff8000001a1a7808 */ /* 0x000fe20007000000 */
[----:B----4-:R-:W-:Y:S01]  /*4240*/  HMMA.16816.F32.BF16 R56, R36, R12, R56 ;  /* 0x0000000c2438723c */ /* 0x010fe20000041838 */
[----:B------:R-:W-:-:S05]  /*4250*/  ISETP.GE.AND P6, PT, R94, UR12, PT ;  /* 0x0000000c5e007c0c */ /* 0x000fca000bfc6270 */
[----:B------:R-:W1:Y:S01]  /*4260*/  I2F R2, R2 ;  /* 0x0000000200027306 */ /* 0x000e620000201400 */
[----:B---3--:R-:W-:Y:S01]  /*4270*/  FFMA.FTZ R22, R47, -UR4, R22 ;  /* 0x800000042f167c23 */ /* 0x008fe20008010016 */
[----:B--2---:R-:W-:Y:S01]  /*4280*/  HMMA.16816.F32.BF16 R64, R36, R8, R64 ;  /* 0x000000082440723c */ /* 0x004fe20000041840 */
[----:B------:R-:W-:-:S03]  /*4290*/  FFMA.FTZ R13, R42, -UR4, R17 ;  /* 0x800000042a0d7c23 */ /* 0x000fc60008010011 */
[----:B------:R-:W-:Y:S02]  /*42a0*/  FSEL R6, R22, -INF , !P5 ;  /* 0xff80000016067808 */ /* 0x000fe40006800000 */
[----:B------:R-:W2:Y:S01]  /*42b0*/  I2F R32, R32 ;  /* 0x0000002000207306 */ /* 0x000ea20000201400 */
[----:B------:R-:W-:Y:S01]  /*42c0*/  FSEL R13, R13, -INF , !P2 ;  /* 0xff8000000d0d7808 */ /* 0x000fe20005000000 */
[C---:B------:R-:W-:Y:S01]  /*42d0*/  IMAD.IADD R9, R77.reuse, 0x1, -R92 ;  /* 0x000000014d097824 */ /* 0x040fe200078e0a5c */
[----:B------:R-:W-:Y:S01]  /*42e0*/  HMMA.16816.F32.BF16 R60, R36, R10, R60 ;  /* 0x0000000a243c723c */ /* 0x000fe2000004183c */
[----:B------:R-:W-:-:S03]  /*42f0*/  IMAD.IADD R8, R77, 0x1, -R94 ;  /* 0x000000014d087824 */ /* 0x000fc600078e0a5e */
[----:B------:R-:W-:Y:S01]  /*4300*/  IABS R9, R9 ;  /* 0x0000000900097213 */ /* 0x000fe20000000000 */
[----:B-1----:R-:W-:Y:S01]  /*4310*/  FFMA.FTZ R2, R2, -UR4, R19 ;  /* 0x8000000402027c23 */ /* 0x002fe20008010013 */
[----:B------:R-:W-:Y:S01]  /*4320*/  IABS R8, R8 ;  /* 0x0000000800087213 */ /* 0x000fe20000000000 */
[C---:B------:R-:W-:Y:S01]  /*4330*/  IMAD.IADD R10, R77.reuse, 0x1, -R100 ;  /* 0x000000014d0a7824 */ /* 0x040fe200078e0a64 */
[----:B------:R-:W-:Y:S01]  /*4340*/  HMMA.16816.F32.BF16 R68, R36, R14, R68 ;  /* 0x0000000e2444723c */ /* 0x000fe20000041844 */
[----:B------:R-:W-:Y:S01]  /*4350*/  IMAD.MOV.U32 R34, RZ, RZ, R9 ;  /* 0x000000ffff227224 */ /* 0x000fe200078e0009 */
[----:B------:R1:W-:Y:S01]  /*4360*/  I2F R35, R8 ;  /* 0x0000000800237306 */ /* 0x0003e20000201400 */
[----:B------:R-:W-:Y:S01]  /*4370*/  FFMA.FTZ R11, R40, -UR4, R21 ;  /* 0x80000004280b7c23 */ /* 0x000fe20008010015 */
[----:B------:R-:W-:Y:S01]  /*4380*/  IABS R9, R10 ;  /* 0x0000000a00097213 */ /* 0x000fe20000000000 */
[----:B------:R-:W-:Y:S01]  /*4390*/  IMAD.IADD R10, R77, 0x1, -R88 ;  /* 0x000000014d0a7824 */ /* 0x000fe200078e0a58 */
[----:B------:R-:W-:Y:S01]  /*43a0*/  FSEL R21, R20, -INF , !P5 ;  /* 0xff80000014157808 */ /* 0x000fe20006800000 */
[----:B------:R-:W-:Y:S01]  /*43b0*/  FFMA.FTZ R56, R75, -UR4, R56 ;  /* 0x800000044b387c23 */ /* 0x000fe20008010038 */
[----:B------:R-:W-:Y:S01]  /*43c0*/  FSEL R11, R11, -INF , !P4 ;  /* 0xff8000000b0b7808 */ /* 0x000fe20006000000 */
[----:B------:R-:W-:Y:S01]  /*43d0*/  FFMA.FTZ R65, R78, -UR4, R65 ;  /* 0x800000044e417c23 */ /* 0x000fe20008010041 */
[----:B------:R-:W3:Y:S01]  /*43e0*/  I2F R45, R76 ;  /* 0x0000004c002d7306 */ /* 0x000ee20000201400 */
[----:B--2---:R-:W-:Y:S01]  /*43f0*/  FFMA.FTZ R32, R32, -UR4, R67 ;  /* 0x8000000420207c23 */ /* 0x004fe20008010043 */
[----:B------:R-:W-:Y:S01]  /*4400*/  ISETP.GE.AND P5, PT, R92, UR12, PT ;  /* 0x0000000c5c007c0c */ /* 0x000fe2000bfa6270 */
[----:B------:R-:W-:Y:S01]  /*4410*/  FFMA.FTZ R43, R43, -UR4, R64 ;  /* 0x800000042b2b7c23 */ /* 0x000fe20008010040 */
[----:B------:R-:W-:Y:S01]  /*4420*/  FSEL R145, R65, -INF , !P0 ;  /* 0xff80000041917808 */ /* 0x000fe20004000000 */
[----:B------:R-:W-:Y:S01]  /*4430*/  FFMA.FTZ R27, R27, -UR4, R66 ;  /* 0x800000041b1b7c23 */ /* 0x000fe20008010042 */
[----:B------:R-:W-:Y:S01]  /*4440*/  FSEL R138, R32, -INF , !P0 ;  /* 0xff800000208a7808 */ /* 0x000fe20004000000 */
[----:B------:R-:W-:Y:S01]  /*4450*/  FFMA.FTZ R60, R73, -UR4, R60 ;  /* 0x80000004493c7c23 */ /* 0x000fe2000801003c */
[----:B-1----:R-:W-:Y:S01]  /*4460*/  FSEL R8, R23, -INF , !P4 ;  /* 0xff80000017087808 */ /* 0x002fe20006000000 */
[----:B------:R-:W-:Y:S01]  /*4470*/  IMAD.MOV.U32 R23, RZ, RZ, R9 ;  /* 0x000000ffff177224 */ /* 0x000fe200078e0009 */
[----:B------:R-:W1:Y:S01]  /*4480*/  I2F R20, R34 ;  /* 0x0000002200147306 */ /* 0x000e620000201400 */
[----:B------:R-:W-:Y:S01]  /*4490*/  FFMA.FTZ R9, R41, -UR4, R16 ;  /* 0x8000000429097c23 */ /* 0x000fe20008010010 */
[----:B------:R-:W-:Y:S01]  /*44a0*/  IABS R16, R10 ;  /* 0x0000000a00107213 */ /* 0x000fe20000000000 */
[C---:B------:R-:W-:Y:S01]  /*44b0*/  IMAD.IADD R10, R77.reuse, 0x1, -R86 ;  /* 0x000000014d0a7824 */ /* 0x040fe200078e0a56 */
[----:B------:R-:W-:Y:S01]  /*44c0*/  PLOP3.LUT P0, PT, PT, PT, UP0, 0x80, 0x0 ;  /* 0x000000000000781c */ /* 0x000fe20003f0f008 */
[----:B------:R-:W-:Y:S01]  /*44d0*/  IMAD.IADD R77, R77, 0x1, -R96 ;  /* 0x000000014d4d7824 */ /* 0x000fe200078e0a60 */
[----:B------:R-:W-:Y:S01]  /*44e0*/  FSEL R9, R9, -INF , !P3 ;  /* 0xff80000009097808 */ /* 0x000fe20005800000 */
[----:B---3--:R-:W-:Y:S01]  /*44f0*/  FFMA.FTZ R12, R45, -UR4, R18 ;  /* 0x800000042d0c7c23 */ /* 0x008fe20008010012 */
[----:B------:R-:W-:Y:S01]  /*4500*/  IABS R10, R10 ;  /* 0x0000000a000a7213 */ /* 0x000fe20000000000 */
[----:B------:R-:W2:Y:S01]  /*4510*/  I2F R23, R23 ;  /* 0x0000001700177306 */ /* 0x000ea20000201400 */
[----:B------:R-:W-:Y:S01]  /*4520*/  IABS R77, R77 ;  /* 0x0000004d004d7213 */ /* 0x000fe20000000000 */
[----:B------:R-:W-:Y:S01]  /*4530*/  FFMA.FTZ R61, R82, -UR4, R61 ;  /* 0x80000004523d7c23 */ /* 0x000fe2000801003d */
[----:B------:R-:W-:Y:S01]  /*4540*/  FSEL R12, R12, -INF , !P3 ;  /* 0xff8000000c0c7808 */ /* 0x000fe20005800000 */
[----:B------:R-:W-:Y:S01]  /*4550*/  FFMA.FTZ R57, R98, -UR4, R57 ;  /* 0x8000000462397c23 */ /* 0x000fe20008010039 */
[----:B------:R-:W-:Y:S01]  /*4560*/  FSEL R147, R43, -INF , !P1 ;  /* 0xff8000002b937808 */ /* 0x000fe20004800000 */
[----:B------:R-:W-:Y:S01]  /*4570*/  FFMA.FTZ R55, R55, -UR4, R68 ;  /* 0x8000000437377c23 */ /* 0x000fe20008010044 */
[----:B------:R-:W-:Y:S01]  /*4580*/  FSEL R172, R27, -INF , !P1 ;  /* 0xff8000001bac7808 */ /* 0x000fe20004800000 */
[----:B------:R3:W4:Y:S01]  /*4590*/  I2F R15, R10 ;  /* 0x0000000a000f7306 */ /* 0x0007220000201400 */
[----:B------:R-:W-:Y:S01]  /*45a0*/  FFMA.FTZ R69, R102, -UR4, R69 ;  /* 0x8000000466457c23 */ /* 0x000fe20008010045 */
[----:B------:R-:W-:Y:S01]  /*45b0*/  ISETP.GE.AND P4, PT, R100, UR12, PT ;  /* 0x0000000c64007c0c */ /* 0x000fe2000bf86270 */
[----:B------:R-:W-:Y:S01]  /*45c0*/  FFMA.FTZ R35, R35, -UR4, R62 ;  /* 0x8000000423237c23 */ /* 0x000fe2000801003e */
[----:B------:R-:W-:Y:S01]  /*45d0*/  ISETP.GE.AND P3, PT, R88, UR12, PT ;  /* 0x0000000c58007c0c */ /* 0x000fe2000bf66270 */
[----:B-1----:R-:W-:Y:S01]  /*45e0*/  FFMA.FTZ R20, R20, -UR4, R63 ;  /* 0x8000000414147c23 */ /* 0x002fe2000801003f */
[----:B------:R-:W-:-:S02]  /*45f0*/  ISETP.GE.AND P1, PT, R96, UR12, PT ;  /* 0x0000000c60007c0c */ /* 0x000fc4000bf26270 */
[----:B------:R-:W1:Y:S01]  /*4600*/  I2F R16, R16 ;  /* 0x0000001000107306 */ /* 0x000e620000201400 */
[----:B--2---:R-:W-:Y:S01]  /*4610*/  FFMA.FTZ R23, R23, -UR4, R58 ;  /* 0x8000000417177c23 */ /* 0x004fe2000801003a */
[----:B------:R-:W-:Y:S02]  /*4620*/  FSEL R139, R60, -INF , !P6 ;  /* 0xff8000003c8b7808 */ /* 0x000fe40007000000 */
[----:B------:R-:W-:Y:S02]  /*4630*/  FSEL R136, R35, -INF , !P6 ;  /* 0xff80000023887808 */ /* 0x000fe40007000000 */
[----:B------:R-:W-:Y:S02]  /*4640*/  FSEL R137, R61, -INF , !P5 ;  /* 0xff8000003d897808 */ /* 0x000fe40006800000 */
[----:B---3--:R-:W-:Y:S01]  /*4650*/  FSEL R10, R2, -INF , !P2 ;  /* 0xff800000020a7808 */ /* 0x008fe20005000000 */
[----:B----4-:R-:W-:Y:S01]  /*4660*/  FFMA.FTZ R15, R15, -UR4, R70 ;  /* 0x800000040f0f7c23 */ /* 0x010fe20008010046 */
[----:B------:R-:W2:Y:S01]  /*4670*/  I2F R2, R77 ;  /* 0x0000004d00027306 */ /* 0x000ea20000201400 */
[----:B------:R-:W-:-:S02]  /*4680*/  ISETP.GE.AND P2, PT, R86, UR12, PT ;  /* 0x0000000c56007c0c */ /* 0x000fc4000bf46270 */
[----:B------:R-:W-:Y:S02]  /*4690*/  FSEL R216, R20, -INF , !P5 ;  /* 0xff80000014d87808 */ /* 0x000fe40006800000 */
[----:B------:R-:W-:Y:S01]  /*46a0*/  FSEL R217, R56, -INF , !P4 ;  /* 0xff80000038d97808 */ /* 0x000fe20006000000 */
[----:B-1----:R-:W-:Y:S01]  /*46b0*/  FFMA.FTZ R16, R16, -UR4, R59 ;  /* 0x8000000410107c23 */ /* 0x002fe2000801003b */
[----:B------:R-:W-:Y:S02]  /*46c0*/  FSEL R174, R23, -INF , !P4 ;  /* 0xff80000017ae7808 */ /* 0x000fe40006000000 */
[----:B------:R-:W-:Y:S02]  /*46d0*/  FSEL R215, R57, -INF , !P3 ;  /* 0xff80000039d77808 */ /* 0x000fe40005800000 */
[----:B------:R-:W-:Y:S02]  /*46e0*/  FSEL R170, R16, -INF , !P3 ;  /* 0xff80000010aa7808 */ /* 0x000fe40005800000 */
[----:B------:R-:W-:-:S02]  /*46f0*/  FSEL R213, R55, -INF , !P2 ;  /* 0xff80000037d57808 */ /* 0x000fc40005000000 */
[----:B------:R-:W-:Y:S01]  /*4700*/  FSEL R169, R15, -INF , !P2 ;  /* 0xff8000000fa97808 */ /* 0x000fe20005000000 */
[----:B--2---:R-:W-:Y:S01]  /*4710*/  FFMA.FTZ R2, R2, -UR4, R71 ;  /* 0x8000000402027c23 */ /* 0x004fe20008010047 */
[----:B------:R-:W-:-:S04]  /*4720*/  FSEL R203, R69, -INF , !P1 ;  /* 0xff80000045cb7808 */ /* 0x000fc80004800000 */
        /* <DEDUP_REMOVED lines=104> */
.L_x_697:
[----:B------:R-:W-:Y:S05]  /*4db0*/  BSYNC B0 ;  /* 0x0000000000007941 */ /* 0x000fea0003800000 */
.L_x_696:
[----:B------:R-:W0:Y:S02]  /*4dc0*/  LDGDEPBAR ;  /* 0x00000000000079af */ /* 0x000e240000000000 */
.L_x_695:
[----:B------:R-:W-:Y:S01]  /*4dd0*/  FMNMX.FTZ R2, R33, R31, !PT ;  /* 0x0000001f21027209 */ /* 0x000fe20007810000 */
[----:B------:R-:W-:Y:S01]  /*4de0*/  ULEA.HI.SX32 UR7, UR8, 0xffffffff, 0x1a ;  /* 0xffffffff08077891 */ /* 0x000fe2000f8fd23f */
[----:B-1----:R-:W-:Y:S01]  /*4df0*/  FMNMX.FTZ R17, R28, R24, !PT ;  /* 0x000000181c117209 */ /* 0x002fe20007810000 */
[----:B------:R-:W-:Y:S01]  /*4e00*/  IMAD.WIDE.U32 R220, R134, -0x2daee0ad, RZ ;  /* 0xd2511f5386dc7825 */ /* 0x000fe200078e00ff */
[----:B------:R-:W-:Y:S01]  /*4e10*/  FMNMX.FTZ R2, R29, R2, !PT ;  /* 0x000000021d027209 */ /* 0x000fe20007810000 */
[----:B------:R-:W-:Y:S01]  /*4e20*/  USHF.L.U32 UR7, UR7, 0x1, URZ ;  /* 0x0000000107077899 */ /* 0x000fe2000800063f */
[----:B------:R-:W-:Y:S01]  /*4e30*/  FMNMX.FTZ R17, R30, R17, !PT ;  /* 0x000000111e117209 */ /* 0x000fe20007810000 */
[----:B------:R-:W-:Y:S01]  /*4e40*/  UIADD3 UR28, UR19, -0x4498517b, URZ ;  /* 0xbb67ae85131c7890 */ /* 0x000fe2000fffe03f */
        /* <DEDUP_REMOVED lines=40> */
[----:B--2---:R-:W-:Y:S01]  /*50d0*/  FMNMX.FTZ R14, R170, R17, !PT ;  /* 0x00000011aa0e7209 */ /* 0x004fe20007810000 */
[----:B------:R-:W-:Y:S01]  /*50e0*/  LDSM.16.MT88.4 R88, [R188+0xe000] ;  /* 0x00e00000bc58783b */ /* 0x000fe20000004200 */
[----:B------:R-:W-:Y:S02]  /*50f0*/  FMNMX.FTZ R2, R213, R2, !PT ;  /* 0x00000002d5027209 */ /* 0x000fe40007810000 */
[----:B------:R-:W-:Y:S01]  /*5100*/  FMNMX.FTZ R17, R169, R14, !PT ;  /* 0x0000000ea9117209 */ /* 0x000fe20007810000 */
[----:B------:R-:W-:Y:S01]  /*5110*/  LDSM.16.MT88.4 R104, [R190+0x10000] ;  /* 0x01000000be68783b */ /* 0x000fe20000004200 */
[----:B------:R-:W-:Y:S01]  /*5120*/  FMNMX.FTZ R15, R203, R2, !PT ;  /* 0x00000002cb0f7209 */ /* 0x000fe20007810000 */
[----:B------:R-:W-:Y:S01]  /*5130*/  IMAD.U32 R2, RZ, RZ, UR10 ;  /* 0x0000000aff027e24 */ /* 0x000fe2000f8e00ff */
[----:B------:R-:W-:Y:S01]  /*5140*/  FMNMX.FTZ R16, R168, R17, !PT ;  /* 0x00000011a8107209 */ /* 0x000fe20007810000 */
[----:B------:R-:W-:Y:S01]  /*5150*/  LDSM.16.MT88.4 R96, [R192+0x10000] ;  /* 0x01000000c060783b */ /* 0x000fe20000004200 */
[----:B------:R-:W-:Y:S01]  /*5160*/  LOP3.LUT R135, R3, UR18, RZ, 0x3c, !PT ;  /* 0x0000001203877c12 */ /* 0x000fe2000f8e3cff */
[----:B------:R-:W-:-:S02]  /*5170*/  IMAD R2, R2, 0x4, R83 ;  /* 0x0000000402027824 */ /* 0x000fc400078e0253 */
[----:B------:R-:W1:Y:S01]  /*5180*/  SHFL.BFLY PT, R132, R15, 0x2, 0x1f ;  /* 0x0c401f000f847f89 */ /* 0x000e6200000e0000 */
[----:B------:R-:W-:Y:S01]  /*5190*/  IMAD.U32 R3, RZ, RZ, UR7 ;  /* 0x00000007ff037e24 */ /* 0x000fe2000f8e00ff */
[----:B------:R-:W-:Y:S01]  /*51a0*/  UIADD3 UR7, UR7, 0x1, URZ ;  /* 0x0000000107077890 */ /* 0x000fe2000fffe03f */
[----:B------:R-:W-:Y:S01]  /*51b0*/  IMAD.WIDE.U32 R218, R2, -0x326172a9, RZ ;  /* 0xcd9e8d5702da7825 */ /* 0x000fe200078e00ff */
[----:B------:R-:W2:Y:S02]  /*51c0*/  SHFL.BFLY PT, R17, R16, 0x2, 0x1f ;  /* 0x0c401f0010117f89 */ /* 0x000ea400000e0000 */
[----:B------:R-:W-:Y:S02]  /*51d0*/  LOP3.LUT R3, R221, UR19, R3, 0x96, !PT ;  /* 0x00000013dd037c12 */ /* 0x000fe4000f8e9603 */
[----:B------:R-:W-:Y:S01]  /*51e0*/  LOP3.LUT R164, R219, R135, RZ, 0x3c, !PT ;  /* 0x00000087dba47212 */ /* 0x000fe200078e3cff */
[----:B------:R-:W-:Y:S02]  /*51f0*/  LDSM.16.MT88.4 R80, [R189+0xe000] ;  /* 0x00e00000bd50783b */ /* 0x000fe40000004200 */
[----:B------:R-:W-:-:S02]  /*5200*/  IMAD.WIDE.U32 R22, R3, -0x326172a9, RZ ;  /* 0xcd9e8d5703167825 */ /* 0x000fc400078e00ff */
[----:B------:R-:W-:Y:S02]  /*5210*/  LDSM.16.MT88.4 R108, [R189+0x10000] ;  /* 0x01000000bd6c783b */ /* 0x000fe40000004200 */
[----:B------:R-:W-:Y:S01]  /*5220*/  IMAD.WIDE.U32 R164, R164, -0x2daee0ad, RZ ;  /* 0xd2511f53a4a47825 */ /* 0x000fe200078e00ff */
[----:B------:R-:W-:Y:S01]  /*5230*/  LOP3.LUT R3, R23, UR29, R218, 0x96, !PT ;  /* 0x0000001d17037c12 */ /* 0x000fe2000f8e96da */
[----:B------:R-:W-:Y:S03]  /*5240*/  LDSM.16.MT88.4 R56, [R188+0xc000] ;  /* 0x00c00000bc38783b */ /* 0x000fe60000004200 */
[----:B------:R-:W-:Y:S01]  /*5250*/  LOP3.LUT R166, R165, UR28, R220, 0x96, !PT ;  /* 0x0000001ca5a67c12 */ /* 0x000fe2000f8e96dc */
[----:B------:R-:W-:Y:S01]  /*5260*/  IMAD.WIDE.U32 R18, R3, -0x2daee0ad, RZ ;  /* 0xd2511f5303127825 */ /* 0x000fe200078e00ff */
[----:B------:R-:W-:Y:S01]  /*5270*/  LDSM.16.MT88.4 R40, [R190+0xc000] ;  /* 0x00c00000be28783b */ /* 0x000fe20000004200 */
[----:B-1----:R-:W-:-:S02]  /*5280*/  FMNMX.FTZ R132, R15, R132, !PT ;  /* 0x000000840f847209 */ /* 0x002fc40007810000 */
[----:B------:R-:W-:Y:S01]  /*5290*/  IMAD.WIDE.U32 R166, R166, -0x326172a9, RZ ;  /* 0xcd9e8d57a6a67825 */ /* 0x000fe200078e00ff */
[----:B------:R-:W-:Y:S01]  /*52a0*/  LOP3.LUT R14, R19, UR26, R164, 0x96, !PT ;  /* 0x0000001a130e7c12 */ /* 0x000fe2000f8e96a4 */
[----:B------:R-:W-:Y:S01]  /*52b0*/  LDSM.16.MT88.4 R48, [R189+0xc000] ;  /* 0x00c00000bd30783b */ /* 0x000fe20000004200 */
[----:B--2---:R-:W-:Y:S01]  /*52c0*/  FMNMX.FTZ R16, R16, R17, !PT ;  /* 0x0000001110107209 */ /* 0x004fe20007810000 */
[----:B------:R-:W-:Y:S01]  /*52d0*/  IMAD.U32 R220, RZ, RZ, UR7 ;  /* 0x00000007ffdc7e24 */ /* 0x000fe2000f8e00ff */
[----:B------:R-:W-:Y:S01]  /*52e0*/  LOP3.LUT R22, R167, UR27, R22, 0x96, !PT ;  /* 0x0000001ba7167c12 */ /* 0x000fe2000f8e9616 */
[----:B------:R-:W1:Y:S03]  /*52f0*/  SHFL.BFLY PT, R15, R132, 0x1, 0x1f ;  /* 0x0c201f00840f7f89 */ /* 0x000e6600000e0000 */
[----:B------:R-:W-:Y:S01]  /*5300*/  LOP3.LUT R220, R221, UR19, R220, 0x96, !PT ;  /* 0x00000013dddc7c12 */ /* 0x000fe2000f8e96dc */
[----:B------:R-:W2:Y:S01]  /*5310*/  SHFL.BFLY PT, R3, R16, 0x1, 0x1f ;  /* 0x0c201f0010037f89 */ /* 0x000ea200000e0000 */
[----:B------:R-:W-:-:S04]  /*5320*/  IMAD.WIDE.U32 R22, R22, -0x2daee0ad, RZ ;  /* 0xd2511f5316167825 */ /* 0x000fc800078e00ff */
[----:B------:R-:W-:Y:S01]  /*5330*/  IMAD.WIDE.U32 R220, R220, -0x326172a9, RZ ;  /* 0xcd9e8d57dcdc7825 */ /* 0x000fe200078e00ff */
[----:B------:R-:W-:-:S04]  /*5340*/  LOP3.LUT R18, R23, UR24, R18, 0x96, !PT ;  /* 0x0000001817127c12 */ /* 0x000fc8000f8e9612 */
[----:B------:R-:W-:Y:S01]  /*5350*/  LOP3.LUT R218, R221, UR29, R218, 0x96, !PT ;  /* 0x0000001dddda7c12 */ /* 0x000fe2000f8e96da */
[----:B------:R-:W-:-:S04]  /*5360*/  IMAD.WIDE.U32 R18, R18, -0x326172a9, RZ ;  /* 0xcd9e8d5712127825 */ /* 0x000fc800078e00ff */
[----:B------:R-:W-:Y:S01]  /*5370*/  IMAD.WIDE.U32 R218, R218, -0x2daee0ad, RZ ;  /* 0xd2511f53dada7825 */ /* 0x000fe200078e00ff */
[----:B-1----:R-:W-:-:S03]  /*5380*/  FMNMX.FTZ R132, R132, R15, !PT ;  /* 0x0000000f84847209 */ /* 0x002fc60007810000 */
[----:B------:R-:W-:Y:S01]  /*5390*/  IMAD.WIDE.U32 R14, R14, -0x326172a9, RZ ;  /* 0xcd9e8d570e0e7825 */ /* 0x000fe200078e00ff */
[----:B------:R-:W-:-:S03]  /*53a0*/  FSETP.NEU.FTZ.AND P1, PT, R132, -INF , PT ;  /* 0xff8000008400780b */ /* 0x000fc60003f3d000 */
[----:B------:R-:W-:Y:S01]  /*53b0*/  FMUL.FTZ R214, R132, c[0x0][0x23c] ;  /* 0x00008f0084d67a20 */ /* 0x000fe20000410000 */
[----:B------:R-:W-:Y:S02]  /*53c0*/  LOP3.LUT R15, R15, UR25, R166, 0x96, !PT ;  /* 0x000000190f0f7c12 */ /* 0x000fe4000f8e96a6 */
[----:B------:R-:W-:Y:S02]  /*53d0*/  LOP3.LUT R14, R19, UR21, R14, 0x96, !PT ;  /* 0x00000015130e7c12 */ /* 0x000fe4000f8e960e */
[----:B------:R-:W-:Y:S02]  /*53e0*/  FSEL R214, R214, RZ, P1 ;  /* 0x000000ffd6d67208 */ /* 0x000fe40000800000 */
[----:B--2---:R-:W-:-:S03]  /*53f0*/  FMNMX.FTZ R3, R16, R3, !PT ;  /* 0x0000000310037209 */ /* 0x004fc60007810000 */
[----:B------:R-:W-:Y:S01]  /*5400*/  FFMA.FTZ R159, R33, c[0x0][0x23c], -R214 ;  /* 0x00008f00219f7a23 */ /* 0x000fe200000108d6 */
[----:B------:R-:W-:Y:S01]  /*5410*/  FSETP.NEU.FTZ.AND P1, PT, R3, -INF , PT ;  /* 0xff8000000300780b */ /* 0x000fe20003f3d000 */
[----:B------:R-:W-:-:S04]  /*5420*/  IMAD.WIDE.U32 R32, R15, -0x2daee0ad, RZ ;  /* 0xd2511f530f207825 */ /* 0x000fc800078e00ff */
[----:B------:R-:W-:Y:S01]  /*5430*/  IMAD.WIDE.U32 R14, R14, -0x2daee0ad, RZ ;  /* 0xd2511f530e0e7825 */ /* 0x000fe200078e00ff */
[----:B------:R-:W-:Y:S01]  /*5440*/  LOP3.LUT R16, R33, UR11, R22, 0x96, !PT ;  /* 0x0000000b21107c12 */ /* 0x000fe2000f8e9616 */
[----:B------:R-:W-:Y:S02]  /*5450*/  MUFU.EX2 R159, R159 ;  /* 0x0000009f009f7308 */ /* 0x000fe40000000800 */
[----:B------:R-:W-:Y:S01]  /*5460*/  FMUL.FTZ R171, R3, c[0x0][0x23c] ;  /* 0x00008f0003ab7a20 */ /* 0x000fe20000410000 */
[----:B------:R-:W-:Y:S01]  /*5470*/  LOP3.LUT R22, R15, UR5, R32, 0x96, !PT ;  /* 0x000000050f167c12 */ /* 0x000fe2000f8e9620 */
[----:B------:R-:W-:Y:S01]  /*5480*/  IMAD.WIDE.U32 R16, R16, -0x326172a9, RZ ;  /* 0xcd9e8d5710107825 */ /* 0x000fe200078e00ff */
[----:B------:R-:W1:Y:S02]  /*5490*/  LDSM.16.MT88.4 R32, [R188+0x10000] ;  /* 0x01000000bc20783b */ /* 0x000e640000004200 */
[----:B------:R-:W-:Y:S01]  /*54a0*/  FSEL R171, R171, RZ, P1 ;  /* 0x000000ffabab7208 */ /* 0x000fe20000800000 */
[----:B------:R-:W-:-:S04]  /*54b0*/  IMAD.WIDE.U32 R22, R22, -0x326172a9, RZ ;  /* 0xcd9e8d5716167825 */ /* 0x000fc800078e00ff */
[--C-:B------:R-:W-:Y:S01]  /*54c0*/  FFMA.FTZ R161, R30, c[0x0][0x23c], -R171.reuse ;  /* 0x00008f001ea17a23 */ /* 0x100fe200000108ab */
[----:B------:R-:W-:Y:S01]  /*54d0*/  LOP3.LUT R16, R23, UR6, R16, 0x96, !PT ;  /* 0x0000000617107c12 */ /* 0x000fe2000f8e9610 */
[--C-:B------:R-:W-:Y:S01]  /*54e0*/  FFMA.FTZ R154, R26, c[0x0][0x23c], -R171.reuse ;  /* 0x00008f001a9a7a23 */ /* 0x100fe200000108ab */
[----:B------:R-:W-:Y:S01]  /*54f0*/  SHF.R.U32.HI R19, RZ, 0x10, R22 ;  /* 0x00000010ff137819 */ /* 0x000fe20000011616 */
[----:B------:R-:W-:Y:S01]  /*5500*/  FFMA.FTZ R158, R31, c[0x0][0x23c], -R214 ;  /* 0x00008f001f9e7a23 */ /* 0x000fe200000108d6 */
[----:B------:R-:W-:Y:S01]  /*5510*/  SHF.R.U32.HI R5, RZ, 0x10, R16 ;  /* 0x00000010ff057819 */ /* 0x000fe20000011610 */
[----:B------:R-:W-:Y:S01]  /*5520*/  MUFU.EX2 R161, R161 ;  /* 0x000000a100a17308 */ /* 0x000fe20000000800 */
[----:B------:R-:W-:Y:S01]  /*5530*/  LOP3.LUT R7, R16, 0xffff, RZ, 0xc0, !PT ;  /* 0x0000ffff10077812 */ /* 0x000fe200078ec0ff */
[--C-:B------:R-:W-:Y:S01]  /*5540*/  FFMA.FTZ R156, R28, c[0x0][0x23c], -R171.reuse ;  /* 0x00008f001c9c7a23 */ /* 0x100fe200000108ab */
[----:B------:R-:W-:Y:S01]  /*5550*/  LOP3.LUT R4, R16, 0xff, RZ, 0xc0, !PT ;  /* 0x000000ff10047812 */ /* 0x000fe200078ec0ff */
[----:B------:R-:W-:Y:S01]  /*5560*/  FFMA.FTZ R163, R24, c[0x0][0x23c], -R171 ;  /* 0x00008f0018a37a23 */ /* 0x000fe200000108ab */
[----:B------:R-:W-:Y:S01]  /*5570*/  SHF.R.U32.HI R15, RZ, 0x18, R22 ;  /* 0x00000018ff0f7819 */ /* 0x000fe20000011616 */
[----:B------:R-:W-:Y:S01]  /*5580*/  FFMA.FTZ R157, R29, c[0x0][0x23c], -R214 ;  /* 0x00008f001d9d7a23 */ /* 0x000fe200000108d6 */
[----:B------:R-:W-:Y:S01]  /*5590*/  LOP3.LUT R0, R19, 0xff, RZ, 0xc0, !PT ;  /* 0x000000ff13007812 */ /* 0x000fe200078ec0ff */
[----:B------:R-:W2:Y:S01]  /*55a0*/  MUFU.EX2 R154, R154 ;  /* 0x0000009a009a7308 */ /* 0x000ea20000000800 */
[----:B------:R-:W-:Y:S01]  /*55b0*/  SHF.R.U32.HI R16, RZ, 0x18, R16 ;  /* 0x00000018ff107819 */ /* 0x000fe20000011610 */
[--C-:B------:R-:W-:Y:S01]  /*55c0*/  FFMA.FTZ R152, R25, c[0x0][0x23c], -R214.reuse ;  /* 0x00008f0019987a23 */ /* 0x100fe200000108d6 */
[----:B------:R-:W-:Y:S01]  /*55d0*/  LOP3.LUT R5, R5, 0xff, RZ, 0xc0, !PT ;  /* 0x000000ff05057812 */ /* 0x000fe200078ec0ff */
[----:B------:R-:W-:Y:S01]  /*55e0*/  FFMA.FTZ R151, R9, c[0x0][0x23c], -R214 ;  /* 0x00008f0009977a23 */ /* 0x000fe200000108d6 */
[----:B------:R-:W-:Y:S01]  /*55f0*/  PRMT R15, R0, 0x5410, R15 ;  /* 0x00005410000f7816 */ /* 0x000fe2000000000f */
[----:B------:R-:W-:Y:S01]  /*5600*/  FFMA.FTZ R153, R6, c[0x0][0x23c], -R171 ;  /* 0x00008f0006997a23 */ /* 0x000fe200000108ab */
[----:B------:R-:W-:Y:S01]  /*5610*/  PRMT R5, R5, 0x5410, R16 ;  /* 0x0000541005057816 */ /* 0x000fe20000000010 */
[----:B------:R-:W3:Y:S01]  /*5620*/  MUFU.EX2 R158, R158 ;  /* 0x0000009e009e7308 */ /* 0x000ee20000000800 */
[----:B------:R-:W-:Y:S01]  /*5630*/  SHF.R.U32.HI R7, RZ, 0x8, R7 ;  /* 0x00000008ff077819 */ /* 0x000fe20000011607 */
[--C-:B------:R-:W-:Y:S01]  /*5640*/  HSET2.LE.AND R115, R15, R162.reuse, PT ;  /* 0x000000a20f737233 */ /* 0x100fe20003803000 */
[----:B------:R-:W-:Y:S01]  /*5650*/  LOP3.LUT R16, R17, UR8, R18, 0x96, !PT ;  /* 0x0000000811107c12 */ /* 0x000fe2000f8e9612 */
[--C-:B------:R-:W-:Y:S01]  /*5660*/  HSET2.LE.AND R113, R5, R162.reuse, PT ;  /* 0x000000a205717233 */ /* 0x100fe20003803000 */
[----:B------:R-:W-:Y:S01]  /*5670*/  PRMT R7, R4, 0x5410, R7 ;  /* 0x0000541004077816 */ /* 0x000fe20000000007 */
[--C-:B------:R-:W-:Y:S01]  /*5680*/  FFMA.FTZ R155, R21, c[0x0][0x23c], -R214.reuse ;  /* 0x00008f00159b7a23 */ /* 0x100fe200000108d6 */
[----:B------:R-:W-:Y:S01]  /*5690*/  LOP3.LUT R20, R22, 0xffff, RZ, 0xc0, !PT ;  /* 0x0000ffff16147812 */ /* 0x000fe200078ec0ff */
[----:B------:R-:W-:Y:S01]  /*56a0*/  IMAD.WIDE.U32 R16, R16, -0x2daee0ad, RZ ;  /* 0xd2511f5310107825 */ /* 0x000fe200078e00ff */
[----:B--2---:R-:W-:Y:S01]  /*56b0*/  F2FP.BF16.PACK_AB R4, R154, R161 ;  /* 0x000000a19a04723e */ /* 0x004fe200000010ff */
[----:B------:R-:W-:Y:S01]  /*56c0*/  MUFU.EX2 R156, R156 ;  /* 0x0000009c009c7308 */ /* 0x000fe20000000800 */
[----:B------:R-:W-:Y:S01]  /*56d0*/  LOP3.LUT R23, R22, 0xff, RZ, 0xc0, !PT ;  /* 0x000000ff16177812 */ /* 0x000fe200078ec0ff */
[--C-:B------:R-:W-:Y:S01]  /*56e0*/  HSET2.LE.AND R112, R7, R162.reuse, PT ;  /* 0x000000a207707233 */ /* 0x100fe20003803000 */
[----:B------:R-:W-:Y:S01]  /*56f0*/  LOP3.LUT R115, R115, R4, RZ, 0xc0, !PT ;  /* 0x0000000473737212 */ /* 0x000fe200078ec0ff */
[--C-:B------:R-:W-:Y:S01]  /*5700*/  FFMA.FTZ R150, R11, c[0x0][0x23c], -R214.reuse ;  /* 0x00008f000b967a23 */ /* 0x100fe200000108d6 */
[----:B------:R-:W-:Y:S01]  /*5710*/  LOP3.LUT R4, R16, 0xffff, RZ, 0xc0, !PT ;  /* 0x0000ffff10047812 */ /* 0x000fe200078ec0ff */
[----:B------:R-:W-:Y:S01]  /*5720*/  FFMA.FTZ R148, R13, c[0x0][0x23c], -R214 ;  /* 0x00008f000d947a23 */ /* 0x000fe200000108d6 */
[----:B------:R-:W-:Y:S01]  /*5730*/  SHF.R.U32.HI R20, RZ, 0x8, R20 ;  /* 0x00000008ff147819 */ /* 0x000fe20000011614 */
[----:B------:R-:W2:Y:S01]  /*5740*/  MUFU.EX2 R163, R163 ;  /* 0x000000a300a37308 */ /* 0x000ea20000000800 */
[----:B---3--:R-:W-:Y:S01]  /*5750*/  F2FP.BF16.PACK_AB R5, R158, R159 ;  /* 0x0000009f9e05723e */ /* 0x008fe200000010ff */
[--C-:B------:R-:W-:Y:S01]  /*5760*/  FFMA.FTZ R149, R12, c[0x0][0x23c], -R171.reuse ;  /* 0x00008f000c957a23 */ /* 0x100fe200000108ab */
[----:B------:R-:W-:Y:S01]  /*5770*/  SHF.R.U32.HI R4, RZ, 0x8, R4 ;  /* 0x00000008ff047819 */ /* 0x000fe20000011604 */
[--C-:B------:R-:W-:Y:S01]  /*5780*/  FFMA.FTZ R160, R8, c[0x0][0x23c], -R171.reuse ;  /* 0x00008f0008a07a23 */ /* 0x100fe200000108ab */
[----:B------:R-:W-:Y:S01]  /*5790*/  LOP3.LUT R9, R16, 0xff, RZ, 0xc0, !PT ;  /* 0x000000ff10097812 */ /* 0x000fe200078ec0ff */
[--C-:B------:R-:W-:Y:S01]  /*57a0*/  FFMA.FTZ R212, R172, c[0x0][0x23c], -R171.reuse ;  /* 0x00008f00acd47a23 */ /* 0x100fe200000108ab */
[----:B------:R-:W-:Y:S01]  /*57b0*/  PRMT R23, R23, 0x5410, R20 ;  /* 0x0000541017177816 */ /* 0x000fe20000000014 */
[----:B------:R-:W-:Y:S01]  /*57c0*/  MUFU.EX2 R157, R157 ;  /* 0x0000009d009d7308 */ /* 0x000fe20000000800 */
[----:B------:R-:W-:Y:S01]  /*57d0*/  LOP3.LUT R112, R112, R5, RZ, 0xc0, !PT ;  /* 0x0000000570707212 */ /* 0x000fe200078ec0ff */
[--C-:B------:R-:W-:Y:S01]  /*57e0*/  FFMA.FTZ R173, R138, c[0x0][0x23c], -R171.reuse ;  /* 0x00008f008aad7a23 */ /* 0x100fe200000108ab */
[----:B------:R-:W-:Y:S01]  /*57f0*/  PRMT R9, R9, 0x5410, R4 ;  /* 0x0000541009097816 */ /* 0x000fe20000000004 */
[--C-:B------:R-:W-:Y:S01]  /*5800*/  HSET2.LE.AND R23, R23, R162.reuse, PT ;  /* 0x000000a217177233 */ /* 0x100fe20003803000 */
[----:B------:R-:W3:Y:S01]  /*5810*/  LDSM.16.MT88.4 R4, [R192+0xc800] ;  /* 0x00c80000c004783b */ /* 0x000ee20000004200 */
[----:B------:R-:W-:Y:S01]  /*5820*/  LOP3.LUT R11, R17, UR30, R14, 0x96, !PT ;  /* 0x0000001e110b7c12 */ /* 0x000fe2000f8e960e */
[--C-:B------:R-:W-:Y:S01]  /*5830*/  FFMA.FTZ R17, R10, c[0x0][0x23c], -R171.reuse ;  /* 0x00008f000a117a23 */ /* 0x100fe200000108ab */
[----:B------:R-:W4:Y:S01]  /*5840*/  MUFU.EX2 R152, R152 ;  /* 0x0000009800987308 */ /* 0x000f220000000800 */
[----:B--2---:R-:W-:Y:S01]  /*5850*/  F2FP.BF16.PACK_AB R0, R163, R156 ;  /* 0x0000009ca300723e */ /* 0x004fe200000010ff */
[--C-:B------:R-:W-:Y:S01]  /*5860*/  HSET2.LE.AND R142, R9, R162.reuse, PT ;  /* 0x000000a2098e7233 */ /* 0x100fe20003803000 */
[--C-:B------:R-:W-:Y:S01]  /*5870*/  SHF.R.U32.HI R143, RZ, 0x18, R16.reuse ;  /* 0x00000018ff8f7819 */ /* 0x100fe20000011610 */
[----:B------:R-:W-:Y:S01]  /*5880*/  LDSM.16.MT88.4 R12, [R192+0xe800] ;  /* 0x00e80000c00c783b */ /* 0x000fe20000004200 */
[----:B------:R-:W-:Y:S01]  /*5890*/  LOP3.LUT R113, R113, R0, RZ, 0xc0, !PT ;  /* 0x0000000071717212 */ /* 0x000fe200078ec0ff */
[--C-:B------:R-:W-:Y:S01]  /*58a0*/  FFMA.FTZ R172, R136, c[0x0][0x23c], -R171.reuse ;  /* 0x00008f0088ac7a23 */ /* 0x100fe200000108ab */
[----:B------:R-:W-:Y:S01]  /*58b0*/  SHF.R.U32.HI R0, RZ, 0x10, R16 ;  /* 0x00000010ff007819 */ /* 0x000fe20000011610 */
[----:B------:R-:W-:Y:S01]  /*58c0*/  MUFU.EX2 R155, R155 ;  /* 0x0000009b009b7308 */ /* 0x000fe20000000800 */
[----:B------:R-:W-:Y:S01]  /*58d0*/  LOP3.LUT R16, R11, 0xffff, RZ, 0xc0, !PT ;  /* 0x0000ffff0b107812 */ /* 0x000fe200078ec0ff */
[----:B------:R-:W-:Y:S01]  /*58e0*/  FFMA.FTZ R175, R216, c[0x0][0x23c], -R171 ;  /* 0x00008f00d8af7a23 */ /* 0x000fe200000108ab */
[----:B------:R-:W-:Y:S01]  /*58f0*/  LOP3.LUT R10, R0, 0xff, RZ, 0xc0, !PT ;  /* 0x000000ff000a7812 */ /* 0x000fe200078ec0ff */
[----:B------:R-:W-:Y:S01]  /*5900*/  LDSM.16.MT88.4 R24, [R189+0xc800] ;  /* 0x00c80000bd18783b */ /* 0x000fe20000004200 */
[--C-:B------:R-:W-:Y:S01]  /*5910*/  SHF.R.U32.HI R141, RZ, 0x10, R11.reuse ;  /* 0x00000010ff8d7819 */ /* 0x100fe2000001160b */
[--C-:B------:R-:W-:Y:S01]  /*5920*/  FFMA.FTZ R216, R217, c[0x0][0x23c], -R214.reuse ;  /* 0x00008f00d9d87a23 */ /* 0x100fe200000108d6 */
[----:B------:R-:W-:Y:S01]  /*5930*/  LOP3.LUT R165, R11, 0xff, RZ, 0xc0, !PT ;  /* 0x000000ff0ba57812 */ /* 0x000fe200078ec0ff */
[----:B------:R-:W-:Y:S01]  /*5940*/  MUFU.EX2 R150, R150 ;  /* 0x0000009600967308 */ /* 0x000fe20000000800 */
[----:B----4-:R-:W-:Y:S01]  /*5950*/  F2FP.BF16.PACK_AB R114, R152, R157 ;  /* 0x0000009d9872723e */ /* 0x010fe200000010ff */
[----:B------:R-:W-:Y:S01]  /*5960*/  LDSM.16.MT88.4 R28, [R190+0xc800] ;  /* 0x00c80000be1c783b */ /* 0x000fe20000004200 */
[----:B------:R-:W-:Y:S01]  /*5970*/  SHF.R.U32.HI R8, RZ, 0x18, R11 ;  /* 0x00000018ff087819 */ /* 0x000fe2000001160b */
[--C-:B------:R-:W-:Y:S01]  /*5980*/  FFMA.FTZ R215, R215, c[0x0][0x23c], -R214.reuse ;  /* 0x00008f00d7d77a23 */ /* 0x100fe200000108d6 */
[----:B------:R-:W-:Y:S01]  /*5990*/  LOP3.LUT R114, R23, R114, RZ, 0xc0, !PT ;  /* 0x0000007217727212 */ /* 0x000fe200078ec0ff */
[----:B------:R-:W-:Y:S01]  /*59a0*/  FFMA.FTZ R213, R213, c[0x0][0x23c], -R214 ;  /* 0x00008f00d5d57a23 */ /* 0x000fe200000108d6 */
[----:B------:R-:W-:Y:S01]  /*59b0*/  SHF.R.U32.HI R16, RZ, 0x8, R16 ;  /* 0x00000008ff107819 */ /* 0x000fe20000011610 */
[----:B------:R-:W-:Y:S01]  /*59c0*/  MUFU.EX2 R151, R151 ;  /* 0x0000009700977308 */ /* 0x000fe20000000800 */
[----:B------:R-:W-:Y:S01]  /*59d0*/  LOP3.LUT R141, R141, 0xff, RZ, 0xc0, !PT ;  /* 0x000000ff8d8d7812 */ /* 0x000fe200078ec0ff */
[----:B------:R-:W-:Y:S01]  /*59e0*/  LDSM.16.MT88.4 R20, [R188+0xc800] ;  /* 0x00c80000bc14783b */ /* 0x000fe20000004200 */
[----:B------:R-:W-:Y:S01]  /*59f0*/  PRMT R143, R10, 0x5410, R143 ;  /* 0x000054100a8f7816 */ /* 0x000fe2000000008f */
[C---:B------:R-:W-:Y:S01]  /*5a00*/  HMMA.16816.F32.BF16 R128, R112.reuse, R124, RZ ;  /* 0x0000007c7080723c */ /* 0x040fe200000418ff */
[----:B------:R-:W-:Y:S01]  /*5a10*/  PRMT R165, R165, 0x5410, R16 ;  /* 0x00005410a5a57816 */ /* 0x000fe20000000010 */
[--C-:B------:R-:W-:Y:S01]  /*5a20*/  FFMA.FTZ R174, R174, c[0x0][0x23c], -R171.reuse ;  /* 0x00008f00aeae7a23 */ /* 0x100fe200000108ab */
[----:B------:R-:W-:Y:S01]  /*5a30*/  PRMT R141, R141, 0x5410, R8 ;  /* 0x000054108d8d7816 */ /* 0x000fe20000000008 */
[----:B------:R-:W2:Y:S01]  /*5a40*/  MUFU.EX2 R148, R148 ;  /* 0x0000009400947308 */ /* 0x000ea20000000800 */
[--C-:B------:R-:W-:Y:S01]  /*5a50*/  HSET2.LE.AND R143, R143, R162.reuse, PT ;  /* 0x000000a28f8f7233 */ /* 0x100fe20003803000 */
[--C-:B------:R-:W-:Y:S01]  /*5a60*/  FFMA.FTZ R169, R169, c[0x0][0x23c], -R171.reuse ;  /* 0x00008f00a9a97a23 */ /* 0x100fe200000108ab */
[--C-:B------:R-:W-:Y:S01]  /*5a70*/  HSET2.LE.AND R140, R165, R162.reuse, PT ;  /* 0x000000a2a58c7233 */ /* 0x100fe20003803000 */
[----:B------:R-:W-:Y:S01]  /*5a80*/  HMMA.16816.F32.BF16 R124, R112, R126, RZ ;  /* 0x0000007e707c723c */ /* 0x000fe200000418ff */
[----:B------:R-:W-:Y:S01]  /*5a90*/  HSET2.LE.AND R141, R141, R162, PT ;  /* 0x000000a28d8d7233 */ /* 0x000fe20003803000 */
[----:B------:R-:W-:Y:S01]  /*5aa0*/  LOP3.LUT R165, R219, UR26, R164, 0x96, !PT ;  /* 0x0000001adba57c12 */ /* 0x000fe2000f8e96a4 */
[----:B------:R-:W-:Y:S01]  /*5ab0*/  FFMA.FTZ R164, R147, c[0x0][0x23c], -R214 ;  /* 0x00008f0093a47a23 */ /* 0x000fe200000108d6 */
[----:B------:R-:W-:Y:S01]  /*5ac0*/  MUFU.EX2 R153, R153 ;  /* 0x0000009900997308 */ /* 0x000fe20000000800 */
[----:B------:R-:W-:-:S02]  /*5ad0*/  FFMA.FTZ R168, R168, c[0x0][0x23c], -R171 ;  /* 0x00008f00a8a87a23 */ /* 0x000fc400000108ab */
[----:B------:R-:W-:Y:S01]  /*5ae0*/  FADD.FTZ R158, R159, R158 ;  /* 0x0000009e9f9e7221 */ /* 0x000fe20000010000 */
[C---:B-1----:R-:W-:Y:S01]  /*5af0*/  HMMA.16816.F32.BF16 R116, R112.reuse, R32, RZ ;  /* 0x000000207074723c */ /* 0x042fe200000418ff */
[----:B------:R-:W-:Y:S02]  /*5b00*/  FADD.FTZ R156, R156, R163 ;  /* 0x000000a39c9c7221 */ /* 0x000fe40000010000 */
[----:B------:R-:W-:Y:S01]  /*5b10*/  FADD.FTZ R157, R157, R158 ;  /* 0x0000009e9d9d7221 */ /* 0x000fe20000010000 */
[----:B------:R-:W-:Y:S01]  /*5b20*/  MUFU.EX2 R149, R149 ;  /* 0x0000009500957308 */ /* 0x000fe20000000800 */
[----:B--2---:R-:W-:Y:S01]  /*5b30*/  F2FP.BF16.PACK_AB R9, R148, R151 ;  /* 0x000000979409723e */ /* 0x004fe200000010ff */
[----:B------:R-:W-:Y:S01]  /*5b40*/  FADD.FTZ R161, R161, R156 ;  /* 0x0000009ca1a17221 */ /* 0x000fe20000010000 */
[----:B------:R-:W-:Y:S01]  /*5b50*/  F2FP.BF16.PACK_AB R33, R150, R155 ;  /* 0x0000009b9621723e */ /* 0x000fe200000010ff */
[----:B------:R-:W-:Y:S01]  /*5b60*/  HMMA.16816.F32.BF16 R76, R112, R80, RZ ;  /* 0x00000050704c723c */ /* 0x000fe200000418ff */
[----:B------:R-:W-:Y:S01]  /*5b70*/  LOP3.LUT R142, R142, R9, RZ, 0xc0, !PT ;  /* 0x000000098e8e7212 */ /* 0x000fe200078ec0ff */
[----:B------:R-:W-:Y:S01]  /*5b80*/  FADD.FTZ R152, R152, R157 ;  /* 0x0000009d98987221 */ /* 0x000fe20000010000 */
[----:B------:R-:W-:Y:S01]  /*5b90*/  LOP3.LUT R140, R140, R33, RZ, 0xc0, !PT ;  /* 0x000000218c8c7212 */ /* 0x000fe200078ec0ff */
[----:B------:R-:W1:Y:S01]  /*5ba0*/  MUFU.EX2 R0, R17 ;  /* 0x0000001100007308 */ /* 0x000e620000000800 */
[----:B------:R-:W2:Y:S01]  /*5bb0*/  LDSM.16.MT88.4 R8, [R189+0xe800] ;  /* 0x00e80000bd08783b */ /* 0x000ea20000004200 */
[----:B------:R-:W-:-:S02]  /*5bc0*/  FADD.FTZ R154, R154, R161 ;  /* 0x000000a19a9a7221 */ /* 0x000fc40000010000 */
[----:B------:R-:W-:Y:S01]  /*5bd0*/  HMMA.16816.F32.BF16 R80, R112, R82, RZ ;  /* 0x000000527050723c */ /* 0x000fe200000418ff */
[----:B------:R-:W-:-:S03]  /*5be0*/  FADD.FTZ R155, R155, R152 ;  /* 0x000000989b9b7221 */ /* 0x000fc60000010000 */
[----:B------:R-:W4:Y:S01]  /*5bf0*/  MUFU.EX2 R160, R160 ;  /* 0x000000a000a07308 */ /* 0x000f220000000800 */
[----:B------:R-:W-:-:S03]  /*5c00*/  FADD.FTZ R150, R150, R155 ;  /* 0x0000009b96967221 */ /* 0x000fc60000010000 */
[C---:B------:R-:W-:Y:S01]  /*5c10*/  HMMA.16816.F32.BF16 R68, R112.reuse, R72, RZ ;  /* 0x000000487044723c */ /* 0x040fe200000418ff */
[----:B------:R-:W-:Y:S01]  /*5c20*/  FADD.FTZ R151, R151, R150 ;  /* 0x0000009697977221 */ /* 0x000fe20000010000 */
[----:B-1----:R-:W-:Y:S01]  /*5c30*/  F2FP.BF16.PACK_AB R144, R0, R149 ;  /* 0x000000950090723e */ /* 0x002fe200000010ff */
[----:B------:R-:W1:Y:S01]  /*5c40*/  LDSM.16.MT88.4 R16, [R190+0xe800] ;  /* 0x00e80000be10783b */ /* 0x000e620000004200 */
[----:B------:R-:W-:Y:S01]  /*5c50*/  MUFU.EX2 R164, R164 ;  /* 0x000000a400a47308 */ /* 0x000fe20000000800 */
[----:B------:R-:W-:Y:S01]  /*5c60*/  FADD.FTZ R151, R148, R151 ;  /* 0x0000009794977221 */ /* 0x000fe20000010000 */
[----:B------:R-:W-:Y:S02]  /*5c70*/  LOP3.LUT R143, R143, R144, RZ, 0xc0, !PT ;  /* 0x000000908f8f7212 */ /* 0x000fe400078ec0ff */
[----:B------:R-:W-:Y:S01]  /*5c80*/  HMMA.16816.F32.BF16 R60, R112, R64, RZ ;  /* 0x00000040703c723c */ /* 0x000fe200000418ff */
[----:B----4-:R-:W-:Y:S01]  /*5c90*/  F2FP.BF16.PACK_AB R32, R160, R153 ;  /* 0x00000099a020723e */ /* 0x010fe200000010ff */
[----:B------:R-:W-:-:S02]  /*5ca0*/  FADD.FTZ R153, R153, R154 ;  /* 0x0000009a99997221 */ /* 0x000fc40000010000 */
[----:B------:R-:W-:Y:S01]  /*5cb0*/  MUFU.EX2 R212, R212 ;  /* 0x000000d400d47308 */ /* 0x000fe20000000800 */
[----:B------:R-:W-:-:S03]  /*5cc0*/  LOP3.LUT R141, R141, R32, RZ, 0xc0, !PT ;  /* 0x000000208d8d7212 */ /* 0x000fc600078ec0ff */
[----:B------:R-:W-:Y:S01]  /*5cd0*/  HMMA.16816.F32.BF16 R84, R112, R88, RZ ;  /* 0x000000587054723c */ /* 0x000fe200000418ff */
[----:B------:R-:W-:-:S03]  /*5ce0*/  FADD.FTZ R160, R160, R153 ;  /* 0x00000099a0a07221 */ /* 0x000fc60000010000 */
[----:B------:R-:W-:Y:S01]  /*5cf0*/  MUFU.EX2 R173, R173 ;  /* 0x000000ad00ad7308 */ /* 0x000fe20000000800 */
[----:B------:R-:W-:-:S03]  /*5d00*/  FADD.FTZ R149, R149, R160 ;  /* 0x000000a095957221 */ /* 0x000fc60000010000 */
[----:B---3--:R-:W-:Y:S01]  /*5d10*/  HMMA.16816.F32.BF16 R128, R140, R4, R128 ;  /* 0x000000048c80723c */ /* 0x008fe20000041880 */
[----:B------:R-:W-:-:S03]  /*5d20*/  FADD.FTZ R149, R0, R149 ;  /* 0x0000009500957221 */ /* 0x000fc60000010000 */
[----:B------:R-:W-:Y:S04]  /*5d30*/  MUFU.EX2 R172, R172 ;  /* 0x000000ac00ac7308 */ /* 0x000fe80000000800 */
[----:B------:R-:W-:Y:S01]  /*5d40*/  HMMA.16816.F32.BF16 R124, R140, R6, R124 ;  /* 0x000000068c7c723c */ /* 0x000fe2000004187c */
[----:B------:R-:W3:Y:S03]  /*5d50*/  LDSM.16.MT88.4 R4, [R188+0xe800] ;  /* 0x00e80000bc04783b */ /* 0x000ee60000004200 */
[----:B------:R-:W-:Y:S04]  /*5d60*/  MUFU.EX2 R175, R175 ;  /* 0x000000af00af7308 */ /* 0x000fe80000000800 */
[C---:B------:R-:W-:Y:S04]  /*5d70*/  HMMA.16816.F32.BF16 R64, R112.reuse, R66, RZ ;  /* 0x000000427040723c */ /* 0x040fe800000418ff */
[----:B------:R-:W-:Y:S04]  /*5d80*/  MUFU.EX2 R216, R216 ;  /* 0x000000d800d87308 */ /* 0x000fe80000000800 */
[----:B------:R-:W-:Y:S04]  /*5d90*/  HMMA.16816.F32.BF16 R88, R112, R90, RZ ;  /* 0x0000005a7058723c */ /* 0x000fe800000418ff */
[----:B------:R-:W-:Y:S04]  /*5da0*/  MUFU.EX2 R215, R215 ;  /* 0x000000d700d77308 */ /* 0x000fe80000000800 */
[C---:B--2---:R-:W-:Y:S04]  /*5db0*/  HMMA.16816.F32.BF16 R76, R140.reuse, R8, R76 ;  /* 0x000000088c4c723c */ /* 0x044fe8000004184c */
[----:B------:R-:W-:Y:S04]  /*5dc0*/  MUFU.EX2 R213, R213 ;  /* 0x000000d500d57308 */ /* 0x000fe80000000800 */
[C---:B------:R-:W-:Y:S01]  /*5dd0*/  HMMA.16816.F32.BF16 R80, R140.reuse, R10, R80 ;  /* 0x0000000a8c50723c */ /* 0x040fe20000041850 */
[----:B------:R-:W2:Y:S03]  /*5de0*/  LDSM.16.MT88.4 R8, [R190+0x10800] ;  /* 0x01080000be08783b */ /* 0x000ea60000004200 */
[----:B------:R-:W-:Y:S04]  /*5df0*/  MUFU.EX2 R174, R174 ;  /* 0x000000ae00ae7308 */ /* 0x000fe80000000800 */
[----:B-1----:R-:W-:Y:S04]  /*5e00*/  HMMA.16816.F32.BF16 R68, R140, R16, R68 ;  /* 0x000000108c44723c */ /* 0x002fe80000041844 */
[----:B------:R-:W-:Y:S03]  /*5e10*/  MUFU.EX2 R169, R169 ;  /* 0x000000a900a97308 */ /* 0x000fe60000000800 */
[----:B------:R-:W-:Y:S01]  /*5e20*/  LOP3.LUT R16, R167, UR27, R220, 0x96, !PT ;  /* 0x0000001ba7107c12 */ /* 0x000fe2000f8e96dc */
[----:B------:R-:W-:Y:S01]  /*5e30*/  HMMA.16816.F32.BF16 R72, R112, R74, RZ ;  /* 0x0000004a7048723c */ /* 0x000fe200000418ff */
[----:B------:R-:W-:-:S03]  /*5e40*/  FFMA.FTZ R167, R137, c[0x0][0x23c], -R214 ;  /* 0x00008f0089a77a23 */ /* 0x000fc600000108d6 */
[----:B------:R-:W-:Y:S01]  /*5e50*/  IMAD.WIDE.U32 R16, R16, -0x2daee0ad, RZ ;  /* 0xd2511f5310107825 */ /* 0x000fe200078e00ff */
[----:B------:R-:W-:Y:S03]  /*5e60*/  MUFU.EX2 R168, R168 ;  /* 0x000000a800a87308 */ /* 0x000fe60000000800 */
[----:B------:R-:W-:Y:S01]  /*5e70*/  HMMA.16816.F32.BF16 R60, R140, R12, R60 ;  /* 0x0000000c8c3c723c */ /* 0x000fe2000004183c */
[----:B------:R-:W-:Y:S01]  /*5e80*/  LOP3.LUT R220, R17, UR24, R218, 0x96, !PT ;  /* 0x0000001811dc7c12 */ /* 0x000fe2000f8e96da */
[----:B------:R-:W-:-:S03]  /*5e90*/  IMAD.WIDE.U32 R218, R165, -0x326172a9, RZ ;  /* 0xcd9e8d57a5da7825 */ /* 0x000fc600078e00ff */
[----:B------:R-:W-:Y:S01]  /*5ea0*/  MUFU.EX2 R167, R167 ;  /* 0x000000a700a77308 */ /* 0x000fe20000000800 */
[----:B------:R-:W-:Y:S01]  /*5eb0*/  IMAD.WIDE.U32 R220, R220, -0x326172a9, RZ ;  /* 0xcd9e8d57dcdc7825 */ /* 0x000fe200078e00ff */
[----:B------:R-:W-:Y:S01]  /*5ec0*/  LOP3.LUT R166, R219, UR25, R166, 0x96, !PT ;  /* 0x00000019dba67c12 */ /* 0x000fe2000f8e96a6 */
[C---:B------:R-:W-:Y:S01]  /*5ed0*/  HMMA.16816.F32.BF16 R64, R140.reuse, R14, R64 ;  /* 0x0000000e8c40723c */ /* 0x040fe20000041840 */
[----:B------:R-:W1:Y:S01]  /*5ee0*/  LDSM.16.MT88.4 R12, [R192+0x10800] ;  /* 0x01080000c00c783b */ /* 0x000e620000004200 */
[----:B------:R-:W-:Y:S01]  /*5ef0*/  FFMA.FTZ R165, R145, c[0x0][0x23c], -R214 ;  /* 0x00008f0091a57a23 */ /* 0x000fe200000108d6 */
[----:B------:R-:W-:Y:S02]  /*5f00*/  LOP3.LUT R218, R221, UR21, R218, 0x96, !PT ;  /* 0x00000015ddda7c12 */ /* 0x000fe4000f8e96da */
[----:B------:R-:W-:Y:S03]  /*5f10*/  LDSM.16.MT88.4 R144, [R188+0x10800] ;  /* 0x01080000bc90783b */ /* 0x000fe60000004200 */
[C---:B---3--:R-:W-:Y:S01]  /*5f20*/  HMMA.16816.F32.BF16 R84, R140.reuse, R4, R84 ;  /* 0x000000048c54723c */ /* 0x048fe20000041854 */
[----:B------:R-:W-:Y:S01]  /*5f30*/  IMAD.WIDE.U32 R218, R218, -0x2daee0ad, RZ ;  /* 0xd2511f53dada7825 */ /* 0x000fe200078e00ff */
[----:B------:R-:W3:Y:S06]  /*5f40*/  MUFU.EX2 R165, R165 ;  /* 0x000000a500a57308 */ /* 0x000eec0000000800 */
        /* <DEDUP_REMOVED lines=190> */
[----:B------:R-:W1:Y:S01]  /*6b30*/  S2R R0, SR_TID.X ;  /* 0x0000000000007919 */ /* 0x000e620000002100 */
[----:B------:R-:W2:Y:S01]  /*6b40*/  LDC.U8 R212, c[0x0][0x2d8] ;  /* 0x0000b600ffd47b82 */ /* 0x000ea20000000000 */
[----:B------:R-:W-:Y:S01]  /*6b50*/  IMAD.WIDE.U32 R218, R2, -0x326172a9, RZ ;  /* 0xcd9e8d5702da7825 */ /* 0x000fe200078e00ff */
[----:B------:R-:W-:Y:S01]  /*6b60*/  UIADD3 UR14, UR12, 0x3f, URZ ;  /* 0x0000003f0c0e7890 */ /* 0x000fe2000fffe03f */
[----:B------:R-:W-:Y:S01]  /*6b70*/  ISETP.GE.AND P4, PT, R210, c[0x0][0x220], PT ;  /* 0x00008800d2007a0c */ /* 0x000fe20003f86270 */
[----:B------:R-:W-:Y:S01]  /*6b80*/  ULDC.64 UR6, c[0x0][0x1a0] ;  /* 0x0000680000067ab9 */ /* 0x000fe20000000a00 */
[----:B------:R-:W-:Y:S01]  /*6b90*/  IMAD.U32 R203, RZ, RZ, UR12 ;  /* 0x0000000cffcb7e24 */ /* 0x000fe2000f8e00ff */
[----:B------:R-:W-:Y:S01]  /*6ba0*/  USHF.R.S32.HI UR34, URZ, 0x1f, UR14 ;  /* 0x0000001f3f227899 */ /* 0x000fe2000801140e */
[----:B------:R-:W-:Y:S01]  /*6bb0*/  LOP3.LUT R216, R219, R135, RZ, 0x3c, !PT ;  /* 0x00000087dbd87212 */ /* 0x000fe200078e3cff */
[----:B------:R-:W-:Y:S01]  /*6bc0*/  IMAD.WIDE.U32 R220, R134, -0x2daee0ad, RZ ;  /* 0xd2511f5386dc7825 */ /* 0x000fe200078e00ff */
[----:B------:R-:W-:Y:S01]  /*6bd0*/  ISETP.GE.AND P3, PT, R202, c[0x0][0x220], PT ;  /* 0x00008800ca007a0c */ /* 0x000fe20003f66270 */
[----:B------:R-:W-:Y:S01]  /*6be0*/  ULEA.HI UR34, UR34, UR14, URZ, 0x6 ;  /* 0x0000000e22227291 */ /* 0x000fe2000f8f303f */
[----:B------:R-:W-:Y:S01]  /*6bf0*/  ISETP.GE.AND P2, PT, R201, c[0x0][0x220], PT ;  /* 0x00008800c9007a0c */ /* 0x000fe20003f46270 */
[----:B------:R-:W-:Y:S01]  /*6c00*/  IMAD.WIDE.U32 R216, R216, -0x2daee0ad, RZ ;  /* 0xd2511f53d8d87825 */ /* 0x000fe200078e00ff */
[----:B------:R-:W-:-:S02]  /*6c10*/  USHF.L.U64.HI UR31, UR6, 0x4, UR7 ;  /* 0x00000004061f7899 */ /* 0x000fc40008010207 */
[----:B------:R-:W-:Y:S02]  /*6c20*/  USHF.L.U32 UR32, UR6, 0x4, URZ ;  /* 0x0000000406207899 */ /* 0x000fe4000800063f */
[----:B------:R-:W-:Y:S01]  /*6c30*/  ULEA.HI.SX32 UR34, UR34, 0xfffffffe, 0x1a ;  /* 0xfffffffe22227891 */ /* 0x000fe2000f8fd23f */
[----:B-1----:R-:W-:Y:S02]  /*6c40*/  LOP3.LUT R0, R0, 0x3, RZ, 0xc0, !PT ;  /* 0x0000000300007812 */ /* 0x002fe400078ec0ff */
[----:B--2---:R-:W-:-:S03]  /*6c50*/  PRMT R212, R212, 0x7054, R212 ;  /* 0x00007054d4d47816 */ /* 0x004fc600000000d4 */
[----:B------:R-:W-:Y:S02]  /*6c60*/  IMAD R0, R0, -0x2, R133 ;  /* 0xfffffffe00007824 */ /* 0x000fe400078e0285 */
[----:B------:R-:W-:-:S03]  /*6c70*/  IMAD.MOV.U32 R133, RZ, RZ, R132 ;  /* 0x000000ffff857224 */ /* 0x000fc600078e0084 */
[----:B------:R-:W-:Y:S01]  /*6c80*/  IADD3 R203, R203, -UR13, R0 ;  /* 0x8000000dcbcb7c10 */ /* 0x000fe2000fffe000 */
[----:B------:R-:W-:Y:S01]  /*6c90*/  IMAD.MOV.U32 R0, RZ, RZ, R3 ;  /* 0x000000ffff007224 */ /* 0x000fe200078e0003 */
[----:B------:R-:W-:Y:S05]  /*6ca0*/  BRA `(.L_x_699) ;  /* 0x0000068000007947 */ /* 0x000fea0003800000 */
.L_x_701:
        /* <DEDUP_REMOVED lines=104> */
.L_x_699:
        /* <DEDUP_REMOVED lines=263> */
.L_x_700:
[----:B-1----:R-:W-:Y:S01]  /*83a0*/  MOV R144, UR34 ;  /* 0x0000002200907c02 */ /* 0x002fe20008000f00 */
[----:B------:R-:W-:Y:S01]  /*83b0*/  USHF.L.U32 UR14, UR34, 0x1, URZ ;  /* 0x00000001220e7899 */ /* 0x000fe2000800063f */
[----:B------:R-:W-:Y:S01]  /*83c0*/  LOP3.LUT R226, R217, UR28, R220, 0x96, !PT ;  /* 0x0000001cd9e27c12 */ /* 0x000fe2000f8e96dc */
[----:B------:R-:W-:Y:S01]  /*83d0*/  UIADD3 UR12, UR18, -0x4ab325aa, URZ ;  /* 0xb54cda56120c7890 */ /* 0x000fe2000fffe03f */
[----:B------:R-:W-:Y:S01]  /*83e0*/  LDSM.16.MT88.4 R152, [R190+0xe800] ;  /* 0x00e80000be98783b */ /* 0x000fe20000004200 */
[----:B------:R-:W-:Y:S01]  /*83f0*/  IMAD R144, R144, -0x40, R203 ;  /* 0xffffffc090907824 */ /* 0x000fe200078e02cb */
[----:B------:R-:W-:Y:S01]  /*8400*/  UIADD3 UR34, UR34, -0x1, URZ ;  /* 0xffffffff22227890 */ /* 0x000fe2000fffe03f */
[----:B------:R-:W-:Y:S03]  /*8410*/  IMAD.WIDE.U32 R226, R226, -0x326172a9, RZ ;  /* 0xcd9e8d57e2e27825 */ /* 0x000fe600078e00ff */
[C---:B------:R-:W-:Y:S02]  /*8420*/  IADD3 R142, R144.reuse, -0x1, RZ ;  /* 0xffffffff908e7810 */ /* 0x040fe40007ffe0ff */
[----:B------:R-:W-:Y:S01]  /*8430*/  IADD3 R143, R144, -0x8, RZ ;  /* 0xfffffff8908f7810 */ /* 0x000fe20007ffe0ff */
[----:B------:R-:W-:Y:S01]  /*8440*/  LDSM.16.MT88.4 R156, [R189+0xe800] ;  /* 0x00e80000bd9c783b */ /* 0x000fe20000004200 */
[----:B------:R-:W-:Y:S02]  /*8450*/  ISETP.GE.AND P0, PT, R142, RZ, PT ;  /* 0x000000ff8e00720c */ /* 0x000fe40003f06270 */
[----:B------:R-:W-:Y:S02]  /*8460*/  ISETP.GE.AND P1, PT, R143, RZ, PT ;  /* 0x000000ff8f00720c */ /* 0x000fe40003f26270 */
[C---:B------:R-:W-:Y:S02]  /*8470*/  IADD3 R140, R144.reuse, -0x9, RZ ;  /* 0xfffffff7908c7810 */ /* 0x040fe40007ffe0ff */
[C---:B------:R-:W-:Y:S02]  /*8480*/  IADD3 R141, R144.reuse, -0x10, RZ ;  /* 0xfffffff0908d7810 */ /* 0x040fe40007ffe0ff */
[C---:B------:R-:W-:Y:S02]  /*8490*/  IADD3 R138, R144.reuse, -0x11, RZ ;  /* 0xffffffef908a7810 */ /* 0x040fe40007ffe0ff */
[C---:B------:R-:W-:Y:S02]  /*84a0*/  IADD3 R139, R144.reuse, -0x18, RZ ;  /* 0xffffffe8908b7810 */ /* 0x040fe40007ffe0ff */
[C---:B------:R-:W-:Y:S02]  /*84b0*/  IADD3 R136, R144.reuse, -0x19, RZ ;  /* 0xffffffe790887810 */ /* 0x040fe40007ffe0ff */
[----:B------:R-:W-:Y:S02]  /*84c0*/  @!P0 IADD3 R142, -R144, 0x1, RZ ;  /* 0x00000001908e8810 */ /* 0x000fe40007ffe1ff */
[----:B------:R-:W-:Y:S02]  /*84d0*/  ISETP.GE.AND P0, PT, R140, RZ, PT ;  /* 0x000000ff8c00720c */ /* 0x000fe40003f06270 */
[C---:B------:R-:W-:Y:S02]  /*84e0*/  @!P1 IADD3 R143, -R144.reuse, 0x8, RZ ;  /* 0x00000008908f9810 */ /* 0x040fe40007ffe1ff */
[----:B------:R-:W-:Y:S01]  /*84f0*/  ISETP.GE.AND P1, PT, R141, RZ, PT ;  /* 0x000000ff8d00720c */ /* 0x000fe20003f26270 */
[----:B------:R-:W-:Y:S01]  /*8500*/  I2F R142, R142 ;  /* 0x0000008e008e7306 */ /* 0x000fe20000201400 */
[C---:B------:R-:W-:Y:S02]  /*8510*/  IADD3 R137, R144.reuse, -0x20, RZ ;  /* 0xffffffe090897810 */ /* 0x040fe40007ffe0ff */
[C---:B------:R-:W-:Y:S02]  /*8520*/  IADD3 R149, R144.reuse, 0x8, RZ ;  /* 0x0000000890957810 */ /* 0x040fe40007ffe0ff */
[----:B------:R-:W-:Y:S02]  /*8530*/  IABS R147, R144 ;  /* 0x0000009000937213 */ /* 0x000fe40000000000 */
[C---:B------:R-:W-:Y:S02]  /*8540*/  IADD3 R134, R144.reuse, -0x21, RZ ;  /* 0xffffffdf90867810 */ /* 0x040fe40007ffe0ff */
[----:B------:R-:W-:Y:S01]  /*8550*/  @!P0 IADD3 R140, -R144, 0x9, RZ ;  /* 0x00000009908c8810 */ /* 0x000fe20007ffe1ff */
[----:B------:R-:W-:Y:S01]  /*8560*/  I2F R143, R143 ;  /* 0x0000008f008f7306 */ /* 0x000fe20000201400 */
[----:B------:R-:W-:Y:S02]  /*8570*/  ISETP.GE.AND P0, PT, R138, RZ, PT ;  /* 0x000000ff8a00720c */ /* 0x000fe40003f06270 */
[C---:B------:R-:W-:Y:S02]  /*8580*/  @!P1 IADD3 R141, -R144.reuse, 0x10, RZ ;  /* 0x00000010908d9810 */ /* 0x040fe40007ffe1ff */
[----:B------:R-:W-:Y:S02]  /*8590*/  ISETP.GE.AND P1, PT, R139, RZ, PT ;  /* 0x000000ff8b00720c */ /* 0x000fe40003f26270 */
[C---:B------:R-:W-:Y:S02]  /*85a0*/  IADD3 R146, R144.reuse, 0x7, RZ ;  /* 0x0000000790927810 */ /* 0x040fe40007ffe0ff */
[C---:B------:R-:W-:Y:S01]  /*85b0*/  IADD3 R135, R144.reuse, -0x28, RZ ;  /* 0xffffffd890877810 */ /* 0x040fe20007ffe0ff */
[----:B------:R-:W-:Y:S01]  /*85c0*/  I2F R147, R147 ;  /* 0x0000009300937306 */ /* 0x000fe20000201400 */
[C---:B------:R-:W-:Y:S02]  /*85d0*/  IADD3 R132, R144.reuse, -0x29, RZ ;  /* 0xffffffd790847810 */ /* 0x040fe40007ffe0ff */
[C---:B------:R-:W-:Y:S02]  /*85e0*/  IADD3 R3, R144.reuse, -0x30, RZ ;  /* 0xffffffd090037810 */ /* 0x040fe40007ffe0ff */
[----:B------:R-:W-:Y:S02]  /*85f0*/  @!P0 IADD3 R138, -R144, 0x11, RZ ;  /* 0x00000011908a8810 */ /* 0x000fe40007ffe1ff */
[----:B------:R-:W-:Y:S02]  /*8600*/  ISETP.GE.AND P0, PT, R136, RZ, PT ;  /* 0x000000ff8800720c */ /* 0x000fe40003f06270 */
[C---:B------:R-:W-:Y:S01]  /*8610*/  @!P1 IADD3 R139, -R144.reuse, 0x18, RZ ;  /* 0x00000018908b9810 */ /* 0x040fe20007ffe1ff */
[----:B------:R-:W-:Y:S01]  /*8620*/  I2F R140, R140 ;  /* 0x0000008c008c7306 */ /* 0x000fe20000201400 */
[----:B------:R-:W-:Y:S02]  /*8630*/  ISETP.GE.AND P1, PT, R137, RZ, PT ;  /* 0x000000ff8900720c */ /* 0x000fe40003f26270 */
[C---:B------:R-:W-:Y:S02]  /*8640*/  IADD3 R2, R144.reuse, -0x31, RZ ;  /* 0xffffffcf90027810 */ /* 0x040fe40007ffe0ff */
[C---:B------:R-:W-:Y:S05]  /*8650*/  IADD3 R145, R144.reuse, -0x38, RZ ;  /* 0xffffffc890917810 */ /* 0x040fea0007ffe0ff */
[C---:B------:R-:W-:Y:S01]  /*8660*/  @!P0 IADD3 R136, -R144.reuse, 0x19, RZ ;  /* 0x0000001990888810 */ /* 0x040fe20007ffe1ff */
[----:B------:R-:W-:Y:S01]  /*8670*/  I2F R141, R141 ;  /* 0x0000008d008d7306 */ /* 0x000fe20000201400 */
[----:B------:R-:W-:Y:S02]  /*8680*/  ISETP.GE.AND P0, PT, R149, RZ, PT ;  /* 0x000000ff9500720c */ /* 0x000fe40003f06270 */
[----:B------:R-:W-:Y:S02]  /*8690*/  @!P1 IADD3 R137, -R144, 0x20, RZ ;  /* 0x0000002090899810 */ /* 0x000fe40007ffe1ff */
[----:B------:R-:W-:Y:S05]  /*86a0*/  ISETP.GE.AND P1, PT, R134, RZ, PT ;  /* 0x000000ff8600720c */ /* 0x000fea0003f26270 */
[----:B------:R-:W-:Y:S04]  /*86b0*/  I2F R138, R138 ;  /* 0x0000008a008a7306 */ /* 0x000fe80000201400 */
[----:B------:R-:W-:Y:S02]  /*86c0*/  @!P0 IADD3 R149, -R144, -0x8, RZ ;  /* 0xfffffff890958810 */ /* 0x000fe40007ffe1ff */
[----:B------:R-:W-:Y:S02]  /*86d0*/  ISETP.GE.AND P0, PT, R146, RZ, PT ;  /* 0x000000ff9200720c */ /* 0x000fe40003f06270 */
[C---:B------:R-:W-:Y:S02]  /*86e0*/  @!P1 IADD3 R134, -R144.reuse, 0x21, RZ ;  /* 0x0000002190869810 */ /* 0x040fe40007ffe1ff */
[----:B------:R-:W-:Y:S01]  /*86f0*/  ISETP.GE.AND P1, PT, R135, RZ, PT ;  /* 0x000000ff8700720c */ /* 0x000fe20003f26270 */
[----:B------:R-:W-:Y:S08]  /*8700*/  I2F R139, R139 ;  /* 0x0000008b008b7306 */ /* 0x000ff00000201400 */
[----:B------:R-:W-:Y:S02]  /*8710*/  @!P0 IADD3 R146, -R144, -0x7, RZ ;  /* 0xfffffff990928810 */ /* 0x000fe40007ffe1ff */
[----:B------:R-:W-:Y:S01]  /*8720*/  ISETP.GE.AND P0, PT, R132, RZ, PT ;  /* 0x000000ff8400720c */ /* 0x000fe20003f06270 */
[----:B------:R-:W-:Y:S01]  /*8730*/  I2F R136, R136 ;  /* 0x0000008800887306 */ /* 0x000fe20000201400 */
[C---:B------:R-:W-:Y:S02]  /*8740*/  @!P1 IADD3 R135, -R144.reuse, 0x28, RZ ;  /* 0x0000002890879810 */ /* 0x040fe40007ffe1ff */
[----:B------:R-:W-:Y:S07]  /*8750*/  ISETP.GE.AND P1, PT, R3, RZ, PT ;  /* 0x000000ff0300720c */ /* 0x000fee0003f26270 */
[----:B------:R-:W-:Y:S02]  /*8760*/  I2F R137, R137 ;  /* 0x0000008900897306 */ /* 0x000fe40000201400 */
[----:B------:R-:W-:Y:S02]  /*8770*/  @!P0 IADD3 R132, -R144, 0x29, RZ ;  /* 0x0000002990848810 */ /* 0x000fe40007ffe1ff */
[----:B------:R-:W-:Y:S02]  /*8780*/  ISETP.GE.AND P0, PT, R2, RZ, PT ;  /* 0x000000ff0200720c */ /* 0x000fe40003f06270 */
[C---:B------:R-:W-:Y:S02]  /*8790*/  @!P1 IADD3 R3, -R144.reuse, 0x30, RZ ;  /* 0x0000003090039810 */ /* 0x040fe40007ffe1ff */
[----:B------:R-:W-:Y:S02]  /*87a0*/  ISETP.GE.AND P1, PT, R145, RZ, PT ;  /* 0x000000ff9100720c */ /* 0x000fe40003f26270 */
[----:B------:R-:W-:Y:S07]  /*87b0*/  I2F R149, R149 ;  /* 0x0000009500957306 */ /* 0x000fee0000201400 */
[C---:B------:R-:W-:Y:S03]  /*87c0*/  @!P0 IADD3 R2, -R144.reuse, 0x31, RZ ;  /* 0x0000003190028810 */ /* 0x040fe60007ffe1ff */
[----:B------:R-:W-:Y:S01]  /*87d0*/  I2F R134, R134 ;  /* 0x0000008600867306 */ /* 0x000fe20000201400 */
[----:B------:R-:W-:Y:S09]  /*87e0*/  @!P1 IADD3 R145, -R144, 0x38, RZ ;  /* 0x0000003890919810 */ /* 0x000ff20007ffe1ff */
[----:B------:R-:W-:Y:S10]  /*87f0*/  I2F R146, R146 ;  /* 0x0000009200927306 */ /* 0x000ff40000201400 */
[----:B------:R-:W-:Y:S10]  /*8800*/  I2F R135, R135 ;  /* 0x0000008700877306 */ /* 0x000ff40000201400 */
[----:B------:R-:W-:Y:S10]  /*8810*/  I2F R132, R132 ;  /* 0x0000008400847306 */ /* 0x000ff40000201400 */
[----:B------:R-:W-:Y:S10]  /*8820*/  I2F R3, R3 ;  /* 0x0000000300037306 */ /* 0x000ff40000201400 */
[----:B------:R-:W-:Y:S10]  /*8830*/  I2F R2, R2 ;  /* 0x0000000200027306 */ /* 0x000ff40000201400 */
[----:B------:R-:W1:Y:S02]  /*8840*/  I2F R145, R145 ;  /* 0x0000009100917306 */ /* 0x000e640000201400 */
[----:B-1----:R-:W-:Y:S02]  /*8850*/  FFMA.FTZ R32, R145, -UR4, R32 ;  /* 0x8000000491207c23 */ /* 0x002fe40008010020 */
[----:B------:R-:W-:Y:S02]  /*8860*/  FFMA.FTZ R4, R147, -UR4, R4 ;  /* 0x8000000493047c23 */ /* 0x000fe40008010004 */
[----:B------:R-:W-:Y:S02]  /*8870*/  FFMA.FTZ R5, R142, -UR4, R5 ;  /* 0x800000048e057c23 */ /* 0x000fe40008010005 */
[----:B------:R-:W-:Y:S01]  /*8880*/  FFMA.FTZ R8, R143, -UR4, R8 ;  /* 0x800000048f087c23 */ /* 0x000fe20008010008 */
[----:B------:R-:W-:Y:S01]  /*8890*/  FMNMX.FTZ R148, R4, R133, !PT ;  /* 0x0000008504947209 */ /* 0x000fe20007810000 */
[----:B------:R-:W-:Y:S02]  /*88a0*/  FFMA.FTZ R9, R140, -UR4, R9 ;  /* 0x800000048c097c23 */ /* 0x000fe40008010009 */
[----:B------:R-:W-:Y:S01]  /*88b0*/  FFMA.FTZ R12, R141, -UR4, R12 ;  /* 0x800000048d0c7c23 */ /* 0x000fe2000801000c */
[----:B------:R-:W-:Y:S01]  /*88c0*/  FMNMX.FTZ R151, R5, R148, !PT ;  /* 0x0000009405977209 */ /* 0x000fe20007810000 */
[----:B------:R-:W-:Y:S01]  /*88d0*/  FFMA.FTZ R13, R138, -UR4, R13 ;  /* 0x800000048a0d7c23 */ /* 0x000fe2000801000d */
[----:B------:R-:W-:Y:S01]  /*88e0*/  IADD3 R148, R144, -0x39, RZ ;  /* 0xffffffc790947810 */ /* 0x000fe20007ffe0ff */
[----:B------:R-:W-:Y:S01]  /*88f0*/  FFMA.FTZ R16, R139, -UR4, R16 ;  /* 0x800000048b107c23 */ /* 0x000fe20008010010 */
[----:B------:R-:W-:Y:S01]  /*8900*/  FMNMX.FTZ R150, R8, R151, !PT ;  /* 0x0000009708967209 */ /* 0x000fe20007810000 */
[----:B------:R-:W-:Y:S01]  /*8910*/  FFMA.FTZ R17, R136, -UR4, R17 ;  /* 0x8000000488117c23 */ /* 0x000fe20008010011 */
[----:B------:R-:W-:Y:S01]  /*8920*/  ISETP.GE.AND P0, PT, R148, RZ, PT ;  /* 0x000000ff9400720c */ /* 0x000fe20003f06270 */
[----:B------:R-:W-:Y:S01]  /*8930*/  FFMA.FTZ R20, R137, -UR4, R20 ;  /* 0x8000000489147c23 */ /* 0x000fe20008010014 */
[----:B------:R-:W-:Y:S01]  /*8940*/  FMNMX.FTZ R151, R9, R150, !PT ;  /* 0x0000009609977209 */ /* 0x000fe20007810000 */
[----:B------:R-:W-:Y:S02]  /*8950*/  FFMA.FTZ R6, R149, -UR4, R6 ;  /* 0x8000000495067c23 */ /* 0x000fe40008010006 */
[----:B------:R-:W-:Y:S01]  /*8960*/  FFMA.FTZ R21, R134, -UR4, R21 ;  /* 0x8000000486157c23 */ /* 0x000fe20008010015 */
[----:B------:R-:W-:Y:S01]  /*8970*/  FMNMX.FTZ R150, R12, R151, !PT ;  /* 0x000000970c967209 */ /* 0x000fe20007810000 */
        /* <DEDUP_REMOVED lines=9> */
[----:B------:R-:W-:Y:S01]  /*8a10*/  @!P0 IADD3 R148, -R144, 0x39, RZ ;  /* 0x0000003990948810 */ /* 0x000fe20007ffe1ff */
[----:B------:R-:W-:Y:S01]  /*8a20*/  FFMA.FTZ R28, R3, -UR4, R28 ;  /* 0x80000004031c7c23 */ /* 0x000fe2000801001c */
[----:B------:R-:W-:Y:S01]  /*8a30*/  FMNMX.FTZ R151, R17, R150, !PT ;  /* 0x0000009611977209 */ /* 0x000fe20007810000 */
[----:B------:R-:W-:Y:S01]  /*8a40*/  FFMA.FTZ R14, R143, -UR4, R14 ;  /* 0x800000048f0e7c23 */ /* 0x000fe2000801000e */
[----:B------:R-:W1:Y:S01]  /*8a50*/  I2F R144, R148 ;  /* 0x0000009400907306 */ /* 0x000e620000201400 */
        /* <DEDUP_REMOVED lines=15> */
[----:B------:R-:W-:Y:S02]  /*8b50*/  FFMA.FTZ R27, R134, -UR4, R27 ;  /* 0x80000004861b7c23 */ /* 0x000fe4000801001b */
[----:B------:R-:W-:Y:S01]  /*8b60*/  FFMA.FTZ R30, R135, -UR4, R30 ;  /* 0x80000004871e7c23 */ /* 0x000fe2000801001e */
[----:B------:R-:W-:Y:S01]  /*8b70*/  FMNMX.FTZ R142, R28, R147, !PT ;  /* 0x000000931c8e7209 */ /* 0x000fe20007810000 */
[----:B------:R-:W-:Y:S02]  /*8b80*/  FFMA.FTZ R31, R132, -UR4, R31 ;  /* 0x80000004841f7c23 */ /* 0x000fe4000801001f */
[----:B------:R-:W-:Y:S01]  /*8b90*/  FFMA.FTZ R34, R3, -UR4, R34 ;  /* 0x8000000403227c23 */ /* 0x000fe20008010022 */
[----:B------:R-:W-:Y:S01]  /*8ba0*/  FMNMX.FTZ R143, R29, R142, !PT ;  /* 0x0000008e1d8f7209 */ /* 0x000fe20007810000 */
[----:B-1----:R-:W-:Y:S01]  /*8bb0*/  FFMA.FTZ R33, R144, -UR4, R33 ;  /* 0x8000000490217c23 */ /* 0x002fe20008010021 */
[----:B------:R-:W-:Y:S01]  /*8bc0*/  FMNMX.FTZ R142, R18, R141, !PT ;  /* 0x0000008d128e7209 */ /* 0x000fe20007810000 */
[----:B------:R-:W-:Y:S01]  /*8bd0*/  FFMA.FTZ R35, R2, -UR4, R35 ;  /* 0x8000000402237c23 */ /* 0x000fe20008010023 */
[----:B------:R-:W-:Y:S01]  /*8be0*/  FMNMX.FTZ R140, R32, R143, !PT ;  /* 0x0000008f208c7209 */ /* 0x000fe20007810000 */
[----:B------:R-:W-:Y:S01]  /*8bf0*/  LDSM.16.MT88.4 R144, [R190+0xc000] ;  /* 0x00c00000be90783b */ /* 0x000fe20000004200 */
[----:B------:R-:W-:Y:S02]  /*8c00*/  FMNMX.FTZ R141, R19, R142, !PT ;  /* 0x0000008e138d7209 */ /* 0x000fe40007810000 */
[----:B------:R-:W-:Y:S02]  /*8c10*/  FMNMX.FTZ R138, R33, R140, !PT ;  /* 0x0000008c218a7209 */ /* 0x000fe40007810000 */
[----:B------:R-:W-:Y:S03]  /*8c20*/  FMNMX.FTZ R136, R22, R141, !PT ;  /* 0x0000008d16887209 */ /* 0x000fe60007810000 */
[----:B------:R-:W1:Y:S01]  /*8c30*/  SHFL.BFLY PT, R139, R138, 0x2, 0x1f ;  /* 0x0c401f008a8b7f89 */ /* 0x000e6200000e0000 */
[----:B------:R-:W-:Y:S04]  /*8c40*/  FMNMX.FTZ R137, R23, R136, !PT ;  /* 0x0000008817897209 */ /* 0x000fe80007810000 */
[----:B------:R-:W-:Y:S02]  /*8c50*/  FMNMX.FTZ R134, R26, R137, !PT ;  /* 0x000000891a867209 */ /* 0x000fe40007810000 */
[----:B------:R-:W-:Y:S01]  /*8c60*/  MOV R137, UR19 ;  /* 0x0000001300897c02 */ /* 0x000fe20008000f00 */
[----:B------:R-:W-:Y:S01]  /*8c70*/  LDSM.16.MT88.4 R140, [R192+0xc000] ;  /* 0x00c00000c08c783b */ /* 0x000fe20000004200 */
[----:B------:R-:W-:Y:S02]  /*8c80*/  FMNMX.FTZ R135, R27, R134, !PT ;  /* 0x000000861b877209 */ /* 0x000fe40007810000 */
[----:B------:R-:W-:Y:S01]  /*8c90*/  LOP3.LUT R137, R221, UR14, R137, 0x96, !PT ;  /* 0x0000000edd897c12 */ /* 0x000fe2000f8e9689 */
[----:B------:R-:W-:Y:S01]  /*8ca0*/  UIADD3 UR14, UR14, 0x1, URZ ;  /* 0x000000010e0e7890 */ /* 0x000fe2000fffe03f */
[----:B------:R-:W-:Y:S03]  /*8cb0*/  FMNMX.FTZ R132, R30, R135, !PT ;  /* 0x000000871e847209 */ /* 0x000fe60007810000 */
[----:B------:R-:W-:Y:S01]  /*8cc0*/  IMAD.WIDE.U32 R150, R137, -0x326172a9, RZ ;  /* 0xcd9e8d5789967825 */ /* 0x000fe200078e00ff */
[----:B------:R-:W-:Y:S04]  /*8cd0*/  FMNMX.FTZ R135, R31, R132, !PT ;  /* 0x000000841f877209 */ /* 0x000fe80007810000 */
[----:B------:R-:W-:Y:S02]  /*8ce0*/  FMNMX.FTZ R2, R34, R135, !PT ;  /* 0x0000008722027209 */ /* 0x000fe40007810000 */
[----:B------:R-:W-:Y:S02]  /*8cf0*/  LOP3.LUT R150, R227, UR27, R150, 0x96, !PT ;  /* 0x0000001be3967c12 */ /* 0x000fe4000f8e9696 */
[----:B-1----:R-:W-:Y:S02]  /*8d00*/  FMNMX.FTZ R139, R138, R139, !PT ;  /* 0x0000008b8a8b7209 */ /* 0x002fe40007810000 */
[----:B------:R-:W-:Y:S03]  /*8d10*/  FMNMX.FTZ R3, R35, R2, !PT ;  /* 0x0000000223037209 */ /* 0x000fe60007810000 */
[----:B------:R-:W1:Y:S08]  /*8d20*/  SHFL.BFLY PT, R132, R139, 0x1, 0x1f ;  /* 0x0c201f008b847f89 */ /* 0x000e7000000e0000 */
[----:B------:R-:W2:Y:S01]  /*8d30*/  SHFL.BFLY PT, R2, R3, 0x2, 0x1f ;  /* 0x0c401f0003027f89 */ /* 0x000ea200000e0000 */
[----:B-1----:R-:W-:Y:S04]  /*8d40*/  FMNMX.FTZ R132, R139, R132, !PT ;  /* 0x000000848b847209 */ /* 0x002fe80007810000 */
[C---:B------:R-:W-:Y:S01]  /*8d50*/  FSETP.NEU.FTZ.AND P0, PT, R132.reuse, -INF , PT ;  /* 0xff8000008400780b */ /* 0x040fe20003f1d000 */
[C---:B------:R-:W-:Y:S02]  /*8d60*/  FADD.FTZ R133, -R132.reuse, R133 ;  /* 0x0000008584857221 */ /* 0x040fe40000010100 */
[----:B------:R-:W-:Y:S01]  /*8d70*/  FMUL.FTZ R172, R132, c[0x0][0x23c] ;  /* 0x00008f0084ac7a20 */ /* 0x000fe20000410000 */
[----:B--2---:R-:W-:Y:S01]  /*8d80*/  FMNMX.FTZ R134, R3, R2, !PT ;  /* 0x0000000203867209 */ /* 0x004fe20007810000 */
[----:B------:R-:W-:Y:S01]  /*8d90*/  FMUL.FTZ R135, R133, c[0x0][0x23c] ;  /* 0x00008f0085877a20 */ /* 0x000fe20000410000 */
[----:B------:R-:W-:Y:S01]  /*8da0*/  LOP3.LUT R3, R151, UR29, R218, 0x96, !PT ;  /* 0x0000001d97037c12 */ /* 0x000fe2000f8e96da */
[----:B------:R-:W-:Y:S01]  /*8db0*/  IMAD.WIDE.U32 R150, R150, -0x2daee0ad, RZ ;  /* 0xd2511f5396967825 */ /* 0x000fe200078e00ff */
[----:B------:R-:W-:Y:S01]  /*8dc0*/  FSEL R172, R172, RZ, P0 ;  /* 0x000000ffacac7208 */ /* 0x000fe20000000000 */
[----:B------:R-:W1:Y:S01]  /*8dd0*/  SHFL.BFLY PT, R133, R134, 0x1, 0x1f ;  /* 0x0c201f0086857f89 */ /* 0x000e6200000e0000 */
[----:B------:R-:W2:Y:S03]  /*8de0*/  MUFU.EX2 R2, R135 ;  /* 0x0000008700027308 */ /* 0x000ea60000000800 */
[--C-:B------:R-:W-:Y:S02]  /*8df0*/  FFMA.FTZ R165, R8, c[0x0][0x23c], -R172.reuse ;  /* 0x00008f0008a57a23 */ /* 0x100fe400000108ac */
[--C-:B------:R-:W-:Y:S02]  /*8e00*/  FFMA.FTZ R164, R9, c[0x0][0x23c], -R172.reuse ;  /* 0x00008f0009a47a23 */ /* 0x100fe400000108ac */
[----:B------:R-:W-:Y:S03]  /*8e10*/  IMAD.WIDE.U32 R8, R3, -0x2daee0ad, RZ ;  /* 0xd2511f5303087825 */ /* 0x000fe600078e00ff */
[----:B------:R-:W-:Y:S01]  /*8e20*/  MUFU.EX2 R165, R165 ;  /* 0x000000a500a57308 */ /* 0x000fe20000000800 */
[----:B------:R-:W-:Y:S01]  /*8e30*/  FFMA.FTZ R170, R4, c[0x0][0x23c], -R172 ;  /* 0x00008f0004aa7a23 */ /* 0x000fe200000108ac */
[----:B------:R-:W-:Y:S01]  /*8e40*/  LOP3.LUT R4, R9, UR26, R216, 0x96, !PT ;  /* 0x0000001a09047c12 */ /* 0x000fe2000f8e96d8 */
[--C-:B------:R-:W-:Y:S02]  /*8e50*/  FFMA.FTZ R169, R5, c[0x0][0x23c], -R172.reuse ;  /* 0x00008f0005a97a23 */ /* 0x100fe400000108ac */
[--C-:B------:R-:W-:Y:S02]  /*8e60*/  FFMA.FTZ R173, R16, c[0x0][0x23c], -R172.reuse ;  /* 0x00008f0010ad7a23 */ /* 0x100fe400000108ac */
[----:B------:R-:W-:Y:S03]  /*8e70*/  IMAD.WIDE.U32 R148, R4, -0x326172a9, RZ ;  /* 0xcd9e8d5704947825 */ /* 0x000fe600078e00ff */
[----:B------:R-:W3:Y:S01]  /*8e80*/  MUFU.EX2 R164, R164 ;  /* 0x000000a400a47308 */ /* 0x000ee20000000800 */
[----:B------:R-:W-:Y:S01]  /*8e90*/  FFMA.FTZ R174, R17, c[0x0][0x23c], -R172 ;  /* 0x00008f0011ae7a23 */ /* 0x000fe200000108ac */
[----:B------:R-:W-:Y:S01]  /*8ea0*/  LOP3.LUT R4, R149, UR25, R226, 0x96, !PT ;  /* 0x0000001995047c12 */ /* 0x000fe2000f8e96e2 */
[----:B------:R-:W-:Y:S01]  /*8eb0*/  FFMA.FTZ R175, R12, c[0x0][0x23c], -R172 ;  /* 0x00008f000caf7a23 */ /* 0x000fe200000108ac */
[----:B-1----:R-:W-:Y:S01]  /*8ec0*/  FMNMX.FTZ R3, R134, R133, !PT ;  /* 0x0000008586037209 */ /* 0x002fe20007810000 */
[----:B--2---:R-:W-:Y:S01]  /*8ed0*/  FMUL.FTZ R36, R2, R36 ;  /* 0x0000002402247220 */ /* 0x004fe20000410000 */
[----:B------:R-:W-:Y:S01]  /*8ee0*/  LOP3.LUT R134, R151, UR24, R8, 0x96, !PT ;  /* 0x0000001897867c12 */ /* 0x000fe2000f8e9608 */
[----:B------:R-:W-:Y:S01]  /*8ef0*/  IMAD.WIDE.U32 R8, R4, -0x2daee0ad, RZ ;  /* 0xd2511f5304087825 */ /* 0x000fe200078e00ff */
[C---:B------:R-:W-:Y:S02]  /*8f00*/  FSETP.NEU.FTZ.AND P0, PT, R3.reuse, -INF , PT ;  /* 0xff8000000300780b */ /* 0x040fe40003f1d000 */
[----:B------:R-:W-:Y:S01]  /*8f10*/  MUFU.EX2 R170, R170 ;  /* 0x000000aa00aa7308 */ /* 0x000fe20000000800 */
[----:B------:R-:W-:Y:S01]  /*8f20*/  FMUL.FTZ R171, R3, c[0x0][0x23c] ;  /* 0x00008f0003ab7a20 */ /* 0x000fe20000410000 */
[----:B------:R-:W-:Y:S01]  /*8f30*/  LOP3.LUT R150, R9, UR11, R150, 0x96, !PT ;  /* 0x0000000b09967c12 */ /* 0x000fe2000f8e9696 */
[----:B------:R-:W-:Y:S03]  /*8f40*/  IMAD.WIDE.U32 R134, R134, -0x326172a9, RZ ;  /* 0xcd9e8d5786867825 */ /* 0x000fe600078e00ff */
[----:B------:R-:W-:Y:S01]  /*8f50*/  FSEL R171, R171, RZ, P0 ;  /* 0x000000ffabab7208 */ /* 0x000fe20000000000 */
[----:B------:R-:W-:Y:S01]  /*8f60*/  FADD.FTZ R4, -R3, R0 ;  /* 0x0000000003047221 */ /* 0x000fe20000010100 */
[----:B------:R-:W-:Y:S01]  /*8f70*/  LOP3.LUT R148, R135, UR21, R148, 0x96, !PT ;  /* 0x0000001587947c12 */ /* 0x000fe2000f8e9694 */
[----:B------:R-:W-:Y:S01]  /*8f80*/  IMAD.WIDE.U32 R150, R150, -0x326172a9, RZ ;  /* 0xcd9e8d5796967825 */ /* 0x000fe200078e00ff */
[----:B------:R-:W1:Y:S03]  /*8f90*/  MUFU.EX2 R169, R169 ;  /* 0x000000a900a97308 */ /* 0x000e660000000800 */
[--C-:B------:R-:W-:Y:S01]  /*8fa0*/  FFMA.FTZ R5, R11, c[0x0][0x23c], -R171.reuse ;  /* 0x00008f000b057a23 */ /* 0x100fe200000108ab */
[----:B------:R-:W-:Y:S01]  /*8fb0*/  LOP3.LUT R134, R151, UR8, R134, 0x96, !PT ;  /* 0x0000000897867c12 */ /* 0x000fe2000f8e9686 */
[----:B------:R-:W-:Y:S04]  /*8fc0*/  IMAD.WIDE.U32 R148, R148, -0x2daee0ad, RZ ;  /* 0xd2511f5394947825 */ /* 0x000fe800078e00ff */
[--C-:B------:R-:W-:Y:S01]  /*8fd0*/  FFMA.FTZ R166, R10, c[0x0][0x23c], -R171.reuse ;  /* 0x00008f000aa67a23 */ /* 0x100fe200000108ab */
[----:B------:R2:W-:Y:S01]  /*8fe0*/  MUFU.EX2 R135, R5 ;  /* 0x0000000500877308 */ /* 0x0005e20000000800 */
[--C-:B------:R-:W-:Y:S01]  /*8ff0*/  FFMA.FTZ R168, R6, c[0x0][0x23c], -R171.reuse ;  /* 0x00008f0006a87a23 */ /* 0x100fe200000108ab */
[----:B------:R-:W-:Y:S01]  /*9000*/  LOP3.LUT R10, R149, UR5, R8, 0x96, !PT ;  /* 0x00000005950a7c12 */ /* 0x000fe2000f8e9608 */
[----:B------:R-:W-:Y:S02]  /*9010*/  FFMA.FTZ R167, R7, c[0x0][0x23c], -R171 ;  /* 0x00008f0007a77a23 */ /* 0x000fe400000108ab */
[----:B------:R-:W-:Y:S02]  /*9020*/  FMUL.FTZ R0, R4, c[0x0][0x23c] ;  /* 0x00008f0004007a20 */ /* 0x000fe40000410000 */
[----:B------:R-:W-:Y:S03]  /*9030*/  IMAD.WIDE.U32 R10, R10, -0x326172a9, RZ ;  /* 0xcd9e8d570a0a7825 */ /* 0x000fe600078e00ff */
[----:B------:R-:W4:Y:S01]  /*9040*/  MUFU.EX2 R166, R166 ;  /* 0x000000a600a67308 */ /* 0x000f220000000800 */
[C---:B------:R-:W-:Y:S01]  /*9050*/  FMUL.FTZ R37, R2.reuse, R37 ;  /* 0x0000002502257220 */ /* 0x040fe20000410000 */
[----:B------:R-:W-:Y:S01]  /*9060*/  LOP3.LUT R9, R11, UR12, R150, 0x96, !PT ;  /* 0x0000000c0b097c12 */ /* 0x000fe2000f8e9696 */
[----:B------:R-:W-:Y:S01]  /*9070*/  FMUL.FTZ R40, R2, R40 ;  /* 0x0000002802287220 */ /* 0x000fe20000410000 */
[----:B------:R-:W-:Y:S01]  /*9080*/  LOP3.LUT R8, R10, 0xffff, RZ, 0xc0, !PT ;  /* 0x0000ffff0a087812 */ /* 0x000fe200078ec0ff */
[C---:B------:R-:W-:Y:S01]  /*9090*/  FMUL.FTZ R41, R2.reuse, R41 ;  /* 0x0000002902297220 */ /* 0x040fe20000410000 */
[--C-:B------:R-:W-:Y:S01]  /*90a0*/  SHF.R.U32.HI R137, RZ, 0x10, R9.reuse ;  /* 0x00000010ff897819 */ /* 0x100fe20000011609 */
[C---:B------:R-:W-:Y:S01]  /*90b0*/  FMUL.FTZ R44, R2.reuse, R44 ;  /* 0x0000002c022c7220 */ /* 0x040fe20000410000 */
[--C-:B------:R-:W-:Y:S01]  /*90c0*/  SHF.R.U32.HI R139, RZ, 0x10, R10.reuse ;  /* 0x00000010ff8b7819 */ /* 0x100fe2000001160a */
[----:B------:R-:W-:Y:S01]  /*90d0*/  FMUL.FTZ R45, R2, R45 ;  /* 0x0000002d022d7220 */ /* 0x000fe20000410000 */
[----:B------:R-:W-:Y:S01]  /*90e0*/  MUFU.EX2 R168, R168 ;  /* 0x000000a800a87308 */ /* 0x000fe20000000800 */
[----:B------:R-:W-:Y:S01]  /*90f0*/  LOP3.LUT R7, R10, 0xff, RZ, 0xc0, !PT ;  /* 0x000000ff0a077812 */ /* 0x000fe200078ec0ff */
[C---:B------:R-:W-:Y:S01]  /*9100*/  FMUL.FTZ R48, R2.reuse, R48 ;  /* 0x0000003002307220 */ /* 0x040fe20000410000 */
[----:B------:R-:W-:Y:S01]  /*9110*/  SHF.R.U32.HI R6, RZ, 0x18, R10 ;  /* 0x00000018ff067819 */ /* 0x000fe2000001160a */
[C---:B------:R-:W-:Y:S01]  /*9120*/  FMUL.FTZ R49, R2.reuse, R49 ;  /* 0x0000003102317220 */ /* 0x040fe20000410000 */
[C---:B------:R-:W-:Y:S01]  /*9130*/  LOP3.LUT R10, R9.reuse, 0xffff, RZ, 0xc0, !PT ;  /* 0x0000ffff090a7812 */ /* 0x040fe200078ec0ff */
[C---:B------:R-:W-:Y:S01]  /*9140*/  FMUL.FTZ R52, R2.reuse, R52 ;  /* 0x0000003402347220 */ /* 0x040fe20000410000 */
[----:B------:R-:W-:Y:S01]  /*9150*/  SHF.R.U32.HI R8, RZ, 0x8, R8 ;  /* 0x00000008ff087819 */ /* 0x000fe20000011608 */
[C---:B------:R-:W-:Y:S01]  /*9160*/  FMUL.FTZ R53, R2.reuse, R53 ;  /* 0x0000003502357220 */ /* 0x040fe20000410000 */
[----:B--2---:R-:W-:Y:S01]  /*9170*/  LOP3.LUT R5, R9, 0xff, RZ, 0xc0, !PT ;  /* 0x000000ff09057812 */ /* 0x004fe200078ec0ff */
[----:B------:R-:W2:Y:S01]  /*9180*/  MUFU.EX2 R167, R167 ;  /* 0x000000a700a77308 */ /* 0x000ea20000000800 */
[----:B------:R-:W-:Y:S01]  /*9190*/  SHF.R.U32.HI R4, RZ, 0x18, R9 ;  /* 0x00000018ff047819 */ /* 0x000fe20000011609 */
[C---:B------:R-:W-:Y:S01]  /*91a0*/  FMUL.FTZ R9, R2.reuse, R125 ;  /* 0x0000007d02097220 */ /* 0x040fe20000410000 */
[----:B------:R-:W-:Y:S01]  /*91b0*/  SHF.R.U32.HI R10, RZ, 0x8, R10 ;  /* 0x00000008ff0a7819 */ /* 0x000fe2000001160a */
[C---:B------:R-:W-:Y:S01]  /*91c0*/  FMUL.FTZ R56, R2.reuse, R56 ;  /* 0x0000003802387220 */ /* 0x040fe20000410000 */
[----:B------:R-:W-:Y:S01]  /*91d0*/  LOP3.LUT R139, R139, 0xff, RZ, 0xc0, !PT ;  /* 0x000000ff8b8b7812 */ /* 0x000fe200078ec0ff */
[C---:B------:R-:W-:Y:S01]  /*91e0*/  FMUL.FTZ R57, R2.reuse, R57 ;  /* 0x0000003902397220 */ /* 0x040fe20000410000 */
[----:B------:R-:W-:Y:S01]  /*91f0*/  LOP3.LUT R137, R137, 0xff, RZ, 0xc0, !PT ;  /* 0x000000ff89897812 */ /* 0x000fe200078ec0ff */
[C---:B------:R-:W-:Y:S01]  /*9200*/  FMUL.FTZ R16, R2.reuse, R120 ;  /* 0x0000007802107220 */ /* 0x040fe20000410000 */
[----:B------:R-:W-:Y:S01]  /*9210*/  PRMT R7, R7, 0x5410, R8 ;  /* 0x0000541007077816 */ /* 0x000fe20000000008 */
[----:B------:R-:W5:Y:S01]  /*9220*/  MUFU.EX2 R0, R0 ;  /* 0x0000000000007308 */ /* 0x000f620000000800 */
[----:B------:R-:W-:Y:S01]  /*9230*/  PRMT R5, R5, 0x5410, R10 ;  /* 0x0000541005057816 */ /* 0x000fe2000000000a */
[----:B------:R-:W-:Y:S01]  /*9240*/  FMUL.FTZ R8, R2, R124 ;  /* 0x0000007c02087220 */ /* 0x000fe20000410000 */
[----:B------:R-:W-:Y:S01]  /*9250*/  PRMT R139, R139, 0x5410, R6 ;  /* 0x000054108b8b7816 */ /* 0x000fe20000000006 */
[--C-:B------:R-:W-:Y:S01]  /*9260*/  HSET2.LE.AND R138, R7, R212.reuse, PT ;  /* 0x000000d4078a7233 */ /* 0x100fe20003803000 */
[----:B------:R-:W-:Y:S01]  /*9270*/  PRMT R137, R137, 0x5410, R4 ;  /* 0x0000541089897816 */ /* 0x000fe20000000004 */
[--C-:B------:R-:W-:Y:S01]  /*9280*/  HSET2.LE.AND R136, R5, R212.reuse, PT ;  /* 0x000000d405887233 */ /* 0x100fe20003803000 */
[----:B---3--:R-:W-:Y:S01]  /*9290*/  F2FP.BF16.PACK_AB R7, R164, R165 ;  /* 0x000000a5a407723e */ /* 0x008fe200000010ff */
[--C-:B------:R-:W-:Y:S01]  /*92a0*/  HSET2.LE.AND R139, R139, R212.reuse, PT ;  /* 0x000000d48b8b7233 */ /* 0x100fe20003803000 */
[----:B-1----:R-:W-:Y:S01]  /*92b0*/  F2FP.BF16.PACK_AB R5, R169, R170 ;  /* 0x000000aaa905723e */ /* 0x002fe200000010ff */
[--C-:B------:R-:W-:Y:S01]  /*92c0*/  HSET2.LE.AND R137, R137, R212.reuse, PT ;  /* 0x000000d489897233 */ /* 0x100fe20003803000 */
[----:B----4-:R-:W-:Y:S01]  /*92d0*/  F2FP.BF16.PACK_AB R6, R135, R166 ;  /* 0x000000a68706723e */ /* 0x010fe200000010ff */
[----:B------:R-:W-:Y:S01]  /*92e0*/  FMUL.FTZ R17, R2, R121 ;  /* 0x0000007902117220 */ /* 0x000fe20000410000 */
[----:B------:R-:W-:Y:S01]  /*92f0*/  LOP3.LUT R138, R138, R7, RZ, 0xc0, !PT ;  /* 0x000000078a8a7212 */ /* 0x000fe200078ec0ff */
[C---:B------:R-:W-:Y:S01]  /*9300*/  FMUL.FTZ R60, R2.reuse, R60 ;  /* 0x0000003c023c7220 */ /* 0x040fe20000410000 */
[----:B--2---:R-:W-:Y:S01]  /*9310*/  F2FP.BF16.PACK_AB R4, R167, R168 ;  /* 0x000000a8a704723e */ /* 0x004fe200000010ff */
[----:B------:R-:W-:Y:S01]  /*9320*/  FMUL.FTZ R61, R2, R61 ;  /* 0x0000003d023d7220 */ /* 0x000fe20000410000 */
[----:B------:R-:W-:Y:S01]  /*9330*/  LOP3.LUT R136, R136, R5, RZ, 0xc0, !PT ;  /* 0x0000000588887212 */ /* 0x000fe200078ec0ff */
[C---:B------:R-:W-:Y:S01]  /*9340*/  FMUL.FTZ R5, R2.reuse, R129 ;  /* 0x0000008102057220 */ /* 0x040fe20000410000 */
[----:B------:R-:W-:Y:S01]  /*9350*/  LOP3.LUT R139, R139, R6, RZ, 0xc0, !PT ;  /* 0x000000068b8b7212 */ /* 0x000fe200078ec0ff */
[C---:B------:R-:W-:Y:S01]  /*9360*/  FMUL.FTZ R64, R2.reuse, R64 ;  /* 0x0000004002407220 */ /* 0x040fe20000410000 */
[----:B------:R-:W-:Y:S01]  /*9370*/  LOP3.LUT R137, R137, R4, RZ, 0xc0, !PT ;  /* 0x0000000489897212 */ /* 0x000fe200078ec0ff */
[----:B------:R-:W-:Y:S01]  /*9380*/  FMUL.FTZ R4, R2, R128 ;  /* 0x0000008002047220 */ /* 0x000fe20000410000 */
[----:B------:R-:W-:Y:S01]  /*9390*/  MUFU.EX2 R173, R173 ;  /* 0x000000ad00ad7308 */ /* 0x000fe20000000800 */
[C---:B-----5:R-:W-:Y:S02]  /*93a0*/  FMUL.FTZ R6, R0.reuse, R130 ;  /* 0x0000008200067220 */ /* 0x060fe40000410000 */
[C---:B------:R-:W-:Y:S02]  /*93b0*/  FMUL.FTZ R7, R0.reuse, R131 ;  /* 0x0000008300077220 */ /* 0x040fe40000410000 */
[----:B------:R-:W1:Y:S01]  /*93c0*/  LDSM.16.MT88.4 R128, [R189+0xc000] ;  /* 0x00c00000bd80783b */ /* 0x000e620000004200 */
[C---:B------:R-:W-:Y:S02]  /*93d0*/  FMUL.FTZ R10, R0.reuse, R126 ;  /* 0x0000007e000a7220 */ /* 0x040fe40000410000 */
[C---:B------:R-:W-:Y:S02]  /*93e0*/  FMUL.FTZ R11, R0.reuse, R127 ;  /* 0x0000007f000b7220 */ /* 0x040fe40000410000 */
[C---:B------:R-:W-:Y:S01]  /*93f0*/  HMMA.16816.F32.BF16 R4, R136.reuse, R140, R4 ;  /* 0x0000008c8804723c */ /* 0x040fe20000041804 */
[C---:B------:R-:W-:Y:S01]  /*9400*/  FMUL.FTZ R38, R0.reuse, R38 ;  /* 0x0000002600267220 */ /* 0x040fe20000410000 */
[----:B------:R-:W2:Y:S01]  /*9410*/  MUFU.EX2 R174, R174 ;  /* 0x000000ae00ae7308 */ /* 0x000ea20000000800 */
[----:B------:R-:W3:Y:S01]  /*9420*/  LDSM.16.MT88.4 R124, [R188+0xc000] ;  /* 0x00c00000bc7c783b */ /* 0x000ee20000004200 */
[C---:B------:R-:W-:Y:S02]  /*9430*/  FMUL.FTZ R39, R0.reuse, R39 ;  /* 0x0000002700277220 */ /* 0x040fe40000410000 */
[C---:B------:R-:W-:Y:S02]  /*9440*/  FMUL.FTZ R42, R0.reuse, R42 ;  /* 0x0000002a002a7220 */ /* 0x040fe40000410000 */
[C---:B------:R-:W-:Y:S01]  /*9450*/  HMMA.16816.F32.BF16 R8, R136.reuse, R142, R8 ;  /* 0x0000008e8808723c */ /* 0x040fe20000041808 */
[C---:B------:R-:W-:Y:S02]  /*9460*/  FMUL.FTZ R43, R0.reuse, R43 ;  /* 0x0000002b002b7220 */ /* 0x040fe40000410000 */
[----:B------:R-:W4:Y:S01]  /*9470*/  LDSM.16.MT88.4 R140, [R192+0xe000] ;  /* 0x00e00000c08c783b */ /* 0x000f220000004200 */
[C---:B------:R-:W-:Y:S01]  /*9480*/  FMUL.FTZ R46, R0.reuse, R46 ;  /* 0x0000002e002e7220 */ /* 0x040fe20000410000 */
[----:B------:R-:W-:Y:S01]  /*9490*/  MUFU.EX2 R175, R175 ;  /* 0x000000af00af7308 */ /* 0x000fe20000000800 */
[C---:B------:R-:W-:Y:S02]  /*94a0*/  FMUL.FTZ R47, R0.reuse, R47 ;  /* 0x0000002f002f7220 */ /* 0x040fe40000410000 */
[C---:B------:R-:W-:Y:S01]  /*94b0*/  HMMA.16816.F32.BF16 R36, R136.reuse, R144, R36 ;  /* 0x000000908824723c */ /* 0x040fe20000041824 */
[C---:B------:R-:W-:Y:S03]  /*94c0*/  FMUL.FTZ R50, R0.reuse, R50 ;  /* 0x0000003200327220 */ /* 0x040fe60000410000 */
[C---:B------:R-:W-:Y:S02]  /*94d0*/  FMUL.FTZ R51, R0.reuse, R51 ;  /* 0x0000003300337220 */ /* 0x040fe40000410000 */
[C---:B------:R-:W-:Y:S02]  /*94e0*/  FMUL.FTZ R54, R0.reuse, R54 ;  /* 0x0000003600367220 */ /* 0x040fe40000410000 */
[C---:B------:R-:W-:Y:S01]  /*94f0*/  HMMA.16816.F32.BF16 R40, R136.reuse, R146, R40 ;  /* 0x000000928828723c */ /* 0x040fe20000041828 */
[----:B------:R-:W-:Y:S03]  /*9500*/  LDSM.16.MT88.4 R144, [R189+0xc800] ;  /* 0x00c80000bd90783b */ /* 0x000fe60000004200 */
[C---:B------:R-:W-:Y:S02]  /*9510*/  FMUL.FTZ R55, R0.reuse, R55 ;  /* 0x0000003700377220 */ /* 0x040fe40000410000 */
[C---:B------:R-:W-:Y:S02]  /*9520*/  FMUL.FTZ R58, R0.reuse, R58 ;  /* 0x0000003a003a7220 */ /* 0x040fe40000410000 */
[C---:B------:R-:W-:Y:S01]  /*9530*/  FMUL.FTZ R59, R0.reuse, R59 ;  /* 0x0000003b003b7220 */ /* 0x040fe20000410000 */
[C---:B-1----:R-:W-:Y:S03]  /*9540*/  HMMA.16816.F32.BF16 R44, R136.reuse, R128, R44 ;  /* 0x00000080882c723c */ /* 0x042fe6000004182c */
[C---:B------:R-:W-:Y:S02]  /*9550*/  FMUL.FTZ R62, R0.reuse, R62 ;  /* 0x0000003e003e7220 */ /* 0x040fe40000410000 */
[----:B------:R-:W-:Y:S02]  /*9560*/  FMUL.FTZ R63, R0, R63 ;  /* 0x0000003f003f7220 */ /* 0x000fe40000410000 */
[----:B------:R-:W-:Y:S02]  /*9570*/  FMUL.FTZ R65, R2, R65 ;  /* 0x0000004102417220 */ /* 0x000fe40000410000 */
[C---:B------:R-:W-:Y:S01]  /*9580*/  FMUL.FTZ R66, R0.reuse, R66 ;  /* 0x0000004200427220 */ /* 0x040fe20000410000 */
[C---:B------:R-:W-:Y:S01]  /*9590*/  HMMA.16816.F32.BF16 R48, R136.reuse, R130, R48 ;  /* 0x000000828830723c */ /* 0x040fe20000041830 */
[----:B------:R-:W1:Y:S01]  /*95a0*/  LDSM.16.MT88.4 R128, [R190+0xe000] ;  /* 0x00e00000be80783b */ /* 0x000e620000004200 */
[----:B------:R-:W-:Y:S02]  /*95b0*/  FMUL.FTZ R67, R0, R67 ;  /* 0x0000004300437220 */ /* 0x000fe40000410000 */
[C---:B------:R-:W-:Y:S04]  /*95c0*/  FMUL.FTZ R68, R2.reuse, R68 ;  /* 0x0000004402447220 */ /* 0x040fe80000410000 */
[C---:B---3--:R-:W-:Y:S01]  /*95d0*/  HMMA.16816.F32.BF16 R52, R136.reuse, R124, R52 ;  /* 0x0000007c8834723c */ /* 0x048fe20000041834 */
[----:B------:R-:W-:Y:S03]  /*95e0*/  FMUL.FTZ R69, R2, R69 ;  /* 0x0000004502457220 */ /* 0x000fe60000410000 */
[C---:B------:R-:W-:Y:S02]  /*95f0*/  FMUL.FTZ R70, R0.reuse, R70 ;  /* 0x0000004600467220 */ /* 0x040fe40000410000 */
[----:B------:R-:W-:Y:S02]  /*9600*/  FMUL.FTZ R71, R0, R71 ;  /* 0x0000004700477220 */ /* 0x000fe40000410000 */
[C---:B------:R-:W-:Y:S01]  /*9610*/  HMMA.16816.F32.BF16 R56, R136.reuse, R126, R56 ;  /* 0x0000007e8838723c */ /* 0x040fe20000041838 */
[----:B------:R-:W3:Y:S03]  /*9620*/  LDSM.16.MT88.4 R124, [R189+0xe000] ;  /* 0x00e00000bd7c783b */ /* 0x000ee60000004200 */
[C---:B------:R-:W-:Y:S02]  /*9630*/  FMUL.FTZ R72, R2.reuse, R72 ;  /* 0x0000004802487220 */ /* 0x040fe40000410000 */
[----:B------:R-:W-:Y:S02]  /*9640*/  FMUL.FTZ R73, R2, R73 ;  /* 0x0000004902497220 */ /* 0x000fe40000410000 */
[C---:B----4-:R-:W-:Y:S01]  /*9650*/  HMMA.16816.F32.BF16 R60, R136.reuse, R140, R60 ;  /* 0x0000008c883c723c */ /* 0x050fe2000004183c */
[C---:B------:R-:W-:Y:S03]  /*9660*/  FMUL.FTZ R74, R0.reuse, R74 ;  /* 0x0000004a004a7220 */ /* 0x040fe60000410000 */
[----:B------:R-:W-:Y:S02]  /*9670*/  FMUL.FTZ R75, R0, R75 ;  /* 0x0000004b004b7220 */ /* 0x000fe40000410000 */
[C---:B------:R-:W-:Y:S02]  /*9680*/  FMUL.FTZ R76, R2.reuse, R76 ;  /* 0x0000004c024c7220 */ /* 0x040fe40000410000 */
[C---:B------:R-:W-:Y:S01]  /*9690*/  HMMA.16816.F32.BF16 R64, R136.reuse, R142, R64 ;  /* 0x0000008e8840723c */ /* 0x040fe20000041840 */
[----:B------:R-:W4:Y:S03]  /*96a0*/  LDSM.16.MT88.4 R140, [R188+0xe000] ;  /* 0x00e00000bc8c783b */ /* 0x000f260000004200 */
        /* <DEDUP_REMOVED lines=23> */
[----:B------:R-:W-:Y:S03]  /*9820*/  FMUL.FTZ R93, R2, R93 ;  /* 0x0000005d025d7220 */ /* 0x000fe60000410000 */
[C---:B------:R-:W-:Y:S01]  /*9830*/  HMMA.16816.F32.BF16 R88, R136.reuse, R142, R88 ;  /* 0x0000008e8858723c */ /* 0x040fe20000041858 */
[C---:B------:R-:W-:Y:S02]  /*9840*/  FMUL.FTZ R94, R0.reuse, R94 ;  /* 0x0000005e005e7220 */ /* 0x040fe40000410000 */
[----:B------:R-:W-:Y:S02]  /*9850*/  FMUL.FTZ R95, R0, R95 ;  /* 0x0000005f005f7220 */ /* 0x000fe40000410000 */
[C---:B------:R-:W-:Y:S02]  /*9860*/  FMUL.FTZ R96, R2.reuse, R96 ;  /* 0x0000006002607220 */ /* 0x040fe40000410000 */
[----:B------:R-:W-:Y:S02]  /*9870*/  FMUL.FTZ R97, R2, R97 ;  /* 0x0000006102617220 */ /* 0x000fe40000410000 */
[C---:B------:R-:W-:Y:S01]  /*9880*/  FMUL.FTZ R98, R0.reuse, R98 ;  /* 0x0000006200627220 */ /* 0x040fe20000410000 */
[C---:B-1----:R-:W-:Y:S02]  /*9890*/  HMMA.16816.F32.BF16 R92, R136.reuse, R128, R92 ;  /* 0x00000080885c723c */ /* 0x042fe4000004185c */
[----:B------:R-:W-:Y:S02]  /*98a0*/  FMUL.FTZ R99, R0, R99 ;  /* 0x0000006300637220 */ /* 0x000fe40000410000 */
[C---:B------:R-:W-:Y:S02]  /*98b0*/  FMUL.FTZ R100, R2.reuse, R100 ;  /* 0x0000006402647220 */ /* 0x040fe40000410000 */
[----:B------:R-:W-:Y:S02]  /*98c0*/  FMUL.FTZ R101, R2, R101 ;  /* 0x0000006502657220 */ /* 0x000fe40000410000 */
[C---:B------:R-:W-:Y:S01]  /*98d0*/  FMUL.FTZ R102, R0.reuse, R102 ;  /* 0x0000006600667220 */ /* 0x040fe20000410000 */
[C---:B------:R-:W-:Y:S01]  /*98e0*/  HMMA.16816.F32.BF16 R96, R136.reuse, R130, R96 ;  /* 0x000000828860723c */ /* 0x040fe20000041860 */
[----:B------:R-:W1:Y:S02]  /*98f0*/  LDSM.16.MT88.4 R128, [R189+0x10000] ;  /* 0x01000000bd80783b */ /* 0x000e640000004200 */
[----:B------:R-:W-:Y:S02]  /*9900*/  FMUL.FTZ R103, R0, R103 ;  /* 0x0000006700677220 */ /* 0x000fe40000410000 */
[C---:B------:R-:W-:Y:S02]  /*9910*/  FMUL.FTZ R104, R2.reuse, R104 ;  /* 0x0000006802687220 */ /* 0x040fe40000410000 */
[----:B------:R-:W-:Y:S02]  /*9920*/  FMUL.FTZ R105, R2, R105 ;  /* 0x0000006902697220 */ /* 0x000fe40000410000 */
[C---:B------:R-:W-:Y:S01]  /*9930*/  FMUL.FTZ R106, R0.reuse, R106 ;  /* 0x0000006a006a7220 */ /* 0x040fe20000410000 */
[C---:B---3--:R-:W-:Y:S02]  /*9940*/  HMMA.16816.F32.BF16 R100, R136.reuse, R124, R100 ;  /* 0x0000007c8864723c */ /* 0x048fe40000041864 */
[----:B------:R-:W-:Y:S02]  /*9950*/  FMUL.FTZ R107, R0, R107 ;  /* 0x0000006b006b7220 */ /* 0x000fe40000410000 */
[--C-:B------:R-:W-:Y:S02]  /*9960*/  FFMA.FTZ R223, R18, c[0x0][0x23c], -R171.reuse ;  /* 0x00008f0012df7a23 */ /* 0x100fe400000108ab */
[----:B------:R-:W-:Y:S02]  /*9970*/  FMUL.FTZ R18, R0, R122 ;  /* 0x0000007a00127220 */ /* 0x000fe40000410000 */
[--C-:B------:R-:W-:Y:S01]  /*9980*/  FFMA.FTZ R222, R19, c[0x0][0x23c], -R171.reuse ;  /* 0x00008f0013de7a23 */ /* 0x100fe200000108ab */
[C---:B------:R-:W-:Y:S01]  /*9990*/  HMMA.16816.F32.BF16 R104, R136.reuse, R126, R104 ;  /* 0x0000007e8868723c */ /* 0x040fe20000041868 */
[----:B------:R-:W3:Y:S01]  /*99a0*/  LDSM.16.MT88.4 R124, [R188+0x10000] ;  /* 0x01000000bc7c783b */ /* 0x000ee20000004200 */
[----:B------:R-:W-:Y:S01]  /*99b0*/  MUFU.EX2 R223, R223 ;  /* 0x000000df00df7308 */ /* 0x000fe20000000800 */
[----:B------:R-:W-:Y:S02]  /*99c0*/  FFMA.FTZ R214, R13, c[0x0][0x23c], -R172 ;  /* 0x00008f000dd67a23 */ /* 0x000fe400000108ac */
[----:B------:R-:W-:Y:S04]  /*99d0*/  IMAD.WIDE.U32 R12, R134, -0x2daee0ad, RZ ;  /* 0xd2511f53860c7825 */ /* 0x000fe800078e00ff */
[----:B------:R-:W-:Y:S02]  /*99e0*/  FMUL.FTZ R19, R0, R123 ;  /* 0x0000007b00137220 */ /* 0x000fe40000410000 */
[----:B------:R-:W4:Y:S01]  /*99f0*/  LDSM.16.MT88.4 R120, [R192+0xc800] ;  /* 0x00c80000c078783b */ /* 0x000f220000004200 */
[--C-:B------:R-:W-:Y:S01]  /*9a00*/  FFMA.FTZ R224, R14, c[0x0][0x23c], -R171.reuse ;  /* 0x00008f000ee07a23 */ /* 0x100fe200000108ab */
[----:B------:R-:W-:Y:S01]  /*9a10*/  LOP3.LUT R140, R12, 0xffff, RZ, 0xc0, !PT ;  /* 0x0000ffff0c8c7812 */ /* 0x000fe200078ec0ff */
[----:B------:R-:W-:Y:S01]  /*9a20*/  FFMA.FTZ R225, R15, c[0x0][0x23c], -R171 ;  /* 0x00008f000fe17a23 */ /* 0x000fe200000108ab */
[----:B------:R-:W-:Y:S01]  /*9a30*/  LOP3.LUT R148, R13, UR30, R148, 0x96, !PT ;  /* 0x0000001e0d947c12 */ /* 0x000fe2000f8e9694 */
[----:B------:R-:W5:Y:S01]  /*9a40*/  MUFU.EX2 R214, R214 ;  /* 0x000000d600d67308 */ /* 0x000f620000000800 */
[----:B------:R-:W-:Y:S01]  /*9a50*/  SHF.R.U32.HI R140, RZ, 0x8, R140 ;  /* 0x00000008ff8c7819 */ /* 0x000fe2000001168c */
[----:B------:R-:W-:Y:S01]  /*9a60*/  FMUL.FTZ R108, R2, R108 ;  /* 0x0000006c026c7220 */ /* 0x000fe20000410000 */
[----:B------:R-:W-:Y:S01]  /*9a70*/  LOP3.LUT R13, R12, 0xff, RZ, 0xc0, !PT ;  /* 0x000000ff0c0d7812 */ /* 0x000fe200078ec0ff */
[----:B------:R-:W-:Y:S01]  /*9a80*/  FMUL.FTZ R109, R2, R109 ;  /* 0x0000006d026d7220 */ /* 0x000fe20000410000 */
[--C-:B------:R-:W-:Y:S01]  /*9a90*/  SHF.R.U32.HI R161, RZ, 0x18, R12.reuse ;  /* 0x00000018ffa17819 */ /* 0x100fe2000001160c */
[C---:B-1----:R-:W-:Y:S01]  /*9aa0*/  HMMA.16816.F32.BF16 R16, R136.reuse, R128, R16 ;  /* 0x000000808810723c */ /* 0x042fe20000041810 */
[C---:B------:R-:W-:Y:S01]  /*9ab0*/  FMUL.FTZ R110, R0.reuse, R110 ;  /* 0x0000006e006e7220 */ /* 0x040fe20000410000 */
[----:B------:R-:W-:Y:S01]  /*9ac0*/  SHF.R.U32.HI R134, RZ, 0x10, R12 ;  /* 0x00000010ff867819 */ /* 0x000fe2000001160c */
[----:B------:R-:W-:Y:S01]  /*9ad0*/  FMUL.FTZ R111, R0, R111 ;  /* 0x0000006f006f7220 */ /* 0x000fe20000410000 */
[----:B------:R-:W-:Y:S01]  /*9ae0*/  MUFU.EX2 R224, R224 ;  /* 0x000000e000e07308 */ /* 0x000fe20000000800 */
[----:B------:R-:W-:Y:S01]  /*9af0*/  LOP3.LUT R12, R148, 0xffff, RZ, 0xc0, !PT ;  /* 0x0000ffff940c7812 */ /* 0x000fe200078ec0ff */
[C---:B------:R-:W-:Y:S01]  /*9b00*/  FMUL.FTZ R14, R0.reuse, R118 ;  /* 0x00000076000e7220 */ /* 0x040fe20000410000 */
[----:B------:R-:W-:Y:S01]  /*9b10*/  PRMT R13, R13, 0x5410, R140 ;  /* 0x000054100d0d7816 */ /* 0x000fe2000000008c */
[----:B------:R-:W-:Y:S01]  /*9b20*/  FMUL.FTZ R15, R0, R119 ;  /* 0x00000077000f7220 */ /* 0x000fe20000410000 */
[----:B------:R-:W-:Y:S01]  /*9b30*/  LOP3.LUT R134, R134, 0xff, RZ, 0xc0, !PT ;  /* 0x000000ff86867812 */ /* 0x000fe200078ec0ff */
[C---:B------:R-:W-:Y:S01]  /*9b40*/  HMMA.16816.F32.BF16 R108, R136.reuse, R130, R108 ;  /* 0x00000082886c723c */ /* 0x040fe2000004186c */
[----:B------:R-:W1:Y:S01]  /*9b50*/  LDSM.16.MT88.4 R140, [R190+0xc800] ;  /* 0x00c80000be8c783b */ /* 0x000e620000004200 */
[----:B------:R-:W-:Y:S01]  /*9b60*/  LOP3.LUT R133, R148, 0xff, RZ, 0xc0, !PT ;  /* 0x000000ff94857812 */ /* 0x000fe200078ec0ff */
[C---:B------:R-:W-:Y:S01]  /*9b70*/  FMUL.FTZ R112, R2.reuse, R112 ;  /* 0x0000007002707220 */ /* 0x040fe20000410000 */
[----:B------:R-:W4:Y:S01]  /*9b80*/  MUFU.EX2 R225, R225 ;  /* 0x000000e100e17308 */ /* 0x000f220000000800 */
[----:B------:R-:W-:Y:S01]  /*9b90*/  SHF.R.U32.HI R12, RZ, 0x8, R12 ;  /* 0x00000008ff0c7819 */ /* 0x000fe2000001160c */
[----:B------:R-:W-:Y:S01]  /*9ba0*/  FMUL.FTZ R113, R2, R113 ;  /* 0x0000007102717220 */ /* 0x000fe20000410000 */
[----:B------:R-:W-:Y:S01]  /*9bb0*/  PRMT R161, R134, 0x5410, R161 ;  /* 0x0000541086a17816 */ /* 0x000fe200000000a1 */
[--C-:B------:R-:W-:Y:S01]  /*9bc0*/  HSET2.LE.AND R134, R13, R212.reuse, PT ;  /* 0x000000d40d867233 */ /* 0x100fe20003803000 */
[----:B------:R-:W-:Y:S01]  /*9bd0*/  SHF.R.U32.HI R163, RZ, 0x10, R148 ;  /* 0x00000010ffa37819 */ /* 0x000fe20000011694 */
[----:B------:R-:W1:Y:S02]  /*9be0*/  LDSM.16.MT88.4 R128, [R188+0xc800] ;  /* 0x00c80000bc80783b */ /* 0x000e640000004200 */
[C---:B------:R-:W-:Y:S01]  /*9bf0*/  FMUL.FTZ R13, R2.reuse, R117 ;  /* 0x00000075020d7220 */ /* 0x040fe20000410000 */
[----:B------:R-:W-:Y:S01]  /*9c00*/  PRMT R133, R133, 0x5410, R12 ;  /* 0x0000541085857816 */ /* 0x000fe2000000000c */
[----:B------:R-:W4:Y:S01]  /*9c10*/  MUFU.EX2 R222, R222 ;  /* 0x000000de00de7308 */ /* 0x000f220000000800 */
[----:B------:R-:W-:Y:S01]  /*9c20*/  FMUL.FTZ R12, R2, R116 ;  /* 0x00000074020c7220 */ /* 0x000fe20000410000 */
[----:B------:R-:W-:Y:S01]  /*9c30*/  SHF.R.U32.HI R148, RZ, 0x18, R148 ;  /* 0x00000018ff947819 */ /* 0x000fe20000011694 */
[--C-:B------:R-:W-:Y:S01]  /*9c40*/  HSET2.LE.AND R119, R161, R212.reuse, PT ;  /* 0x000000d4a1777233 */ /* 0x100fe20003803000 */
[----:B------:R-:W-:Y:S01]  /*9c50*/  LOP3.LUT R163, R163, 0xff, RZ, 0xc0, !PT ;  /* 0x000000ffa3a37812 */ /* 0x000fe200078ec0ff */
[----:B------:R-:W-:Y:S01]  /*9c60*/  FMUL.FTZ R114, R0, R114 ;  /* 0x0000007200727220 */ /* 0x000fe20000410000 */
[----:B--2---:R-:W-:Y:S01]  /*9c70*/  F2FP.BF16.PACK_AB R117, R174, R173 ;  /* 0x000000adae75723e */ /* 0x004fe200000010ff */
[----:B------:R-:W-:Y:S01]  /*9c80*/  FMUL.FTZ R115, R0, R115 ;  /* 0x0000007300737220 */ /* 0x000fe20000410000 */
[C---:B---3--:R-:W-:Y:S01]  /*9c90*/  HMMA.16816.F32.BF16 R12, R136.reuse, R124, R12 ;  /* 0x0000007c880c723c */ /* 0x048fe2000004180c */
[----:B------:R-:W-:Y:S01]  /*9ca0*/  PRMT R163, R163, 0x5410, R148 ;  /* 0x00005410a3a37816 */ /* 0x000fe20000000094 */
[--C-:B------:R-:W-:Y:S01]  /*9cb0*/  HSET2.LE.AND R133, R133, R212.reuse, PT ;  /* 0x000000d485857233 */ /* 0x100fe20003803000 */
[----:B------:R-:W-:Y:S01]  /*9cc0*/  LOP3.LUT R118, R134, R117, RZ, 0xc0, !PT ;  /* 0x0000007586767212 */ /* 0x000fe200078ec0ff */
[----:B------:R-:W2:Y:S01]  /*9cd0*/  LDSM.16.MT88.4 R148, [R192+0xe800] ;  /* 0x00e80000c094783b */ /* 0x000ea20000004200 */
[----:B-----5:R-:W-:Y:S01]  /*9ce0*/  F2FP.BF16.PACK_AB R116, R214, R175 ;  /* 0x000000afd674723e */ /* 0x020fe200000010ff */
[--C-:B------:R-:W-:Y:S01]  /*9cf0*/  HSET2.LE.AND R117, R163, R212.reuse, PT ;  /* 0x000000d4a3757233 */ /* 0x100fe20003803000 */
[----:B----4-:R-:W-:Y:S01]  /*9d00*/  F2FP.BF16.PACK_AB R124, R225, R224 ;  /* 0x000000e0e17c723e */ /* 0x010fe200000010ff */
[----:B------:R-:W-:Y:S01]  /*9d10*/  HMMA.16816.F32.BF16 R112, R136, R126, R112 ;  /* 0x0000007e8870723c */ /* 0x000fe20000041870 */
[----:B------:R-:W-:Y:S03]  /*9d20*/  LOP3.LUT R116, R133, R116, RZ, 0xc0, !PT ;  /* 0x0000007485747212 */ /* 0x000fe600078ec0ff */
[----:B------:R-:W-:Y:S01]  /*9d30*/  LOP3.LUT R117, R117, R124, RZ, 0xc0, !PT ;  /* 0x0000007c75757212 */ /* 0x000fe200078ec0ff */
[----:B------:R-:W3:Y:S01]  /*9d40*/  LDSM.16.MT88.4 R160, [R188+0xe800] ;  /* 0x00e80000bca0783b */ /* 0x000ee20000004200 */
[----:B------:R-:W-:Y:S01]  /*9d50*/  FFMA.FTZ R133, R24, c[0x0][0x23c], -R172 ;  /* 0x00008f0018857a23 */ /* 0x000fe200000108ac */
[----:B------:R-:W-:Y:S01]  /*9d60*/  F2FP.BF16.PACK_AB R134, R222, R223 ;  /* 0x000000dfde86723e */ /* 0x000fe200000010ff */
[----:B------:R-:W-:Y:S04]  /*9d70*/  FFMA.FTZ R170, R2, R215, R170 ;  /* 0x000000d702aa7223 */ /* 0x000fe800000100aa */
[----:B------:R-:W-:Y:S01]  /*9d80*/  LOP3.LUT R119, R119, R134, RZ, 0xc0, !PT ;  /* 0x0000008677777212 */ /* 0x000fe200078ec0ff */
[----:B------:R-:W-:Y:S01]  /*9d90*/  LDSM.16.MT88.4 R124, [R190+0x10800] ;  /* 0x01080000be7c783b */ /* 0x000fe20000004200 */
[----:B------:R-:W-:Y:S01]  /*9da0*/  FFMA.FTZ R134, R25, c[0x0][0x23c], -R172 ;  /* 0x00008f0019867a23 */ /* 0x000fe200000108ac */
[----:B------:R-:W-:Y:S01]  /*9db0*/  MUFU.EX2 R133, R133 ;  /* 0x0000008500857308 */ /* 0x000fe20000000800 */
[----:B------:R-:W-:Y:S02]  /*9dc0*/  FFMA.FTZ R168, R0, R213, R168 ;  /* 0x000000d500a87223 */ /* 0x000fe400000100a8 */
[----:B------:R-:W-:Y:S01]  /*9dd0*/  FADD.FTZ R170, R169, R170 ;  /* 0x000000aaa9aa7221 */ /* 0x000fe20000010000 */
[C---:B------:R-:W-:Y:S01]  /*9de0*/  HMMA.16816.F32.BF16 R4, R116.reuse, R120, R4 ;  /* 0x000000787404723c */ /* 0x040fe20000041804 */
[----:B------:R-:W-:Y:S01]  /*9df0*/  FADD.FTZ R167, R167, R168 ;  /* 0x000000a8a7a77221 */ /* 0x000fe20000010000 */
[----:B------:R-:W-:Y:S01]  /*9e00*/  LDSM.16.MT88.4 R136, [R188+0xd000] ;  /* 0x00d00000bc88783b */ /* 0x000fe20000004200 */
[----:B------:R-:W-:Y:S02]  /*9e10*/  FADD.FTZ R165, R165, R170 ;  /* 0x000000aaa5a57221 */ /* 0x000fe40000010000 */
[----:B------:R-:W-:Y:S01]  /*9e20*/  FADD.FTZ R166, R166, R167 ;  /* 0x000000a7a6a67221 */ /* 0x000fe20000010000 */
[----:B------:R-:W-:Y:S01]  /*9e30*/  MUFU.EX2 R134, R134 ;  /* 0x0000008600867308 */ /* 0x000fe20000000800 */
[----:B------:R-:W-:Y:S01]  /*9e40*/  FADD.FTZ R164, R164, R165 ;  /* 0x000000a5a4a47221 */ /* 0x000fe20000010000 */
[C---:B------:R-:W-:Y:S01]  /*9e50*/  HMMA.16816.F32.BF16 R8, R116.reuse, R122, R8 ;  /* 0x0000007a7408723c */ /* 0x040fe20000041808 */
[----:B------:R-:W-:Y:S01]  /*9e60*/  FADD.FTZ R135, R135, R166 ;  /* 0x000000a687877221 */ /* 0x000fe20000010000 */
[----:B------:R-:W4:Y:S02]  /*9e70*/  LDSM.16.MT88.4 R120, [R192+0x10800] ;  /* 0x01080000c078783b */ /* 0x000f240000004200 */
[----:B------:R-:W-:Y:S02]  /*9e80*/  FADD.FTZ R175, R175, R164 ;  /* 0x000000a4afaf7221 */ /* 0x000fe40000010000 */
[----:B------:R-:W-:Y:S02]  /*9e90*/  FADD.FTZ R0, R224, R135 ;  /* 0x00000087e0007221 */ /* 0x000fe40000010000 */
[C---:B-1----:R-:W-:Y:S01]  /*9ea0*/  HMMA.16816.F32.BF16 R36, R116.reuse, R140, R36 ;  /* 0x0000008c7424723c */ /* 0x042fe20000041824 */
[----:B------:R-:W-:Y:S03]  /*9eb0*/  FADD.FTZ R214, R214, R175 ;  /* 0x000000afd6d67221 */ /* 0x000fe60000010000 */
[----:B------:R-:W-:Y:S04]  /*9ec0*/  FADD.FTZ R0, R225, R0 ;  /* 0x00000000e1007221 */ /* 0x000fe80000010000 */
[C---:B------:R-:W-:Y:S08]  /*9ed0*/  HMMA.16816.F32.BF16 R40, R116.reuse, R142, R40 ;  /* 0x0000008e7428723c */ /* 0x040ff00000041828 */
[C---:B------:R-:W-:Y:S08]  /*9ee0*/  HMMA.16816.F32.BF16 R44, R116.reuse, R144, R44 ;  /* 0x00000090742c723c */ /* 0x040ff0000004182c */
[C---:B------:R-:W-:Y:S08]  /*9ef0*/  HMMA.16816.F32.BF16 R48, R116.reuse, R146, R48 ;  /* 0x000000927430723c */ /* 0x040ff00000041830 */
[C---:B------:R-:W-:Y:S07]  /*9f00*/  HMMA.16816.F32.BF16 R52, R116.reuse, R128, R52 ;  /* 0x000000807434723c */ /* 0x040fee0000041834 */
[----:B------:R-:W-:Y:S01]  /*9f10*/  MOV R129, UR14 ;  /* 0x0000000e00817c02 */ /* 0x000fe20008000f00 */
[C---:B------:R-:W-:Y:S04]  /*9f20*/  HMMA.16816.F32.BF16 R56, R116.reuse, R130, R56 ;  /* 0x000000827438723c */ /* 0x040fe80000041838 */
[----:B------:R-:W-:Y:S04]  /*9f30*/  LOP3.LUT R129, R221, UR19, R129, 0x96, !PT ;  /* 0x00000013dd817c12 */ /* 0x000fe8000f8e9681 */
[C---:B--2---:R-:W-:Y:S01]  /*9f40*/  HMMA.16816.F32.BF16 R60, R116.reuse, R148, R60 ;  /* 0x00000094743c723c */ /* 0x044fe2000004183c */
[----:B------:R-:W-:Y:S05]  /*9f50*/  IMAD.WIDE.U32 R128, R129, -0x326172a9, RZ ;  /* 0xcd9e8d5781807825 */ /* 0x000fea00078e00ff */
[----:B------:R-:W-:Y:S02]  /*9f60*/  LOP3.LUT R25, R129, UR29, R218, 0x96, !PT ;  /* 0x0000001d81197c12 */ /* 0x000fe4000f8e96da */
[C---:B------:R-:W-:Y:S01]  /*9f70*/  HMMA.16816.F32.BF16 R64, R116.reuse, R150, R64 ;  /* 0x000000967440723c */ /* 0x040fe20000041840 */
[----:B------:R-:W-:Y:S02]  /*9f80*/  LOP3.LUT R24, R227, UR27, R128, 0x96, !PT ;  /* 0x0000001be3187c12 */ /* 0x000fe4000f8e9680 */
[----:B------:R-:W1:Y:S01]  /*9f90*/  LDSM.16.MT88.4 R128, [R189+0x10800] ;  /* 0x01080000bd80783b */ /* 0x000e620000004200 */
[----:B------:R-:W-:Y:S04]  /*9fa0*/  IMAD.WIDE.U32 R146, R25, -0x2daee0ad, RZ ;  /* 0xd2511f5319927825 */ /* 0x000fe800078e00ff */
[C---:B------:R-:W-:Y:S01]  /*9fb0*/  HMMA.16816.F32.BF16 R68, R116.reuse, R152, R68 ;  /* 0x000000987444723c */ /* 0x040fe20000041844 */
[----:B------:R-:W-:Y:S05]  /*9fc0*/  IMAD.WIDE.U32 R24, R24, -0x2daee0ad, RZ ;  /* 0xd2511f5318187825 */ /* 0x000fea00078e00ff */
[----:B------:R-:W-:Y:S01]  /*9fd0*/  LOP3.LUT R146, R25, UR24, R146, 0x96, !PT ;  /* 0x0000001819927c12 */ /* 0x000fe2000f8e9692 */
[--C-:B------:R-:W-:Y:S01]  /*9fe0*/  FFMA.FTZ R153, R21, c[0x0][0x23c], -R172.reuse ;  /* 0x00008f0015997a23 */ /* 0x100fe200000108ac */
[C---:B------:R-:W-:Y:S01]  /*9ff0*/  HMMA.16816.F32.BF16 R72, R116.reuse, R154, R72 ;  /* 0x0000009a7448723c */ /* 0x040fe20000041848 */
[----:B------:R-:W-:Y:S03]  /*a000*/  FFMA.FTZ R152, R20, c[0x0][0x23c], -R172 ;  /* 0x00008f0014987a23 */ /* 0x000fe600000108ac */
[----:B------:R-:W-:Y:S01]  /*a010*/  LOP3.LUT R20, R147, UR26, R216, 0x96, !PT ;  /* 0x0000001a93147c12 */ /* 0x000fe2000f8e96d8 */
[----:B------:R-:W-:Y:S01]  /*a020*/  IMAD.WIDE.U32 R146, R146, -0x326172a9, RZ ;  /* 0xcd9e8d5792927825 */ /* 0x000fe200078e00ff */
[----:B------:R-:W-:Y:S02]  /*a030*/  MUFU.EX2 R153, R153 ;  /* 0x0000009900997308 */ /* 0x000fe40000000800 */
[C---:B------:R-:W-:Y:S01]  /*a040*/  HMMA.16816.F32.BF16 R76, R116.reuse, R156, R76 ;  /* 0x0000009c744c723c */ /* 0x040fe2000004184c */
[--C-:B------:R-:W-:Y:S03]  /*a050*/  FFMA.FTZ R154, R26, c[0x0][0x23c], -R171.reuse ;  /* 0x00008f001a9a7a23 */ /* 0x100fe600000108ab */
[--C-:B------:R-:W-:Y:S02]  /*a060*/  FFMA.FTZ R155, R27, c[0x0][0x23c], -R171.reuse ;  /* 0x00008f001b9b7a23 */ /* 0x100fe400000108ab */
[----:B------:R-:W-:Y:S02]  /*a070*/  IMAD.WIDE.U32 R144, R20, -0x326172a9, RZ ;  /* 0xcd9e8d5714907825 */ /* 0x000fe400078e00ff */
[C---:B------:R-:W-:Y:S01]  /*a080*/  HMMA.16816.F32.BF16 R80, R116.reuse, R158, R80 ;  /* 0x0000009e7450723c */ /* 0x040fe20000041850 */
[----:B------:R-:W2:Y:S03]  /*a090*/  MUFU.EX2 R152, R152 ;  /* 0x0000009800987308 */ /* 0x000ea60000000800 */
[----:B------:R-:W-:Y:S01]  /*a0a0*/  LOP3.LUT R144, R147, UR21, R144, 0x96, !PT ;  /* 0x0000001593907c12 */ /* 0x000fe2000f8e9690 */
[--C-:B------:R-:W-:Y:S01]  /*a0b0*/  FFMA.FTZ R156, R22, c[0x0][0x23c], -R171.reuse ;  /* 0x00008f00169c7a23 */ /* 0x100fe200000108ab */
[----:B------:R-:W-:Y:S01]  /*a0c0*/  LOP3.LUT R226, R145, UR25, R226, 0x96, !PT ;  /* 0x0000001991e27c12 */ /* 0x000fe2000f8e96e2 */
[--C-:B------:R-:W-:Y:S01]  /*a0d0*/  FFMA.FTZ R158, R28, c[0x0][0x23c], -R172.reuse ;  /* 0x00008f001c9e7a23 */ /* 0x100fe200000108ac */
[C---:B---3--:R-:W-:Y:S01]  /*a0e0*/  HMMA.16816.F32.BF16 R84, R116.reuse, R160, R84 ;  /* 0x000000a07454723c */ /* 0x048fe20000041854 */
[----:B------:R-:W-:Y:S02]  /*a0f0*/  IMAD.WIDE.U32 R144, R144, -0x2daee0ad, RZ ;  /* 0xd2511f5390907825 */ /* 0x000fe400078e00ff */
[----:B------:R-:W-:Y:S02]  /*a100*/  MUFU.EX2 R156, R156 ;  /* 0x0000009c009c7308 */ /* 0x000fe40000000800 */
[----:B------:R-:W-:Y:S02]  /*a110*/  FFMA.FTZ R159, R29, c[0x0][0x23c], -R172 ;  /* 0x00008f001d9f7a23 */ /* 0x000fe400000108ac */
[----:B------:R-:W-:Y:S01]  /*a120*/  IMAD.WIDE.U32 R226, R226, -0x2daee0ad, RZ ;  /* 0xd2511f53e2e27825 */ /* 0x000fe200078e00ff */
[C---:B------:R-:W-:Y:S04]  /*a130*/  HMMA.16816.F32.BF16 R88, R116.reuse, R162, R88 ;  /* 0x000000a27458723c */ /* 0x040fe80000041858 */
[----:B------:R-:W-:Y:S01]  /*a140*/  LOP3.LUT R20, R145, UR5, R226, 0x96, !PT ;  /* 0x0000000591147c12 */ /* 0x000fe2000f8e96e2 */
[--C-:B------:R-:W-:Y:S01]  /*a150*/  FFMA.FTZ R157, R23, c[0x0][0x23c], -R171.reuse ;  /* 0x00008f00179d7a23 */ /* 0x100fe200000108ab */
[----:B------:R-:W-:Y:S01]  /*a160*/  LOP3.LUT R148, R227, UR11, R24, 0x96, !PT ;  /* 0x0000000be3947c12 */ /* 0x000fe2000f8e9618 */
[--C-:B------:R-:W-:Y:S01]  /*a170*/  FFMA.FTZ R162, R30, c[0x0][0x23c], -R171.reuse ;  /* 0x00008f001ea27a23 */ /* 0x100fe200000108ab */
[C---:B----4-:R-:W-:Y:S01]  /*a180*/  HMMA.16816.F32.BF16 R92, R116.reuse, R120, R92 ;  /* 0x00000078745c723c */ /* 0x050fe2000004185c */
[----:B------:R-:W-:Y:S01]  /*a190*/  IMAD.WIDE.U32 R24, R20, -0x326172a9, RZ ;  /* 0xcd9e8d5714187825 */ /* 0x000fe200078e00ff */
[----:B------:R-:W-:Y:S03]  /*a1a0*/  MUFU.EX2 R154, R154 ;  /* 0x0000009a009a7308 */ /* 0x000fe60000000800 */
[----:B------:R-:W-:Y:S01]  /*a1b0*/  IMAD.WIDE.U32 R148, R148, -0x326172a9, RZ ;  /* 0xcd9e8d5794947825 */ /* 0x000fe200078e00ff */
[C---:B------:R-:W-:Y:S02]  /*a1c0*/  LOP3.LUT R22, R24.reuse, 0xffff, RZ, 0xc0, !PT ;  /* 0x0000ffff18167812 */ /* 0x040fe400078ec0ff */
[C---:B------:R-:W-:Y:S01]  /*a1d0*/  HMMA.16816.F32.BF16 R96, R116.reuse, R122, R96 ;  /* 0x0000007a7460723c */ /* 0x040fe20000041860 */
[----:B------:R-:W3:Y:S03]  /*a1e0*/  LDSM.16.MT88.4 R120, [R188+0x10800] ;  /* 0x01080000bc78783b */ /* 0x000ee60000004200 */
[----:B------:R-:W-:Y:S01]  /*a1f0*/  LOP3.LUT R20, R25, UR12, R148, 0x96, !PT ;  /* 0x0000000c19147c12 */ /* 0x000fe2000f8e9694 */
[----:B------:R-:W-:Y:S01]  /*a200*/  FFMA.FTZ R163, R31, c[0x0][0x23c], -R171 ;  /* 0x00008f001fa37a23 */ /* 0x000fe200000108ab */
[----:B------:R-:W-:Y:S01]  /*a210*/  LOP3.LUT R141, R24, 0xff, RZ, 0xc0, !PT ;  /* 0x000000ff188d7812 */ /* 0x000fe200078ec0ff */
[----:B------:R-:W-:Y:S01]  /*a220*/  MUFU.EX2 R157, R157 ;  /* 0x0000009d009d7308 */ /* 0x000fe20000000800 */
[C---:B------:R-:W-:Y:S01]  /*a230*/  HMMA.16816.F32.BF16 R100, R116.reuse, R124, R100 ;  /* 0x0000007c7464723c */ /* 0x040fe20000041864 */
[----:B------:R-:W-:Y:S03]  /*a240*/  LDSM.16.MT88.4 R28, [R188+0x11000] ;  /* 0x01100000bc1c783b */ /* 0x000fe60000004200 */
[----:B------:R-:W-:Y:S01]  /*a250*/  SHF.R.U32.HI R21, RZ, 0x18, R24 ;  /* 0x00000018ff157819 */ /* 0x000fe20000011618 */
[----:B------:R-:W-:Y:S01]  /*a260*/  FFMA.FTZ R160, R32, c[0x0][0x23c], -R172 ;  /* 0x00008f0020a07a23 */ /* 0x000fe200000108ac */
[----:B------:R-:W-:Y:S01]  /*a270*/  LOP3.LUT R146, R149, UR8, R146, 0x96, !PT ;  /* 0x0000000895927c12 */ /* 0x000fe2000f8e9692 */
[----:B------:R-:W-:Y:S01]  /*a280*/  FFMA.FTZ R172, R33, c[0x0][0x23c], -R172 ;  /* 0x00008f0021ac7a23 */ /* 0x000fe200000108ac */
[C---:B------:R-:W-:Y:S01]  /*a290*/  HMMA.16816.F32.BF16 R104, R116.reuse, R126, R104 ;  /* 0x0000007e7468723c */ /* 0x040fe20000041868 */
[----:B------:R-:W-:Y:S01]  /*a2a0*/  LDSM.16.MT88.4 R124, [R190+0xd000] ;  /* 0x00d00000be7c783b */ /* 0x000fe20000004200 */
[----:B------:R-:W4:Y:S02]  /*a2b0*/  MUFU.EX2 R155, R155 ;  /* 0x0000009b009b7308 */ /* 0x000f240000000800 */
[--C-:B------:R-:W-:Y:S02]  /*a2c0*/  SHF.R.U32.HI R140, RZ, 0x10, R20.reuse ;  /* 0x00000010ff8c7819 */ /* 0x100fe40000011614 */
[----:B------:R-:W-:Y:S02]  /*a2d0*/  SHF.R.U32.HI R143, RZ, 0x18, R20 ;  /* 0x00000018ff8f7819 */ /* 0x000fe40000011614 */
[C---:B-1----:R-:W-:Y:S01]  /*a2e0*/  HMMA.16816.F32.BF16 R16, R116.reuse, R128, R16 ;  /* 0x000000807410723c */ /* 0x042fe20000041810 */
[----:B------:R-:W-:Y:S03]  /*a2f0*/  LDSM.16.MT88.4 R148, [R188+0xf800] ;  /* 0x00f80000bc94783b */ /* 0x000fe60000004200 */
[----:B------:R-:W-:Y:S01]  /*a300*/  LOP3.LUT R140, R140, 0xff, RZ, 0xc0, !PT ;  /* 0x000000ff8c8c7812 */ /* 0x000fe200078ec0ff */
[----:B------:R1:W-:Y:S02]  /*a310*/  MUFU.EX2 R161, R172 ;  /* 0x000000ac00a17308 */ /* 0x0003e40000000800 */
[----:B------:R-:W-:Y:S01]  /*a320*/  SHF.R.U32.HI R128, RZ, 0x10, R24 ;  /* 0x00000010ff807819 */ /* 0x000fe20000011618 */
[C---:B------:R-:W-:Y:S01]  /*a330*/  HMMA.16816.F32.BF16 R108, R116.reuse, R130, R108 ;  /* 0x00000082746c723c */ /* 0x040fe2000004186c */
[----:B------:R-:W5:Y:S03]  /*a340*/  LDSM.16.MT88.4 R24, [R192+0xd000] ;  /* 0x00d00000c018783b */ /* 0x000f660000004200 */
[----:B------:R-:W-:Y:S02]  /*a350*/  LOP3.LUT R129, R20, 0xffff, RZ, 0xc0, !PT ;  /* 0x0000ffff14817812 */ /* 0x000fe400078ec0ff */
[----:B------:R-:W-:Y:S01]  /*a360*/  LOP3.LUT R128, R128, 0xff, RZ, 0xc0, !PT ;  /* 0x000000ff80807812 */ /* 0x000fe200078ec0ff */
[----:B------:R-:W-:Y:S01]  /*a370*/  MUFU.EX2 R158, R158 ;  /* 0x0000009e009e7308 */ /* 0x000fe20000000800 */
[----:B------:R-:W-:Y:S01]  /*a380*/  SHF.R.U32.HI R130, RZ, 0x8, R22 ;  /* 0x00000008ff827819 */ /* 0x000fe20000011616 */
[C---:B---3--:R-:W-:Y:S03]  /*a390*/  HMMA.16816.F32.BF16 R12, R116.reuse, R120, R12 ;  /* 0x00000078740c723c */ /* 0x048fe6000004180c */
[----:B------:R-:W-:Y:S02]  /*a3a0*/  SHF.R.U32.HI R129, RZ, 0x8, R129 ;  /* 0x00000008ff817819 */ /* 0x000fe40000011681 */
[----:B------:R-:W-:Y:S02]  /*a3b0*/  LOP3.LUT R22, R20, 0xff, RZ, 0xc0, !PT ;  /* 0x000000ff14167812 */ /* 0x000fe400078ec0ff */
[----:B------:R-:W-:Y:S01]  /*a3c0*/  PRMT R23, R128, 0x5410, R21 ;  /* 0x0000541080177816 */ /* 0x000fe20000000015 */
[----:B------:R-:W-:Y:S01]  /*a3d0*/  HMMA.16816.F32.BF16 R112, R116, R122, R112 ;  /* 0x0000007a7470723c */ /* 0x000fe20000041870 */
[----:B------:R-:W-:Y:S01]  /*a3e0*/  PRMT R21, R22, 0x5410, R129 ;  /* 0x0000541016157816 */ /* 0x000fe20000000081 */
[----:B------:R-:W-:Y:S01]  /*a3f0*/  LDSM.16.MT88.4 R116, [R190+0xf000] ;  /* 0x00f00000be74783b */ /* 0x000fe20000004200 */
[----:B------:R-:W-:Y:S01]  /*a400*/  MUFU.EX2 R159, R159 ;  /* 0x0000009f009f7308 */ /* 0x000fe20000000800 */
[----:B------:R-:W-:Y:S01]  /*a410*/  PRMT R141, R141, 0x5410, R130 ;  /* 0x000054108d8d7816 */ /* 0x000fe20000000082 */
[--C-:B------:R-:W-:Y:S01]  /*a420*/  HSET2.LE.AND R23, R23, R212.reuse, PT ;  /* 0x000000d417177233 */ /* 0x100fe20003803000 */
[----:B------:R-:W-:Y:S01]  /*a430*/  PRMT R143, R140, 0x5410, R143 ;  /* 0x000054108c8f7816 */ /* 0x000fe2000000008f */
[--C-:B------:R-:W-:Y:S01]  /*a440*/  HSET2.LE.AND R20, R21, R212.reuse, PT ;  /* 0x000000d415147233 */ /* 0x100fe20003803000 */
[----:B--2---:R-:W-:Y:S01]  /*a450*/  F2FP.BF16.PACK_AB R21, R153, R152 ;  /* 0x000000989915723e */ /* 0x004fe200000010ff */
[--C-:B------:R-:W-:Y:S01]  /*a460*/  HSET2.LE.AND R22, R141, R212.reuse, PT ;  /* 0x000000d48d167233 */ /* 0x100fe20003803000 */
[----:B------:R-:W2:Y:S02]  /*a470*/  LDSM.16.MT88.4 R128, [R189+0xd000] ;  /* 0x00d00000bd80783b */ /* 0x000ea40000004200 */
[----:B----4-:R-:W-:Y:S01]  /*a480*/  F2FP.BF16.PACK_AB R120, R155, R154 ;  /* 0x0000009a9b78723e */ /* 0x010fe200000010ff */
[--C-:B-1----:R-:W-:Y:S01]  /*a490*/  FFMA.FTZ R172, R34, c[0x0][0x23c], -R171.reuse ;  /* 0x00008f0022ac7a23 */ /* 0x102fe200000108ab */
[----:B------:R-:W-:Y:S01]  /*a4a0*/  LOP3.LUT R20, R20, R21, RZ, 0xc0, !PT ;  /* 0x0000001514147212 */ /* 0x000fe200078ec0ff */
[--C-:B------:R-:W-:Y:S01]  /*a4b0*/  HSET2.LE.AND R21, R143, R212.reuse, PT ;  /* 0x000000d48f157233 */ /* 0x100fe20003803000 */
[----:B------:R-:W-:Y:S01]  /*a4c0*/  F2FP.BF16.PACK_AB R121, R134, R133 ;  /* 0x000000858679723e */ /* 0x000fe200000010ff */
[----:B------:R-:W-:Y:S01]  /*a4d0*/  FFMA.FTZ R171, R35, c[0x0][0x23c], -R171 ;  /* 0x00008f0023ab7a23 */ /* 0x000fe200000108ab */
[----:B------:R-:W-:Y:S01]  /*a4e0*/  LOP3.LUT R23, R23, R120, RZ, 0xc0, !PT ;  /* 0x0000007817177212 */ /* 0x000fe200078ec0ff */
[----:B------:R-:W1:Y:S01]  /*a4f0*/  LDSM.16.MT88.4 R140, [R192+0xf000] ;  /* 0x00f00000c08c783b */ /* 0x000e620000004200 */
[----:B------:R-:W-:Y:S01]  /*a500*/  F2FP.BF16.PACK_AB R120, R157, R156 ;  /* 0x0000009c9d78723e */ /* 0x000fe200000010ff */
[----:B------:R-:W-:Y:S01]  /*a510*/  MUFU.EX2 R162, R162 ;  /* 0x000000a200a27308 */ /* 0x000fe20000000800 */
[----:B------:R-:W-:Y:S02]  /*a520*/  LOP3.LUT R22, R22, R121, RZ, 0xc0, !PT ;  /* 0x0000007916167212 */ /* 0x000fe400078ec0ff */
[----:B------:R-:W-:Y:S03]  /*a530*/  LOP3.LUT R21, R21, R120, RZ, 0xc0, !PT ;  /* 0x0000007815157212 */ /* 0x000fe600078ec0ff */
[----:B------:R-:W-:Y:S04]  /*a540*/  LDSM.16.MT88.4 R120, [R188+0xf000] ;  /* 0x00f00000bc78783b */ /* 0x000fe80000004200 */
[C---:B-----5:R-:W-:Y:S01]  /*a550*/  HMMA.16816.F32.BF16 R4, R20.reuse, R24, R4 ;  /* 0x000000181404723c */ /* 0x060fe20000041804 */
[----:B------:R-:W3:Y:S07]  /*a560*/  MUFU.EX2 R163, R163 ;  /* 0x000000a300a37308 */ /* 0x000eee0000000800 */
[C---:B------:R-:W-:Y:S01]  /*a570*/  HMMA.16816.F32.BF16 R8, R20.reuse, R26, R8 ;  /* 0x0000001a1408723c */ /* 0x040fe20000041808 */
[----:B------:R-:W4:Y:S02]  /*a580*/  LDSM.16.MT88.4 R24, [R189+0xf000] ;  /* 0x00f00000bd18783b */ /* 0x000f240000004200 */
[----:B------:R-:W5:Y:S05]  /*a590*/  MUFU.EX2 R160, R160 ;  /* 0x000000a000a07308 */ /* 0x000f6a0000000800 */
[C---:B------:R-:W-:Y:S05]  /*a5a0*/  HMMA.16816.F32.BF16 R36, R20.reuse, R124, R36 ;  /* 0x0000007c1424723c */ /* 0x040fea0000041824 */
[----:B------:R-:W-:Y:S03]  /*a5b0*/  MUFU.EX2 R172, R172 ;  /* 0x000000ac00ac7308 */ /* 0x000fe60000000800 */
[C---:B------:R-:W-:Y:S01]  /*a5c0*/  HMMA.16816.F32.BF16 R40, R20.reuse, R126, R40 ;  /* 0x0000007e1428723c */ /* 0x040fe20000041828 */
[----:B------:R-:W4:Y:S06]  /*a5d0*/  LDSM.16.MT88.4 R124, [R192+0x11000] ;  /* 0x01100000c07c783b */ /* 0x000f2c0000004200 */
[----:B------:R-:W1:Y:S01]  /*a5e0*/  MUFU.EX2 R171, R171 ;  /* 0x000000ab00ab7308 */ /* 0x000e620000000800 */
[C---:B--2---:R-:W-:Y:S07]  /*a5f0*/  HMMA.16816.F32.BF16 R44, R20.reuse, R128, R44 ;  /* 0x00000080142c723c */ /* 0x044fee000004182c */
[----:B---3--:R-:W-:Y:S01]  /*a600*/  F2FP.BF16.PACK_AB R128, R163, R162 ;  /* 0x000000a2a380723e */ /* 0x008fe200000010ff */
[C---:B------:R-:W-:Y:S08]  /*a610*/  HMMA.16816.F32.BF16 R48, R20.reuse, R130, R48 ;  /* 0x000000821430723c */ /* 0x040ff00000041830 */
[C---:B------:R-:W-:Y:S08]  /*a620*/  HMMA.16816.F32.BF16 R52, R20.reuse, R136, R52 ;  /* 0x000000881434723c */ /* 0x040ff00000041834 */
[C---:B------:R-:W-:Y:S01]  /*a630*/  HMMA.16816.F32.BF16 R56, R20.reuse, R138, R56 ;  /* 0x0000008a1438723c */ /* 0x040fe20000041838 */
[----:B------:R-:W-:Y:S07]  /*a640*/  LDSM.16.MT88.4 R136, [R192+0xf800] ;  /* 0x00f80000c088783b */ /* 0x000fee0000004200 */
[C---:B-1----:R-:W-:Y:S08]  /*a650*/  HMMA.16816.F32.BF16 R60, R20.reuse, R140, R60 ;  /* 0x0000008c143c723c */ /* 0x042ff0000004183c */
[C---:B------:R-:W-:Y:S08]  /*a660*/  HMMA.16816.F32.BF16 R64, R20.reuse, R142, R64 ;  /* 0x0000008e1440723c */ /* 0x040ff00000041840 */
[C---:B------:R-:W-:Y:S08]  /*a670*/  HMMA.16816.F32.BF16 R68, R20.reuse, R116, R68 ;  /* 0x000000741444723c */ /* 0x040ff00000041844 */
[C---:B------:R-:W-:Y:S01]  /*a680*/  HMMA.16816.F32.BF16 R72, R20.reuse, R118, R72 ;  /* 0x000000761448723c */ /* 0x040fe20000041848 */
[----:B------:R-:W1:Y:S07]  /*a690*/  LDSM.16.MT88.4 R116, [R190+0x11000] ;  /* 0x01100000be74783b */ /* 0x000e6e0000004200 */
[C---:B----4-:R-:W-:Y:S08]  /*a6a0*/  HMMA.16816.F32.BF16 R76, R20.reuse, R24, R76 ;  /* 0x00000018144c723c */ /* 0x050ff0000004184c */
[C---:B------:R-:W-:Y:S01]  /*a6b0*/  HMMA.16816.F32.BF16 R80, R20.reuse, R26, R80 ;  /* 0x0000001a1450723c */ /* 0x040fe20000041850 */
[----:B------:R-:W2:Y:S07]  /*a6c0*/  LDSM.16.MT88.4 R24, [R189+0x11000] ;  /* 0x01100000bd18783b */ /* 0x000eae0000004200 */
[C---:B------:R-:W-:Y:S08]  /*a6d0*/  HMMA.16816.F32.BF16 R84, R20.reuse, R120, R84 ;  /* 0x000000781454723c */ /* 0x040ff00000041854 */
[C---:B------:R-:W-:Y:S01]  /*a6e0*/  HMMA.16816.F32.BF16 R88, R20.reuse, R122, R88 ;  /* 0x0000007a1458723c */ /* 0x040fe20000041858 */
[----:B------:R-:W-:Y:S07]  /*a6f0*/  LDSM.16.MT88.4 R120, [R188+0xd800] ;  /* 0x00d80000bc78783b */ /* 0x000fee0000004200 */
[C---:B------:R-:W-:Y:S08]  /*a700*/  HMMA.16816.F32.BF16 R92, R20.reuse, R124, R92 ;  /* 0x0000007c145c723c */ /* 0x040ff0000004185c */
[C---:B------:R-:W-:Y:S01]  /*a710*/  HMMA.16816.F32.BF16 R96, R20.reuse, R126, R96 ;  /* 0x0000007e1460723c */ /* 0x040fe20000041860 */
[----:B------:R-:W3:Y:S07]  /*a720*/  LDSM.16.MT88.4 R124, [R192+0xd800] ;  /* 0x00d80000c07c783b */ /* 0x000eee0000004200 */
[C---:B-1----:R-:W-:Y:S07]  /*a730*/  HMMA.16816.F32.BF16 R100, R20.reuse, R116, R100 ;  /* 0x000000741464723c */ /* 0x042fee0000041864 */
[----:B------:R-:W-:Y:S01]  /*a740*/  IMAD.WIDE.U32 R116, R146, -0x2daee0ad, RZ ;  /* 0xd2511f5392747825 */ /* 0x000fe200078e00ff */
[C---:B------:R-:W-:Y:S04]  /*a750*/  HMMA.16816.F32.BF16 R104, R20.reuse, R118, R104 ;  /* 0x000000761468723c */ /* 0x040fe80000041868 */
[C---:B------:R-:W-:Y:S02]  /*a760*/  LOP3.LUT R32, R116.reuse, 0xffff, RZ, 0xc0, !PT ;  /* 0x0000ffff74207812 */ /* 0x040fe400078ec0ff */
[----:B------:R-:W-:Y:S02]  /*a770*/  SHF.R.U32.HI R33, RZ, 0x10, R116 ;  /* 0x00000010ff217819 */ /* 0x000fe40000011674 */
[C---:B--2---:R-:W-:Y:S01]  /*a780*/  HMMA.16816.F32.BF16 R16, R20.reuse, R24, R16 ;  /* 0x000000181410723c */ /* 0x044fe20000041810 */
[----:B------:R-:W-:Y:S03]  /*a790*/  SHF.R.U32.HI R34, RZ, 0x8, R32 ;  /* 0x00000008ff227819 */ /* 0x000fe60000011620 */
[----:B------:R-:W-:Y:S02]  /*a7a0*/  LOP3.LUT R32, R33, 0xff, RZ, 0xc0, !PT ;  /* 0x000000ff21207812 */ /* 0x000fe400078ec0ff */
[----:B------:R-:W-:Y:S02]  /*a7b0*/  LOP3.LUT R141, R116, 0xff, RZ, 0xc0, !PT ;  /* 0x000000ff748d7812 */ /* 0x000fe400078ec0ff */
[C---:B------:R-:W-:Y:S01]  /*a7c0*/  HMMA.16816.F32.BF16 R108, R20.reuse, R26, R108 ;  /* 0x0000001a146c723c */ /* 0x040fe2000004186c */
[----:B------:R-:W-:Y:S03]  /*a7d0*/  SHF.R.U32.HI R131, RZ, 0x18, R116 ;  /* 0x00000018ff837819 */ /* 0x000fe60000011674 */
[----:B------:R-:W-:Y:S02]  /*a7e0*/  LOP3.LUT R144, R117, UR30, R144, 0x96, !PT ;  /* 0x0000001e75907c12 */ /* 0x000fe4000f8e9690 */
[----:B------:R-:W-:Y:S02]  /*a7f0*/  PRMT R141, R141, 0x5410, R34 ;  /* 0x000054108d8d7816 */ /* 0x000fe40000000022 */
[C---:B------:R-:W-:Y:S01]  /*a800*/  HMMA.16816.F32.BF16 R12, R20.reuse, R28, R12 ;  /* 0x0000001c140c723c */ /* 0x040fe2000004180c */
[----:B------:R-:W-:Y:S02]  /*a810*/  PRMT R131, R32, 0x5410, R131 ;  /* 0x0000541020837816 */ /* 0x000fe40000000083 */
[----:B------:R-:W1:Y:S01]  /*a820*/  LDSM.16.MT88.4 R32, [R190+0xd800] ;  /* 0x00d80000be20783b */ /* 0x000e620000004200 */
[C---:B------:R-:W-:Y:S01]  /*a830*/  LOP3.LUT R116, R144.reuse, 0xffff, RZ, 0xc0, !PT ;  /* 0x0000ffff90747812 */ /* 0x040fe200078ec0ff */
[--C-:B------:R-:W-:Y:S01]  /*a840*/  HSET2.LE.AND R26, R141, R212.reuse, PT ;  /* 0x000000d48d1a7233 */ /* 0x100fe20003803000 */
[--C-:B------:R-:W-:Y:S02]  /*a850*/  SHF.R.U32.HI R24, RZ, 0x10, R144.reuse ;  /* 0x00000010ff187819 */ /* 0x100fe40000011690 */
[----:B------:R-:W-:Y:S01]  /*a860*/  HMMA.16816.F32.BF16 R112, R20, R30, R112 ;  /* 0x0000001e1470723c */ /* 0x000fe20000041870 */
[----:B------:R-:W-:Y:S02]  /*a870*/  LOP3.LUT R129, R144, 0xff, RZ, 0xc0, !PT ;  /* 0x000000ff90817812 */ /* 0x000fe400078ec0ff */
[----:B------:R-:W-:Y:S01]  /*a880*/  LDSM.16.MT88.4 R140, [R190+0xf800] ;  /* 0x00f80000be8c783b */ /* 0x000fe20000004200 */
[----:B------:R-:W-:Y:S02]  /*a890*/  SHF.R.U32.HI R25, RZ, 0x18, R144 ;  /* 0x00000018ff197819 */ /* 0x000fe40000011690 */
[----:B------:R-:W-:Y:S02]  /*a8a0*/  SHF.R.U32.HI R116, RZ, 0x8, R116 ;  /* 0x00000008ff747819 */ /* 0x000fe40000011674 */
[----:B------:R-:W-:Y:S03]  /*a8b0*/  LOP3.LUT R24, R24, 0xff, RZ, 0xc0, !PT ;  /* 0x000000ff18187812 */ /* 0x000fe600078ec0ff */
[----:B------:R-:W-:Y:S01]  /*a8c0*/  LDSM.16.MT88.4 R144, [R189+0xf800] ;  /* 0x00f80000bd90783b */ /* 0x000fe20000004200 */
[----:B------:R-:W-:Y:S02]  /*a8d0*/  PRMT R129, R129, 0x5410, R116 ;  /* 0x0000541081817816 */ /* 0x000fe40000000074 */
[----:B------:R-:W-:Y:S02]  /*a8e0*/  PRMT R25, R24, 0x5410, R25 ;  /* 0x0000541018197816 */ /* 0x000fe40000000019 */
[----:B-----5:R-:W-:Y:S01]  /*a8f0*/  F2FP.BF16.PACK_AB R27, R161, R160 ;  /* 0x000000a0a11b723e */ /* 0x020fe200000010ff */
[--C-:B------:R-:W-:Y:S01]  /*a900*/  HSET2.LE.AND R24, R129, R212.reuse, PT ;  /* 0x000000d481187233 */ /* 0x100fe20003803000 */
[----:B------:R-:W-:Y:S01]  /*a910*/  F2FP.BF16.PACK_AB R129, R159, R158 ;  /* 0x0000009e9f81723e */ /* 0x000fe200000010ff */
[--C-:B------:R-:W-:Y:S01]  /*a920*/  HSET2.LE.AND R25, R25, R212.reuse, PT ;  /* 0x000000d419197233 */ /* 0x100fe20003803000 */
[----:B------:R-:W-:Y:S01]  /*a930*/  LOP3.LUT R26, R26, R27, RZ, 0xc0, !PT ;  /* 0x0000001b1a1a7212 */ /* 0x000fe200078ec0ff */
[----:B------:R-:W-:Y:S01]  /*a940*/  HSET2.LE.AND R27, R131, R212, PT ;  /* 0x000000d4831b7233 */ /* 0x000fe20003803000 */
[----:B------:R-:W-:Y:S01]  /*a950*/  F2FP.BF16.PACK_AB R28, R171, R172 ;  /* 0x000000acab1c723e */ /* 0x000fe200000010ff */
[----:B------:R-:W2:Y:S01]  /*a960*/  LDSM.16.MT88.4 R116, [R189+0xd800] ;  /* 0x00d80000bd74783b */ /* 0x000ea20000004200 */
[----:B------:R-:W-:Y:S02]  /*a970*/  LOP3.LUT R24, R24, R129, RZ, 0xc0, !PT ;  /* 0x0000008118187212 */ /* 0x000fe400078ec0ff */
[----:B------:R-:W-:Y:S02]  /*a980*/  LOP3.LUT R25, R25, R128, RZ, 0xc0, !PT ;  /* 0x0000008019197212 */ /* 0x000fe400078ec0ff */
[----:B------:R-:W-:Y:S03]  /*a990*/  LOP3.LUT R27, R27, R28, RZ, 0xc0, !PT ;  /* 0x0000001c1b1b7212 */ /* 0x000fe600078ec0ff */
[----:B------:R-:W4:Y:S04]  /*a9a0*/  LDSM.16.MT88.4 R20, [R192+0x11800] ;  /* 0x01180000c014783b */ /* 0x000f280000004200 */
[C---:B---3--:R-:W-:Y:S04]  /*a9b0*/  HMMA.16816.F32.BF16 R128, R24.reuse, R124, R4 ;  /* 0x0000007c1880723c */ /* 0x048fe80000041804 */
[----:B------:R-:W3:Y:S04]  /*a9c0*/  LDSM.16.MT88.4 R4, [R190+0x11800] ;  /* 0x01180000be04783b */ /* 0x000ee80000004200 */
[C---:B------:R-:W-:Y:S04]  /*a9d0*/  HMMA.16816.F32.BF16 R124, R24.reuse, R126, R8 ;  /* 0x0000007e187c723c */ /* 0x040fe80000041808 */
[----:B------:R-:W5:Y:S04]  /*a9e0*/  LDSM.16.MT88.4 R8, [R189+0x11800] ;  /* 0x01180000bd08783b */ /* 0x000f680000004200 */
[C---:B-1----:R-:W-:Y:S08]  /*a9f0*/  HMMA.16816.F32.BF16 R36, R24.reuse, R32, R36 ;  /* 0x000000201824723c */ /* 0x042ff00000041824 */
[C---:B------:R-:W-:Y:S08]  /*aa00*/  HMMA.16816.F32.BF16 R40, R24.reuse, R34, R40 ;  /* 0x000000221828723c */ /* 0x040ff00000041828 */
[C---:B--2---:R-:W-:Y:S08]  /*aa10*/  HMMA.16816.F32.BF16 R44, R24.reuse, R116, R44 ;  /* 0x00000074182c723c */ /* 0x044ff0000004182c */
        /* <DEDUP_REMOVED lines=14> */
[C---:B---3--:R-:W-:Y:S07]  /*ab00*/  HMMA.16816.F32.BF16 R100, R24.reuse, R4, R100 ;  /* 0x000000041864723c */ /* 0x048fee0000041864 */
[----:B------:R-:W-:Y:S01]  /*ab10*/  FADD.FTZ R5, R173, R214 ;  /* 0x000000d6ad057221 */ /* 0x000fe20000010000 */
[C---:B------:R-:W-:Y:S04]  /*ab20*/  HMMA.16816.F32.BF16 R104, R24.reuse, R6, R104 ;  /* 0x000000061868723c */ /* 0x040fe80000041868 */
[----:B------:R-:W-:Y:S03]  /*ab30*/  FADD.FTZ R5, R174, R5 ;  /* 0x00000005ae057221 */ /* 0x000fe60000010000 */
[----:B------:R-:W-:Y:S01]  /*ab40*/  FADD.FTZ R7, R223, R0 ;  /* 0x00000000df077221 */ /* 0x000fe20000010000 */
[C---:B-----5:R-:W-:Y:S01]  /*ab50*/  HMMA.16816.F32.BF16 R120, R24.reuse, R8, R16 ;  /* 0x000000081878723c */ /* 0x060fe20000041810 */
[----:B------:R-:W-:Y:S03]  /*ab60*/  FADD.FTZ R0, R152, R5 ;  /* 0x0000000598007221 */ /* 0x000fe60000010000 */
[----:B------:R-:W-:Y:S02]  /*ab70*/  FADD.FTZ R7, R222, R7 ;  /* 0x00000007de077221 */ /* 0x000fe40000010000 */
[----:B------:R-:W-:Y:S02]  /*ab80*/  FADD.FTZ R0, R153, R0 ;  /* 0x0000000099007221 */ /* 0x000fe40000010000 */
[----:B------:R-:W-:Y:S01]  /*ab90*/  FADD.FTZ R156, R156, R7 ;  /* 0x000000079c9c7221 */ /* 0x000fe20000010000 */
[C---:B------:R-:W-:Y:S03]  /*aba0*/  HMMA.16816.F32.BF16 R108, R24.reuse, R10, R108 ;  /* 0x0000000a186c723c */ /* 0x040fe6000004186c */
[----:B------:R-:W-:Y:S02]  /*abb0*/  FADD.FTZ R157, R157, R156 ;  /* 0x0000009c9d9d7221 */ /* 0x000fe40000010000 */
[----:B------:R-:W-:Y:S01]  /*abc0*/  FADD.FTZ R5, R133, R0 ;  /* 0x0000000085057221 */ /* 0x000fe20000010000 */
[----:B------:R-:W-:Y:S01]  /*abd0*/  MOV R133, R132 ;  /* 0x0000008400857202 */ /* 0x000fe20000000f00 */
[----:B------:R-:W-:Y:S01]  /*abe0*/  FADD.FTZ R154, R154, R157 ;  /* 0x0000009d9a9a7221 */ /* 0x000fe20000010000 */
[C---:B-1----:R-:W-:Y:S01]  /*abf0*/  HMMA.16816.F32.BF16 R116, R24.reuse, R20, R12 ;  /* 0x000000141874723c */ /* 0x042fe2000004180c */
[----:B------:R-:W-:Y:S03]  /*ac00*/  FADD.FTZ R5, R134, R5 ;  /* 0x0000000586057221 */ /* 0x000fe60000010000 */
[----:B------:R-:W-:Y:S01]  /*ac10*/  FADD.FTZ R155, R155, R154 ;  /* 0x0000009a9b9b7221 */ /* 0x000fe20000010000 */
[----:B------:R-:W-:Y:S01]  /*ac20*/  MOV R0, R3 ;  /* 0x0000000300007202 */ /* 0x000fe20000000f00 */
[----:B------:R-:W-:Y:S02]  /*ac30*/  FADD.FTZ R158, R158, R5 ;  /* 0x000000059e9e7221 */ /* 0x000fe40000010000 */
[----:B------:R-:W-:Y:S01]  /*ac40*/  FADD.FTZ R162, R162, R155 ;  /* 0x0000009ba2a27221 */ /* 0x000fe20000010000 */
[----:B------:R-:W-:Y:S03]  /*ac50*/  HMMA.16816.F32.BF16 R112, R24, R22, R112 ;  /* 0x000000161870723c */ /* 0x000fe60000041870 */
[----:B------:R-:W-:Y:S02]  /*ac60*/  FADD.FTZ R159, R159, R158 ;  /* 0x0000009e9f9f7221 */ /* 0x000fe40000010000 */
[----:B------:R-:W-:Y:S02]  /*ac70*/  FADD.FTZ R163, R163, R162 ;  /* 0x000000a2a3a37221 */ /* 0x000fe40000010000 */
[----:B------:R-:W-:Y:S02]  /*ac80*/  FADD.FTZ R160, R160, R159 ;  /* 0x0000009fa0a07221 */ /* 0x000fe40000010000 */
[----:B------:R-:W-:Y:S03]  /*ac90*/  FADD.FTZ R172, R172, R163 ;  /* 0x000000a3acac7221 */ /* 0x000fe60000010000 */
[----:B------:R-:W-:Y:S02]  /*aca0*/  FADD.FTZ R215, R161, R160 ;  /* 0x000000a0a1d77221 */ /* 0x000fe40000010000 */
[----:B------:R-:W-:Y:S01]  /*acb0*/  FADD.FTZ R213, R171, R172 ;  /* 0x000000acabd57221 */ /* 0x000fe20000010000 */
[----:B------:R-:W-:-:S05]  /*acc0*/  @P5 BRA `(.L_x_699) ;  /* 0xffffc66000005947 */ /* 0x000fca000383ffff */
.L_x_698:
        /* <DEDUP_REMOVED lines=341> */
.L_x_703:
[----:B----4-:R-:W-:Y:S05]  /*c220*/  BSYNC B0 ;  /* 0x0000000000007941 */ /* 0x010fea0003800000 */
.L_x_702:
        /* <DEDUP_REMOVED lines=34> */
.L_x_705:
[----:B------:R-:W-:Y:S05]  /*c450*/  BSYNC B0 ;  /* 0x0000000000007941 */ /* 0x000fea0003800000 */
.L_x_704:
[----:B------:R-:W-:Y:S01]  /*c460*/  LEA.HI.SX32 R5, R5, 0x10, 0x1d ;  /* 0x0000001005057811 */ /* 0x000fe200078feaff */
        /* <DEDUP_REMOVED lines=17> */
[----:B-1----:R4:W-:Y:S04]  /*c580*/  @!P1 STG.E.128 [R2.64+0x80], R32 ;  /* 0x0000802002009986 */ /* 0x0029e8000c101d10 */
[----:B------:R4:W-:Y:S02]  /*c590*/  @!P0 STG.E.128 [R2.64+0x100], R16 ;  /* 0x0001001002008986 */ /* 0x0009e4000c101d10 */
.L_x_707:
[----:B------:R-:W-:Y:S05]  /*c5a0*/  BSYNC B0 ;  /* 0x0000000000007941 */ /* 0x000fea0003800000 */
.L_x_706:
[----:B------:R-:W-:Y:S01]  /*c5b0*/  IADD3 R0, R6, 0x20, RZ ;  /* 0x0000002006007810 */ /* 0x000fe20007ffe0ff */
[----:B------:R-:W-:Y:S03]  /*c5c0*/  BSSY B0, `(.L_x_708) ;  /* 0x0000013000007945 */ /* 0x000fe60003800000 */
[----:B------:R-:W-:-:S13]  /*c5d0*/  ISETP.GE.AND P0, PT, R0, UR22, PT ;  /* 0x0000001600007c0c */ /* 0x000fda000bf06270 */
[----:B------:R-:W-:Y:S05]  /*c5e0*/  @P0 BRA `(.L_x_709) ;  /* 0x0000010000000947 */ /* 0x000fea0003800000 */
[----:B----4-:R-:W-:Y:S01]  /*c5f0*/  IADD3 R2, P0, R10, 0x20, RZ ;  /* 0x000000200a027810 */ /* 0x010fe20007f1e0ff */
        /* <DEDUP_REMOVED lines=13> */
[----:B-1----:R3:W-:Y:S04]  /*c6d0*/  @!P1 STG.E.128 [R2.64+0x80], R28 ;  /* 0x0000801c02009986 */ /* 0x0027e8000c101d10 */
[----:B------:R3:W-:Y:S02]  /*c6e0*/  @!P0 STG.E.128 [R2.64+0x100], R12 ;  /* 0x0001000c02008986 */ /* 0x0007e4000c101d10 */
.L_x_709:
[----:B------:R-:W-:Y:S05]  /*c6f0*/  BSYNC B0 ;  /* 0x0000000000007941 */ /* 0x000fea0003800000 */
.L_x_708:
        /* <DEDUP_REMOVED lines=10> */
[----:B---34-:R-:W-:Y:S01]  /*c7a0*/  IMAD R3, R10, c[0x0][0x1e8], RZ ;  /* 0x00007a000a037a24 */ /* 0x018fe200078e02ff */
[----:B------:R-:W-:-:S03]  /*c7b0*/  LEA R2, P2, R4, c[0x0][0x1d0], 0x1 ;  /* 0x0000740004027a11 */ /* 0x000fc600078408ff */
[----:B------:R-:W-:-:S04]  /*c7c0*/  IMAD R3, R0, c[0x0][0x1ec], R3 ;  /* 0x00007b0000037a24 */ /* 0x000fc800078e0203 */
[----:B------:R-:W-:-:S05]  /*c7d0*/  IMAD.IADD R3, R5, 0x1, R3 ;  /* 0x0000000105037824 */ /* 0x000fca00078e0203 */
[----:B------:R-:W-:-:S05]  /*c7e0*/  LEA.HI.X R3, R4, c[0x0][0x1d4], R3, 0x1, P2 ;  /* 0x0000750004037a11 */ /* 0x000fca00010f0c03 */
[----:B-1----:R1:W-:Y:S01]  /*c7f0*/  @!P0 STG.E.128 [R2.64+0x80], R24 ;  /* 0x0000801802008986 */ /* 0x0023e2000c101d10 */
[----:B------:R-:W-:-:S03]  /*c800*/  ISETP.GE.AND P0, PT, R201, c[0x0][0x220], PT ;  /* 0x00008800c9007a0c */ /* 0x000fc60003f06270 */
[----:B------:R1:W-:Y:S10]  /*c810*/  @!P1 STG.E.128 [R2.64], R40 ;  /* 0x0000002802009986 */ /* 0x0003f4000c101d10 */
[----:B------:R-:W-:Y:S05]  /*c820*/  @P0 EXIT ;  /* 0x000000000000094d */ /* 0x000fea0003800000 */
[----:B------:R-:W-:Y:S01]  /*c830*/  STG.E.128 [R2.64+0x100], R56 ;  /* 0x0001003802007986 */ /* 0x000fe2000c101d10 */
[----:B------:R-:W-:Y:S05]  /*c840*/  EXIT ;  /* 0x000000000000794d */ /* 0x000fea0003800000 */
.L_x_668:
[----:B------:R-:W1:Y:S01]  /*c850*/  S2R R0, SR_TID.X ;  /* 0x0000000000007919 */ /* 0x000e620000002100 */
[----:B------:R-:W-:Y:S01]  /*c860*/  UISETP.NE.AND UP4, UPT, UR9, -0x1, UPT ;  /* 0xffffffff0900788c */ /* 0x000fe2000bf85270 */
[----:B------:R-:W-:Y:S01]  /*c870*/  IMAD.U32 R17, RZ, RZ, UR10 ;  /* 0x0000000aff117e24 */ /* 0x000fe2000f8e00ff */
[----:B------:R-:W-:Y:S01]  /*c880*/  ULDC.U8 UR20, c[0x0][0x329] ;  /* 0x0000ca4000147ab9 */ /* 0x000fe20000000000 */
[----:B------:R-:W2:Y:S01]  /*c890*/  S2R R10, SR_CTAID.Z ;  /* 0x00000000000a7919 */ /* 0x000ea20000002700 */
[----:B------:R-:W-:Y:S01]  /*c8a0*/  UISETP.NE.AND UP3, UPT, UR20, URZ, UPT ;  /* 0x0000003f1400728c */ /* 0x000fe2000bf65270 */
[----:B------:R-:W-:Y:S01]  /*c8b0*/  BSSY B0, `(.L_x_710) ;  /* 0x0000049000007945 */ /* 0x000fe20003800000 */
[----:B------:R-:W-:-:S02]  /*c8c0*/  ULDC.64 UR6, c[0x0][0x1e8] ;  /* 0x00007a0000067ab9 */ /* 0x000fc40000000a00 */
[----:B------:R-:W-:Y:S02]  /*c8d0*/  ULDC.U8 UR21, c[0x0][0x328] ;  /* 0x0000ca0000157ab9 */ /* 0x000fe40000000000 */
[----:B------:R-:W-:Y:S02]  /*c8e0*/  UISETP.NE.AND UP2, UPT, UR21, URZ, UPT ;  /* 0x0000003f1500728c */ /* 0x000fe4000bf45270 */
[----:B------:R-:W-:Y:S02]  /*c8f0*/  @UP4 UIMAD.WIDE.U32 UR18, UR9, UR6, URZ ;  /* 0x00000006091242a5 */ /* 0x000fe4000f8e003f */
[----:B------:R-:W-:Y:S02]  /*c900*/  @!UP4 USHF.R.S32.HI UR22, URZ, 0x1f, UR15 ;  /* 0x0000001f3f16c899 */ /* 0x000fe4000801140f */
[----:B------:R-:W-:Y:S02]  /*c910*/  ULDC.64 UR4, c[0x0][0x1e0] ;  /* 0x0000780000047ab9 */ /* 0x000fe40000000a00 */
[----:B------:R-:W-:-:S02]  /*c920*/  @!UP4 UIMAD UR22, UR22, UR4, URZ ;  /* 0x000000041616c2a4 */ /* 0x000fc4000f8e023f */
[----:B------:R-:W-:Y:S02]  /*c930*/  @UP4 UIMAD UR7, UR9, UR7, UR19 ;  /* 0x00000007090742a4 */ /* 0x000fe4000f8e0213 */
[----:B------:R-:W-:Y:S01]  /*c940*/  USHF.R.S32.HI UR19, URZ, 0x1f, UR14 ;  /* 0x0000001f3f137899 */ /* 0x000fe2000801140e */
[----:B-1----:R-:W-:Y:S01]  /*c950*/  LEA.HI R14, R7, R0, RZ, 0x3 ;  /* 0x00000000070e7211 */ /* 0x002fe200078f18ff */
[----:B------:R-:W-:Y:S02]  /*c960*/  @UP4 UMOV UR23, UR18 ;  /* 0x0000001200174c82 */ /* 0x000fe40008000000 */
[----:B------:R-:W-:Y:S01]  /*c970*/  UISETP.EQ.AND UP2, UPT, UR20, URZ, UP2 ;  /* 0x0000003f1400728c */ /* 0x000fe20009742270 */
[----:B------:R-:W-:Y:S01]  /*c980*/  LOP3.LUT R7, R14, 0xfffffff8, RZ, 0xc0, !PT ;  /* 0xfffffff80e077812 */ /* 0x000fe200078ec0ff */
[----:B------:R-:W-:Y:S01]  /*c990*/  @!UP3 UISETP.NE.AND UP1, UPT, UR21, URZ, UPT ;  /* 0x0000003f1500b28c */ /* 0x000fe2000bf25270 */
[----:B------:R-:W-:Y:S01]  /*c9a0*/  SHF.R.S32.HI R14, RZ, 0x3, R14 ;  /* 0x00000003ff0e7819 */ /* 0x000fe2000001140e */
[----:B------:R-:W-:-:S02]  /*c9b0*/  ULDC UR12, c[0x0][0x214] ;  /* 0x00008500000c7ab9 */ /* 0x000fc40000000800 */
[----:B------:R-:W-:Y:S01]  /*c9c0*/  @UP3 ULDC UR18, c[0x0][0x210] ;  /* 0x0000840000123ab9 */ /* 0x000fe20000000800 */
[----:B------:R-:W-:Y:S01]  /*c9d0*/  IMAD.IADD R7, R0, 0x1, -R7 ;  /* 0x0000000100077824 */ /* 0x000fe200078e0a07 */
[----:B------:R-:W-:Y:S01]  /*c9e0*/  @!UP4 UIMAD.WIDE.U32 UR24, UR15, UR4, URZ ;  /* 0x000000040f18c2a5 */ /* 0x000fe2000f8e003f */
[--C-:B------:R-:W-:Y:S01]  /*c9f0*/  SHF.R.S32.HI R15, RZ, 0x1f, R14.reuse ;  /* 0x0000001fff0f7819 */ /* 0x100fe2000001140e */
[----:B------:R-:W-:Y:S01]  /*ca00*/  ULDC UR8, c[0x0][0x234] ;  /* 0x00008d0000087ab9 */ /* 0x000fe20000000800 */
[----:B------:R-:W-:Y:S01]  /*ca10*/  IMAD.SHL.U32 R6, R7, 0x8, RZ ;  /* 0x0000000807067824 */ /* 0x000fe200078e00ff */
[----:B------:R-:W-:Y:S02]  /*ca20*/  @!UP4 UIMAD UR22, UR15, UR5, UR22 ;  /* 0x000000050f16c2a4 */ /* 0x000fe4000f8e0216 */
[----:B------:R-:W-:Y:S01]  /*ca30*/  @UP3 UIMAD UR18, UR18, UR12, URZ ;  /* 0x0000000c121232a4 */ /* 0x000fe2000f8e023f */
[----:B------:R-:W-:Y:S01]  /*ca40*/  IMAD.WIDE R16, R17, 0x40, R14 ;  /* 0x0000004011107825 */ /* 0x000fe200078e020e */
[----:B------:R-:W-:Y:S01]  /*ca50*/  ULDC.64 UR4, c[0x0][0x1f0] ;  /* 0x00007c0000047ab9 */ /* 0x000fe20000000a00 */
[C---:B------:R-:W-:Y:S01]  /*ca60*/  IADD3 R5, R6.reuse, 0x40, RZ ;  /* 0x0000004006057810 */ /* 0x040fe20007ffe0ff */
[----:B------:R-:W-:Y:S01]  /*ca70*/  UISETP.NE.OR UP0, UPT, UR9, -0x1, !UP2 ;  /* 0xffffffff0900788c */ /* 0x000fe2000d705670 */
[----:B------:R-:W-:Y:S01]  /*ca80*/  IADD3 R4, R6, 0x80, RZ ;  /* 0x0000008006047810 */ /* 0x000fe20007ffe0ff */
[----:B------:R-:W-:-:S02]  /*ca90*/  @!UP3 USEL UR18, UR12, UR8, !UP1 ;  /* 0x000000080c12b287 */ /* 0x000fc4000c800000 */
[----:B------:R-:W-:Y:S02]  /*caa0*/  ULDC UR6, c[0x0][0x1c0] ;  /* 0x0000700000067ab9 */ /* 0x000fe40000000800 */
[----:B------:R-:W-:Y:S02]  /*cab0*/  UIMAD UR4, UR19, UR4, URZ ;  /* 0x00000004130472a4 */ /* 0x000fe4000f8e023f */
[----:B------:R-:W-:Y:S02]  /*cac0*/  @!UP4 UMOV UR23, UR24 ;  /* 0x000000180017cc82 */ /* 0x000fe40008000000 */
[----:B------:R-:W-:Y:S01]  /*cad0*/  @UP3 UMOV UR19, 0x1 ;  /* 0x0000000100133882 */ /* 0x000fe20000000000 */
[----:B------:R-:W-:Y:S01]  /*cae0*/  IADD3 R2, P0, R6, UR23, RZ ;  /* 0x0000001706027c10 */ /* 0x000fe2000ff1e0ff */
[----:B------:R-:W-:Y:S02]  /*caf0*/  @!UP3 UIMAD UR19, UR18, UR6, URZ ;  /* 0x000000061213b2a4 */ /* 0x000fe4000f8e023f */
[----:B------:R-:W-:-:S02]  /*cb00*/  @!UP4 UIADD3 UR7, UR25, UR22, URZ ;  /* 0x000000161907c290 */ /* 0x000fc4000fffe03f */
[----:B------:R-:W-:Y:S02]  /*cb10*/  UIADD3 UR13, -UR11, UR13, URZ ;  /* 0x0000000d0b0d7290 */ /* 0x000fe4000fffe13f */
[----:B------:R-:W-:Y:S02]  /*cb20*/  UIMAD UR19, UR15, UR19, URZ ;  /* 0x000000130f1372a4 */ /* 0x000fe4000f8e023f */
[----:B------:R-:W-:Y:S01]  /*cb30*/  @!UP0 UIMAD UR9, UR15, UR12, URZ ;  /* 0x0000000c0f0982a4 */ /* 0x000fe2000f8e023f */
[----:B------:R-:W-:Y:S01]  /*cb40*/  LEA.HI.X.SX32 R3, R6, UR7, 0x1, P0 ;  /* 0x0000000706037c11 */ /* 0x000fe200080f0eff */
[----:B------:R-:W-:Y:S01]  /*cb50*/  @UP3 ULDC UR26, c[0x0][0x210] ;  /* 0x00008400001a3ab9 */ /* 0x000fe20000000800 */
[----:B------:R-:W-:Y:S01]  /*cb60*/  ISETP.GE.AND P0, PT, R14, UR13, PT ;  /* 0x0000000d0e007c0c */ /* 0x000fe2000bf06270 */
[----:B------:R-:W-:Y:S02]  /*cb70*/  USEL UR19, UR19, URZ, !UP2 ;  /* 0x0000003f13137287 */ /* 0x000fe4000d000000 */
[----:B------:R-:W-:Y:S01]  /*cb80*/  @!UP3 UMOV UR26, 0x1 ;  /* 0x00000001001ab882 */ /* 0x000fe20000000000 */
[----:B--2---:R-:W-:Y:S01]  /*cb90*/  IMAD.WIDE.U32 R10, R10, c[0x0][0x1f0], R2 ;  /* 0x00007c000a0a7a25 */ /* 0x004fe200078e0002 */
[----:B------:R-:W-:-:S02]  /*cba0*/  UIMAD UR11, UR11, UR26, URZ ;  /* 0x0000001a0b0b72a4 */ /* 0x000fc4000f8e023f */
[----:B------:R-:W-:Y:S02]  /*cbb0*/  UIMAD UR18, UR14, UR18, UR19 ;  /* 0x000000120e1272a4 */ /* 0x000fe4000f8e0213 */
        /* <DEDUP_REMOVED lines=24> */
.L_x_711:
[----:B------:R-:W-:Y:S05]  /*cd40*/  BSYNC B0 ;  /* 0x0000000000007941 */ /* 0x000fea0003800000 */
.L_x_710:
        /* <DEDUP_REMOVED lines=20> */
.L_x_713:
[----:B------:R-:W-:Y:S05]  /*ce90*/  BSYNC B0 ;  /* 0x0000000000007941 */ /* 0x000fea0003800000 */
.L_x_712:
        /* <DEDUP_REMOVED lines=20> */
.L_x_715:
[----:B------:R-:W-:Y:S05]  /*cfe0*/  BSYNC B0 ;  /* 0x0000000000007941 */ /* 0x000fea0003800000 */
.L_x_714:
[----:B------:R-:W-:Y:S01]  /*cff0*/  IADD3 R0, R14, 0x30, RZ ;  /* 0x000000300e007810 */ /* 0x000fe20007ffe0ff */
[----:B------:R-:W-:Y:S03]  /*d000*/  BSSY B0, `(.L_x_716) ;  /* 0x0000012000007945 */ /* 0x000fe60003800000 */
[----:B------:R-:W-:-:S13]  /*d010*/  ISETP.GE.AND P0, PT, R0, UR13, PT ;  /* 0x0000000d00007c0c */ /* 0x000fda000bf06270 */
        /* <DEDUP_REMOVED lines=16> */
.L_x_717:
[----:B------:R-:W-:Y:S05]  /*d120*/  BSYNC B0 ;  /* 0x0000000000007941 */ /* 0x000fea0003800000 */
.L_x_716:
[----:B------:R-:W-:-:S04]  /*d130*/  ISETP.NE.AND P6, PT, R7, RZ, PT ;  /* 0x000000ff0700720c */ /* 0x000fc80003fc5270 */
[----:B------:R-:W-:Y:S02]  /*d140*/  ISETP.GE.OR P5, PT, R14, UR13, P6 ;  /* 0x0000000d0e007c0c */ /* 0x000fe4000b7a6670 */
[----:B------:R-:W-:Y:S02]  /*d150*/  ISETP.GE.OR P4, PT, R3, UR13, P6 ;  /* 0x0000000d03007c0c */ /* 0x000fe4000b786670 */
[----:B------:R-:W-:Y:S02]  /*d160*/  ISETP.GE.OR P3, PT, R2, UR13, P6 ;  /* 0x0000000d02007c0c */ /* 0x000fe4000b766670 */
[----:B------:R-:W-:-:S07]  /*d170*/  ISETP.GE.OR P6, PT, R0, UR13, P6 ;  /* 0x0000000d00007c0c */ /* 0x000fce000b7c6670 */
[----:B------:R-:W-:Y:S02]  /*d180*/  @!P5 IMAD R7, R14, UR26, RZ ;  /* 0x0000001a0e07dc24 */ /* 0x000fe4000f8e02ff */
[----:B-1----:R-:W-:Y:S02]  /*d190*/  @!P4 IMAD R8, R3, UR26, RZ ;  /* 0x0000001a0308cc24 */ /* 0x002fe4000f8e02ff */
        /* <DEDUP_REMOVED lines=21> */
[----:B-1----:R-:W-:-:S03]  /*d2f0*/  IMAD.MOV.U32 R5, RZ, RZ, 0x7f800000 ;  /* 0x7f800000ff057424 */ /* 0x002fc600078e00ff */
[----:B------:R-:W-:-:S04]  /*d300*/  IADD3 R3, P0, R0, UR11, RZ ;  /* 0x0000000b00037c10 */ /* 0x000fc8000ff1e0ff */
[----:B------:R-:W-:Y:S02]  /*d310*/  LEA.HI.X.SX32 R0, R0, UR6, 0x1, P0 ;  /* 0x0000000600007c11 */ /* 0x000fe400080f0eff */
[----:B------:R-:W-:-:S04]  /*d320*/  LEA R2, P0, R3, c[0x0][0x200], 0x2 ;  /* 0x0000800003027a11 */ /* 0x000fc800078010ff */
[----:B------:R-:W-:-:S05]  /*d330*/  LEA.HI.X R3, R3, c[0x0][0x204], R0, 0x2, P0 ;  /* 0x0000810003037a11 */ /* 0x000fca00000f1400 */
[----:B------:R-:W-:Y:S01]  /*d340*/  STG.E [R2.64], R5 ;  /* 0x0000000502007986 */ /* 0x000fe2000c101910 */
[----:B------:R-:W-:Y:S05]  /*d350*/  EXIT ;  /* 0x000000000000794d */ /* 0x000fea0003800000 */
.L_x_718:
        /* <DEDUP_REMOVED lines=10> */
.L_x_1290:


//--------------------- .text._ZN5flash16flash_fwd_kernelI23Flash_fwd_kernel_traitsILi192ELi64ELi64ELi4ELb0ELb0EN7cutlass10bfloat16_tE19Flash_kernel_traitsILi192ELi64ELi64ELi4ES3_EELb1ELb0ELb0ELb0ELb0ELb0ELb0ELb1EEEvNS_16Flash_fwd_paramsE --------------------------
	.section	.text._ZN5flash16flash_fwd_kernelI23Flash_fwd_kernel_traitsILi192ELi64ELi64ELi4ELb0ELb0EN7cutlass10bfloat16_tE19Flash_kernel_traitsILi192ELi64ELi64ELi4ES3_EELb1ELb0ELb0ELb0ELb0ELb0ELb0ELb1EEEvNS_16Flash_fwd_paramsE,"ax",@progbits
	.sectioninfo	@"SHI_REGISTERS=255"
	.align	128
        .global         _ZN5flash16flash_fwd_kernelI23Flash_fwd_kernel_traitsILi192ELi64ELi64ELi4ELb0ELb0EN7cutlass10bfloat16_tE19Flash_kernel_traitsILi192ELi64ELi64ELi4ES3_EELb1ELb0ELb0ELb0ELb0ELb0ELb0ELb1EEEvNS_16Flash_fwd_paramsE
        .type           _ZN5flash16flash_fwd_kernelI23Flash_fwd_kernel_traitsILi192ELi64ELi64ELi4ELb0ELb0EN7cutlass10bfloat16_tE19Flash_kernel_traitsILi192ELi64ELi64ELi4ES3_EELb1ELb0ELb0ELb0ELb0ELb0ELb0ELb1EEEvNS_16Flash_fwd_paramsE,@function
        .size           _ZN5flash16flash_fwd_kernelI23Flash_fwd_kernel_traitsILi192ELi64ELi64ELi4ELb0ELb0EN7cutlass10bfloat16_tE19Flash_kernel_traitsILi192ELi64ELi64ELi4ES3_EELb1ELb0ELb0ELb0ELb0ELb0ELb0ELb1EEEvNS_16Flash_fwd_paramsE,(.L_x_1291 - _ZN5flash16flash_fwd_kernelI23Flash_fwd_kernel_traitsILi192ELi64ELi64ELi4ELb0ELb0EN7cutlass10bfloat16_tE19Flash_kernel_traitsILi192ELi64ELi64ELi4ES3_EELb1ELb0ELb0ELb0ELb0ELb0ELb0ELb1EEEvNS_16Flash_fwd_paramsE)
        .other          _ZN5flash16flash_fwd_kernelI23Flash_fwd_kernel_traitsILi192ELi64ELi64ELi4ELb0ELb0EN7cutlass10bfloat16_tE19Flash_kernel_traitsILi192ELi64ELi64ELi4ES3_EELb1ELb0ELb0ELb0ELb0ELb0ELb0ELb1EEEvNS_16Flash_fwd_paramsE,@"STO_CUDA_ENTRY STV_DEFAULT"
_ZN5flash16flash_fwd_kernelI23Flash_fwd_kernel_traitsILi192ELi64ELi64ELi4ELb0ELb0EN7cutlass10bfloat16_tE19Flash_kernel_traitsILi192ELi64ELi64ELi4ES3_EELb1ELb0ELb0ELb0ELb0ELb0ELb0ELb1EEEvNS_16Flash_fwd_paramsE:
.text._ZN5flash16flash_fwd_kernelI23Flash_fwd_kernel_traitsILi192ELi64ELi64ELi4ELb0ELb0EN7cutlass10bfloat16_tE19Flash_kernel_traitsILi192ELi64ELi64ELi4ES3_EELb1ELb0ELb0ELb0ELb0ELb0ELb0ELb1EEEvNS_16Flash_fwd_paramsE:
[----:B------:R-:W-:Y:S02]  /*0000*/  MOV R1, c[0x0][0x28] ;  /* 0x00000a0000017a02 */ /* 0x000fe40000000f00 */
[----:B------:R-:W-:Y:S01]  /*0010*/  ULDC.U8 UR4, c[0x0][0x304] ;  /* 0x0000c10000047ab9 */ /* 0x000fe20000000000 */
[----:B------:R-:W-:Y:S01]  /*0020*/  IMAD.MOV.U32 R8, RZ, RZ, c[0x0][0x2f8] ;  /* 0x0000be00ff087624 */ /* 0x000fe200078e00ff */
[----:B------:R-:W-:Y:S01]  /*0030*/  ISETP.NE.AND P1, PT, RZ, UR4, PT ;  /* 0x00000004ff007c0c */ /* 0x000fe2000bf25270 */
[----:B------:R-:W-:Y:S01]  /*0040*/  IMAD.MOV.U32 R9, RZ, RZ, c[0x0][0x2fc] ;  /* 0x0000bf00ff097624 */ /* 0x000fe200078e00ff */
[----:B------:R-:W-:Y:S01]  /*0050*/  ULDC.64 UR6, c[0x0][0x118] ;  /* 0x0000460000067ab9 */ /* 0x000fe20000000a00 */
[----:B------:R-:W-:-:S10]  /*0060*/  IADD3 R1, R1, -0x98, RZ ;  /* 0xffffff6801017810 */ /* 0x000fd40007ffe0ff */
[----:B------:R-:W-:Y:S02]  /*0070*/  @P1 IMAD.MOV.U32 R2, RZ, RZ, R8 ;  /* 0x000000ffff021224 */ /* 0x000fe400078e0008 */
[----:B------:R-:W-:-:S06]  /*0080*/  @P1 IMAD.MOV.U32 R3, RZ, RZ, R9 ;  /* 0x000000ffff031224 */ /* 0x000fcc00078e0009 */
[----:B------:R-:W2:Y:S01]  /*0090*/  @P1 LDG.E.64 R2, [R2.64] ;  /* 0x0000000602021981 */ /* 0x000ea2000c1e1b00 */
[----:B------:R-:W-:Y:S01]  /*00a0*/  IMAD.MOV.U32 R200, RZ, RZ, c[0x0][0x2f0] ;  /* 0x0000bc00ffc87624 */ /* 0x000fe200078e00ff */
[----:B------:R-:W-:-:S06]  /*00b0*/  MOV R201, c[0x0][0x2f4] ;  /* 0x0000bd0000c97a02 */ /* 0x000fcc0000000f00 */
[----:B------:R-:W3:Y:S01]  /*00c0*/  @P1 LDG.E.64 R200, [R200.64] ;  /* 0x00000006c8c81981 */ /* 0x000ee2000c1e1b00 */
[----:B------:R-:W1:Y:S01]  /*00d0*/  LDC.U8 R4, c[0x0][0x312] ;  /* 0x0000c480ff047b82 */ /* 0x000e620000000000 */
[----:B------:R-:W-:Y:S01]  /*00e0*/  ISETP.NE.U32.AND P2, PT, RZ, c[0x0][0x240], PT ;  /* 0x00009000ff007a0c */ /* 0x000fe20003f45070 */
[----:B------:R-:W-:Y:S01]  /*00f0*/  IMAD.MOV.U32 R26, RZ, RZ, 0x4 ;  /* 0x00000004ff1a7424 */ /* 0x000fe200078e00ff */
[----:B------:R-:W4:Y:S01]  /*0100*/  S2R R116, SR_CTAID.X ;  /* 0x0000000000747919 */ /* 0x000f220000002500 */
[----:B------:R-:W-:Y:S02]  /*0110*/  MOV R13, 0xffffffff ;  /* 0xffffffff000d7802 */ /* 0x000fe40000000f00 */
[----:B------:R-:W-:Y:S01]  /*0120*/  ISETP.NE.AND.EX P2, PT, RZ, c[0x0][0x244], PT, P2 ;  /* 0x00009100ff007a0c */ /* 0x000fe20003f45320 */
[----:B------:R-:W4:Y:S04]  /*0130*/  S2R R19, SR_CTAID.Y ;  /* 0x0000000000137919 */ /* 0x000f280000002600 */
[----:B------:R-:W4:Y:S04]  /*0140*/  S2R R25, SR_CTAID.Z ;  /* 0x0000000000197919 */ /* 0x000f280000002700 */
[----:B------:R-:W4:Y:S01]  /*0150*/  S2R R38, SR_TID.X ;  /* 0x0000000000267919 */ /* 0x000f220000002100 */
[----:B-1----:R-:W-:Y:S01]  /*0160*/  ISETP.NE.AND P3, PT, R4, RZ, PT ;  /* 0x000000ff0400720c */ /* 0x002fe20003f65270 */
[----:B----4-:R-:W-:Y:S01]  /*0170*/  IMAD.WIDE R4, R19, R26, c[0x0][0x240] ;  /* 0x0000900013047625 */ /* 0x010fe200078e021a */
[----:B------:R-:W-:-:S04]  /*0180*/  LOP3.LUT R0, R25, R116, R19, 0xfe, !PT ;  /* 0x0000007419007212 */ /* 0x000fc800078efe13 */
[----:B------:R-:W-:-:S13]  /*0190*/  LOP3.LUT P4, RZ, R0, R38, RZ, 0xfc, !PT ;  /* 0x0000002600ff7212 */ /* 0x000fda000788fcff */
[----:B------:R-:W-:Y:S02]  /*01a0*/  @!P4 IMAD.MOV.U32 R6, RZ, RZ, c[0x0][0x308] ;  /* 0x0000c200ff06c624 */ /* 0x000fe400078e00ff */
[----:B------:R-:W-:Y:S01]  /*01b0*/  @!P4 IMAD.MOV.U32 R7, RZ, RZ, c[0x0][0x30c] ;  /* 0x0000c300ff07c624 */ /* 0x000fe200078e00ff */
[----:B------:R-:W-:Y:S02]  /*01c0*/  MOV R10, 0xffffffff ;  /* 0xffffffff000a7802 */ /* 0x000fe40000000f00 */
[----:B--2---:R-:W-:-:S05]  /*01d0*/  @P1 IADD3 R8, P0, R2, c[0x0][0x300], RZ ;  /* 0x0000c00002081a10 */ /* 0x004fca0007f1e0ff */
[----:B------:R-:W-:Y:S01]  /*01e0*/  @P1 IMAD.X R9, RZ, RZ, R3, P0 ;  /* 0x000000ffff091224 */ /* 0x000fe200000e0603 */
[----:B------:R-:W-:Y:S01]  /*01f0*/  ISETP.EQ.U32.AND P1, PT, RZ, c[0x0][0x248], PT ;  /* 0x00009200ff007a0c */ /* 0x000fe20003f22070 */
[----:B------:R-:W-:Y:S01]  /*0200*/  @!P4 IMAD.MOV.U32 R2, RZ, RZ, R8 ;  /* 0x000000ffff02c224 */ /* 0x000fe200078e0008 */
[----:B---3--:R-:W-:Y:S01]  /*0210*/  @!P4 STG.E.64 [R6.64], R200 ;  /* 0x000000c80600c986 */ /* 0x008fe2000c101b06 */
[----:B------:R-:W-:Y:S01]  /*0220*/  @!P4 IMAD.MOV.U32 R3, RZ, RZ, R9 ;  /* 0x000000ffff03c224 */ /* 0x000fe200078e0009 */
[----:B------:R-:W-:Y:S02]  /*0230*/  ISETP.EQ.OR.EX P1, PT, RZ, c[0x0][0x24c], !P3, P1 ;  /* 0x00009300ff007a0c */ /* 0x000fe40005f22710 */
[----:B------:R-:W-:Y:S02]  /*0240*/  ISETP.NE.U32.AND P0, PT, RZ, c[0x0][0x250], PT ;  /* 0x00009400ff007a0c */ /* 0x000fe40003f05070 */
[----:B------:R1:W-:Y:S02]  /*0250*/  @!P4 STG.E.64 [R6.64+0x8], R2 ;  /* 0x000008020600c986 */ /* 0x0003e4000c101b06 */
[----:B------:R-:W-:-:S02]  /*0260*/  ISETP.NE.AND.EX P0, PT, RZ, c[0x0][0x254], PT, P0 ;  /* 0x00009500ff007a0c */ /* 0x000fc40003f05300 */
[----:B------:R2:W3:Y:S04]  /*0270*/  @P2 LDG.E R13, [R4.64] ;  /* 0x00000006040d2981 */ /* 0x0004e8000c1e1900 */
[----:B------:R2:W4:Y:S01]  /*0280*/  @P2 LDG.E R0, [R4.64+0x4] ;  /* 0x0000040604002981 */ /* 0x000522000c1e1900 */
[----:B------:R-:W2:Y:S01]  /*0290*/  LDC.U8 R119, c[0x0][0x2d8] ;  /* 0x0000b600ff777b82 */ /* 0x000ea20000000000 */
[----:B-1----:R-:W-:-:S05]  /*02a0*/  IMAD.MOV.U32 R6, RZ, RZ, RZ ;  /* 0x000000ffff067224 */ /* 0x002fca00078e00ff */
[----:B------:R-:W-:-:S04]  /*02b0*/  @P0 IMAD.WIDE R2, R19, R26, c[0x0][0x250] ;  /* 0x0000940013020625 */ /* 0x000fc800078e021a */
[----:B--2---:R-:W-:Y:S01]  /*02c0*/  IMAD.WIDE R4, R19, R26, c[0x0][0x248] ;  /* 0x0000920013047625 */ /* 0x004fe200078e021a */
[----:B------:R1:W5:Y:S04]  /*02d0*/  @P0 LDG.E R6, [R2.64] ;  /* 0x0000000602060981 */ /* 0x000368000c1e1900 */
[----:B------:R1:W5:Y:S01]  /*02e0*/  @!P1 LDG.E R10, [R4.64] ;  /* 0x00000006040a9981 */ /* 0x000362000c1e1900 */
[----:B------:R-:W-:Y:S02]  /*02f0*/  ISETP.NE.U32.AND P0, PT, RZ, c[0x0][0x248], PT ;  /* 0x00009200ff007a0c */ /* 0x000fe40003f05070 */
[----:B------:R-:W-:Y:S02]  /*0300*/  SHF.R.S32.HI R17, RZ, 0x1f, R38 ;  /* 0x0000001fff117819 */ /* 0x000fe40000011426 */
[----:B------:R-:W-:-:S02]  /*0310*/  ISETP.NE.AND.EX P0, PT, RZ, c[0x0][0x24c], PT, P0 ;  /* 0x00009300ff007a0c */ /* 0x000fc40003f05300 */
[----:B------:R-:W-:Y:S01]  /*0320*/  LEA.HI R16, R17, R38, RZ, 0x5 ;  /* 0x0000002611107211 */ /* 0x000fe200078f28ff */
[----:B---3--:R1:W-:Y:S01]  /*0330*/  STL [R1+0x60], R13 ;  /* 0x0000600d01007387 */ /* 0x0083e20000100800 */
[----:B----4-:R-:W-:Y:S02]  /*0340*/  @P2 IMAD.IADD R33, R0, 0x1, -R13 ;  /* 0x0000000100212824 */ /* 0x010fe400078e0a0d */
[----:B------:R-:W-:-:S05]  /*0350*/  @!P2 IMAD.MOV.U32 R33, RZ, RZ, c[0x0][0x214] ;  /* 0x00008500ff21a624 */ /* 0x000fca00078e00ff */
[----:B------:R1:W-:Y:S02]  /*0360*/  STL [R1+0x7c], R33 ;  /* 0x00007c2101007387 */ /* 0x0003e40000100800 */
[----:B------:R-:W-:Y:S05]  /*0370*/  @!P0 BRA `(.L_x_719) ;  /* 0x0000004000008947 */ /* 0x000fea0003800000 */
[----:B------:R-:W2:Y:S02]  /*0380*/  @P3 LDG.E R0, [R4.64+0x4] ;  /* 0x0000040604003981 */ /* 0x000ea4000c1e1900 */
[----:B--2--5:R-:W-:-:S06]  /*0390*/  @P3 IADD3 R0, R0, -R10, RZ ;  /* 0x8000000a00003210 */ /* 0x024fcc0007ffe0ff */
[----:B------:R2:W5:Y:S01]  /*03a0*/  @!P3 LDG.E R0, [R4.64] ;  /* 0x000000060400b981 */ /* 0x000562000c1e1900 */
[----:B------:R-:W-:Y:S05]  /*03b0*/  BRA `(.L_x_720) ;  /* 0x0000001000007947 */ /* 0x000fea0003800000 */
.L_x_719:
[----:B------:R-:W-:Y:S02]  /*03c0*/  MOV R0, c[0x0][0x218] ;  /* 0x0000860000007a02 */ /* 0x000fe40000000f00 */
.L_x_720:
[----:B------:R-:W-:-:S04]  /*03d0*/  ISETP.NE.U32.AND P2, PT, RZ, c[0x0][0x258], PT ;  /* 0x00009600ff007a0c */ /* 0x000fc80003f45070 */
[----:B------:R-:W-:-:S13]  /*03e0*/  ISETP.NE.AND.EX P2, PT, RZ, c[0x0][0x25c], PT, P2 ;  /* 0x00009700ff007a0c */ /* 0x000fda0003f45320 */
[----:B-1----:R-:W-:-:S06]  /*03f0*/  @P2 IMAD.WIDE R2, R19, R26, c[0x0][0x258] ;  /* 0x0000960013022625 */ /* 0x002fcc00078e021a */
[----:B------:R-:W3:Y:S01]  /*0400*/  @P2 LDG.E R3, [R2.64] ;  /* 0x0000000602032981 */ /* 0x000ee2000c1e1900 */
[----:B------:R-:W-:Y:S01]  /*0410*/  IMAD.SHL.U32 R27, R116, 0x40, RZ ;  /* 0x00000040741b7824 */ /* 0x000fe200078e00ff */
[----:B------:R-:W-:-:S04]  /*0420*/  @!P2 ISETP.NE.U32.AND P1, PT, RZ, c[0x0][0x268], PT ;  /* 0x00009a00ff00aa0c */ /* 0x000fc80003f25070 */
[----:B------:R-:W-:Y:S02]  /*0430*/  ISETP.GT.AND P0, PT, R33, R27, PT ;  /* 0x0000001b2100720c */ /* 0x000fe40003f04270 */
[----:B------:R-:W-:-:S04]  /*0440*/  @!P2 ISETP.NE.AND.EX P1, PT, RZ, c[0x0][0x26c], PT, P1 ;  /* 0x00009b00ff00aa0c */ /* 0x000fc80003f25310 */
[----:B------:R-:W-:Y:S01]  /*0450*/  @!P2 SEL R2, RZ, c[0x0][0x21c], !P1 ;  /* 0x00008700ff02aa07 */ /* 0x000fe20004800000 */
[----:B---3-5:R-:W-:-:S03]  /*0460*/  @P2 IMAD.IADD R36, R3, 0x1, -R6 ;  /* 0x0000000103242824 */ /* 0x028fc600078e0a06 */
[----:B------:R-:W-:-:S03]  /*0470*/  @!P2 IADD3 R36, R2, R0, -R6 ;  /* 0x000000000224a210 */ /* 0x000fc60007ffe806 */
[----:B------:R-:W-:Y:S05]  /*0480*/  @!P0 EXIT ;  /* 0x000000000000894d */ /* 0x000fea0003800000 */
[C---:B------:R-:W-:Y:S02]  /*0490*/  ISETP.GE.AND P0, PT, R36.reuse, 0x1, PT ;  /* 0x000000012400780c */ /* 0x040fe40003f06270 */
[----:B------:R-:W-:-:S04]  /*04a0*/  IADD3 R0, R36, 0x3f, RZ ;  /* 0x0000003f24007810 */ /* 0x000fc80007ffe0ff */
[----:B------:R-:W-:-:S04]  /*04b0*/  SHF.R.S32.HI R2, RZ, 0x1f, R0 ;  /* 0x0000001fff027819 */ /* 0x000fc80000011400 */
[----:B------:R-:W-:-:S03]  /*04c0*/  LEA.HI R11, R2, R0, RZ, 0x6 ;  /* 0x00000000020b7211 */ /* 0x000fc600078f30ff */
[----:B------:R-:W-:Y:S05]  /*04d0*/  @!P0 BRA `(.L_x_721) ;  /* 0x0000d98000008947 */ /* 0x000fea0003800000 */
[----:B------:R-:W-:Y:S01]  /*04e0*/  IMAD R12, R19, c[0x0][0x1c0], R25 ;  /* 0x00007000130c7a24 */ /* 0x000fe200078e0219 */
[----:B------:R-:W-:Y:S02]  /*04f0*/  LOP3.LUT R0, R16, 0xffffffe0, RZ, 0xc0, !PT ;  /* 0xffffffe010007812 */ /* 0x000fe400078ec0ff */
[----:B------:R-:W-:Y:S02]  /*0500*/  ISETP.NE.AND P3, PT, R13, -0x1, PT ;  /* 0xffffffff0d00780c */ /* 0x000fe40003f65270 */
[----:B------:R-:W-:Y:S02]  /*0510*/  IADD3 R21, R38, -R0, RZ ;  /* 0x8000000026157210 */ /* 0x000fe40007ffe0ff */
[----:B--2---:R-:W-:Y:S02]  /*0520*/  SHF.L.U32 R4, R12, 0x5, RZ ;  /* 0x000000050c047819 */ /* 0x004fe400000006ff */
[----:B------:R-:W-:Y:S02]  /*0530*/  ISETP.NE.AND P0, PT, R10, -0x1, PT ;  /* 0xffffffff0a00780c */ /* 0x000fe40003f05270 */
[----:B------:R-:W-:-:S02]  /*0540*/  IADD3 R120, P2, P1, R4, R8, R21 ;  /* 0x0000000804787210 */ /* 0x000fc4000795e015 */
[----:B------:R-:W-:Y:S02]  /*0550*/  SHF.R.S32.HI R121, RZ, 0x6, R11 ;  /* 0x00000006ff797819 */ /* 0x000fe4000001140b */
[----:B------:R-:W-:Y:S01]  /*0560*/  SHF.R.S32.HI R4, RZ, 0x1f, R4 ;  /* 0x0000001fff047819 */ /* 0x000fe20000011404 */
[----:B------:R1:W-:Y:S01]  /*0570*/  STL [R1+0x80], R120 ;  /* 0x0000807801007387 */ /* 0x0003e20000100800 */
[C---:B------:R-:W-:Y:S01]  /*0580*/  @P3 IMAD.WIDE.U32 R2, R13.reuse, c[0x0][0x190], RZ ;  /* 0x000064000d023a25 */ /* 0x040fe200078e00ff */
[----:B------:R-:W-:Y:S02]  /*0590*/  @!P3 SHF.R.S32.HI R7, RZ, 0x1f, R19 ;  /* 0x0000001fff07b819 */ /* 0x000fe40000011413 */
[----:B------:R1:W-:Y:S01]  /*05a0*/  STL [R1+0x24], R121 ;  /* 0x0000247901007387 */ /* 0x0003e20000100800 */
[----:B------:R-:W-:Y:S01]  /*05b0*/  @P3 IMAD R18, R13, c[0x0][0x194], R3 ;  /* 0x000065000d123a24 */ /* 0x000fe200078e0203 */
[----:B------:R-:W-:Y:S01]  /*05c0*/  SHF.R.S32.HI R5, RZ, 0x1f, R21 ;  /* 0x0000001fff057819 */ /* 0x000fe20000011415 */
[----:B------:R-:W-:Y:S01]  /*05d0*/  @P0 IMAD.IADD R0, R6, 0x1, R10 ;  /* 0x0000000106000824 */ /* 0x000fe200078e020a */
[----:B------:R-:W-:Y:S01]  /*05e0*/  @P3 MOV R15, R2 ;  /* 0x00000002000f3202 */ /* 0x000fe20000000f00 */
[----:B------:R-:W-:Y:S01]  /*05f0*/  @!P3 IMAD R7, R7, c[0x0][0x178], RZ ;  /* 0x00005e000707ba24 */ /* 0x000fe200078e02ff */
[----:B------:R-:W-:Y:S01]  /*0600*/  IADD3.X R171, R4, R9, R5, P2, P1 ;  /* 0x0000000904ab7210 */ /* 0x000fe200017e2405 */
[----:B------:R-:W-:-:S04]  /*0610*/  @P0 IMAD.WIDE.U32 R2, R0, c[0x0][0x198], RZ ;  /* 0x0000660000020a25 */ /* 0x000fc800078e00ff */
[----:B------:R-:W-:-:S04]  /*0620*/  @!P3 IMAD.WIDE.U32 R4, R19, c[0x0][0x178], RZ ;  /* 0x00005e001304ba25 */ /* 0x000fc800078e00ff */
[----:B------:R-:W-:Y:S01]  /*0630*/  @P0 IMAD R20, R0, c[0x0][0x19c], R3 ;  /* 0x0000670000140a24 */ /* 0x000fe200078e0203 */
[----:B------:R-:W-:Y:S01]  /*0640*/  @!P3 MOV R15, R4 ;  /* 0x00000004000fb202 */ /* 0x000fe20000000f00 */
[----:B------:R-:W-:Y:S02]  /*0650*/  @!P3 IMAD R7, R19, c[0x0][0x17c], R7 ;  /* 0x00005f001307ba24 */ /* 0x000fe400078e0207 */
[----:B------:R-:W-:Y:S02]  /*0660*/  IMAD R0, R12, c[0x0][0x224], R27 ;  /* 0x000089000c007a24 */ /* 0x000fe400078e021b */
[----:B------:R-:W-:Y:S02]  /*0670*/  @P0 IMAD.MOV.U32 R14, RZ, RZ, R2 ;  /* 0x000000ffff0e0224 */ /* 0x000fe400078e0002 */
[----:B------:R-:W-:Y:S02]  /*0680*/  @!P3 IMAD.IADD R18, R5, 0x1, R7 ;  /* 0x000000010512b824 */ /* 0x000fe400078e0207 */
[----:B------:R-:W-:Y:S01]  /*0690*/  IMAD R23, R0, c[0x0][0x228], RZ ;  /* 0x00008a0000177a24 */ /* 0x000fe200078e02ff */
[----:B------:R-:W-:Y:S05]  /*06a0*/  @P0 BRA `(.L_x_722) ;  /* 0x000000b000000947 */ /* 0x000fea0003800000 */
[----:B-1----:R-:W-:Y:S01]  /*06b0*/  SHF.R.S32.HI R0, RZ, 0x1f, R6 ;  /* 0x0000001fff007819 */ /* 0x002fe20000011406 */
[----:B------:R-:W-:Y:S01]  /*06c0*/  IMAD.WIDE.U32 R2, R6, c[0x0][0x198], RZ ;  /* 0x0000660006027a25 */ /* 0x000fe200078e00ff */
[----:B------:R-:W-:-:S03]  /*06d0*/  SHF.R.S32.HI R4, RZ, 0x1f, R19 ;  /* 0x0000001fff047819 */ /* 0x000fc60000011413 */
[----:B------:R-:W-:Y:S02]  /*06e0*/  IMAD R0, R0, c[0x0][0x198], RZ ;  /* 0x0000660000007a24 */ /* 0x000fe400078e02ff */
[----:B------:R-:W-:Y:S02]  /*06f0*/  IMAD R4, R4, c[0x0][0x180], RZ ;  /* 0x0000600004047a24 */ /* 0x000fe400078e02ff */
[----:B------:R-:W-:-:S05]  /*0700*/  IMAD R0, R6, c[0x0][0x19c], R0 ;  /* 0x0000670006007a24 */ /* 0x000fca00078e0200 */
[----:B------:R-:W-:Y:S01]  /*0710*/  IADD3 R3, R3, R0, RZ ;  /* 0x0000000003037210 */ /* 0x000fe20007ffe0ff */
[----:B------:R-:W-:-:S04]  /*0720*/  IMAD R0, R19, c[0x0][0x184], R4 ;  /* 0x0000610013007a24 */ /* 0x000fc800078e0204 */
[----:B------:R-:W-:-:S05]  /*0730*/  IMAD.WIDE.U32 R2, R19, c[0x0][0x180], R2 ;  /* 0x0000600013027a25 */ /* 0x000fca00078e0002 */
[----:B------:R-:W-:Y:S02]  /*0740*/  IADD3 R20, R3, R0, RZ ;  /* 0x0000000003147210 */ /* 0x000fe40007ffe0ff */
[----:B------:R-:W-:Y:S02]  /*0750*/  MOV R14, R2 ;  /* 0x00000002000e7202 */ /* 0x000fe40000000f00 */
.L_x_722:
[----:B-1----:R-:W-:Y:S02]  /*0760*/  IABS R4, c[0x0][0x1c8] ;  /* 0x0000720000047a13 */ /* 0x002fe40000000000 */
[----:B------:R-:W-:Y:S02]  /*0770*/  IABS R5, R25 ;  /* 0x0000001900057213 */ /* 0x000fe40000000000 */
[----:B------:R-:W1:Y:S01]  /*0780*/  I2F.RP R2, R4 ;  /* 0x0000000400027306 */ /* 0x000e620000209400 */
[----:B------:R-:W-:-:S07]  /*0790*/  SHF.R.S32.HI R28, RZ, 0x1f, R25 ;  /* 0x0000001fff1c7819 */ /* 0x000fce0000011419 */
[----:B-1----:R-:W1:Y:S02]  /*07a0*/  MUFU.RCP R2, R2 ;  /* 0x0000000200027308 */ /* 0x002e640000001000 */
[----:B-1----:R-:W-:-:S06]  /*07b0*/  IADD3 R2, R2, 0xffffffe, RZ ;  /* 0x0ffffffe02027810 */ /* 0x002fcc0007ffe0ff */
[----:B------:R-:W1:Y:S02]  /*07c0*/  F2I.FTZ.U32.TRUNC.NTZ R3, R2 ;  /* 0x0000000200037305 */ /* 0x000e64000021f000 */
[----:B-1----:R-:W-:Y:S02]  /*07d0*/  IMAD.MOV R0, RZ, RZ, -R3 ;  /* 0x000000ffff007224 */ /* 0x002fe400078e0a03 */
[----:B------:R-:W-:Y:S02]  /*07e0*/  IMAD.MOV.U32 R2, RZ, RZ, RZ ;  /* 0x000000ffff027224 */ /* 0x000fe400078e00ff */
[----:B------:R-:W-:-:S04]  /*07f0*/  IMAD R0, R0, R4, RZ ;  /* 0x0000000400007224 */ /* 0x000fc800078e02ff */
[----:B------:R-:W-:-:S04]  /*0800*/  IMAD.HI.U32 R0, R3, R0, R2 ;  /* 0x0000000003007227 */ /* 0x000fc800078e0002 */
[----:B------:R-:W-:-:S04]  /*0810*/  IMAD.MOV.U32 R3, RZ, RZ, R5 ;  /* 0x000000ffff037224 */ /* 0x000fc800078e0005 */
[----:B------:R-:W-:-:S05]  /*0820*/  IMAD.HI.U32 R0, R0, R3, RZ ;  /* 0x0000000300007227 */ /* 0x000fca00078e00ff */
[----:B------:R-:W-:-:S05]  /*0830*/  IADD3 R2, -R0, RZ, RZ ;  /* 0x000000ff00027210 */ /* 0x000fca0007ffe1ff */
[----:B------:R-:W-:-:S05]  /*0840*/  IMAD R2, R4, R2, R3 ;  /* 0x0000000204027224 */ /* 0x000fca00078e0203 */
[----:B------:R-:W-:-:S13]  /*0850*/  ISETP.GT.U32.AND P2, PT, R4, R2, PT ;  /* 0x000000020400720c */ /* 0x000fda0003f44070 */
[----:B------:R-:W-:Y:S01]  /*0860*/  @!P2 IMAD.IADD R2, R2, 0x1, -R4 ;  /* 0x000000010202a824 */ /* 0x000fe200078e0a04 */
[----:B------:R-:W-:Y:S02]  /*0870*/  @!P2 IADD3 R0, R0, 0x1, RZ ;  /* 0x000000010000a810 */ /* 0x000fe40007ffe0ff */
[----:B------:R-:W-:Y:S02]  /*0880*/  ISETP.NE.AND P2, PT, RZ, c[0x0][0x1c8], PT ;  /* 0x00007200ff007a0c */ /* 0x000fe40003f45270 */
[----:B------:R-:W-:Y:S01]  /*0890*/  ISETP.GE.U32.AND P3, PT, R2, R4, PT ;  /* 0x000000040200720c */ /* 0x000fe20003f66070 */
[----:B------:R-:W-:Y:S01]  /*08a0*/  @P0 IMAD.IADD R4, R6, 0x1, R10 ;  /* 0x0000000106040824 */ /* 0x000fe200078e020a */
[----:B------:R-:W-:-:S04]  /*08b0*/  LOP3.LUT R2, R25, c[0x0][0x1c8], RZ, 0x3c, !PT ;  /* 0x0000720019027a12 */ /* 0x000fc800078e3cff */
[----:B------:R-:W-:Y:S01]  /*08c0*/  ISETP.GE.AND P1, PT, R2, RZ, PT ;  /* 0x000000ff0200720c */ /* 0x000fe20003f26270 */
[----:B------:R-:W-:-:S04]  /*08d0*/  @P0 IMAD.WIDE.U32 R2, R4, c[0x0][0x1a0], RZ ;  /* 0x0000680004020a25 */ /* 0x000fc800078e00ff */
[----:B------:R-:W-:Y:S01]  /*08e0*/  @P0 IMAD R13, R4, c[0x0][0x1a4], R3 ;  /* 0x00006900040d0a24 */ /* 0x000fe200078e0203 */
[----:B------:R-:W-:Y:S02]  /*08f0*/  @P0 MOV R12, R2 ;  /* 0x00000002000c0202 */ /* 0x000fe40000000f00 */
[----:B------:R-:W-:-:S04]  /*0900*/  @P3 IADD3 R0, R0, 0x1, RZ ;  /* 0x0000000100003810 */ /* 0x000fc80007ffe0ff */
[----:B------:R-:W-:-:S05]  /*0910*/  MOV R10, R0 ;  /* 0x00000000000a7202 */ /* 0x000fca0000000f00 */
        /* <DEDUP_REMOVED lines=14> */
.L_x_723:
[CC--:B------:R-:W-:Y:S01]  /*0a00*/  LEA.HI R2, R17.reuse, R38.reuse, RZ, 0x3 ;  /* 0x0000002611027211 */ /* 0x0c0fe200078f18ff */
[----:B------:R-:W-:Y:S01]  /*0a10*/  BSSY B0, `(.L_x_724) ;  /* 0x0000077000007945 */ /* 0x000fe20003800000 */
[----:B------:R-:W-:Y:S02]  /*0a20*/  SHF.R.S32.HI R4, RZ, 0x1f, R21 ;  /* 0x0000001fff047819 */ /* 0x000fe40000011415 */
[--C-:B------:R-:W-:Y:S02]  /*0a30*/  SHF.R.S32.HI R111, RZ, 0x5, R16.reuse ;  /* 0x00000005ff6f7819 */ /* 0x100fe40000011410 */
[----:B------:R-:W-:Y:S02]  /*0a40*/  SHF.R.S32.HI R3, RZ, 0x1f, R16 ;  /* 0x0000001fff037819 */ /* 0x000fe40000011410 */
[----:B------:R-:W-:-:S02]  /*0a50*/  LEA.HI R5, R17, R38, RZ, 0x4 ;  /* 0x0000002611057211 */ /* 0x000fc400078f20ff */
[----:B------:R-:W-:Y:S02]  /*0a60*/  SHF.R.S32.HI R16, RZ, 0x3, R2 ;  /* 0x00000003ff107819 */ /* 0x000fe40000011402 */
[----:B------:R-:W-:Y:S02]  /*0a70*/  LOP3.LUT R0, R2, 0xfffffff8, RZ, 0xc0, !PT ;  /* 0xfffffff802007812 */ /* 0x000fe400078ec0ff */
[----:B------:R-:W-:Y:S02]  /*0a80*/  LEA.HI R22, R4, R21, RZ, 0x2 ;  /* 0x0000001504167211 */ /* 0x000fe400078f10ff */
[----:B------:R-:W-:Y:S01]  /*0a90*/  LEA.HI R2, R3, R111, RZ, 0x2 ;  /* 0x0000006f03027211 */ /* 0x000fe200078f10ff */
[----:B------:R-:W-:Y:S01]  /*0aa0*/  IMAD.SHL.U32 R3, R16, 0x40, RZ ;  /* 0x0000004010037824 */ /* 0x000fe200078e00ff */
[----:B------:R-:W-:Y:S01]  /*0ab0*/  SHF.R.S32.HI R4, RZ, 0x4, R5 ;  /* 0x00000004ff047819 */ /* 0x000fe20000011405 */
[----:B------:R-:W-:Y:S01]  /*0ac0*/  IMAD.IADD R32, R38, 0x1, -R0 ;  /* 0x0000000126207824 */ /* 0x000fe200078e0a00 */
[----:B------:R-:W-:-:S02]  /*0ad0*/  LOP3.LUT R6, R5, 0xfffffff0, RZ, 0xc0, !PT ;  /* 0xfffffff005067812 */ /* 0x000fc400078ec0ff */
[----:B------:R-:W-:Y:S01]  /*0ae0*/  LEA.HI R0, R5, R4, RZ, 0x1 ;  /* 0x0000000405007211 */ /* 0x000fe200078f08ff */
[----:B------:R-:W-:Y:S01]  /*0af0*/  IMAD.SHL.U32 R124, R32, 0x8, RZ ;  /* 0x00000008207c7824 */ /* 0x000fe200078e00ff */
[----:B------:R-:W-:Y:S01]  /*0b00*/  LOP3.LUT R2, R2, 0xffffffc, RZ, 0xc0, !PT ;  /* 0x0ffffffc02027812 */ /* 0x000fe200078ec0ff */
[----:B------:R-:W-:Y:S01]  /*0b10*/  IMAD.IADD R6, R38, 0x1, -R6 ;  /* 0x0000000126067824 */ /* 0x000fe200078e0a06 */
[----:B------:R-:W-:Y:S02]  /*0b20*/  LOP3.LUT R8, R3, 0x1c0, RZ, 0xc0, !PT ;  /* 0x000001c003087812 */ /* 0x000fe400078ec0ff */
[----:B------:R-:W-:Y:S02]  /*0b30*/  SHF.R.S32.HI R5, RZ, 0x2, R22 ;  /* 0x00000002ff057819 */ /* 0x000fe40000011416 */
[----:B------:R-:W-:Y:S01]  /*0b40*/  LOP3.LUT R3, R0, 0xfffffffe, RZ, 0xc0, !PT ;  /* 0xfffffffe00037812 */ /* 0x000fe200078ec0ff */
[----:B------:R-:W-:Y:S01]  /*0b50*/  IMAD.IADD R0, R111, 0x1, -R2 ;  /* 0x000000016f007824 */ /* 0x000fe200078e0a02 */
[----:B------:R-:W-:-:S02]  /*0b60*/  LOP3.LUT R2, R8, 0x38, R124, 0xf8, !PT ;  /* 0x0000003808027812 */ /* 0x000fc400078ef87c */
[----:B------:R-:W-:Y:S01]  /*0b70*/  SHF.R.U32.HI R8, RZ, 0x3, R8 ;  /* 0x00000003ff087819 */ /* 0x000fe20000011608 */
[----:B------:R-:W-:Y:S01]  /*0b80*/  IMAD R29, R0, 0x10, R5 ;  /* 0x00000010001d7824 */ /* 0x000fe200078e0205 */
[----:B------:R-:W-:Y:S01]  /*0b90*/  SHF.R.S32.HI R0, RZ, 0x1f, R6 ;  /* 0x0000001fff007819 */ /* 0x000fe20000011406 */
[----:B------:R-:W-:Y:S01]  /*0ba0*/  IMAD.IADD R24, R4, 0x1, -R3 ;  /* 0x0000000104187824 */ /* 0x000fe200078e0a03 */
[----:B------:R-:W-:Y:S02]  /*0bb0*/  LEA.HI R9, R17, R38, RZ, 0x6 ;  /* 0x0000002611097211 */ /* 0x000fe400078f30ff */
[----:B------:R-:W-:Y:S01]  /*0bc0*/  LEA.HI R11, R0, R6, RZ, 0x3 ;  /* 0x00000006000b7211 */ /* 0x000fe200078f18ff */
[----:B------:R1:W-:Y:S01]  /*0bd0*/  STL [R1+0x84], R29 ;  /* 0x0000841d01007387 */ /* 0x0003e20000100800 */
[----:B------:R-:W-:Y:S01]  /*0be0*/  SHF.R.S32.HI R17, RZ, 0x1f, R16 ;  /* 0x0000001fff117819 */ /* 0x000fe20000011410 */
[----:B------:R-:W-:Y:S01]  /*0bf0*/  IMAD.SHL.U32 R9, R9, 0x8, RZ ;  /* 0x0000000809097824 */ /* 0x000fe200078e00ff */
[----:B------:R-:W-:-:S02]  /*0c00*/  SHF.R.S32.HI R125, RZ, 0x1f, R124 ;  /* 0x0000001fff7d7819 */ /* 0x000fc4000001147c */
[----:B------:R-:W-:Y:S01]  /*0c10*/  LOP3.LUT R0, R11, 0xfffffff8, RZ, 0xc0, !PT ;  /* 0xfffffff80b007812 */ /* 0x000fe200078ec0ff */
[----:B------:R-:W-:Y:S01]  /*0c20*/  IMAD R7, R17, c[0x0][0x198], RZ ;  /* 0x0000660011077a24 */ /* 0x000fe200078e02ff */
[----:B------:R-:W-:Y:S01]  /*0c30*/  LOP3.LUT R8, R2, R8, RZ, 0x3c, !PT ;  /* 0x0000000802087212 */ /* 0x000fe200078e3cff */
[----:B------:R-:W-:Y:S01]  /*0c40*/  IMAD.WIDE.U32 R4, R16, c[0x0][0x198], R124 ;  /* 0x0000660010047a25 */ /* 0x000fe200078e007c */
[----:B------:R-:W-:Y:S01]  /*0c50*/  IADD3 R2, P0, R124, R15, RZ ;  /* 0x0000000f7c027210 */ /* 0x000fe20007f1e0ff */
[----:B------:R1:W-:Y:S01]  /*0c60*/  STL.64 [R1+0x30], R124 ;  /* 0x0000307c01007387 */ /* 0x0003e20000100a00 */
[----:B------:R-:W-:Y:S01]  /*0c70*/  LOP3.LUT R199, R8, 0xfffffe00, R9, 0xf8, !PT ;  /* 0xfffffe0008c77812 */ /* 0x000fe200078ef809 */
[----:B------:R-:W-:Y:S01]  /*0c80*/  IMAD.IADD R0, R6, 0x1, -R0 ;  /* 0x0000000106007824 */ /* 0x000fe200078e0a00 */
[----:B------:R-:W-:Y:S01]  /*0c90*/  IADD3 R118, R124, 0x40, RZ ;  /* 0x000000407c767810 */ /* 0x000fe20007ffe0ff */
[----:B------:R-:W-:Y:S01]  /*0ca0*/  IMAD.X R3, R125, 0x1, R18, P0 ;  /* 0x000000017d037824 */ /* 0x000fe200000e0612 */
[----:B------:R-:W-:Y:S01]  /*0cb0*/  IADD3 R8, P0, R14, R4, RZ ;  /* 0x000000040e087210 */ /* 0x000fe20007f1e0ff */
[----:B------:R-:W-:Y:S01]  /*0cc0*/  IMAD R6, R16, c[0x0][0x19c], R7 ;  /* 0x0000670010067a24 */ /* 0x000fe200078e0207 */
[C---:B------:R-:W-:Y:S01]  /*0cd0*/  LOP3.LUT P2, RZ, R0.reuse, 0x4, RZ, 0xc0, !PT ;  /* 0x0000000400ff7812 */ /* 0x040fe2000784c0ff */
[----:B------:R-:W-:Y:S01]  /*0ce0*/  IMAD.WIDE.U32 R18, R25, c[0x0][0x1a8], R2 ;  /* 0x00006a0019127a25 */ /* 0x000fe200078e0002 */
[----:B------:R-:W-:-:S02]  /*0cf0*/  LOP3.LUT P1, RZ, R0, 0x2, RZ, 0xc0, !PT ;  /* 0x0000000200ff7812 */ /* 0x000fc4000782c0ff */
[----:B------:R-:W-:Y:S01]  /*0d00*/  IADD3.X R9, R20, R5, R6, P0, !PT ;  /* 0x0000000514097210 */ /* 0x000fe200007fe406 */
[----:B------:R-:W-:Y:S01]  /*0d10*/  IMAD.SHL.U32 R0, R0, 0x40, RZ ;  /* 0x0000004000007824 */ /* 0x000fe200078e00ff */
[----:B------:R-:W-:Y:S01]  /*0d20*/  IADD3 R117, R124, 0x80, RZ ;  /* 0x000000807c757810 */ /* 0x000fe20007ffe0ff */
[----:B------:R-:W-:Y:S02]  /*0d30*/  IMAD R5, R17, c[0x0][0x1a0], RZ ;  /* 0x0000680011057a24 */ /* 0x000fe400078e02ff */
[----:B------:R-:W-:Y:S01]  /*0d40*/  IMAD.WIDE.U32 R2, R16, c[0x0][0x1a0], R124 ;  /* 0x0000680010027a25 */ /* 0x000fe200078e007c */
[----:B------:R-:W-:Y:S02]  /*0d50*/  LOP3.LUT R4, R0, 0x1c0, RZ, 0xc0, !PT ;  /* 0x000001c000047812 */ /* 0x000fe400078ec0ff */
[----:B------:R-:W-:Y:S01]  /*0d60*/  SHF.R.S32.HI R0, RZ, 0x1f, R10 ;  /* 0x0000001fff007819 */ /* 0x000fe2000001140a */
[----:B------:R-:W-:Y:S01]  /*0d70*/  IMAD.SHL.U32 R6, R24, 0x8, RZ ;  /* 0x0000000818067824 */ /* 0x000fe200078e00ff */
[----:B------:R-:W-:Y:S01]  /*0d80*/  IADD3 R2, P0, R12, R2, RZ ;  /* 0x000000020c027210 */ /* 0x000fe20007f1e0ff */
[----:B------:R-:W-:Y:S01]  /*0d90*/  IMAD R7, R16, c[0x0][0x1a4], R5 ;  /* 0x0000690010077a24 */ /* 0x000fe200078e0205 */
[----:B------:R-:W-:Y:S01]  /*0da0*/  SHF.R.U32.HI R5, RZ, 0x3, R4 ;  /* 0x00000003ff057819 */ /* 0x000fe20000011604 */
[----:B------:R-:W-:Y:S01]  /*0db0*/  IMAD.WIDE.U32 R34, R10, c[0x0][0x1b0], R8 ;  /* 0x00006c000a227a25 */ /* 0x000fe200078e0008 */
[----:B------:R-:W-:-:S02]  /*0dc0*/  LOP3.LUT R6, R4, 0x8, R6, 0xf8, !PT ;  /* 0x0000000804067812 */ /* 0x000fc400078ef806 */
[----:B------:R-:W-:Y:S01]  /*0dd0*/  IADD3.X R3, R13, R3, R7, P0, !PT ;  /* 0x000000030d037210 */ /* 0x000fe200007fe407 */
[C---:B------:R-:W-:Y:S01]  /*0de0*/  IMAD R4, R0.reuse, c[0x0][0x1b0], RZ ;  /* 0x00006c0000047a24 */ /* 0x040fe200078e02ff */
[----:B------:R1:W-:Y:S01]  /*0df0*/  STL.64 [R1+0x50], R34 ;  /* 0x0000502201007387 */ /* 0x0003e20000100a00 */
[----:B------:R-:W-:Y:S01]  /*0e00*/  IMAD R0, R0, c[0x0][0x1b8], RZ ;  /* 0x00006e0000007a24 */ /* 0x000fe200078e02ff */
[----:B------:R-:W-:Y:S01]  /*0e10*/  LOP3.LUT R5, R6, R5, RZ, 0x3c, !PT ;  /* 0x0000000506057212 */ /* 0x000fe200078e3cff */
[----:B------:R-:W-:-:S04]  /*0e20*/  IMAD.WIDE.U32 R30, R10, c[0x0][0x1b8], R2 ;  /* 0x00006e000a1e7a25 */ /* 0x000fc800078e0002 */
[C---:B------:R-:W-:Y:S01]  /*0e30*/  IMAD R12, R10.reuse, c[0x0][0x1bc], R0 ;  /* 0x00006f000a0c7a24 */ /* 0x040fe200078e0200 */
[----:B------:R1:W-:Y:S01]  /*0e40*/  STL.64 [R1+0x48], R30 ;  /* 0x0000481e01007387 */ /* 0x0003e20000100a00 */
[----:B------:R-:W-:Y:S02]  /*0e50*/  IMAD R13, R10, c[0x0][0x1b4], R4 ;  /* 0x00006d000a0d7a24 */ /* 0x000fe400078e0204 */
[----:B------:R-:W-:Y:S01]  /*0e60*/  IMAD R15, R28, c[0x0][0x1a8], RZ ;  /* 0x00006a001c0f7a24 */ /* 0x000fe200078e02ff */
[----:B------:R1:W-:Y:S01]  /*0e70*/  STL [R1+0x40], R118 ;  /* 0x0000407601007387 */ /* 0x0003e20000100800 */
[----:B------:R-:W-:Y:S02]  /*0e80*/  IMAD.IADD R28, R31, 0x1, R12 ;  /* 0x000000011f1c7824 */ /* 0x000fe400078e020c */
[----:B------:R-:W-:Y:S01]  /*0e90*/  IMAD.IADD R41, R35, 0x1, R13 ;  /* 0x0000000123297824 */ /* 0x000fe200078e020d */
[----:B------:R1:W-:Y:S01]  /*0ea0*/  STL [R1+0x44], R117 ;  /* 0x0000447501007387 */ /* 0x0003e20000100800 */
[----:B------:R-:W-:-:S02]  /*0eb0*/  IMAD.IADD R20, R33, 0x1, -R27 ;  /* 0x0000000121147824 */ /* 0x000fc400078e0a1b */
[----:B------:R-:W-:Y:S01]  /*0ec0*/  IMAD.SHL.U32 R0, R11, 0x40, RZ ;  /* 0x000000400b007824 */ /* 0x000fe200078e00ff */
[----:B------:R1:W-:Y:S01]  /*0ed0*/  STL [R1+0x58], R28 ;  /* 0x0000581c01007387 */ /* 0x0003e20000100800 */
[----:B------:R-:W-:Y:S01]  /*0ee0*/  IMAD.MOV.U32 R2, RZ, RZ, 0x20 ;  /* 0x00000020ff027424 */ /* 0x000fe200078e00ff */
[----:B------:R-:W-:Y:S01]  /*0ef0*/  ISETP.GE.AND P0, PT, R16, R20, PT ;  /* 0x000000141000720c */ /* 0x000fe20003f06270 */
[----:B------:R-:W-:Y:S01]  /*0f00*/  IMAD.MOV.U32 R27, RZ, RZ, 0x10 ;  /* 0x00000010ff1b7424 */ /* 0x000fe200078e00ff */
[----:B------:R1:W-:Y:S01]  /*0f10*/  STL [R1+0x3c], R41 ;  /* 0x00003c2901007387 */ /* 0x0003e20000100800 */
[----:B------:R-:W-:Y:S01]  /*0f20*/  IMAD R14, R25, c[0x0][0x1ac], R15 ;  /* 0x00006b00190e7a24 */ /* 0x000fe200078e020f */
[----:B------:R-:W-:Y:S01]  /*0f30*/  LOP3.LUT R5, R5, 0xfffffe00, R0, 0xf8, !PT ;  /* 0xfffffe0005057812 */ /* 0x000fe200078ef800 */
[----:B------:R-:W-:Y:S01]  /*0f40*/  IMAD.WIDE R6, R116, 0x40, R16 ;  /* 0x0000004074067825 */ /* 0x000fe200078e0210 */
[----:B------:R-:W-:Y:S02]  /*0f50*/  SEL R2, R2, 0xffffffe0, !P2 ;  /* 0xffffffe002027807 */ /* 0x000fe40005000000 */
[----:B------:R-:W-:Y:S01]  /*0f60*/  SEL R4, R27, 0xfffffff0, !P1 ;  /* 0xfffffff01b047807 */ /* 0x000fe20004800000 */
[----:B------:R-:W-:-:S02]  /*0f70*/  IMAD.SHL.U32 R199, R199, 0x2, RZ ;  /* 0x00000002c7c77824 */ /* 0x000fc400078e00ff */
[----:B------:R-:W-:Y:S02]  /*0f80*/  IMAD.IADD R11, R19, 0x1, R14 ;  /* 0x00000001130b7824 */ /* 0x000fe400078e020e */
        /* <DEDUP_REMOVED lines=31> */
.L_x_725:
[----:B------:R-:W-:Y:S05]  /*1180*/  BSYNC B0 ;  /* 0x0000000000007941 */ /* 0x000fea0003800000 */
.L_x_724:
[----:B------:R-:W-:Y:S01]  /*1190*/  LOP3.LUT R0, R22, 0x7ffffffc, RZ, 0xc0, !PT ;  /* 0x7ffffffc16007812 */ /* 0x000fe200078ec0ff */
[----:B------:R-:W-:Y:S01]  /*11a0*/  IMAD R3, R121, 0x40, R23 ;  /* 0x0000004079037824 */ /* 0x000fe200078e0217 */
[----:B------:R-:W-:Y:S01]  /*11b0*/  IADD3 R23, R16, 0x10, RZ ;  /* 0x0000001010177810 */ /* 0x000fe20007ffe0ff */
[----:B------:R-:W-:Y:S02]  /*11c0*/  BSSY B0, `(.L_x_726) ;  /* 0x000002b000007945 */ /* 0x000fe40003800000 */
[----:B------:R-:W-:Y:S01]  /*11d0*/  IMAD.IADD R0, R21, 0x1, -R0 ;  /* 0x0000000115007824 */ /* 0x000fe200078e0a00 */
[----:B------:R-:W-:Y:S02]  /*11e0*/  ISETP.GE.AND P1, PT, R23, R20, PT ;  /* 0x000000141700720c */ /* 0x000fe40003f26270 */
[----:B------:R-:W-:Y:S01]  /*11f0*/  IADD3 R3, R3, -0x40, RZ ;  /* 0xffffffc003037810 */ /* 0x000fe20007ffe0ff */
[----:B------:R-:W-:-:S04]  /*1200*/  IMAD.SHL.U32 R0, R0, 0x2, RZ ;  /* 0x0000000200007824 */ /* 0x000fc800078e00ff */
[----:B------:R-:W-:-:S05]  /*1210*/  IMAD R0, R29, c[0x0][0x228], R0 ;  /* 0x00008a001d007a24 */ /* 0x000fca00078e0200 */
[----:B------:R-:W-:Y:S02]  /*1220*/  IADD3 R172, P0, R3, R0, RZ ;  /* 0x0000000003ac7210 */ /* 0x000fe40007f1e0ff */
[----:B------:R-:W-:-:S04]  /*1230*/  SHF.R.S32.HI R0, RZ, 0x1f, R0 ;  /* 0x0000001fff007819 */ /* 0x000fc80000011400 */
[----:B------:R-:W-:Y:S01]  /*1240*/  LEA.HI.X.SX32 R128, R3, R0, 0x1, P0 ;  /* 0x0000000003807211 */ /* 0x000fe200000f0eff */
[----:B------:R-:W-:Y:S05]  /*1250*/  @P1 BRA `(.L_x_727) ;  /* 0x0000021000001947 */ /* 0x000fea0003800000 */
[----:B------:R-:W-:Y:S01]  /*1260*/  IADD3 R0, P0, R6, 0x10, RZ ;  /* 0x0000001006007810 */ /* 0x000fe20007f1e0ff */
[----:B--2---:R-:W-:Y:S01]  /*1270*/  IMAD.MOV.U32 R8, RZ, RZ, R18 ;  /* 0x000000ffff087224 */ /* 0x004fe200078e0012 */
        /* <DEDUP_REMOVED lines=31> */
.L_x_727:
[----:B------:R-:W-:Y:S05]  /*1470*/  BSYNC B0 ;  /* 0x0000000000007941 */ /* 0x000fea0003800000 */
.L_x_726:
[----:B------:R-:W-:Y:S01]  /*1480*/  IADD3 R22, R16, 0x20, RZ ;  /* 0x0000002010167810 */ /* 0x000fe20007ffe0ff */
[----:B------:R-:W-:Y:S03]  /*1490*/  BSSY B0, `(.L_x_728) ;  /* 0x0000024000007945 */ /* 0x000fe60003800000 */
[----:B------:R-:W-:-:S13]  /*14a0*/  ISETP.GE.AND P0, PT, R22, R20, PT ;  /* 0x000000141600720c */ /* 0x000fda0003f06270 */
        /* <DEDUP_REMOVED lines=34> */
.L_x_729:
[----:B------:R-:W-:Y:S05]  /*16d0*/  BSYNC B0 ;  /* 0x0000000000007941 */ /* 0x000fea0003800000 */
.L_x_728:
[----:B------:R-:W-:Y:S01]  /*16e0*/  IADD3 R21, R16, 0x30, RZ ;  /* 0x0000003010157810 */ /* 0x000fe20007ffe0ff */
[----:B------:R-:W-:Y:S01]  /*16f0*/  IMAD.MOV.U32 R25, RZ, RZ, c[0x0][0x198] ;  /* 0x00006600ff197624 */ /* 0x000fe200078e00ff */
[----:B------:R-:W-:Y:S01]  /*1700*/  BSSY B0, `(.L_x_730) ;  /* 0x0000026000007945 */ /* 0x000fe20003800000 */
[----:B------:R-:W-:Y:S01]  /*1710*/  IMAD.MOV.U32 R112, RZ, RZ, 0x6 ;  /* 0x00000006ff707424 */ /* 0x000fe200078e00ff */
[----:B------:R-:W-:Y:S01]  /*1720*/  ISETP.GE.AND P0, PT, R21, R20, PT ;  /* 0x000000141500720c */ /* 0x000fe20003f06270 */
[----:B------:R-:W-:-:S03]  /*1730*/  IMAD.SHL.U32 R113, R25, 0x40, RZ ;  /* 0x0000004019717824 */ /* 0x000fc600078e00ff */
[----:B------:R-:W-:-:S09]  /*1740*/  SHF.L.U64.HI R112, R25, R112, c[0x0][0x19c] ;  /* 0x0000670019707619 */ /* 0x000fd20000010270 */
        /* <DEDUP_REMOVED lines=10> */
[C---:B--2---:R-:W-:Y:S01]  /*17f0*/  @!P3 LEA R8, P4, R10.reuse, c[0x0][0x160], 0x1 ;  /* 0x000058000a08ba11 */ /* 0x044fe200078808ff */
        /* <DEDUP_REMOVED lines=22> */
.L_x_731:
[----:B------:R-:W-:Y:S05]  /*1960*/  BSYNC B0 ;  /* 0x0000000000007941 */ /* 0x000fea0003800000 */
.L_x_730:
[----:B------:R-:W-:Y:S01]  /*1970*/  MOV R122, R40 ;  /* 0x00000028007a7202 */ /* 0x000fe20000000f00 */
[----:B------:R-:W-:Y:S01]  /*1980*/  BSSY B0, `(.L_x_732) ;  /* 0x0000026000007945 */ /* 0x000fe20003800000 */
[----:B------:R-:W-:Y:S02]  /*1990*/  MOV R123, R41 ;  /* 0x00000029007b7202 */ /* 0x000fe40000000f00 */
[----:B------:R-:W-:Y:S02]  /*19a0*/  IADD3 R37, R121, -0x1, RZ ;  /* 0xffffffff79257810 */ /* 0x000fe40007ffe0ff */
[----:B------:R-:W-:Y:S02]  /*19b0*/  MOV R122, R34 ;  /* 0x00000022007a7202 */ /* 0x000fe40000000f00 */
[----:B--2---:R-:W-:Y:S01]  /*19c0*/  SHF.R.S32.HI R15, RZ, 0x1f, R37 ;  /* 0x0000001fff0f7819 */ /* 0x004fe20000011425 */
[----:B------:R-:W-:Y:S02]  /*19d0*/  IMAD R14, R37, -0x40, R36 ;  /* 0xffffffc0250e7824 */ /* 0x000fe400078e0224 */
[----:B------:R2:W-:Y:S01]  /*19e0*/  STL.64 [R1+0x38], R122 ;  /* 0x0000387a01007387 */ /* 0x0005e20000100a00 */
[----:B------:R-:W-:-:S02]  /*19f0*/  IMAD R8, R112, R37, RZ ;  /* 0x0000002570087224 */ /* 0x000fc400078e02ff */
[----:B------:R-:W-:Y:S01]  /*1a00*/  ISETP.GE.AND P0, PT, R16, R14, PT ;  /* 0x0000000e1000720c */ /* 0x000fe20003f06270 */
[----:B------:R-:W-:-:S04]  /*1a10*/  IMAD.WIDE.U32 R6, R37, R113, R122 ;  /* 0x0000007125067225 */ /* 0x000fc800078e007a */
[----:B------:R-:W-:-:S05]  /*1a20*/  IMAD R8, R15, R113, R8 ;  /* 0x000000710f087224 */ /* 0x000fca00078e0208 */
[----:B------:R-:W-:-:S03]  /*1a30*/  IADD3 R9, R7, R8, RZ ;  /* 0x0000000807097210 */ /* 0x000fc60007ffe0ff */
        /* <DEDUP_REMOVED lines=26> */
.L_x_733:
[----:B------:R-:W-:Y:S05]  /*1be0*/  BSYNC B0 ;  /* 0x0000000000007941 */ /* 0x000fea0003800000 */
.L_x_732:
[----:B------:R-:W-:Y:S01]  /*1bf0*/  ISETP.GE.AND P0, PT, R23, R14, PT ;  /* 0x0000000e1700720c */ /* 0x000fe20003f06270 */
[----:B------:R-:W-:Y:S01]  /*1c00*/  BSSY B0, `(.L_x_734) ;  /* 0x000001f000007945 */ /* 0x000fe20003800000 */
[C---:B------:R-:W-:Y:S01]  /*1c10*/  SHF.L.U64.HI R114, R25.reuse, R26, c[0x0][0x19c] ;  /* 0x0000670019727619 */ /* 0x040fe2000001021a */
[----:B------:R-:W-:-:S10]  /*1c20*/  IMAD.SHL.U32 R115, R25, 0x10, RZ ;  /* 0x0000001019737824 */ /* 0x000fd400078e00ff */
[----:B------:R-:W-:Y:S05]  /*1c30*/  @P0 BRA `(.L_x_735) ;  /* 0x000001b000000947 */ /* 0x000fea0003800000 */
[----:B------:R-:W-:Y:S02]  /*1c40*/  ISETP.GE.AND P3, PT, R124, c[0x0][0x220], PT ;  /* 0x000088007c007a0c */ /* 0x000fe40003f66270 */
[----:B------:R-:W-:Y:S02]  /*1c50*/  ISETP.GE.AND P2, PT, R118, c[0x0][0x220], PT ;  /* 0x0000880076007a0c */ /* 0x000fe40003f46270 */
[----:B------:R-:W-:Y:S02]  /*1c60*/  IADD3 R0, P1, R115, R6, RZ ;  /* 0x0000000673007210 */ /* 0x000fe40007f3e0ff */
[----:B------:R-:W-:-:S03]  /*1c70*/  ISETP.GE.AND P0, PT, R117, c[0x0][0x220], PT ;  /* 0x0000880075007a0c */ /* 0x000fc60003f06270 */
[----:B------:R-:W-:-:S04]  /*1c80*/  IMAD.X R3, R114, 0x1, R9, P1 ;  /* 0x0000000172037824 */ /* 0x000fc800008e0609 */
[C---:B---3--:R-:W-:Y:S01]  /*1c90*/  @!P3 LEA R12, P4, R0.reuse, c[0x0][0x168], 0x1 ;  /* 0x00005a00000cba11 */ /* 0x048fe200078808ff */
        /* <DEDUP_REMOVED lines=21> */
.L_x_735:
[----:B------:R-:W-:Y:S05]  /*1df0*/  BSYNC B0 ;  /* 0x0000000000007941 */ /* 0x000fea0003800000 */
.L_x_734:
[----:B------:R-:W-:Y:S01]  /*1e00*/  ISETP.GE.AND P0, PT, R22, R14, PT ;  /* 0x0000000e1600720c */ /* 0x000fe20003f06270 */
[----:B------:R-:W-:-:S12]  /*1e10*/  BSSY B0, `(.L_x_736) ;  /* 0x000001e000007945 */ /* 0x000fd80003800000 */
[----:B------:R-:W-:Y:S05]  /*1e20*/  @P0 BRA `(.L_x_737) ;  /* 0x000001c000000947 */ /* 0x000fea0003800000 */
[----:B------:R-:W-:Y:S01]  /*1e30*/  ISETP.GE.AND P3, PT, R124, c[0x0][0x220], PT ;  /* 0x000088007c007a0c */ /* 0x000fe20003f66270 */
[----:B------:R-:W-:Y:S01]  /*1e40*/  IMAD.MOV.U32 R3, RZ, RZ, c[0x0][0x19c] ;  /* 0x00006700ff037624 */ /* 0x000fe200078e00ff */
[----:B------:R-:W-:Y:S02]  /*1e50*/  ISETP.GE.AND P2, PT, R118, c[0x0][0x220], PT ;  /* 0x0000880076007a0c */ /* 0x000fe40003f46270 */
[----:B------:R-:W-:Y:S02]  /*1e60*/  LEA R0, P1, R25, R6, 0x5 ;  /* 0x0000000619007211 */ /* 0x000fe400078228ff */
[----:B------:R-:W-:Y:S02]  /*1e70*/  ISETP.GE.AND P0, PT, R117, c[0x0][0x220], PT ;  /* 0x0000880075007a0c */ /* 0x000fe40003f06270 */
[----:B------:R-:W-:-:S05]  /*1e80*/  LEA.HI.X R3, R25, R9, R3, 0x5, P1 ;  /* 0x0000000919037211 */ /* 0x000fca00008f2c03 */
        /* <DEDUP_REMOVED lines=22> */
.L_x_737:
[----:B------:R-:W-:Y:S05]  /*1ff0*/  BSYNC B0 ;  /* 0x0000000000007941 */ /* 0x000fea0003800000 */
.L_x_736:
[----:B------:R-:W-:Y:S01]  /*2000*/  ISETP.GE.AND P0, PT, R21, R14, PT ;  /* 0x0000000e1500720c */ /* 0x000fe20003f06270 */
[----:B------:R-:W-:-:S12]  /*2010*/  BSSY B0, `(.L_x_738) ;  /* 0x0000020000007945 */ /* 0x000fd80003800000 */
[----:B------:R-:W-:Y:S05]  /*2020*/  @P0 BRA `(.L_x_739) ;  /* 0x000001e000000947 */ /* 0x000fea0003800000 */
[----:B------:R-:W-:Y:S01]  /*2030*/  ISETP.GE.AND P3, PT, R124, c[0x0][0x220], PT ;  /* 0x000088007c007a0c */ /* 0x000fe20003f66270 */
[----:B------:R-:W-:Y:S01]  /*2040*/  IMAD.MOV.U32 R8, RZ, RZ, R6 ;  /* 0x000000ffff087224 */ /* 0x000fe200078e0006 */
[----:B------:R-:W-:Y:S01]  /*2050*/  ISETP.GE.AND P2, PT, R118, c[0x0][0x220], PT ;  /* 0x0000880076007a0c */ /* 0x000fe20003f46270 */
[----:B------:R-:W-:Y:S01]  /*2060*/  ULDC UR4, c[0x0][0x19c] ;  /* 0x0000670000047ab9 */ /* 0x000fe20000000800 */
[----:B------:R-:W-:Y:S01]  /*2070*/  ISETP.GE.AND P0, PT, R117, c[0x0][0x220], PT ;  /* 0x0000880075007a0c */ /* 0x000fe20003f06270 */
[----:B------:R-:W-:Y:S01]  /*2080*/  UIMAD UR4, UR4, 0x30, URZ ;  /* 0x00000030040478a4 */ /* 0x000fe2000f8e023f */
[----:B---3--:R-:W-:-:S05]  /*2090*/  IMAD.WIDE.U32 R10, R25, 0x30, R8 ;  /* 0x00000030190a7825 */ /* 0x008fca00078e0008 */
[----:B------:R-:W-:Y:S02]  /*20a0*/  IADD3 R0, R11, UR4, RZ ;  /* 0x000000040b007c10 */ /* 0x000fe4000fffe0ff */
        /* <DEDUP_REMOVED lines=22> */
.L_x_739:
[----:B------:R-:W-:Y:S05]  /*2210*/  BSYNC B0 ;  /* 0x0000000000007941 */ /* 0x000fea0003800000 */
.L_x_738:
[----:B------:R-:W0:Y:S01]  /*2220*/  LDGDEPBAR ;  /* 0x00000000000079af */ /* 0x000e220000000000 */
[----:B------:R-:W-:Y:S01]  /*2230*/  ISETP.GE.AND P1, PT, R16, R14, PT ;  /* 0x0000000e1000720c */ /* 0x000fe20003f26270 */
[----:B------:R-:W-:Y:S01]  /*2240*/  IMAD R0, R15, c[0x0][0x1a0], RZ ;  /* 0x000068000f007a24 */ /* 0x000fe200078e02ff */
[----:B------:R-:W-:Y:S01]  /*2250*/  BSSY B0, `(.L_x_740) ;  /* 0x0000025000007945 */ /* 0x000fe20003800000 */
[----:B---3--:R-:W-:-:S04]  /*2260*/  IMAD.WIDE.U32 R8, R37, c[0x0][0x1a0], RZ ;  /* 0x0000680025087a25 */ /* 0x008fc800078e00ff */
        /* <DEDUP_REMOVED lines=29> */
[----:B----4-:R-:W-:-:S04]  /*2440*/  LEA R8, P0, R6, c[0x0][0x170], 0x1 ;  /* 0x00005c0006087a11 */ /* 0x010fc800078008ff */
[----:B------:R-:W-:-:S05]  /*2450*/  LEA.HI.X R9, R6, c[0x0][0x174], R7, 0x1, P0 ;  /* 0x00005d0006097a11 */ /* 0x000fca00000f0c07 */
[----:B------:R-:W-:Y:S01]  /*2460*/  @!PT LDS RZ, [RZ] ;  /* 0x00000000fffff984 */ /* 0x000fe20000000800 */
[----:B------:R-:W-:Y:S01]  /*2470*/  @!PT LDS RZ, [RZ] ;  /* 0x00000000fffff984 */ /* 0x000fe20000000800 */
[----:B------:R-:W-:Y:S01]  /*2480*/  @!PT LDS RZ, [RZ] ;  /* 0x00000000fffff984 */ /* 0x000fe20000000800 */
[----:B------:R4:W-:Y:S04]  /*2490*/  LDGSTS.E.BYPASS.LTC128B.128 [R199+0x10000], [R8.64+0x100] ;  /* 0x1000010008c77fae */ /* 0x0009e8000b901d46 */
.L_x_741:
[----:B------:R-:W-:Y:S05]  /*24a0*/  BSYNC B0 ;  /* 0x0000000000007941 */ /* 0x000fea0003800000 */
.L_x_740:
[----:B------:R-:W-:Y:S01]  /*24b0*/  ISETP.GE.AND P0, PT, R23, R14, PT ;  /* 0x0000000e1700720c */ /* 0x000fe20003f06270 */
[----:B------:R-:W-:-:S12]  /*24c0*/  BSSY B0, `(.L_x_742) ;  /* 0x0000022000007945 */ /* 0x000fd80003800000 */
[----:B------:R1:W-:Y:S04]  /*24d0*/  @P0 STS.128 [R199+0xc800], RZ ;  /* 0x00c800ffc7000388 */ /* 0x0003e80000000c00 */
[----:B------:R1:W-:Y:S04]  /*24e0*/  @P0 STS.128 [R199+0xe800], RZ ;  /* 0x00e800ffc7000388 */ /* 0x0003e80000000c00 */
[----:B------:R1:W-:Y:S01]  /*24f0*/  @P0 STS.128 [R199+0x10800], RZ ;  /* 0x010800ffc7000388 */ /* 0x0003e20000000c00 */
[----:B------:R-:W-:Y:S05]  /*2500*/  @P0 BRA `(.L_x_743) ;  /* 0x000001d000000947 */ /* 0x000fea0003800000 */
[----:B------:R-:W-:Y:S01]  /*2510*/  ISETP.GE.AND P3, PT, R124, c[0x0][0x220], PT ;  /* 0x000088007c007a0c */ /* 0x000fe20003f66270 */
[----:B----4-:R-:W-:Y:S01]  /*2520*/  IMAD.WIDE.U32 R8, R27, c[0x0][0x1a0], RZ ;  /* 0x000068001b087a25 */ /* 0x010fe200078e00ff */
        /* <DEDUP_REMOVED lines=27> */
.L_x_743:
[----:B------:R-:W-:Y:S05]  /*26e0*/  BSYNC B0 ;  /* 0x0000000000007941 */ /* 0x000fea0003800000 */
.L_x_742:
[----:B------:R-:W-:Y:S01]  /*26f0*/  ISETP.GE.AND P0, PT, R22, R14, PT ;  /* 0x0000000e1600720c */ /* 0x000fe20003f06270 */
        /* <DEDUP_REMOVED lines=8> */
[----:B----4-:R-:W-:-:S03]  /*2780*/  IMAD.MOV.U32 R8, RZ, RZ, c[0x0][0x1a4] ;  /* 0x00006900ff087624 */ /* 0x010fc600078e00ff */
        /* <DEDUP_REMOVED lines=25> */
.L_x_745:
[----:B------:R-:W-:Y:S05]  /*2920*/  BSYNC B0 ;  /* 0x0000000000007941 */ /* 0x000fea0003800000 */
.L_x_744:
[----:B------:R-:W-:Y:S01]  /*2930*/  ISETP.GE.AND P0, PT, R21, R14, PT ;  /* 0x0000000e1500720c */ /* 0x000fe20003f06270 */
[----:B------:R-:W-:-:S12]  /*2940*/  BSSY B0, `(.L_x_746) ;  /* 0x0000023000007945 */ /* 0x000fd80003800000 */
[----:B------:R1:W-:Y:S04]  /*2950*/  @P0 STS.128 [R199+0xd800], RZ ;  /* 0x00d800ffc7000388 */ /* 0x0003e80000000c00 */
[----:B------:R1:W-:Y:S04]  /*2960*/  @P0 STS.128 [R199+0xf800], RZ ;  /* 0x00f800ffc7000388 */ /* 0x0003e80000000c00 */
[----:B------:R1:W-:Y:S01]  /*2970*/  @P0 STS.128 [R199+0x11800], RZ ;  /* 0x011800ffc7000388 */ /* 0x0003e20000000c00 */
[----:B------:R-:W-:Y:S05]  /*2980*/  @P0 BRA `(.L_x_747) ;  /* 0x000001e000000947 */ /* 0x000fea0003800000 */
[----:B------:R-:W-:Y:S01]  /*2990*/  ISETP.GE.AND P3, PT, R124, c[0x0][0x220], PT ;  /* 0x000088007c007a0c */ /* 0x000fe20003f66270 */
[----:B----4-:R-:W-:Y:S01]  /*29a0*/  IMAD.MOV.U32 R10, RZ, RZ, c[0x0][0x1a0] ;  /* 0x00006800ff0a7624 */ /* 0x010fe200078e00ff */
[----:B------:R-:W-:Y:S01]  /*29b0*/  ISETP.GE.AND P2, PT, R118, c[0x0][0x220], PT ;  /* 0x0000880076007a0c */ /* 0x000fe20003f46270 */
[----:B------:R-:W-:Y:S01]  /*29c0*/  ULDC UR4, c[0x0][0x1a4] ;  /* 0x0000690000047ab9 */ /* 0x000fe20000000800 */
[----:B------:R-:W-:Y:S01]  /*29d0*/  ISETP.GE.AND P0, PT, R117, c[0x0][0x220], PT ;  /* 0x0000880075007a0c */ /* 0x000fe20003f06270 */
[----:B------:R-:W-:Y:S01]  /*29e0*/  UIMAD UR4, UR4, 0x30, URZ ;  /* 0x00000030040478a4 */ /* 0x000fe2000f8e023f */
[----:B------:R-:W-:-:S05]  /*29f0*/  IMAD.WIDE.U32 R10, R10, 0x30, R6 ;  /* 0x000000300a0a7825 */ /* 0x000fca00078e0006 */
        /* <DEDUP_REMOVED lines=23> */
.L_x_747:
[----:B------:R-:W-:Y:S05]  /*2b70*/  BSYNC B0 ;  /* 0x0000000000007941 */ /* 0x000fea0003800000 */
.L_x_746:
[C---:B------:R-:W-:Y:S01]  /*2b80*/  IMAD.SHL.U32 R0, R32.reuse, 0x40, RZ ;  /* 0x0000004020007824 */ /* 0x040fe200078e00ff */
[----:B------:R-:W-:Y:S01]  /*2b90*/  R2P PR, R32, 0x6 ;  /* 0x0000000620007804 */ /* 0x000fe20000000000 */
[----:B------:R-:W-:Y:S01]  /*2ba0*/  IMAD.SHL.U32 R3, R16, 0x8, RZ ;  /* 0x0000000810037824 */ /* 0x000fe200078e00ff */
[----:B------:R-:W0:Y:S02]  /*2bb0*/  LDGDEPBAR ;  /* 0x00000000000079af */ /* 0x000e240000000000 */
[----:B------:R-:W-:-:S04]  /*2bc0*/  LOP3.LUT R0, R0, 0x1c0, RZ, 0xc0, !PT ;  /* 0x000001c000007812 */ /* 0x000fc800078ec0ff */
[----:B------:R-:W-:Y:S02]  /*2bd0*/  LOP3.LUT R3, R0, 0x8, R3, 0xf8, !PT ;  /* 0x0000000800037812 */ /* 0x000fe400078ef803 */
[----:B------:R-:W-:-:S04]  /*2be0*/  SHF.R.U32.HI R0, RZ, 0x3, R0 ;  /* 0x00000003ff007819 */ /* 0x000fc80000011600 */
[----:B------:R-:W-:Y:S01]  /*2bf0*/  LOP3.LUT R0, R3, R0, RZ, 0x3c, !PT ;  /* 0x0000000003007212 */ /* 0x000fe200078e3cff */
[----:B------:R-:W-:-:S04]  /*2c00*/  IMAD R3, R111, 0x400, R5 ;  /* 0x000004006f037824 */ /* 0x000fc800078e0205 */
[----:B------:R-:W-:Y:S02]  /*2c10*/  IMAD R0, R24, 0x200, R0 ;  /* 0x0000020018007824 */ /* 0x000fe400078e0200 */
[----:B------:R-:W-:Y:S02]  /*2c20*/  IMAD.SHL.U32 R183, R3, 0x2, RZ ;  /* 0x0000000203b77824 */ /* 0x000fe400078e00ff */
[----:B------:R-:W-:Y:S02]  /*2c30*/  IMAD.SHL.U32 R176, R0, 0x2, RZ ;  /* 0x0000000200b07824 */ /* 0x000fe400078e00ff */
[--C-:B------:R-:W-:Y:S01]  /*2c40*/  IMAD R184, R4, 0x2, R183.reuse ;  /* 0x0000000204b87824 */ /* 0x100fe200078e02b7 */
[----:B----4-:R-:W-:Y:S01]  /*2c50*/  LDSM.16.M88.4 R8, [R183] ;  /* 0x00000000b708783b */ /* 0x010fe20000000200 */
[----:B------:R-:W-:Y:S01]  /*2c60*/  IMAD R186, R2, 0x2, R183 ;  /* 0x0000000202ba7824 */ /* 0x000fe200078e02b7 */
[----:B------:R-:W-:Y:S01]  /*2c70*/  IADD3 R0, R176, 0x6000, RZ ;  /* 0x00006000b0007810 */ /* 0x000fe20007ffe0ff */
[----:B------:R-:W-:Y:S01]  /*2c80*/  IMAD R185, R2, 0x2, R184 ;  /* 0x0000000202b97824 */ /* 0x000fe200078e02b8 */
[----:B-1----:R-:W1:Y:S01]  /*2c90*/  LDSM.16.M88.4 R28, [R176+0x6000] ;  /* 0x00600000b01c783b */ /* 0x002e620000000200 */
[----:B------:R-:W-:-:S02]  /*2ca0*/  IADD3 R187, R176, 0x6020, RZ ;  /* 0x00006020b0bb7810 */ /* 0x000fc40007ffe0ff */
[----:B------:R-:W-:Y:S01]  /*2cb0*/  @P1 IADD3 R187, R0, -0x20, RZ ;  /* 0xffffffe000bb1810 */ /* 0x000fe20007ffe0ff */
[----:B------:R-:W4:Y:S01]  /*2cc0*/  LDSM.16.M88.4 R24, [R176+0x6800] ;  /* 0x00680000b018783b */ /* 0x000f220000000200 */
[----:B------:R-:W-:Y:S02]  /*2cd0*/  IMAD.MOV.U32 R0, RZ, RZ, 0x40 ;  /* 0x00000040ff007424 */ /* 0x000fe400078e00ff */
[C---:B------:R-:W-:Y:S01]  /*2ce0*/  IADD3 R198, R187.reuse, 0x800, RZ ;  /* 0x00000800bbc67810 */ /* 0x040fe20007ffe0ff */
[----:B------:R-:W5:Y:S01]  /*2cf0*/  LDSM.16.M88.4 R20, [R176+0x7000] ;  /* 0x00700000b014783b */ /* 0x000f620000000200 */
[C---:B------:R-:W-:Y:S02]  /*2d00*/  IADD3 R197, R187.reuse, 0x1000, RZ ;  /* 0x00001000bbc57810 */ /* 0x040fe40007ffe0ff */
[----:B------:R-:W-:Y:S01]  /*2d10*/  SEL R0, R0, 0xffffffc0, !P2 ;  /* 0xffffffc000007807 */ /* 0x000fe20005000000 */
[----:B------:R-:W2:Y:S01]  /*2d20*/  LDSM.16.M88.4 R12, [R176+0x7800] ;  /* 0x00780000b00c783b */ /* 0x000ea20000000200 */
[----:B------:R-:W-:-:S02]  /*2d30*/  IADD3 R196, R187, 0x1800, RZ ;  /* 0x00001800bbc47810 */ /* 0x000fc40007ffe0ff */
[C---:B------:R-:W-:Y:S01]  /*2d40*/  IADD3 R195, R187.reuse, 0x2000, RZ ;  /* 0x00002000bbc37810 */ /* 0x040fe20007ffe0ff */
[----:B------:R-:W-:Y:S01]  /*2d50*/  LDSM.16.M88.4 R16, [R184] ;  /* 0x00000000b810783b */ /* 0x000fe20000000200 */
[----:B------:R-:W-:Y:S01]  /*2d60*/  IMAD.IADD R182, R176, 0x1, R0 ;  /* 0x00000001b0b67824 */ /* 0x000fe200078e0200 */
[C---:B------:R-:W-:Y:S01]  /*2d70*/  IADD3 R194, R187.reuse, 0x2800, RZ ;  /* 0x00002800bbc27810 */ /* 0x040fe20007ffe0ff */
[----:B------:R-:W-:Y:S01]  /*2d80*/  IMAD.IADD R181, R0, 0x1, R187 ;  /* 0x0000000100b57824 */ /* 0x000fe200078e02bb */
[----:B------:R-:W3:Y:S01]  /*2d90*/  LDSM.16.M88.4 R64, [R187] ;  /* 0x00000000bb40783b */ /* 0x000ee20000000200 */
[----:B------:R-:W-:Y:S01]  /*2da0*/  IMAD.SHL.U32 R0, R38, 0x2, RZ ;  /* 0x0000000226007824 */ /* 0x000fe200078e00ff */
[C---:B------:R-:W-:Y:S02]  /*2db0*/  IADD3 R193, R187.reuse, 0x3000, RZ ;  /* 0x00003000bbc17810 */ /* 0x040fe40007ffe0ff */
[----:B------:R-:W2:Y:S01]  /*2dc0*/  LDSM.16.M88.4 R60, [R187+0x800] ;  /* 0x00080000bb3c783b */ /* 0x000ea20000000200 */
[----:B------:R-:W-:-:S02]  /*2dd0*/  IADD3 R192, R187, 0x3800, RZ ;  /* 0x00003800bbc07810 */ /* 0x000fc40007ffe0ff */
[----:B------:R-:W-:Y:S01]  /*2de0*/  LOP3.LUT R0, R0, 0x6, RZ, 0xc0, !PT ;  /* 0x0000000600007812 */ /* 0x000fe200078ec0ff */
[----:B------:R-:W2:Y:S01]  /*2df0*/  LDSM.16.M88.4 R40, [R187+0x1000] ;  /* 0x00100000bb28783b */ /* 0x000ea20000000200 */
[C---:B------:R-:W-:Y:S02]  /*2e00*/  IADD3 R191, R187.reuse, 0x4000, RZ ;  /* 0x00004000bbbf7810 */ /* 0x040fe40007ffe0ff */
[----:B------:R-:W-:Y:S01]  /*2e10*/  IADD3 R190, R187, 0x4800, RZ ;  /* 0x00004800bbbe7810 */ /* 0x000fe20007ffe0ff */
[----:B------:R-:W-:Y:S01]  /*2e20*/  LDSM.16.M88.4 R88, [R182+0x6800] ;  /* 0x00680000b658783b */ /* 0x000fe20000000200 */
[----:B------:R-:W-:Y:S01]  /*2e30*/  IMAD R0, R37, 0x40, R0 ;  /* 0x0000004025007824 */ /* 0x000fe200078e0200 */
[C---:B------:R-:W-:Y:S02]  /*2e40*/  IADD3 R189, R187.reuse, 0x5000, RZ ;  /* 0x00005000bbbd7810 */ /* 0x040fe40007ffe0ff */
[----:B------:R-:W-:Y:S01]  /*2e50*/  LDSM.16.M88.4 R76, [R182+0x7000] ;  /* 0x00700000b64c783b */ /* 0x000fe20000000200 */
[----:B------:R-:W-:-:S02]  /*2e60*/  IADD3 R188, R187, 0x5800, RZ ;  /* 0x00005800bbbc7810 */ /* 0x000fc40007ffe0ff */
[C---:B------:R-:W-:Y:S01]  /*2e70*/  IADD3 R3, R0.reuse, 0x10, RZ ;  /* 0x0000001000037810 */ /* 0x040fe20007ffe0ff */
[C---:B-1----:R-:W-:Y:S01]  /*2e80*/  HMMA.16816.F32.BF16 R44, R8.reuse, R28, RZ ;  /* 0x0000001c082c723c */ /* 0x042fe200000418ff */
[----:B------:R-:W-:Y:S01]  /*2e90*/  LDSM.16.M88.4 R84, [R182+0x7800] ;  /* 0x00780000b654783b */ /* 0x000fe20000000200 */
[C---:B------:R-:W-:Y:S02]  /*2ea0*/  IADD3 R7, R0.reuse, 0x8, RZ ;  /* 0x0000000800077810 */ /* 0x040fe40007ffe0ff */
[----:B------:R-:W-:Y:S01]  /*2eb0*/  ISETP.GE.AND P5, PT, R3, R36, PT ;  /* 0x000000240300720c */ /* 0x000fe20003fa6270 */
[----:B------:R-:W-:Y:S01]  /*2ec0*/  LDSM.16.M88.4 R92, [R181+0x1000] ;  /* 0x00100000b55c783b */ /* 0x000fe20000000200 */
[C---:B------:R-:W-:Y:S02]  /*2ed0*/  IADD3 R6, R0.reuse, 0x9, RZ ;  /* 0x0000000900067810 */ /* 0x040fe40007ffe0ff */
[----:B------:R-:W-:Y:S01]  /*2ee0*/  HMMA.16816.F32.BF16 R52, R8, R30, RZ ;  /* 0x0000001e0834723c */ /* 0x000fe200000418ff */
[----:B------:R-:W-:-:S02]  /*2ef0*/  IADD3 R3, R0, 0x11, RZ ;  /* 0x0000001100037810 */ /* 0x000fc40007ffe0ff */
[-C--:B------:R-:W-:Y:S02]  /*2f00*/  ISETP.GE.AND P1, PT, R0, R36.reuse, PT ;  /* 0x000000240000720c */ /* 0x080fe40003f26270 */
[-C--:B------:R-:W-:Y:S02]  /*2f10*/  ISETP.GE.AND P0, PT, R7, R36.reuse, PT ;  /* 0x000000240700720c */ /* 0x080fe40003f06270 */
[-C--:B------:R-:W-:Y:S01]  /*2f20*/  ISETP.GE.AND P6, PT, R6, R36.reuse, PT ;  /* 0x000000240600720c */ /* 0x080fe20003fc6270 */
[----:B----4-:R-:W-:Y:S01]  /*2f30*/  HMMA.16816.F32.BF16 R56, R8, R24, RZ ;  /* 0x000000180838723c */ /* 0x010fe200000418ff */
[----:B------:R-:W-:Y:S02]  /*2f40*/  ISETP.GE.AND P3, PT, R3, R36, PT ;  /* 0x000000240300720c */ /* 0x000fe40003f66270 */
[C---:B------:R-:W-:Y:S02]  /*2f50*/  IADD3 R6, R0.reuse, 0x18, RZ ;  /* 0x0000001800067810 */ /* 0x040fe40007ffe0ff */
[----:B------:R-:W-:-:S02]  /*2f60*/  IADD3 R3, R0, 0x19, RZ ;  /* 0x0000001900037810 */ /* 0x000fc40007ffe0ff */
[----:B------:R-:W-:Y:S01]  /*2f70*/  ISETP.GE.AND P2, PT, R6, R36, PT ;  /* 0x000000240600720c */ /* 0x000fe20003f46270 */
[----:B------:R-:W-:Y:S01]  /*2f80*/  HMMA.16816.F32.BF16 R48, R8, R26, RZ ;  /* 0x0000001a0830723c */ /* 0x000fe200000418ff */
[----:B------:R-:W-:-:S07]  /*2f90*/  IADD3 R6, R0, 0x20, RZ ;  /* 0x0000002000067810 */ /* 0x000fce0007ffe0ff */
[C---:B-----5:R-:W-:Y:S08]  /*2fa0*/  HMMA.16816.F32.BF16 R32, R8.reuse, R20, RZ ;  /* 0x000000140820723c */ /* 0x060ff000000418ff */
[C---:B------:R-:W-:Y:S08]  /*2fb0*/  HMMA.16816.F32.BF16 R28, R8.reuse, R22, RZ ;  /* 0x00000016081c723c */ /* 0x040ff000000418ff */
[C---:B--2---:R-:W-:Y:S08]  /*2fc0*/  HMMA.16816.F32.BF16 R24, R8.reuse, R12, RZ ;  /* 0x0000000c0818723c */ /* 0x044ff000000418ff */
[----:B------:R-:W-:Y:S01]  /*2fd0*/  HMMA.16816.F32.BF16 R20, R8, R14, RZ ;  /* 0x0000000e0814723c */ /* 0x000fe200000418ff */
[----:B------:R-:W1:Y:S04]  /*2fe0*/  LDSM.16.M88.4 R8, [R187+0x1800] ;  /* 0x00180000bb08783b */ /* 0x000e680000000200 */
[----:B------:R-:W2:Y:S03]  /*2ff0*/  LDSM.16.M88.4 R12, [R186] ;  /* 0x00000000ba0c783b */ /* 0x000ea60000000200 */
[C---:B---3--:R-:W-:Y:S08]  /*3000*/  HMMA.16816.F32.BF16 R44, R16.reuse, R64, R44 ;  /* 0x00000040102c723c */ /* 0x048ff0000004182c */
[C---:B------:R-:W-:Y:S01]  /*3010*/  HMMA.16816.F32.BF16 R72, R16.reuse, R66, R52 ;  /* 0x000000421048723c */ /* 0x040fe20000041834 */
[----:B------:R-:W3:Y:S04]  /*3020*/  LDSM.16.M88.4 R64, [R182+0x6000] ;  /* 0x00600000b640783b */ /* 0x000ee80000000200 */
[----:B------:R-:W-:Y:S03]  /*3030*/  LDSM.16.M88.4 R52, [R181] ;  /* 0x00000000b534783b */ /* 0x000fe60000000200 */
[C---:B------:R-:W-:Y:S08]  /*3040*/  HMMA.16816.F32.BF16 R80, R16.reuse, R60, R56 ;  /* 0x0000003c1050723c */ /* 0x040ff00000041838 */
[C---:B------:R-:W-:Y:S01]  /*3050*/  HMMA.16816.F32.BF16 R68, R16.reuse, R62, R48 ;  /* 0x0000003e1044723c */ /* 0x040fe20000041830 */
[----:B------:R-:W-:Y:S07]  /*3060*/  LDSM.16.M88.4 R48, [R181+0x800] ;  /* 0x00080000b530783b */ /* 0x000fee0000000200 */
[C---:B------:R-:W-:Y:S08]  /*3070*/  HMMA.16816.F32.BF16 R60, R16.reuse, R40, R32 ;  /* 0x00000028103c723c */ /* 0x040ff00000041820 */
[C---:B------:R-:W-:Y:S08]  /*3080*/  HMMA.16816.F32.BF16 R56, R16.reuse, R42, R28 ;  /* 0x0000002a1038723c */ /* 0x040ff0000004181c */
[C---:B-1----:R-:W-:Y:S08]  /*3090*/  HMMA.16816.F32.BF16 R24, R16.reuse, R8, R24 ;  /* 0x000000081018723c */ /* 0x042ff00000041818 */
[----:B------:R-:W-:Y:S01]  /*30a0*/  HMMA.16816.F32.BF16 R20, R16, R10, R20 ;  /* 0x0000000a1014723c */ /* 0x000fe20000041814 */
[----:B------:R-:W1:Y:S04]  /*30b0*/  LDSM.16.M88.4 R8, [R185] ;  /* 0x00000000b908783b */ /* 0x000e680000000200 */
[----:B------:R-:W-:Y:S03]  /*30c0*/  LDSM.16.M88.4 R16, [R183+0x2000] ;  /* 0x00200000b710783b */ /* 0x000fe60000000200 */
[C---:B--2---:R-:W-:Y:S01]  /*30d0*/  HMMA.16816.F32.BF16 R32, R12.reuse, R88, R80 ;  /* 0x000000580c20723c */ /* 0x044fe20000041850 */
[----:B------:R-:W2:Y:S07]  /*30e0*/  LDSM.16.M88.4 R80, [R181+0x1800] ;  /* 0x00180000b550783b */ /* 0x000eae0000000200 */
[C---:B---3--:R-:W-:Y:S08]  /*30f0*/  HMMA.16816.F32.BF16 R44, R12.reuse, R64, R44 ;  /* 0x000000400c2c723c */ /* 0x048ff0000004182c */
[C---:B------:R-:W-:Y:S01]  /*3100*/  HMMA.16816.F32.BF16 R40, R12.reuse, R66, R72 ;  /* 0x000000420c28723c */ /* 0x040fe20000041848 */
[----:B------:R-:W-:Y:S07]  /*3110*/  LDSM.16.M88.4 R72, [R176+0x8800] ;  /* 0x00880000b048783b */ /* 0x000fee0000000200 */
[C---:B------:R-:W-:Y:S01]  /*3120*/  HMMA.16816.F32.BF16 R28, R12.reuse, R90, R68 ;  /* 0x0000005a0c1c723c */ /* 0x040fe20000041844 */
[----:B------:R-:W-:Y:S07]  /*3130*/  LDSM.16.M88.4 R88, [R182+0x8000] ;  /* 0x00800000b658783b */ /* 0x000fee0000000200 */
[C---:B------:R-:W-:Y:S08]  /*3140*/  HMMA.16816.F32.BF16 R60, R12.reuse, R76, R60 ;  /* 0x0000004c0c3c723c */ /* 0x040ff0000004183c */
[C---:B------:R-:W-:Y:S01]  /*3150*/  HMMA.16816.F32.BF16 R56, R12.reuse, R78, R56 ;  /* 0x0000004e0c38723c */ /* 0x040fe20000041838 */
[----:B------:R-:W3:Y:S07]  /*3160*/  LDSM.16.M88.4 R76, [R176+0x8000] ;  /* 0x00800000b04c783b */ /* 0x000eee0000000200 */
[C---:B------:R-:W-:Y:S08]  /*3170*/  HMMA.16816.F32.BF16 R24, R12.reuse, R84, R24 ;  /* 0x000000540c18723c */ /* 0x040ff00000041818 */
[----:B------:R-:W-:Y:S01]  /*3180*/  HMMA.16816.F32.BF16 R12, R12, R86, R20 ;  /* 0x000000560c0c723c */ /* 0x000fe20000041814 */
[----:B------:R-:W-:Y:S07]  /*3190*/  LDSM.16.M88.4 R84, [R187+0x2800] ;  /* 0x00280000bb54783b */ /* 0x000fee0000000200 */
[C---:B-1----:R-:W-:Y:S08]  /*31a0*/  HMMA.16816.F32.BF16 R68, R8.reuse, R52, R44 ;  /* 0x000000340844723c */ /* 0x042ff0000004182c */
[C---:B------:R-:W-:Y:S01]  /*31b0*/  HMMA.16816.F32.BF16 R40, R8.reuse, R54, R40 ;  /* 0x000000360828723c */ /* 0x040fe20000041828 */
[----:B------:R-:W1:Y:S07]  /*31c0*/  LDSM.16.M88.4 R52, [R176+0x9000] ;  /* 0x00900000b034783b */ /* 0x000e6e0000000200 */
[C---:B------:R-:W-:Y:S01]  /*31d0*/  HMMA.16816.F32.BF16 R64, R8.reuse, R48, R32 ;  /* 0x000000300840723c */ /* 0x040fe20000041820 */
[----:B------:R-:W-:Y:S07]  /*31e0*/  LDSM.16.M88.4 R32, [R187+0x2000] ;  /* 0x00200000bb20783b */ /* 0x000fee0000000200 */
[C---:B--2---:R-:W-:Y:S01]  /*31f0*/  HMMA.16816.F32.BF16 R44, R8.reuse, R80, R24 ;  /* 0x00000050082c723c */ /* 0x044fe20000041818 */
[----:B------:R-:W2:Y:S07]  /*3200*/  LDSM.16.M88.4 R24, [R176+0x9800] ;  /* 0x00980000b018783b */ /* 0x000eae0000000200 */
[C---:B------:R-:W-:Y:S08]  /*3210*/  HMMA.16816.F32.BF16 R48, R8.reuse, R50, R28 ;  /* 0x000000320830723c */ /* 0x040ff0000004181c */
[C---:B------:R-:W-:Y:S08]  /*3220*/  HMMA.16816.F32.BF16 R60, R8.reuse, R92, R60 ;  /* 0x0000005c083c723c */ /* 0x040ff0000004183c */
[C---:B------:R-:W-:Y:S01]  /*3230*/  HMMA.16816.F32.BF16 R56, R8.reuse, R94, R56 ;  /* 0x0000005e0838723c */ /* 0x040fe20000041838 */
[----:B------:R-:W-:Y:S07]  /*3240*/  LDSM.16.M88.4 R92, [R176+0xa800] ;  /* 0x00a80000b05c783b */ /* 0x000fee0000000200 */
[----:B------:R-:W-:Y:S01]  /*3250*/  HMMA.16816.F32.BF16 R20, R8, R82, R12 ;  /* 0x000000520814723c */ /* 0x000fe2000004180c */
[----:B------:R-:W4:Y:S04]  /*3260*/  LDSM.16.M88.4 R8, [R184+0x2000] ;  /* 0x00200000b808783b */ /* 0x000f280000000200 */
[----:B------:R-:W5:Y:S03]  /*3270*/  LDSM.16.M88.4 R80, [R187+0x3000] ;  /* 0x00300000bb50783b */ /* 0x000f660000000200 */
[C---:B---3--:R-:W-:Y:S01]  /*3280*/  HMMA.16816.F32.BF16 R28, R16.reuse, R76, R68 ;  /* 0x0000004c101c723c */ /* 0x048fe20000041844 */
[----:B------:R-:W-:Y:S07]  /*3290*/  LDSM.16.M88.4 R12, [R186+0x2000] ;  /* 0x00200000ba0c783b */ /* 0x000fee0000000200 */
[C---:B------:R-:W-:Y:S01]  /*32a0*/  HMMA.16816.F32.BF16 R40, R16.reuse, R78, R40 ;  /* 0x0000004e1028723c */ /* 0x040fe20000041828 */
[----:B------:R-:W-:Y:S07]  /*32b0*/  LDSM.16.M88.4 R76, [R182+0x9000] ;  /* 0x00900000b64c783b */ /* 0x000fee0000000200 */
[C---:B------:R-:W-:Y:S08]  /*32c0*/  HMMA.16816.F32.BF16 R68, R16.reuse, R72, R64 ;  /* 0x000000481044723c */ /* 0x040ff00000041840 */
[C---:B------:R-:W-:Y:S01]  /*32d0*/  HMMA.16816.F32.BF16 R64, R16.reuse, R74, R48 ;  /* 0x0000004a1040723c */ /* 0x040fe20000041830 */
[----:B------:R-:W3:Y:S07]  /*32e0*/  LDSM.16.M88.4 R72, [R187+0x3800] ;  /* 0x00380000bb48783b */ /* 0x000eee0000000200 */
[C---:B-1----:R-:W-:Y:S08]  /*32f0*/  HMMA.16816.F32.BF16 R60, R16.reuse, R52, R60 ;  /* 0x00000034103c723c */ /* 0x042ff0000004183c */
[C---:B------:R-:W-:Y:S08]  /*3300*/  HMMA.16816.F32.BF16 R56, R16.reuse, R54, R56 ;  /* 0x000000361038723c */ /* 0x040ff00000041838 */
[C---:B--2---:R-:W-:Y:S08]  /*3310*/  HMMA.16816.F32.BF16 R48, R16.reuse, R24, R44 ;  /* 0x000000181030723c */ /* 0x044ff0000004182c */
[----:B------:R-:W-:Y:S08]  /*3320*/  HMMA.16816.F32.BF16 R20, R16, R26, R20 ;  /* 0x0000001a1014723c */ /* 0x000ff00000041814 */
[C---:B----4-:R-:W-:Y:S08]  /*3330*/  HMMA.16816.F32.BF16 R16, R8.reuse, R32, R28 ;  /* 0x000000200810723c */ /* 0x050ff0000004181c */
[C---:B------:R-:W-:Y:S01]  /*3340*/  HMMA.16816.F32.BF16 R28, R8.reuse, R34, R40 ;  /* 0x00000022081c723c */ /* 0x040fe20000041828 */
[----:B------:R-:W1:Y:S07]  /*3350*/  LDSM.16.M88.4 R40, [R182+0x8800] ;  /* 0x00880000b628783b */ /* 0x000e6e0000000200 */
[C---:B------:R-:W-:Y:S01]  /*3360*/  HMMA.16816.F32.BF16 R32, R8.reuse, R84, R68 ;  /* 0x000000540820723c */ /* 0x040fe20000041844 */
[----:B------:R-:W-:Y:S07]  /*3370*/  LDSM.16.M88.4 R68, [R181+0x2000] ;  /* 0x00200000b544783b */ /* 0x000fee0000000200 */
[C---:B------:R-:W-:Y:S01]  /*3380*/  HMMA.16816.F32.BF16 R44, R8.reuse, R86, R64 ;  /* 0x00000056082c723c */ /* 0x040fe20000041840 */
[----:B------:R-:W2:Y:S07]  /*3390*/  LDSM.16.M88.4 R84, [R182+0x9800] ;  /* 0x00980000b654783b */ /* 0x000eae0000000200 */
[C---:B-----5:R-:W-:Y:S08]  /*33a0*/  HMMA.16816.F32.BF16 R64, R8.reuse, R80, R60 ;  /* 0x000000500840723c */ /* 0x060ff0000004183c */
[C---:B------:R-:W-:Y:S01]  /*33b0*/  HMMA.16816.F32.BF16 R60, R8.reuse, R82, R56 ;  /* 0x00000052083c723c */ /* 0x040fe20000041838 */
[----:B------:R-:W-:Y:S07]  /*33c0*/  LDSM.16.M88.4 R80, [R181+0x3000] ;  /* 0x00300000b550783b */ /* 0x000fee0000000200 */
[C---:B---3--:R-:W-:Y:S08]  /*33d0*/  HMMA.16816.F32.BF16 R56, R8.reuse, R72, R48 ;  /* 0x000000480838723c */ /* 0x048ff00000041830 */
[----:B------:R-:W-:Y:S01]  /*33e0*/  HMMA.16816.F32.BF16 R52, R8, R74, R20 ;  /* 0x0000004a0834723c */ /* 0x000fe20000041814 */
[----:B------:R-:W3:Y:S04]  /*33f0*/  LDSM.16.M88.4 R8, [R185+0x2000] ;  /* 0x00200000b908783b */ /* 0x000ee80000000200 */
[----:B------:R-:W4:Y:S03]  /*3400*/  LDSM.16.M88.4 R72, [R181+0x2800] ;  /* 0x00280000b548783b */ /* 0x000f260000000200 */
[C---:B------:R-:W-:Y:S01]  /*3410*/  HMMA.16816.F32.BF16 R24, R12.reuse, R88, R16 ;  /* 0x000000580c18723c */ /* 0x040fe20000041810 */
[----:B------:R-:W-:Y:S07]  /*3420*/  LDSM.16.M88.4 R20, [R183+0x4000] ;  /* 0x00400000b714783b */ /* 0x000fee0000000200 */
[C---:B------:R-:W-:Y:S01]  /*3430*/  HMMA.16816.F32.BF16 R16, R12.reuse, R90, R28 ;  /* 0x0000005a0c10723c */ /* 0x040fe2000004181c */
[----:B------:R-:W-:Y:S07]  /*3440*/  LDSM.16.M88.4 R88, [R176+0xb000] ;  /* 0x00b00000b058783b */ /* 0x000fee0000000200 */
[C---:B-1----:R-:W-:Y:S08]  /*3450*/  HMMA.16816.F32.BF16 R28, R12.reuse, R40, R32 ;  /* 0x000000280c1c723c */ /* 0x042ff00000041820 */
[C---:B------:R-:W-:Y:S01]  /*3460*/  HMMA.16816.F32.BF16 R32, R12.reuse, R42, R44 ;  /* 0x0000002a0c20723c */ /* 0x040fe2000004182c */
[----:B------:R-:W1:Y:S07]  /*3470*/  LDSM.16.M88.4 R44, [R181+0x3800] ;  /* 0x00380000b52c783b */ /* 0x000e6e0000000200 */
[C---:B------:R-:W-:Y:S01]  /*3480*/  HMMA.16816.F32.BF16 R48, R12.reuse, R76, R64 ;  /* 0x0000004c0c30723c */ /* 0x040fe20000041840 */
[----:B------:R-:W-:Y:S07]  /*3490*/  LDSM.16.M88.4 R64, [R176+0xb800] ;  /* 0x00b80000b040783b */ /* 0x000fee0000000200 */
[C---:B------:R-:W-:Y:S01]  /*34a0*/  HMMA.16816.F32.BF16 R60, R12.reuse, R78, R60 ;  /* 0x0000004e0c3c723c */ /* 0x040fe2000004183c */
[----:B------:R-:W5:Y:S07]  /*34b0*/  LDSM.16.M88.4 R76, [R176+0xa000] ;  /* 0x00a00000b04c783b */ /* 0x000f6e0000000200 */
[C---:B--2---:R-:W-:Y:S08]  /*34c0*/  HMMA.16816.F32.BF16 R56, R12.reuse, R84, R56 ;  /* 0x000000540c38723c */ /* 0x044ff00000041838 */
[----:B------:R-:W-:Y:S01]  /*34d0*/  HMMA.16816.F32.BF16 R52, R12, R86, R52 ;  /* 0x000000560c34723c */ /* 0x000fe20000041834 */
[----:B------:R-:W-:Y:S07]  /*34e0*/  LDSM.16.M88.4 R84, [R187+0x5000] ;  /* 0x00500000bb54783b */ /* 0x000fee0000000200 */
[C---:B---3--:R-:W-:Y:S08]  /*34f0*/  HMMA.16816.F32.BF16 R40, R8.reuse, R68, R24 ;  /* 0x000000440828723c */ /* 0x048ff00000041818 */
[C---:B------:R-:W-:Y:S01]  /*3500*/  HMMA.16816.F32.BF16 R24, R8.reuse, R70, R16 ;  /* 0x000000460818723c */ /* 0x040fe20000041810 */
[----:B------:R-:W-:Y:S04]  /*3510*/  LDSM.16.M88.4 R16, [R184+0x4000] ;  /* 0x00400000b810783b */ /* 0x000fe80000000200 */
[----:B------:R-:W2:Y:S03]  /*3520*/  LDSM.16.M88.4 R68, [R187+0x4000] ;  /* 0x00400000bb44783b */ /* 0x000ea60000000200 */
[C---:B----4-:R-:W-:Y:S08]  /*3530*/  HMMA.16816.F32.BF16 R32, R8.reuse, R74, R32 ;  /* 0x0000004a0820723c */ /* 0x050ff00000041820 */
[C---:B------:R-:W-:Y:S08]  /*3540*/  HMMA.16816.F32.BF16 R48, R8.reuse, R80, R48 ;  /* 0x000000500830723c */ /* 0x040ff00000041830 */
[C---:B------:R-:W-:Y:S01]  /*3550*/  HMMA.16816.F32.BF16 R60, R8.reuse, R82, R60 ;  /* 0x00000052083c723c */ /* 0x040fe2000004183c */
[----:B------:R-:W-:Y:S07]  /*3560*/  LDSM.16.M88.4 R80, [R182+0xa000] ;  /* 0x00a00000b650783b */ /* 0x000fee0000000200 */
[C---:B------:R-:W-:Y:S01]  /*3570*/  HMMA.16816.F32.BF16 R12, R8.reuse, R72, R28 ;  /* 0x00000048080c723c */ /* 0x040fe2000004181c */
[----:B------:R-:W3:Y:S07]  /*3580*/  LDSM.16.M88.4 R72, [R187+0x4800] ;  /* 0x00480000bb48783b */ /* 0x000eee0000000200 */
[C---:B-1----:R-:W-:Y:S08]  /*3590*/  HMMA.16816.F32.BF16 R56, R8.reuse, R44, R56 ;  /* 0x0000002c0838723c */ /* 0x042ff00000041838 */
[----:B------:R-:W-:Y:S08]  /*35a0*/  HMMA.16816.F32.BF16 R52, R8, R46, R52 ;  /* 0x0000002e0834723c */ /* 0x000ff00000041834 */
[C---:B-----5:R-:W-:Y:S08]  /*35b0*/  HMMA.16816.F32.BF16 R44, R20.reuse, R76, R40 ;  /* 0x0000004c142c723c */ /* 0x060ff00000041828 */
[C---:B------:R-:W-:Y:S01]  /*35c0*/  HMMA.16816.F32.BF16 R40, R20.reuse, R78, R24 ;  /* 0x0000004e1428723c */ /* 0x040fe20000041818 */
[----:B------:R-:W1:Y:S07]  /*35d0*/  LDSM.16.M88.4 R76, [R187+0x5800] ;  /* 0x00580000bb4c783b */ /* 0x000e6e0000000200 */
        /* <DEDUP_REMOVED lines=8> */
[C---:B--2---:R-:W-:Y:S08]  /*3660*/  HMMA.16816.F32.BF16 R48, R16.reuse, R68, R44 ;  /* 0x000000441030723c */ /* 0x044ff0000004182c */
[C---:B------:R-:W-:Y:S01]  /*3670*/  HMMA.16816.F32.BF16 R32, R16.reuse, R70, R40 ;  /* 0x000000461020723c */ /* 0x040fe20000041828 */
[----:B------:R-:W2:Y:S07]  /*3680*/  LDSM.16.M88.4 R68, [R182+0xb800] ;  /* 0x00b80000b644783b */ /* 0x000eae0000000200 */
[C---:B---3--:R-:W-:Y:S08]  /*3690*/  HMMA.16816.F32.BF16 R40, R16.reuse, R74, R24 ;  /* 0x0000004a1028723c */ /* 0x048ff00000041818 */
[C---:B------:R-:W-:Y:S01]  /*36a0*/  HMMA.16816.F32.BF16 R24, R16.reuse, R84, R8 ;  /* 0x000000541018723c */ /* 0x040fe20000041808 */
[----:B------:R-:W-:Y:S07]  /*36b0*/  LDSM.16.M88.4 R8, [R185+0x4000] ;  /* 0x00400000b908783b */ /* 0x000fee0000000200 */
[C---:B------:R-:W-:Y:S08]  /*36c0*/  HMMA.16816.F32.BF16 R60, R16.reuse, R86, R60 ;  /* 0x00000056103c723c */ /* 0x040ff0000004183c */
[C---:B-1----:R-:W-:Y:S08]  /*36d0*/  HMMA.16816.F32.BF16 R56, R16.reuse, R76, R56 ;  /* 0x0000004c1038723c */ /* 0x042ff00000041838 */
[C---:B------:R-:W-:Y:S01]  /*36e0*/  HMMA.16816.F32.BF16 R44, R16.reuse, R72, R28 ;  /* 0x00000048102c723c */ /* 0x040fe2000004181c */
[----:B------:R-:W1:Y:S04]  /*36f0*/  LDSM.16.M88.4 R28, [R182+0xa800] ;  /* 0x00a80000b61c783b */ /* 0x000e680000000200 */
[----:B------:R-:W3:Y:S03]  /*3700*/  LDSM.16.M88.4 R72, [R181+0x4000] ;  /* 0x00400000b548783b */ /* 0x000ee60000000200 */
[----:B------:R-:W-:Y:S01]  /*3710*/  HMMA.16816.F32.BF16 R20, R16, R78, R20 ;  /* 0x0000004e1014723c */ /* 0x000fe20000041814 */
[----:B------:R-:W5:Y:S07]  /*3720*/  LDSM.16.M88.4 R76, [R181+0x4800] ;  /* 0x00480000b54c783b */ /* 0x000f6e0000000200 */
[C---:B----4-:R-:W-:Y:S07]  /*3730*/  HMMA.16816.F32.BF16 R52, R12.reuse, R64, R24 ;  /* 0x000000400c34723c */ /* 0x050fee0000041818 */
[----:B------:R-:W-:Y:S01]  /*3740*/  IADD3 R24, R0, 0x1, RZ ;  /* 0x0000000100187810 */ /* 0x000fe20007ffe0ff */
[----:B------:R-:W-:Y:S03]  /*3750*/  HMMA.16816.F32.BF16 R60, R12, R66, R60 ;  /* 0x000000420c3c723c */ /* 0x000fe6000004183c */
[----:B------:R-:W-:-:S05]  /*3760*/  ISETP.GE.AND P4, PT, R24, R36, PT ;  /* 0x000000241800720c */ /* 0x000fca0003f86270 */
[C---:B--2---:R-:W-:Y:S08]  /*3770*/  HMMA.16816.F32.BF16 R64, R12.reuse, R68, R56 ;  /* 0x000000440c40723c */ /* 0x044ff00000041838 */
[C---:B------:R-:W-:Y:S01]  /*3780*/  HMMA.16816.F32.BF16 R56, R12.reuse, R70, R20 ;  /* 0x000000460c38723c */ /* 0x040fe20000041814 */
[----:B------:R-:W2:Y:S07]  /*3790*/  LDSM.16.M88.4 R20, [R181+0x5000] ;  /* 0x00500000b514783b */ /* 0x000eae0000000200 */
[----:B------:R-:W-:Y:S01]  /*37a0*/  HMMA.16816.F32.BF16 R16, R12, R80, R48 ;  /* 0x000000500c10723c */ /* 0x000fe20000041830 */
[----:B------:R-:W4:Y:S01]  /*37b0*/  LDSM.16.M88.4 R48, [R181+0x5800] ;  /* 0x00580000b530783b */ /* 0x000f220000000200 */
[----:B------:R-:W-:-:S06]  /*37c0*/  DEPBAR.LE SB0, 0x0 ;  /* 0x000080000000791a */ /* 0x000fcc0000000000 */
[C---:B------:R-:W-:Y:S08]  /*37d0*/  HMMA.16816.F32.BF16 R32, R12.reuse, R82, R32 ;  /* 0x000000520c20723c */ /* 0x040ff00000041820 */
[C---:B-1----:R-:W-:Y:S08]  /*37e0*/  HMMA.16816.F32.BF16 R44, R12.reuse, R28, R44 ;  /* 0x0000001c0c2c723c */ /* 0x042ff0000004182c */
[----:B------:R-:W-:Y:S08]  /*37f0*/  HMMA.16816.F32.BF16 R40, R12, R30, R40 ;  /* 0x0000001e0c28723c */ /* 0x000ff00000041828 */
[C---:B---3--:R-:W-:Y:S08]  /*3800*/  HMMA.16816.F32.BF16 R16, R8.reuse, R72, R16 ;  /* 0x000000480810723c */ /* 0x048ff00000041810 */
[C---:B------:R-:W-:Y:S08]  /*3810*/  HMMA.16816.F32.BF16 R12, R8.reuse, R74, R32 ;  /* 0x0000004a080c723c */ /* 0x040ff00000041820 */
[C---:B-----5:R-:W-:Y:S08]  /*3820*/  HMMA.16816.F32.BF16 R28, R8.reuse, R76, R44 ;  /* 0x0000004c081c723c */ /* 0x060ff0000004182c */
[----:B--2---:R-:W-:Y:S01]  /*3830*/  HMMA.16816.F32.BF16 R24, R8, R20, R52 ;  /* 0x000000140818723c */ /* 0x004fe20000041834 */
[----:B------:R-:W-:-:S06]  /*3840*/  FSEL R38, R18, -INF , !P1 ;  /* 0xff80000012267808 */ /* 0x000fcc0004800000 */
[----:B------:R-:W-:Y:S01]  /*3850*/  FSEL R20, R19, -INF , !P4 ;  /* 0xff80000013147808 */ /* 0x000fe20006000000 */
[----:B------:R-:W-:Y:S01]  /*3860*/  HMMA.16816.F32.BF16 R32, R8, R78, R40 ;  /* 0x0000004e0820723c */ /* 0x000fe20000041828 */
[----:B------:R-:W-:Y:S02]  /*3870*/  FSEL R39, R14, -INF , !P0 ;  /* 0xff8000000e277808 */ /* 0x000fe40004000000 */
[----:B------:R-:W-:-:S04]  /*3880*/  FSEL R21, R15, -INF , !P6 ;  /* 0xff8000000f157808 */ /* 0x000fc80007000000 */
[----:B------:R-:W-:Y:S02]  /*3890*/  FSEL R41, R16, -INF , !P1 ;  /* 0xff80000010297808 */ /* 0x000fe40004800000 */
[----:B------:R-:W-:Y:S02]  /*38a0*/  FSEL R40, R17, -INF , !P4 ;  /* 0xff80000011287808 */ /* 0x000fe40006000000 */
[----:B------:R-:W-:Y:S01]  /*38b0*/  HMMA.16816.F32.BF16 R16, R8, R22, R60 ;  /* 0x000000160810723c */ /* 0x000fe2000004183c */
[----:B------:R-:W-:Y:S02]  /*38c0*/  FSEL R42, R12, -INF , !P0 ;  /* 0xff8000000c2a7808 */ /* 0x000fe40004000000 */
[----:B------:R-:W-:Y:S02]  /*38d0*/  ISETP.GE.AND P1, PT, R3, R36, PT ;  /* 0x000000240300720c */ /* 0x000fe40003f26270 */
[----:B------:R-:W-:Y:S02]  /*38e0*/  IADD3 R3, R0, 0x21, RZ ;  /* 0x0000002100037810 */ /* 0x000fe40007ffe0ff */
[----:B------:R-:W-:-:S02]  /*38f0*/  FSEL R22, R13, -INF , !P6 ;  /* 0xff8000000d167808 */ /* 0x000fc40007000000 */
[C---:B----4-:R-:W-:Y:S01]  /*3900*/  HMMA.16816.F32.BF16 R12, R8.reuse, R48, R64 ;  /* 0x00000030080c723c */ /* 0x050fe20000041840 */
[-C--:B------:R-:W-:Y:S02]  /*3910*/  ISETP.GE.AND P4, PT, R6, R36.reuse, PT ;  /* 0x000000240600720c */ /* 0x080fe40003f86270 */
[----:B------:R-:W-:Y:S02]  /*3920*/  ISETP.GE.AND P0, PT, R3, R36, PT ;  /* 0x000000240300720c */ /* 0x000fe40003f06270 */
[----:B------:R-:W-:Y:S02]  /*3930*/  IADD3 R3, R0, 0x29, RZ ;  /* 0x0000002900037810 */ /* 0x000fe40007ffe0ff */
[----:B------:R-:W-:Y:S01]  /*3940*/  FSEL R30, R30, -INF , !P5 ;  /* 0xff8000001e1e7808 */ /* 0x000fe20006800000 */
[----:B------:R-:W-:Y:S01]  /*3950*/  HMMA.16816.F32.BF16 R8, R8, R50, R56 ;  /* 0x000000320808723c */ /* 0x000fe20000041838 */
[----:B------:R-:W-:Y:S02]  /*3960*/  FSEL R23, R28, -INF , !P5 ;  /* 0xff8000001c177808 */ /* 0x000fe40006800000 */
[----:B------:R-:W-:-:S02]  /*3970*/  FSEL R98, R26, -INF , !P4 ;  /* 0xff8000001a627808 */ /* 0x000fc40006000000 */
[----:B------:R-:W-:Y:S02]  /*3980*/  FSEL R102, R24, -INF , !P4 ;  /* 0xff80000018667808 */ /* 0x000fe40006000000 */
[----:B------:R-:W-:Y:S02]  /*3990*/  ISETP.GE.AND P5, PT, R3, R36, PT ;  /* 0x000000240300720c */ /* 0x000fe40003fa6270 */
[----:B------:R-:W-:Y:S02]  /*39a0*/  ISETP.GE.AND P4, PT, R36, 0x41, PT ;  /* 0x000000412400780c */ /* 0x000fe40003f86270 */
[C---:B------:R-:W-:Y:S02]  /*39b0*/  IADD3 R6, R0.reuse, 0x28, RZ ;  /* 0x0000002800067810 */ /* 0x040fe40007ffe0ff */
[----:B------:R-:W-:Y:S02]  /*39c0*/  IADD3 R3, R0, 0x31, RZ ;  /* 0x0000003100037810 */ /* 0x000fe40007ffe0ff */
[----:B------:R-:W-:-:S02]  /*39d0*/  FSEL R34, R34, -INF , !P2 ;  /* 0xff80000022227808 */ /* 0x000fc40005000000 */
[----:B------:R-:W-:Y:S02]  /*39e0*/  FSEL R32, R32, -INF , !P2 ;  /* 0xff80000020207808 */ /* 0x000fe40005000000 */
[-C--:B------:R-:W-:Y:S02]  /*39f0*/  ISETP.GE.AND P6, PT, R6, R36.reuse, PT ;  /* 0x000000240600720c */ /* 0x080fe40003fc6270 */
[----:B------:R-:W-:Y:S02]  /*3a00*/  ISETP.GE.AND P2, PT, R3, R36, PT ;  /* 0x000000240300720c */ /* 0x000fe40003f46270 */
[C---:B------:R-:W-:Y:S02]  /*3a10*/  IADD3 R6, R0.reuse, 0x30, RZ ;  /* 0x0000003000067810 */ /* 0x040fe40007ffe0ff */
[C---:B------:R-:W-:Y:S02]  /*3a20*/  IADD3 R3, R0.reuse, 0x38, RZ ;  /* 0x0000003800037810 */ /* 0x040fe40007ffe0ff */
[----:B------:R-:W-:-:S02]  /*3a30*/  IADD3 R0, R0, 0x39, RZ ;  /* 0x0000003900007810 */ /* 0x000fc40007ffe0ff */
[----:B------:R-:W-:Y:S02]  /*3a40*/  FSEL R31, R31, -INF , !P3 ;  /* 0xff8000001f1f7808 */ /* 0x000fe40005800000 */
[----:B------:R-:W-:Y:S02]  /*3a50*/  FSEL R29, R29, -INF , !P3 ;  /* 0xff8000001d1d7808 */ /* 0x000fe40005800000 */
[----:B------:R-:W-:Y:S02]  /*3a60*/  FSEL R43, R35, -INF , !P1 ;  /* 0xff800000232b7808 */ /* 0x000fe40004800000 */
[----:B------:R-:W-:Y:S02]  /*3a70*/  FSEL R28, R33, -INF , !P1 ;  /* 0xff800000211c7808 */ /* 0x000fe40004800000 */
[----:B------:R-:W-:Y:S02]  /*3a80*/  FSEL R97, R27, -INF , !P0 ;  /* 0xff8000001b617808 */ /* 0x000fe40004000000 */
[----:B------:R-:W-:-:S02]  /*3a90*/  FSEL R104, R25, -INF , !P0 ;  /* 0xff80000019687808 */ /* 0x000fc40004000000 */
[-C--:B------:R-:W-:Y:S02]  /*3aa0*/  ISETP.GE.AND P3, PT, R6, R36.reuse, PT ;  /* 0x000000240600720c */ /* 0x080fe40003f66270 */
[-C--:B------:R-:W-:Y:S02]  /*3ab0*/  ISETP.GE.AND P1, PT, R3, R36.reuse, PT ;  /* 0x000000240300720c */ /* 0x080fe40003f26270 */
[----:B------:R-:W-:Y:S02]  /*3ac0*/  ISETP.GE.AND P0, PT, R0, R36, PT ;  /* 0x000000240000720c */ /* 0x000fe40003f06270 */
        /* <DEDUP_REMOVED lines=14> */
[----:B------:R-:W-:Y:S01]  /*3bb0*/  IADD3 R6, R121, -0x2, RZ ;  /* 0xfffffffe79067810 */ /* 0x000fe20007ffe0ff */
[----:B------:R-:W-:Y:S01]  /*3bc0*/  BSSY B0, `(.L_x_749) ;  /* 0x0000064000007945 */ /* 0x000fe20003800000 */
[----:B------:R-:W-:-:S02]  /*3bd0*/  ISETP.GE.AND P3, PT, R124, c[0x0][0x220], PT ;  /* 0x000088007c007a0c */ /* 0x000fc40003f66270 */
[----:B------:R-:W-:Y:S01]  /*3be0*/  SHF.R.S32.HI R3, RZ, 0x1f, R6 ;  /* 0x0000001fff037819 */ /* 0x000fe20000011406 */
[----:B------:R-:W-:Y:S01]  /*3bf0*/  IMAD R0, R112, R6, RZ ;  /* 0x0000000670007224 */ /* 0x000fe200078e02ff */
[----:B------:R-:W-:Y:S01]  /*3c00*/  ISETP.GE.AND P2, PT, R118, c[0x0][0x220], PT ;  /* 0x0000880076007a0c */ /* 0x000fe20003f46270 */
[----:B------:R-:W-:Y:S01]  /*3c10*/  IMAD.WIDE.U32 R6, R6, R113, R122 ;  /* 0x0000007106067225 */ /* 0x000fe200078e007a */
[----:B------:R-:W-:-:S03]  /*3c20*/  ISETP.GE.AND P1, PT, R117, c[0x0][0x220], PT ;  /* 0x0000880075007a0c */ /* 0x000fc60003f26270 */
[----:B------:R-:W-:-:S04]  /*3c30*/  IMAD R0, R3, R113, R0 ;  /* 0x0000007103007224 */ /* 0x000fc800078e0200 */
[----:B------:R-:W-:Y:S01]  /*3c40*/  IMAD.IADD R0, R7, 0x1, R0 ;  /* 0x0000000107007824 */ /* 0x000fe200078e0200 */
[C---:B------:R-:W-:Y:S01]  /*3c50*/  @!P3 LEA R8, P6, R6.reuse, c[0x0][0x168], 0x1 ;  /* 0x00005a000608ba11 */ /* 0x040fe200078c08ff */
[----:B------:R1:W-:Y:S02]  /*3c60*/  @P3 STS.128 [R199+0x6000], RZ ;  /* 0x006000ffc7003388 */ /* 0x0003e40000000c00 */
[C---:B------:R-:W-:Y:S02]  /*3c70*/  @!P2 LEA R10, P5, R6.reuse, c[0x0][0x168], 0x1 ;  /* 0x00005a00060aaa11 */ /* 0x040fe400078a08ff */
[C-C-:B------:R-:W-:Y:S02]  /*3c80*/  @!P3 LEA.HI.X R9, R6.reuse, c[0x0][0x16c], R0.reuse, 0x1, P6 ;  /* 0x00005b000609ba11 */ /* 0x140fe400030f0c00 */
[C---:B------:R-:W-:Y:S02]  /*3c90*/  @!P1 LEA R14, P0, R6.reuse, c[0x0][0x168], 0x1 ;  /* 0x00005a00060e9a11 */ /* 0x040fe400078008ff */
[----:B------:R-:W-:Y:S01]  /*3ca0*/  IADD3 R3, P6, R115, R6, RZ ;  /* 0x0000000673037210 */ /* 0x000fe20007fde0ff */
[----:B------:R-:W-:Y:S01]  /*3cb0*/  @!PT LDS RZ, [RZ] ;  /* 0x00000000fffff984 */ /* 0x000fe20000000800 */
[----:B------:R-:W-:Y:S01]  /*3cc0*/  @!PT LDS RZ, [RZ] ;  /* 0x00000000fffff984 */ /* 0x000fe20000000800 */
[----:B------:R-:W-:Y:S01]  /*3cd0*/  @!PT LDS RZ, [RZ] ;  /* 0x00000000fffff984 */ /* 0x000fe20000000800 */
[----:B------:R2:W-:Y:S01]  /*3ce0*/  @!P3 LDGSTS.E.BYPASS.LTC128B.128 [R199+0x6000], [R8.64] ;  /* 0x0600000008c7bfae */ /* 0x0005e2000b901d46 */
[----:B------:R-:W-:-:S02]  /*3cf0*/  @!P2 LEA.HI.X R11, R6, c[0x0][0x16c], R0, 0x1, P5 ;  /* 0x00005b00060baa11 */ /* 0x000fc400028f0c00 */
[--C-:B------:R-:W-:Y:S01]  /*3d00*/  @!P1 LEA.HI.X R15, R6, c[0x0][0x16c], R0.reuse, 0x1, P0 ;  /* 0x00005b00060f9a11 */ /* 0x100fe200000f0c00 */
[----:B------:R-:W-:Y:S01]  /*3d10*/  IMAD.X R6, R114, 0x1, R0, P6 ;  /* 0x0000000172067824 */ /* 0x000fe200030e0600 */
[----:B------:R-:W-:Y:S01]  /*3d20*/  @!P3 LEA R12, P0, R3, c[0x0][0x168], 0x1 ;  /* 0x00005a00030cba11 */ /* 0x000fe200078008ff */
[----:B------:R1:W-:Y:S01]  /*3d30*/  @P2 STS.128 [R199+0x8000], RZ ;  /* 0x008000ffc7002388 */ /* 0x0003e20000000c00 */
[----:B------:R-:W-:Y:S02]  /*3d40*/  IADD3 R0, P5, R115, R3, RZ ;  /* 0x0000000373007210 */ /* 0x000fe40007fbe0ff */
[C---:B------:R-:W-:Y:S01]  /*3d50*/  @!P3 LEA.HI.X R13, R3.reuse, c[0x0][0x16c], R6, 0x1, P0 ;  /* 0x00005b00030dba11 */ /* 0x040fe200000f0c06 */
        /* <DEDUP_REMOVED lines=13> */
[----:B------:R5:W-:Y:S01]  /*3e30*/  @!P3 LDGSTS.E.BYPASS.LTC128B.128 [R199+0x6800], [R12.64] ;  /* 0x068000000cc7bfae */ /* 0x000be2000b901d46 */
[----:B--2---:R-:W-:-:S03]  /*3e40*/  @!P2 LEA R8, P6, R3, c[0x0][0x168], 0x1 ;  /* 0x00005a000308aa11 */ /* 0x004fc600078c08ff */
[----:B------:R1:W-:Y:S01]  /*3e50*/  @P2 STS.128 [R199+0x8800], RZ ;  /* 0x008800ffc7002388 */ /* 0x0003e20000000c00 */
[----:B------:R-:W-:Y:S02]  /*3e60*/  @!P2 LEA.HI.X R9, R3, c[0x0][0x16c], R6, 0x1, P6 ;  /* 0x00005b000309aa11 */ /* 0x000fe400030f0c06 */
[----:B------:R-:W-:-:S03]  /*3e70*/  @!P3 LEA R16, P6, R0, c[0x0][0x168], 0x1 ;  /* 0x00005a000010ba11 */ /* 0x000fc600078c08ff */
[----:B------:R-:W-:Y:S01]  /*3e80*/  @!PT LDS RZ, [RZ] ;  /* 0x00000000fffff984 */ /* 0x000fe20000000800 */
[----:B------:R-:W-:Y:S01]  /*3e90*/  @!PT LDS RZ, [RZ] ;  /* 0x00000000fffff984 */ /* 0x000fe20000000800 */
[----:B------:R-:W-:Y:S01]  /*3ea0*/  @!PT LDS RZ, [RZ] ;  /* 0x00000000fffff984 */ /* 0x000fe20000000800 */
[----:B------:R2:W-:Y:S04]  /*3eb0*/  @!P2 LDGSTS.E.BYPASS.LTC128B.128 [R199+0x8800], [R8.64+0x80] ;  /* 0x0880008008c7afae */ /* 0x0005e8000b901d46 */
[----:B------:R1:W-:Y:S01]  /*3ec0*/  @P1 STS.128 [R199+0xa800], RZ ;  /* 0x00a800ffc7001388 */ /* 0x0003e20000000c00 */
[----:B----4-:R-:W-:-:S04]  /*3ed0*/  @!P1 LEA R14, P0, R3, c[0x0][0x168], 0x1 ;  /* 0x00005a00030e9a11 */ /* 0x010fc800078008ff */
[--C-:B------:R-:W-:Y:S01]  /*3ee0*/  @!P1 LEA.HI.X R15, R3, c[0x0][0x16c], R6.reuse, 0x1, P0 ;  /* 0x00005b00030f9a11 */ /* 0x100fe200000f0c06 */
[----:B------:R-:W-:Y:S01]  /*3ef0*/  IMAD.X R6, R114, 0x1, R6, P5 ;  /* 0x0000000172067824 */ /* 0x000fe200028e0606 */
[C---:B---3--:R-:W-:Y:S02]  /*3f00*/  @!P1 LEA R10, P0, R0.reuse, c[0x0][0x168], 0x1 ;  /* 0x00005a00000a9a11 */ /* 0x048fe400078008ff */
[C---:B-----5:R-:W-:Y:S01]  /*3f10*/  @!P2 LEA R12, P5, R0.reuse, c[0x0][0x168], 0x1 ;  /* 0x00005a00000caa11 */ /* 0x060fe200078a08ff */
[----:B------:R-:W-:Y:S01]  /*3f20*/  @!PT LDS RZ, [RZ] ;  /* 0x00000000fffff984 */ /* 0x000fe20000000800 */
[----:B------:R-:W-:Y:S01]  /*3f30*/  @!PT LDS RZ, [RZ] ;  /* 0x00000000fffff984 */ /* 0x000fe20000000800 */
[----:B------:R-:W-:Y:S01]  /*3f40*/  @!PT LDS RZ, [RZ] ;  /* 0x00000000fffff984 */ /* 0x000fe20000000800 */
[----:B------:R3:W-:Y:S01]  /*3f50*/  @!P1 LDGSTS.E.BYPASS.LTC128B.128 [R199+0xa800], [R14.64+0x100] ;  /* 0x0a8001000ec79fae */ /* 0x0007e2000b901d46 */
[C-C-:B------:R-:W-:Y:S02]  /*3f60*/  @!P3 LEA.HI.X R17, R0.reuse, c[0x0][0x16c], R6.reuse, 0x1, P6 ;  /* 0x00005b000011ba11 */ /* 0x140fe400030f0c06 */
[----:B------:R-:W-:Y:S01]  /*3f70*/  IADD3 R3, P6, R115, R0, RZ ;  /* 0x0000000073037210 */ /* 0x000fe20007fde0ff */
[----:B------:R1:W-:Y:S01]  /*3f80*/  @P3 STS.128 [R199+0x7000], RZ ;  /* 0x007000ffc7003388 */ /* 0x0003e20000000c00 */
[----:B------:R-:W-:-:S02]  /*3f90*/  @!P2 LEA.HI.X R13, R0, c[0x0][0x16c], R6, 0x1, P5 ;  /* 0x00005b00000daa11 */ /* 0x000fc400028f0c06 */
[--C-:B------:R-:W-:Y:S01]  /*3fa0*/  @!P1 LEA.HI.X R11, R0, c[0x0][0x16c], R6.reuse, 0x1, P0 ;  /* 0x00005b00000b9a11 */ /* 0x100fe200000f0c06 */
[----:B------:R-:W-:Y:S01]  /*3fb0*/  IMAD.X R6, R114, 0x1, R6, P6 ;  /* 0x0000000172067824 */ /* 0x000fe200030e0606 */
[C---:B--2---:R-:W-:Y:S01]  /*3fc0*/  @!P2 LEA R8, P0, R3.reuse, c[0x0][0x168], 0x1 ;  /* 0x00005a000308aa11 */ /* 0x044fe200078008ff */
[----:B------:R-:W-:Y:S01]  /*3fd0*/  @!PT LDS RZ, [RZ] ;  /* 0x00000000fffff984 */ /* 0x000fe20000000800 */
[----:B------:R-:W-:Y:S01]  /*3fe0*/  @!PT LDS RZ, [RZ] ;  /* 0x00000000fffff984 */ /* 0x000fe20000000800 */
[----:B------:R-:W-:Y:S01]  /*3ff0*/  @!PT LDS RZ, [RZ] ;  /* 0x00000000fffff984 */ /* 0x000fe20000000800 */
[----:B------:R1:W-:Y:S03]  /*4000*/  @!P3 LDGSTS.E.BYPASS.LTC128B.128 [R199+0x7000], [R16.64] ;  /* 0x0700000010c7bfae */ /* 0x0003e6000b901d46 */
[C---:B------:R-:W-:Y:S01]  /*4010*/  @!P2 LEA.HI.X R9, R3.reuse, c[0x0][0x16c], R6, 0x1, P0 ;  /* 0x00005b000309aa11 */ /* 0x040fe200000f0c06 */
        /* <DEDUP_REMOVED lines=9> */
[----:B------:R1:W-:Y:S01]  /*40b0*/  @!P1 LDGSTS.E.BYPASS.LTC128B.128 [R199+0xb000], [R10.64+0x100] ;  /* 0x0b0001000ac79fae */ /* 0x0003e2000b901d46 */
[----:B---3--:R-:W-:-:S03]  /*40c0*/  @!P3 LEA R14, P5, R3, c[0x0][0x168], 0x1 ;  /* 0x00005a00030eba11 */ /* 0x008fc600078a08ff */
[----:B------:R1:W-:Y:S01]  /*40d0*/  @P3 STS.128 [R199+0x7800], RZ ;  /* 0x007800ffc7003388 */ /* 0x0003e20000000c00 */
[----:B------:R-:W-:-:S05]  /*40e0*/  @!P3 LEA.HI.X R15, R3, c[0x0][0x16c], R6, 0x1, P5 ;  /* 0x00005b00030fba11 */ /* 0x000fca00028f0c06 */
        /* <DEDUP_REMOVED lines=17> */
.L_x_750:
[----:B------:R-:W-:Y:S05]  /*4200*/  BSYNC B0 ;  /* 0x0000000000007941 */ /* 0x000fea0003800000 */
.L_x_749:
[----:B------:R-:W0:Y:S02]  /*4210*/  LDGDEPBAR ;  /* 0x00000000000079af */ /* 0x000e240000000000 */
.L_x_748:
[----:B------:R-:W-:Y:S01]  /*4220*/  FMNMX.FTZ R3, R38, R20, !PT ;  /* 0x0000001426037209 */ /* 0x000fe20007810000 */
[----:B-1----:R-:W-:Y:S01]  /*4230*/  IMAD R9, R116, 0x4, R111 ;  /* 0x0000000474097824 */ /* 0x002fe200078e026f */
[----:B------:R-:W-:Y:S01]  /*4240*/  FMNMX.FTZ R0, R41, R40, !PT ;  /* 0x0000002829007209 */ /* 0x000fe20007810000 */
[----:B------:R-:W-:Y:S01]  /*4250*/  STL [R1+0x90], R182 ;  /* 0x000090b601007387 */ /* 0x000fe20000100800 */
[----:B------:R-:W-:Y:S01]  /*4260*/  FMNMX.FTZ R3, R39, R3, !PT ;  /* 0x0000000327037209 */ /* 0x000fe20007810000 */
[----:B------:R-:W-:Y:S01]  /*4270*/  IMAD.WIDE.U32 R80, R9, -0x326172a9, RZ ;  /* 0xcd9e8d5709507825 */ /* 0x000fe200078e00ff */
[----:B------:R-:W-:Y:S01]  /*4280*/  FMNMX.FTZ R0, R42, R0, !PT ;  /* 0x000000002a007209 */ /* 0x000fe20007810000 */
[----:B------:R-:W-:Y:S01]  /*4290*/  STL [R1+0x8c], R181 ;  /* 0x00008cb501007387 */ /* 0x000fe20000100800 */
[----:B------:R-:W-:Y:S01]  /*42a0*/  FMNMX.FTZ R3, R21, R3, !PT ;  /* 0x0000000315037209 */ /* 0x000fe20007810000 */
[----:B------:R-:W-:Y:S01]  /*42b0*/  IMAD.SHL.U32 R86, R37, 0x2, RZ ;  /* 0x0000000225567824 */ /* 0x000fe200078e00ff */
[----:B------:R-:W-:Y:S01]  /*42c0*/  FMNMX.FTZ R0, R22, R0, !PT ;  /* 0x0000000016007209 */ /* 0x000fe20007810000 */
[----:B------:R-:W-:Y:S01]  /*42d0*/  STL [R1+0x88], R176 ;  /* 0x000088b001007387 */ /* 0x000fe20000100800 */
[----:B------:R-:W-:Y:S01]  /*42e0*/  FMNMX.FTZ R3, R30, R3, !PT ;  /* 0x000000031e037209 */ /* 0x000fe20007810000 */
[----:B------:R-:W-:Y:S01]  /*42f0*/  IMAD.WIDE.U32 R90, R120, -0x2daee0ad, RZ ;  /* 0xd2511f53785a7825 */ /* 0x000fe200078e00ff */
[----:B------:R-:W-:Y:S01]  /*4300*/  FMNMX.FTZ R0, R23, R0, !PT ;  /* 0x0000000017007209 */ /* 0x000fe20007810000 */
[----:B------:R1:W-:Y:S01]  /*4310*/  STL [R1+0x78], R9 ;  /* 0x0000780901007387 */ /* 0x0003e20000100800 */
[----:B------:R-:W-:Y:S01]  /*4320*/  FMNMX.FTZ R3, R31, R3, !PT ;  /* 0x000000031f037209 */ /* 0x000fe20007810000 */
[----:B------:R-:W-:Y:S01]  /*4330*/  IMAD.SHL.U32 R177, R5, 0x2, RZ ;  /* 0x0000000205b17824 */ /* 0x000fe200078e00ff */
[----:B------:R-:W-:Y:S01]  /*4340*/  FMNMX.FTZ R0, R29, R0, !PT ;  /* 0x000000001d007209 */ /* 0x000fe20007810000 */
[----:B------:R-:W-:Y:S01]  /*4350*/  IMAD R119, R119, 0x10000, R119 ;  /* 0x0001000077777824 */ /* 0x000fe200078e0277 */
[----:B------:R-:W-:Y:S01]  /*4360*/  FMNMX.FTZ R3, R34, R3, !PT ;  /* 0x0000000322037209 */ /* 0x000fe20007810000 */
[--C-:B------:R-:W-:Y:S01]  /*4370*/  IMAD R178, R4, 0x2, R177.reuse ;  /* 0x0000000204b27824 */ /* 0x100fe200078e02b1 */
        /* <DEDUP_REMOVED lines=30> */
[----:B------:R-:W-:Y:S01]  /*4560*/  LOP3.LUT R171, R171, R200, RZ, 0x3c, !PT ;  /* 0x000000c8abab7212 */ /* 0x000fe200078e3cff */
[----:B------:R-:W2:Y:S01]  /*4570*/  SHFL.BFLY PT, R6, R3, 0x2, 0x1f ;  /* 0x0c401f0003067f89 */ /* 0x000ea200000e0000 */
[----:B------:R-:W-:Y:S02]  /*4580*/  LOP3.LUT R0, R86, R201, RZ, 0x3c, !PT ;  /* 0x000000c956007212 */ /* 0x000fe400078e3cff */
[----:B-1----:R-:W-:Y:S01]  /*4590*/  LOP3.LUT R9, R81, R171, RZ, 0x3c, !PT ;  /* 0x000000ab51097212 */ /* 0x002fe200078e3cff */
[----:B------:R-:W1:Y:S01]  /*45a0*/  SHFL.BFLY PT, R116, R8, 0x2, 0x1f ;  /* 0x0c401f0008747f89 */ /* 0x000e6200000e0000 */
[----:B------:R-:W-:-:S02]  /*45b0*/  LOP3.LUT R0, R91, R0, RZ, 0x3c, !PT ;  /* 0x000000005b007212 */ /* 0x000fc400078e3cff */
[C---:B------:R-:W-:Y:S01]  /*45c0*/  IADD3 R81, R200.reuse, -0x61c88647, RZ ;  /* 0x9e3779b9c8517810 */ /* 0x040fe20007ffe0ff */
[----:B------:R-:W-:Y:S01]  /*45d0*/  IMAD.WIDE.U32 R84, R9, -0x2daee0ad, RZ ;  /* 0xd2511f5309547825 */ /* 0x000fe200078e00ff */
[C---:B------:R-:W-:Y:S02]  /*45e0*/  IADD3 R87, R200.reuse, 0x3c6ef372, RZ ;  /* 0x3c6ef372c8577810 */ /* 0x040fe40007ffe0ff */
[C---:B------:R-:W-:Y:S02]  /*45f0*/  IADD3 R88, R201.reuse, 0x32370b8f, RZ ;  /* 0x32370b8fc9587810 */ /* 0x040fe40007ffe0ff */
[C---:B------:R-:W-:Y:S02]  /*4600*/  IADD3 R93, R200.reuse, -0x255992d5, RZ ;  /* 0xdaa66d2bc85d7810 */ /* 0x040fe40007ffe0ff */
[----:B------:R-:W-:Y:S02]  /*4610*/  IADD3 R92, R200, 0x78dde6e4, RZ ;  /* 0x78dde6e4c85c7810 */ /* 0x000fe40007ffe0ff */
[----:B------:R-:W-:-:S02]  /*4620*/  IADD3 R89, R201, -0x126145ec, RZ ;  /* 0xed9eba14c9597810 */ /* 0x000fc40007ffe0ff */
[----:B------:R-:W-:Y:S02]  /*4630*/  IADD3 R94, R201, -0x56f99767, RZ ;  /* 0xa9066899c95e7810 */ /* 0x000fe40007ffe0ff */
[----:B------:R-:W-:Y:S02]  /*4640*/  IADD3 R2, R86, 0x1, RZ ;  /* 0x0000000156027810 */ /* 0x000fe40007ffe0ff */
[----:B--2---:R-:W-:Y:S02]  /*4650*/  FMNMX.FTZ R3, R3, R6, !PT ;  /* 0x0000000603037209 */ /* 0x004fe40007810000 */
[----:B------:R-:W-:Y:S02]  /*4660*/  IADD3 R6, R201, -0x4498517b, RZ ;  /* 0xbb67ae85c9067810 */ /* 0x000fe40007ffe0ff */
[----:B-1----:R-:W-:Y:S01]  /*4670*/  FMNMX.FTZ R116, R8, R116, !PT ;  /* 0x0000007408747209 */ /* 0x002fe20007810000 */
[----:B------:R-:W1:Y:S01]  /*4680*/  SHFL.BFLY PT, R7, R3, 0x1, 0x1f ;  /* 0x0c201f0003077f89 */ /* 0x000e6200000e0000 */
[----:B------:R-:W-:-:S02]  /*4690*/  LOP3.LUT R9, R85, R90, R6, 0x96, !PT ;  /* 0x0000005a55097212 */ /* 0x000fc400078e9606 */
[----:B------:R-:W-:Y:S01]  /*46a0*/  IADD3 R85, R201, 0x76cf5d0a, RZ ;  /* 0x76cf5d0ac9557810 */ /* 0x000fe20007ffe0ff */
[----:B------:R-:W2:Y:S01]  /*46b0*/  SHFL.BFLY PT, R14, R116, 0x1, 0x1f ;  /* 0x0c201f00740e7f89 */ /* 0x000ea200000e0000 */
[----:B------:R-:W-:Y:S01]  /*46c0*/  IADD3 R90, R200, 0x1715609d, RZ ;  /* 0x1715609dc85a7810 */ /* 0x000fe20007ffe0ff */
[----:B------:R-:W-:Y:S01]  /*46d0*/  IMAD.WIDE.U32 R36, R9, -0x326172a9, RZ ;  /* 0xcd9e8d5709247825 */ /* 0x000fe200078e00ff */
[----:B------:R-:W-:-:S04]  /*46e0*/  LOP3.LUT R2, R2, R201, RZ, 0x3c, !PT ;  /* 0x000000c902027212 */ /* 0x000fc800078e3cff */
[----:B------:R-:W-:Y:S02]  /*46f0*/  LOP3.LUT R2, R91, R2, RZ, 0x3c, !PT ;  /* 0x000000025b027212 */ /* 0x000fe400078e3cff */
[----:B-1----:R-:W-:Y:S01]  /*4700*/  FMNMX.FTZ R3, R3, R7, !PT ;  /* 0x0000000703037209 */ /* 0x002fe20007810000 */
[----:B------:R-:W-:-:S03]  /*4710*/  IMAD.WIDE.U32 R6, R0, -0x326172a9, RZ ;  /* 0xcd9e8d5700067825 */ /* 0x000fc600078e00ff */
[C---:B------:R-:W-:Y:S01]  /*4720*/  FSETP.NEU.FTZ.AND P0, PT, R3.reuse, -INF , PT ;  /* 0xff8000000300780b */ /* 0x040fe20003f1d000 */
[----:B------:R-:W-:Y:S01]  /*4730*/  FMUL.FTZ R0, R3, c[0x0][0x23c] ;  /* 0x00008f0003007a20 */ /* 0x000fe20000410000 */
[----:B------:R-:W-:Y:S02]  /*4740*/  LOP3.LUT R7, R7, R80, R81, 0x96, !PT ;  /* 0x0000005007077212 */ /* 0x000fe400078e9651 */
[----:B------:R-:W-:Y:S02]  /*4750*/  LOP3.LUT R12, R37, R6, R87, 0x96, !PT ;  /* 0x00000006250c7212 */ /* 0x000fe400078e9657 */
[----:B------:R-:W-:Y:S01]  /*4760*/  FSEL R0, R0, RZ, P0 ;  /* 0x000000ff00007208 */ /* 0x000fe20000000000 */
[----:B------:R-:W-:Y:S01]  /*4770*/  IMAD.WIDE.U32 R6, R7, -0x2daee0ad, RZ ;  /* 0xd2511f5307067825 */ /* 0x000fe200078e00ff */
[----:B--2---:R-:W-:-:S03]  /*4780*/  FMNMX.FTZ R116, R116, R14, !PT ;  /* 0x0000000e74747209 */ /* 0x004fc60007810000 */
[----:B------:R-:W-:Y:S01]  /*4790*/  IMAD.WIDE.U32 R12, R12, -0x2daee0ad, RZ ;  /* 0xd2511f530c0c7825 */ /* 0x000fe200078e00ff */
[----:B------:R-:W-:Y:S02]  /*47a0*/  LOP3.LUT R10, R7, R84, R85, 0x96, !PT ;  /* 0x00000054070a7212 */ /* 0x000fe400078e9655 */
[----:B------:R-:W-:Y:S01]  /*47b0*/  FSETP.NEU.FTZ.AND P0, PT, R116, -INF , PT ;  /* 0xff8000007400780b */ /* 0x000fe20003f1d000 */
[----:B------:R-:W-:Y:S01]  /*47c0*/  FFMA.FTZ R8, R38, c[0x0][0x23c], -R0 ;  /* 0x00008f0026087a23 */ /* 0x000fe20000010800 */
[----:B------:R-:W-:Y:S01]  /*47d0*/  LOP3.LUT R6, R13, R6, R88, 0x96, !PT ;  /* 0x000000060d067212 */ /* 0x000fe200078e9658 */
[----:B------:R-:W-:Y:S02]  /*47e0*/  IMAD.WIDE.U32 R10, R10, -0x326172a9, RZ ;  /* 0xcd9e8d570a0a7825 */ /* 0x000fe400078e00ff */
[----:B------:R1:W2:Y:S02]  /*47f0*/  MUFU.EX2 R126, R8 ;  /* 0x00000008007e7308 */ /* 0x0002a40000000800 */
[----:B------:R-:W-:-:S02]  /*4800*/  FFMA.FTZ R7, R20, c[0x0][0x23c], -R0 ;  /* 0x00008f0014077a23 */ /* 0x000fc40000010800 */
[----:B------:R-:W-:-:S04]  /*4810*/  FFMA.FTZ R9, R39, c[0x0][0x23c], -R0 ;  /* 0x00008f0027097a23 */ /* 0x000fc80000010800 */
[----:B------:R3:W4:Y:S01]  /*4820*/  MUFU.EX2 R127, R7 ;  /* 0x00000007007f7308 */ /* 0x0007220000000800 */
[----:B-1----:R-:W-:-:S07]  /*4830*/  LOP3.LUT R8, R11, R36, R93, 0x96, !PT ;  /* 0x000000240b087212 */ /* 0x002fce00078e965d */
[----:B------:R1:W-:Y:S01]  /*4840*/  MUFU.EX2 R208, R9 ;  /* 0x0000000900d07308 */ /* 0x0003e20000000800 */
[----:B------:R-:W-:Y:S02]  /*4850*/  FFMA.FTZ R11, R21, c[0x0][0x23c], -R0 ;  /* 0x00008f00150b7a23 */ /* 0x000fe40000010800 */
[----:B--2---:R-:W-:Y:S02]  /*4860*/  IMAD.MOV.U32 R86, RZ, RZ, R126 ;  /* 0x000000ffff567224 */ /* 0x004fe400078e007e */
[----:B---3--:R-:W-:-:S03]  /*4870*/  IMAD.WIDE.U32 R6, R6, -0x326172a9, RZ ;  /* 0xcd9e8d5706067825 */ /* 0x008fc600078e00ff */
[----:B------:R2:W-:Y:S01]  /*4880*/  MUFU.EX2 R209, R11 ;  /* 0x0000000b00d17308 */ /* 0x0005e20000000800 */
[----:B----4-:R-:W-:Y:S02]  /*4890*/  F2FP.BF16.PACK_AB R5, R127, R126 ;  /* 0x0000007e7f05723e */ /* 0x010fe400000010ff */
[----:B------:R-:W-:Y:S01]  /*48a0*/  LOP3.LUT R10, R7, R10, R92, 0x96, !PT ;  /* 0x0000000a070a7212 */ /* 0x000fe200078e965c */
[----:B------:R-:W-:Y:S01]  /*48b0*/  FFMA.FTZ R7, R30, c[0x0][0x23c], -R0 ;  /* 0x00008f001e077a23 */ /* 0x000fe20000010800 */
[C---:B------:R-:W-:Y:S01]  /*48c0*/  PRMT R168, R5.reuse, 0x7610, R168 ;  /* 0x0000761005a87816 */ /* 0x040fe200000000a8 */
[----:B-1----:R-:W-:Y:S02]  /*48d0*/  IMAD.WIDE.U32 R8, R8, -0x2daee0ad, RZ ;  /* 0xd2511f5308087825 */ /* 0x002fe400078e00ff */
[----:B------:R-:W1:Y:S01]  /*48e0*/  MUFU.EX2 R125, R7 ;  /* 0x00000007007d7308 */ /* 0x000e620000000800 */
[----:B------:R-:W-:Y:S01]  /*48f0*/  PRMT R166, R5, 0x7632, R166 ;  /* 0x0000763205a67816 */ /* 0x000fe200000000a6 */
[----:B------:R-:W-:Y:S01]  /*4900*/  IMAD.WIDE.U32 R82, R10, -0x2daee0ad, RZ ;  /* 0xd2511f530a527825 */ /* 0x000fe200078e00ff */
[----:B------:R-:W-:-:S04]  /*4910*/  LOP3.LUT R12, R9, R12, R89, 0x96, !PT ;  /* 0x0000000c090c7212 */ /* 0x000fc800078e9659 */
[----:B------:R-:W-:Y:S01]  /*4920*/  LOP3.LUT R14, R83, R8, R94, 0x96, !PT ;  /* 0x00000008530e7212 */ /* 0x000fe200078e965e */
[----:B------:R-:W-:Y:S01]  /*4930*/  IMAD.WIDE.U32 R38, R12, -0x326172a9, RZ ;  /* 0xcd9e8d570c267825 */ /* 0x000fe200078e00ff */
[----:B------:R-:W-:-:S03]  /*4940*/  IADD3 R83, R201, 0x646e171e, RZ ;  /* 0x646e171ec9537810 */ /* 0x000fc60007ffe0ff */
[----:B------:R-:W-:Y:S01]  /*4950*/  FMUL.FTZ R12, R116, c[0x0][0x23c] ;  /* 0x00008f00740c7a20 */ /* 0x000fe20000410000 */
[----:B------:R-:W-:Y:S01]  /*4960*/  LOP3.LUT R16, R39, R6, R90, 0x96, !PT ;  /* 0x0000000627107212 */ /* 0x000fe200078e965a */
[----:B------:R-:W-:Y:S01]  /*4970*/  FFMA.FTZ R6, R31, c[0x0][0x23c], -R0 ;  /* 0x00008f001f067a23 */ /* 0x000fe20000010800 */
[----:B------:R-:W-:Y:S01]  /*4980*/  IADD3 R39, R200, -0x4ab325aa, RZ ;  /* 0xb54cda56c8277810 */ /* 0x000fe20007ffe0ff */
[----:B------:R-:W-:Y:S01]  /*4990*/  IMAD.WIDE.U32 R14, R14, -0x326172a9, RZ ;  /* 0xcd9e8d570e0e7825 */ /* 0x000fe200078e00ff */
[----:B------:R-:W-:Y:S01]  /*49a0*/  FSEL R12, R12, RZ, P0 ;  /* 0x000000ff0c0c7208 */ /* 0x000fe20000000000 */
[----:B------:R3:W-:Y:S02]  /*49b0*/  MUFU.EX2 R210, R6 ;  /* 0x0000000600d27308 */ /* 0x0007e40000000800 */
[----:B------:R-:W-:Y:S01]  /*49c0*/  IMAD.WIDE.U32 R16, R16, -0x2daee0ad, RZ ;  /* 0xd2511f5310107825 */ /* 0x000fe200078e00ff */
[----:B------:R-:W-:Y:S02]  /*49d0*/  LOP3.LUT R10, R14, 0xff, RZ, 0xc0, !PT ;  /* 0x000000ff0e0a7812 */ /* 0x000fe400078ec0ff */
[----:B------:R-:W-:Y:S01]  /*49e0*/  SHF.R.U32.HI R9, RZ, 0x10, R14 ;  /* 0x00000010ff097819 */ /* 0x000fe2000001160e */
[----:B------:R-:W-:Y:S01]  /*49f0*/  FFMA.FTZ R8, R41, c[0x0][0x23c], -R12 ;  /* 0x00008f0029087a23 */ /* 0x000fe2000001080c */
[----:B--2---:R-:W-:Y:S01]  /*4a00*/  SHF.R.U32.HI R11, RZ, 0x18, R14 ;  /* 0x00000018ff0b7819 */ /* 0x004fe2000001160e */
[----:B-1----:R-:W-:Y:S01]  /*4a10*/  IMAD.MOV.U32 R91, RZ, RZ, R125 ;  /* 0x000000ffff5b7224 */ /* 0x002fe200078e007d */
[----:B------:R-:W-:Y:S01]  /*4a20*/  LOP3.LUT R9, R9, 0xff, RZ, 0xc0, !PT ;  /* 0x000000ff09097812 */ /* 0x000fe200078ec0ff */
[----:B------:R1:W-:Y:S01]  /*4a30*/  MUFU.EX2 R211, R8 ;  /* 0x0000000800d37308 */ /* 0x0003e20000000800 */
[----:B------:R-:W-:-:S02]  /*4a40*/  SHF.R.U32.HI R20, RZ, 0x18, R16 ;  /* 0x00000018ff147819 */ /* 0x000fc40000011610 */
[----:B------:R-:W-:Y:S02]  /*4a50*/  PRMT R25, R9, 0x5410, R11 ;  /* 0x0000541009197816 */ /* 0x000fe4000000000b */
[----:B---3--:R-:W-:-:S04]  /*4a60*/  LOP3.LUT R6, R14, 0xffff, RZ, 0xc0, !PT ;  /* 0x0000ffff0e067812 */ /* 0x008fc800078ec0ff */
[----:B------:R-:W-:Y:S02]  /*4a70*/  SHF.R.U32.HI R7, RZ, 0x8, R6 ;  /* 0x00000008ff077819 */ /* 0x000fe40000011606 */
[----:B------:R-:W-:Y:S02]  /*4a80*/  LOP3.LUT R6, R16, 0xffff, RZ, 0xc0, !PT ;  /* 0x0000ffff10067812 */ /* 0x000fe400078ec0ff */
[----:B------:R-:W-:Y:S01]  /*4a90*/  PRMT R24, R10, 0x5410, R7 ;  /* 0x000054100a187816 */ /* 0x000fe20000000007 */
[----:B-1----:R-:W-:Y:S01]  /*4aa0*/  FFMA.FTZ R8, R40, c[0x0][0x23c], -R12 ;  /* 0x00008f0028087a23 */ /* 0x002fe2000001080c */
[----:B------:R-:W-:Y:S02]  /*4ab0*/  LOP3.LUT R7, R16, 0xff, RZ, 0xc0, !PT ;  /* 0x000000ff10077812 */ /* 0x000fe400078ec0ff */
[----:B------:R-:W-:Y:S01]  /*4ac0*/  SHF.R.U32.HI R6, RZ, 0x8, R6 ;  /* 0x00000008ff067819 */ /* 0x000fe20000011606 */
[----:B------:R1:W2:Y:S01]  /*4ad0*/  MUFU.EX2 R175, R8 ;  /* 0x0000000800af7308 */ /* 0x0002a20000000800 */
[----:B------:R-:W-:-:S02]  /*4ae0*/  SHF.R.U32.HI R10, RZ, 0x10, R16 ;  /* 0x00000010ff0a7819 */ /* 0x000fc40000011610 */
[----:B------:R-:W-:Y:S02]  /*4af0*/  PRMT R26, R7, 0x5410, R6 ;  /* 0x00005410071a7816 */ /* 0x000fe40000000006 */
[----:B------:R-:W-:Y:S02]  /*4b00*/  LOP3.LUT R6, R15, R38, R39, 0x96, !PT ;  /* 0x000000260f067212 */ /* 0x000fe400078e9627 */
[----:B------:R-:W-:Y:S02]  /*4b10*/  LOP3.LUT R7, R17, R82, R83, 0x96, !PT ;  /* 0x0000005211077212 */ /* 0x000fe400078e9653 */
[C---:B------:R-:W-:Y:S02]  /*4b20*/  LOP3.LUT R9, R6.reuse, 0xffff, RZ, 0xc0, !PT ;  /* 0x0000ffff06097812 */ /* 0x040fe400078ec0ff */
[----:B------:R-:W-:Y:S02]  /*4b30*/  LOP3.LUT R21, R6, 0xff, RZ, 0xc0, !PT ;  /* 0x000000ff06157812 */ /* 0x000fe400078ec0ff */
[----:B------:R-:W-:-:S02]  /*4b40*/  SHF.R.U32.HI R18, RZ, 0x10, R6 ;  /* 0x00000010ff127819 */ /* 0x000fc40000011606 */
[----:B------:R-:W-:Y:S01]  /*4b50*/  SHF.R.U32.HI R19, RZ, 0x18, R6 ;  /* 0x00000018ff137819 */ /* 0x000fe20000011606 */
[----:B-1----:R-:W-:Y:S01]  /*4b60*/  FFMA.FTZ R8, R42, c[0x0][0x23c], -R12 ;  /* 0x00008f002a087a23 */ /* 0x002fe2000001080c */
[C---:B------:R-:W-:Y:S02]  /*4b70*/  LOP3.LUT R6, R7.reuse, 0xffff, RZ, 0xc0, !PT ;  /* 0x0000ffff07067812 */ /* 0x040fe400078ec0ff */
[----:B------:R-:W-:Y:S01]  /*4b80*/  LOP3.LUT R13, R10, 0xff, RZ, 0xc0, !PT ;  /* 0x000000ff0a0d7812 */ /* 0x000fe200078ec0ff */
[----:B------:R1:W-:Y:S01]  /*4b90*/  MUFU.EX2 R182, R8 ;  /* 0x0000000800b67308 */ /* 0x0003e20000000800 */
[----:B------:R-:W-:Y:S01]  /*4ba0*/  LOP3.LUT R11, R7, 0xff, RZ, 0xc0, !PT ;  /* 0x000000ff070b7812 */ /* 0x000fe200078ec0ff */
[----:B------:R-:W-:Y:S01]  /*4bb0*/  FFMA.FTZ R10, R34, c[0x0][0x23c], -R0 ;  /* 0x00008f00220a7a23 */ /* 0x000fe20000010800 */
[----:B------:R-:W-:Y:S02]  /*4bc0*/  SHF.R.U32.HI R6, RZ, 0x8, R6 ;  /* 0x00000008ff067819 */ /* 0x000fe40000011606 */
[----:B------:R-:W-:-:S03]  /*4bd0*/  SHF.R.U32.HI R9, RZ, 0x8, R9 ;  /* 0x00000008ff097819 */ /* 0x000fc60000011609 */
[----:B------:R-:W-:Y:S01]  /*4be0*/  MUFU.EX2 R174, R10 ;  /* 0x0000000a00ae7308 */ /* 0x000fe20000000800 */
[----:B------:R-:W-:Y:S01]  /*4bf0*/  PRMT R9, R21, 0x5410, R9 ;  /* 0x0000541015097816 */ /* 0x000fe20000000009 */
[----:B-1----:R-:W-:-:S06]  /*4c00*/  FFMA.FTZ R8, R22, c[0x0][0x23c], -R12 ;  /* 0x00008f0016087a23 */ /* 0x002fcc000001080c */
[----:B------:R1:W3:Y:S02]  /*4c10*/  MUFU.EX2 R124, R8 ;  /* 0x00000008007c7308 */ /* 0x0002e40000000800 */
[----:B-1----:R-:W-:Y:S02]  /*4c20*/  LOP3.LUT R8, R18, 0xff, RZ, 0xc0, !PT ;  /* 0x000000ff12087812 */ /* 0x002fe400078ec0ff */
[----:B------:R-:W-:Y:S02]  /*4c30*/  PRMT R18, R13, 0x5410, R20 ;  /* 0x000054100d127816 */ /* 0x000fe40000000014 */
[----:B------:R-:W-:Y:S02]  /*4c40*/  PRMT R13, R11, 0x5410, R6 ;  /* 0x000054100b0d7816 */ /* 0x000fe40000000006 */
[----:B--2---:R-:W-:Y:S02]  /*4c50*/  F2FP.BF16.PACK_AB R6, R175, R211 ;  /* 0x000000d3af06723e */ /* 0x004fe400000010ff */
[----:B---3--:R-:W-:-:S02]  /*4c60*/  F2FP.BF16.PACK_AB R5, R124, R182 ;  /* 0x000000b67c05723e */ /* 0x008fc400000010ff */
[C---:B------:R-:W-:Y:S02]  /*4c70*/  PRMT R158, R6.reuse, 0x7610, R158 ;  /* 0x00007610069e7816 */ /* 0x040fe4000000009e */
[----:B------:R-:W-:Y:S01]  /*4c80*/  PRMT R157, R6, 0x7632, R157 ;  /* 0x00007632069d7816 */ /* 0x000fe2000000009d */
[--C-:B------:R-:W-:Y:S01]  /*4c90*/  FFMA.FTZ R6, R29, c[0x0][0x23c], -R12.reuse ;  /* 0x00008f001d067a23 */ /* 0x100fe2000001080c */
[----:B------:R-:W-:Y:S01]  /*4ca0*/  PRMT R10, R8, 0x5410, R19 ;  /* 0x00005410080a7816 */ /* 0x000fe20000000013 */
[----:B------:R-:W-:Y:S01]  /*4cb0*/  FFMA.FTZ R8, R23, c[0x0][0x23c], -R12 ;  /* 0x00008f0017087a23 */ /* 0x000fe2000001080c */
[C---:B------:R-:W-:Y:S01]  /*4cc0*/  PRMT R164, R5.reuse, 0x7610, R164 ;  /* 0x0000761005a47816 */ /* 0x040fe200000000a4 */
[----:B------:R1:W-:Y:S01]  /*4cd0*/  MUFU.EX2 R173, R6 ;  /* 0x0000000600ad7308 */ /* 0x0003e20000000800 */
[----:B------:R-:W-:Y:S01]  /*4ce0*/  PRMT R159, R5, 0x7632, R159 ;  /* 0x00007632059f7816 */ /* 0x000fe2000000009f */
[----:B------:R-:W-:Y:S01]  /*4cf0*/  HSET2.LE.AND R5, R9, R119, PT ;  /* 0x0000007709057233 */ /* 0x000fe20003803000 */
[----:B------:R-:W-:Y:S01]  /*4d00*/  PRMT R4, R158, 0x5410, R157 ;  /* 0x000054109e047816 */ /* 0x000fe2000000009d */
[----:B------:R-:W-:Y:S01]  /*4d10*/  LDSM.16.MT88.4 R20, [R177+0xc000] ;  /* 0x00c00000b114783b */ /* 0x000fe20000004200 */
[----:B------:R-:W-:Y:S01]  /*4d20*/  FFMA.FTZ R9, R28, c[0x0][0x23c], -R12 ;  /* 0x00008f001c097a23 */ /* 0x000fe2000001080c */
[----:B------:R-:W-:-:S02]  /*4d30*/  SHF.R.U32.HI R11, RZ, 0x18, R7 ;  /* 0x00000018ff0b7819 */ /* 0x000fc40000011607 */
[----:B------:R2:W3:Y:S01]  /*4d40*/  MUFU.EX2 R176, R8 ;  /* 0x0000000800b07308 */ /* 0x0004e20000000800 */
[----:B------:R-:W-:Y:S01]  /*4d50*/  LOP3.LUT R4, R5, R4, RZ, 0xc0, !PT ;  /* 0x0000000405047212 */ /* 0x000fe200078ec0ff */
[----:B------:R-:W-:Y:S01]  /*4d60*/  HSET2.LE.AND R5, R10, R119, PT ;  /* 0x000000770a057233 */ /* 0x000fe20003803000 */
[----:B------:R-:W-:Y:S02]  /*4d70*/  FFMA.FTZ R10, R43, c[0x0][0x23c], -R0 ;  /* 0x00008f002b0a7a23 */ /* 0x000fe40000010800 */
[----:B-1----:R-:W-:-:S03]  /*4d80*/  FFMA.FTZ R6, R32, c[0x0][0x23c], -R12 ;  /* 0x00008f0020067a23 */ /* 0x002fc6000001080c */
[----:B------:R1:W-:Y:S01]  /*4d90*/  MUFU.EX2 R181, R9 ;  /* 0x0000000900b57308 */ /* 0x0003e20000000800 */
[----:B------:R-:W4:Y:S01]  /*4da0*/  LDSM.16.MT88.4 R32, [R178+0xc000] ;  /* 0x00c00000b220783b */ /* 0x000f220000004200 */
[----:B--2---:R-:W-:-:S06]  /*4db0*/  F2FP.BF16.PACK_AB R8, R209, R208 ;  /* 0x000000d0d108723e */ /* 0x004fcc00000010ff */
[----:B------:R2:W2:Y:S01]  /*4dc0*/  MUFU.EX2 R170, R6 ;  /* 0x0000000600aa7308 */ /* 0x0004a20000000800 */
[C---:B------:R-:W-:Y:S02]  /*4dd0*/  PRMT R167, R8.reuse, 0x7610, R167 ;  /* 0x0000761008a77816 */ /* 0x040fe400000000a7 */
[----:B------:R-:W-:Y:S02]  /*4de0*/  PRMT R165, R8, 0x7632, R165 ;  /* 0x0000763208a57816 */ /* 0x000fe400000000a5 */
[----:B------:R-:W-:-:S03]  /*4df0*/  PRMT R8, R168, 0x5410, R166 ;  /* 0x00005410a8087816 */ /* 0x000fc600000000a6 */
[----:B------:R3:W3:Y:S01]  /*4e00*/  MUFU.EX2 R169, R10 ;  /* 0x0000000a00a97308 */ /* 0x0006e20000000800 */
[----:B-1----:R-:W-:Y:S02]  /*4e10*/  SHF.R.U32.HI R9, RZ, 0x10, R7 ;  /* 0x00000010ff097819 */ /* 0x002fe40000011607 */
[----:B------:R-:W-:Y:S02]  /*4e20*/  LOP3.LUT R5, R5, R8, RZ, 0xc0, !PT ;  /* 0x0000000805057212 */ /* 0x000fe400078ec0ff */
[----:B------:R-:W-:Y:S02]  /*4e30*/  PRMT R8, R164, 0x5410, R159 ;  /* 0x00005410a4087816 */ /* 0x000fe4000000009f */
[----:B------:R-:W-:Y:S01]  /*4e40*/  PRMT R7, R167, 0x5410, R165 ;  /* 0x00005410a7077816 */ /* 0x000fe200000000a5 */
[----:B--2---:R-:W-:Y:S01]  /*4e50*/  HSET2.LE.AND R6, R24, R119, PT ;  /* 0x0000007718067233 */ /* 0x004fe20003803000 */
[----:B------:R-:W-:-:S04]  /*4e60*/  LOP3.LUT R9, R9, 0xff, RZ, 0xc0, !PT ;  /* 0x000000ff09097812 */ /* 0x000fc800078ec0ff */
[----:B------:R-:W-:Y:S01]  /*4e70*/  LOP3.LUT R6, R6, R8, RZ, 0xc0, !PT ;  /* 0x0000000806067212 */ /* 0x000fe200078ec0ff */
[--C-:B------:R-:W-:Y:S01]  /*4e80*/  HSET2.LE.AND R8, R25, R119.reuse, PT ;  /* 0x0000007719087233 */ /* 0x100fe20003803000 */
[----:B------:R-:W-:Y:S01]  /*4e90*/  PRMT R11, R9, 0x5410, R11 ;  /* 0x00005410090b7816 */ /* 0x000fe2000000000b */
[----:B---3--:R-:W-:Y:S01]  /*4ea0*/  HSET2.LE.AND R10, R26, R119, PT ;  /* 0x000000771a0a7233 */ /* 0x008fe20003803000 */
[----:B------:R-:W-:Y:S02]  /*4eb0*/  F2FP.BF16.PACK_AB R9, R210, R125 ;  /* 0x0000007dd209723e */ /* 0x000fe400000010ff */
[----:B------:R-:W-:Y:S02]  /*4ec0*/  LOP3.LUT R7, R8, R7, RZ, 0xc0, !PT ;  /* 0x0000000708077212 */ /* 0x000fe400078ec0ff */
[----:B------:R-:W-:Y:S02]  /*4ed0*/  F2FP.BF16.PACK_AB R8, R173, R176 ;  /* 0x000000b0ad08723e */ /* 0x000fe400000010ff */
[----:B------:R-:W-:-:S02]  /*4ee0*/  PRMT R154, R9, 0x7610, R154 ;  /* 0x00007610099a7816 */ /* 0x000fc4000000009a */
[C---:B------:R-:W-:Y:S01]  /*4ef0*/  PRMT R156, R8.reuse, 0x7610, R156 ;  /* 0x00007610089c7816 */ /* 0x040fe2000000009c */
[C---:B----4-:R-:W-:Y:S01]  /*4f00*/  HMMA.16816.F32.BF16 R24, R4.reuse, R32, RZ ;  /* 0x000000200418723c */ /* 0x050fe200000418ff */
[----:B------:R-:W-:Y:S02]  /*4f10*/  PRMT R155, R8, 0x7632, R155 ;  /* 0x00007632089b7816 */ /* 0x000fe4000000009b */
[----:B------:R-:W-:Y:S02]  /*4f20*/  F2FP.BF16.PACK_AB R8, R181, R170 ;  /* 0x000000aab508723e */ /* 0x000fe400000010ff */
[----:B------:R-:W-:Y:S02]  /*4f30*/  PRMT R153, R9, 0x7632, R153 ;  /* 0x0000763209997816 */ /* 0x000fe40000000099 */
[----:B------:R-:W-:Y:S01]  /*4f40*/  F2FP.BF16.PACK_AB R9, R169, R174 ;  /* 0x000000aea909723e */ /* 0x000fe200000010ff */
[----:B------:R-:W-:Y:S01]  /*4f50*/  HMMA.16816.F32.BF16 R28, R4, R20, RZ ;  /* 0x00000014041c723c */ /* 0x000fe200000418ff */
[----:B------:R-:W-:-:S02]  /*4f60*/  PRMT R152, R8, 0x7610, R152 ;  /* 0x0000761008987816 */ /* 0x000fc40000000098 */
[----:B------:R-:W-:Y:S01]  /*4f70*/  PRMT R143, R8, 0x7632, R143 ;  /* 0x00007632088f7816 */ /* 0x000fe2000000008f */
[--C-:B------:R-:W-:Y:S01]  /*4f80*/  HSET2.LE.AND R8, R13, R119.reuse, PT ;  /* 0x000000770d087233 */ /* 0x100fe20003803000 */
[C---:B------:R-:W-:Y:S02]  /*4f90*/  PRMT R142, R9.reuse, 0x7610, R142 ;  /* 0x00007610098e7816 */ /* 0x040fe4000000008e */
[----:B------:R-:W-:Y:S01]  /*4fa0*/  PRMT R141, R9, 0x7632, R141 ;  /* 0x00007632098d7816 */ /* 0x000fe2000000008d */
[----:B------:R-:W-:Y:S01]  /*4fb0*/  HMMA.16816.F32.BF16 R40, R4, R22, RZ ;  /* 0x000000160428723c */ /* 0x000fe200000418ff */
[----:B------:R-:W-:Y:S02]  /*4fc0*/  PRMT R9, R156, 0x5410, R155 ;  /* 0x000054109c097816 */ /* 0x000fe4000000009b */
[----:B------:R-:W-:Y:S02]  /*4fd0*/  PRMT R13, R154, 0x5410, R153 ;  /* 0x000054109a0d7816 */ /* 0x000fe40000000099 */
[----:B------:R-:W-:Y:S01]  /*4fe0*/  LOP3.LUT R8, R8, R9, RZ, 0xc0, !PT ;  /* 0x0000000908087212 */ /* 0x000fe200078ec0ff */
[----:B------:R-:W-:-:S02]  /*4ff0*/  HSET2.LE.AND R9, R11, R119, PT ;  /* 0x000000770b097233 */ /* 0x000fc40003803000 */
[----:B------:R-:W-:Y:S01]  /*5000*/  HMMA.16816.F32.BF16 R20, R4, R34, RZ ;  /* 0x000000220414723c */ /* 0x000fe200000418ff */
[----:B------:R-:W-:Y:S01]  /*5010*/  HSET2.LE.AND R11, R18, R119, PT ;  /* 0x00000077120b7233 */ /* 0x000fe20003803000 */
[----:B------:R-:W1:Y:S01]  /*5020*/  LDSM.16.MT88.4 R32, [R179+0xc000] ;  /* 0x00c00000b320783b */ /* 0x000e620000004200 */
[----:B------:R-:W-:Y:S01]  /*5030*/  LOP3.LUT R9, R9, R13, RZ, 0xc0, !PT ;  /* 0x0000000d09097212 */ /* 0x000fe200078ec0ff */
[----:B------:R-:W-:Y:S01]  /*5040*/  IMAD.WIDE.U32 R18, R2, -0x326172a9, RZ ;  /* 0xcd9e8d5702127825 */ /* 0x000fe200078e00ff */
[----:B------:R-:W-:-:S04]  /*5050*/  PRMT R13, R152, 0x5410, R143 ;  /* 0x00005410980d7816 */ /* 0x000fc8000000008f */
[----:B------:R-:W-:Y:S02]  /*5060*/  LOP3.LUT R10, R10, R13, RZ, 0xc0, !PT ;  /* 0x0000000d0a0a7212 */ /* 0x000fe400078ec0ff */
[----:B------:R-:W-:Y:S02]  /*5070*/  PRMT R13, R142, 0x5410, R141 ;  /* 0x000054108e0d7816 */ /* 0x000fe4000000008d */
[----:B------:R-:W-:Y:S01]  /*5080*/  LOP3.LUT R2, R37, R18, R87, 0x96, !PT ;  /* 0x0000001225027212 */ /* 0x000fe200078e9657 */
[----:B------:R-:W-:Y:S01]  /*5090*/  IMAD.MOV.U32 R37, RZ, RZ, R174 ;  /* 0x000000ffff257224 */ /* 0x000fe200078e00ae */
[----:B------:R-:W-:Y:S02]  /*50a0*/  LOP3.LUT R11, R11, R13, RZ, 0xc0, !PT ;  /* 0x0000000d0b0b7212 */ /* 0x000fe400078ec0ff */
[----:B------:R-:W-:Y:S01]  /*50b0*/  LOP3.LUT R13, R19, R80, R81, 0x96, !PT ;  /* 0x00000050130d7212 */ /* 0x000fe200078e9651 */
[----:B------:R-:W-:Y:S02]  /*50c0*/  IMAD.MOV.U32 R81, RZ, RZ, R124 ;  /* 0x000000ffff517224 */ /* 0x000fe400078e007c */
[----:B------:R-:W-:-:S02]  /*50d0*/  IMAD.MOV.U32 R80, RZ, RZ, R175 ;  /* 0x000000ffff507224 */ /* 0x000fc400078e00af */
[C---:B------:R-:W-:Y:S01]  /*50e0*/  HMMA.16816.F32.BF16 R244, R8.reuse, R44, R24 ;  /* 0x0000002c08f4723c */ /* 0x040fe20000041818 */
[----:B------:R-:W2:Y:S07]  /*50f0*/  LDSM.16.MT88.4 R24, [R178+0xe000] ;  /* 0x00e00000b218783b */ /* 0x000eae0000004200 */
[----:B------:R-:W-:Y:S08]  /*5100*/  HMMA.16816.F32.BF16 R240, R8, R46, R20 ;  /* 0x0000002e08f0723c */ /* 0x000ff00000041814 */
[----:B------:R-:W-:Y:S08]  /*5110*/  HMMA.16816.F32.BF16 R20, R4, R54, RZ ;  /* 0x000000360414723c */ /* 0x000ff000000418ff */
[----:B------:R-:W-:Y:S08]  /*5120*/  HMMA.16816.F32.BF16 R120, R8, R48, R28 ;  /* 0x000000300878723c */ /* 0x000ff0000004181c */
[----:B------:R-:W-:Y:S08]  /*5130*/  HMMA.16816.F32.BF16 R28, R4, R52, RZ ;  /* 0x00000034041c723c */ /* 0x000ff000000418ff */
[----:B------:R-:W-:Y:S01]  /*5140*/  HMMA.16816.F32.BF16 R236, R8, R50, R40 ;  /* 0x0000003208ec723c */ /* 0x000fe20000041828 */
[----:B------:R-:W3:Y:S07]  /*5150*/  LDSM.16.MT88.4 R48, [R178+0xe800] ;  /* 0x00e80000b230783b */ /* 0x000eee0000004200 */
[C---:B-1----:R-:W-:Y:S08]  /*5160*/  HMMA.16816.F32.BF16 R52, R4.reuse, R32, RZ ;  /* 0x000000200434723c */ /* 0x042ff000000418ff */
[----:B------:R-:W-:Y:S08]  /*5170*/  HMMA.16816.F32.BF16 R44, R4, R34, RZ ;  /* 0x00000022042c723c */ /* 0x000ff000000418ff */
[----:B------:R-:W-:Y:S08]  /*5180*/  HMMA.16816.F32.BF16 R228, R8, R66, R20 ;  /* 0x0000004208e4723c */ /* 0x000ff00000041814 */
[----:B------:R-:W-:Y:S08]  /*5190*/  HMMA.16816.F32.BF16 R20, R4, R72, RZ ;  /* 0x000000480414723c */ /* 0x000ff000000418ff */
[----:B------:R-:W-:Y:S01]  /*51a0*/  HMMA.16816.F32.BF16 R232, R8, R64, R28 ;  /* 0x0000004008e8723c */ /* 0x000fe2000004181c */
[----:B------:R-:W-:Y:S07]  /*51b0*/  LDSM.16.MT88.4 R64, [R179+0xe000] ;  /* 0x00e00000b340783b */ /* 0x000fee0000004200 */
[C---:B--2---:R-:W-:Y:S08]  /*51c0*/  HMMA.16816.F32.BF16 R28, R4.reuse, R24, RZ ;  /* 0x00000018041c723c */ /* 0x044ff000000418ff */
[C---:B------:R-:W-:Y:S08]  /*51d0*/  HMMA.16816.F32.BF16 R24, R4.reuse, R26, RZ ;  /* 0x0000001a0418723c */ /* 0x040ff000000418ff */
[C---:B------:R-:W-:Y:S08]  /*51e0*/  HMMA.16816.F32.BF16 R40, R4.reuse, R60, RZ ;  /* 0x0000003c0428723c */ /* 0x040ff000000418ff */
[----:B------:R-:W-:Y:S01]  /*51f0*/  HMMA.16816.F32.BF16 R32, R4, R62, RZ ;  /* 0x0000003e0420723c */ /* 0x000fe200000418ff */
[----:B------:R-:W1:Y:S07]  /*5200*/  LDSM.16.MT88.4 R60, [R177+0x10000] ;  /* 0x01000000b13c783b */ /* 0x000e6e0000004200 */
[C---:B------:R-:W-:Y:S01]  /*5210*/  HMMA.16816.F32.BF16 R224, R8.reuse, R68, R52 ;  /* 0x0000004408e0723c */ /* 0x040fe20000041834 */
[----:B------:R-:W-:Y:S07]  /*5220*/  LDSM.16.MT88.4 R52, [R180+0x10000] ;  /* 0x01000000b434783b */ /* 0x000fee0000004200 */
[C---:B------:R-:W-:Y:S01]  /*5230*/  HMMA.16816.F32.BF16 R216, R8.reuse, R70, R44 ;  /* 0x0000004608d8723c */ /* 0x040fe2000004182c */
[----:B------:R-:W2:Y:S07]  /*5240*/  LDSM.16.MT88.4 R68, [R178+0x10000] ;  /* 0x01000000b244783b */ /* 0x000eae0000004200 */
[C---:B------:R-:W-:Y:S01]  /*5250*/  HMMA.16816.F32.BF16 R160, R8.reuse, R76, R20 ;  /* 0x0000004c08a0723c */ /* 0x040fe20000041814 */
[----:B------:R-:W4:Y:S06]  /*5260*/  LDSM.16.MT88.4 R20, [R179+0x10000] ;  /* 0x01000000b314783b */ /* 0x000f2c0000004200 */
[----:B------:R-:W-:Y:S01]  /*5270*/  IMAD.MOV.U32 R77, RZ, RZ, R127 ;  /* 0x000000ffff4d7224 */ /* 0x000fe200078e007f */
[----:B---3--:R-:W-:Y:S01]  /*5280*/  HMMA.16816.F32.BF16 R212, R8, R50, R24 ;  /* 0x0000003208d4723c */ /* 0x008fe20000041818 */
[----:B------:R-:W-:-:S07]  /*5290*/  IMAD.MOV.U32 R76, RZ, RZ, R128 ;  /* 0x000000ffff4c7224 */ /* 0x000fce00078e0080 */
[----:B------:R-:W-:Y:S08]  /*52a0*/  HMMA.16816.F32.BF16 R24, R4, R74, RZ ;  /* 0x0000004a0418723c */ /* 0x000ff000000418ff */
[C---:B------:R-:W-:Y:S01]  /*52b0*/  HMMA.16816.F32.BF16 R220, R8.reuse, R48, R28 ;  /* 0x0000003008dc723c */ /* 0x040fe2000004181c */
[----:B------:R-:W-:Y:S07]  /*52c0*/  LDSM.16.MT88.4 R28, [R179+0xe800] ;  /* 0x00e80000b31c783b */ /* 0x000fee0000004200 */
[C---:B------:R-:W-:Y:S08]  /*52d0*/  HMMA.16816.F32.BF16 R204, R8.reuse, R56, R40 ;  /* 0x0000003808cc723c */ /* 0x040ff00000041828 */
[C---:B------:R-:W-:Y:S01]  /*52e0*/  HMMA.16816.F32.BF16 R124, R8.reuse, R78, R24 ;  /* 0x0000004e087c723c */ /* 0x040fe20000041818 */
[----:B------:R-:W3:Y:S06]  /*52f0*/  LDSM.16.MT88.4 R24, [R177+0x10800] ;  /* 0x01080000b118783b */ /* 0x000eec0000004200 */
[----:B------:R-:W-:Y:S01]  /*5300*/  IMAD.MOV.U32 R78, RZ, RZ, R170 ;  /* 0x000000ffff4e7224 */ /* 0x000fe200078e00aa */
[----:B------:R-:W-:Y:S08]  /*5310*/  HMMA.16816.F32.BF16 R148, R8, R58, R32 ;  /* 0x0000003a0894723c */ /* 0x000ff00000041820 */
[C---:B-1----:R-:W-:Y:S08]  /*5320*/  HMMA.16816.F32.BF16 R44, R4.reuse, R60, RZ ;  /* 0x0000003c042c723c */ /* 0x042ff000000418ff */
[C---:B------:R-:W-:Y:S08]  /*5330*/  HMMA.16816.F32.BF16 R48, R4.reuse, R62, RZ ;  /* 0x0000003e0430723c */ /* 0x040ff000000418ff */
[C---:B------:R-:W-:Y:S08]  /*5340*/  HMMA.16816.F32.BF16 R32, R4.reuse, R64, RZ ;  /* 0x000000400420723c */ /* 0x040ff000000418ff */
[C---:B------:R-:W-:Y:S08]  /*5350*/  HMMA.16816.F32.BF16 R40, R4.reuse, R66, RZ ;  /* 0x000000420428723c */ /* 0x040ff000000418ff */
[C---:B--2---:R-:W-:Y:S08]  /*5360*/  HMMA.16816.F32.BF16 R56, R4.reuse, R68, RZ ;  /* 0x000000440438723c */ /* 0x044ff000000418ff */
[C---:B------:R-:W-:Y:S08]  /*5370*/  HMMA.16816.F32.BF16 R60, R4.reuse, R52, RZ ;  /* 0x00000034043c723c */ /* 0x040ff000000418ff */
[C---:B------:R-:W-:Y:S08]  /*5380*/  HMMA.16816.F32.BF16 R68, R4.reuse, R70, RZ ;  /* 0x000000460444723c */ /* 0x040ff000000418ff */
[C---:B------:R-:W-:Y:S08]  /*5390*/  HMMA.16816.F32.BF16 R52, R4.reuse, R54, RZ ;  /* 0x000000360434723c */ /* 0x040ff000000418ff */
[C---:B----4-:R-:W-:Y:S07]  /*53a0*/  HMMA.16816.F32.BF16 R72, R4.reuse, R20, RZ ;  /* 0x000000140448723c */ /* 0x050fee00000418ff */
[----:B------:R-:W-:Y:S01]  /*53b0*/  IMAD.WIDE.U32 R20, R2, -0x2daee0ad, RZ ;  /* 0xd2511f5302147825 */ /* 0x000fe200078e00ff */
[----:B------:R-:W-:Y:S07]  /*53c0*/  HMMA.16816.F32.BF16 R64, R4, R22, RZ ;  /* 0x000000160440723c */ /* 0x000fee00000418ff */
[----:B------:R-:W-:Y:S01]  /*53d0*/  IMAD.WIDE.U32 R4, R13, -0x2daee0ad, RZ ;  /* 0xd2511f530d047825 */ /* 0x000fe200078e00ff */
[----:B---3--:R-:W-:Y:S01]  /*53e0*/  HMMA.16816.F32.BF16 R144, R8, R24, R44 ;  /* 0x000000180890723c */ /* 0x008fe2000004182c */
[----:B------:R-:W1:Y:S03]  /*53f0*/  LDC.U8 R46, c[0x0][0x2d8] ;  /* 0x0000b600ff2e7b82 */ /* 0x000e660000000000 */
[----:B------:R-:W-:-:S02]  /*5400*/  LOP3.LUT R6, R5, R84, R85, 0x96, !PT ;  /* 0x0000005405067212 */ /* 0x000fc400078e9655 */
[----:B------:R-:W-:Y:S01]  /*5410*/  LOP3.LUT R2, R21, R4, R88, 0x96, !PT ;  /* 0x0000000415027212 */ /* 0x000fe200078e9658 */
[----:B------:R-:W-:Y:S01]  /*5420*/  IMAD.MOV.U32 R47, RZ, RZ, R81 ;  /* 0x000000ffff2f7224 */ /* 0x000fe200078e0051 */
[----:B------:R-:W-:Y:S01]  /*5430*/  HMMA.16816.F32.BF16 R48, R8, R26, R48 ;  /* 0x0000001a0830723c */ /* 0x000fe20000041830 */
[----:B------:R-:W-:-:S04]  /*5440*/  IMAD.WIDE.U32 R6, R6, -0x326172a9, RZ ;  /* 0xcd9e8d5706067825 */ /* 0x000fc800078e00ff */
[----:B------:R-:W-:Y:S01]  /*5450*/  IMAD.WIDE.U32 R4, R2, -0x326172a9, RZ ;  /* 0xcd9e8d5702047825 */ /* 0x000fe200078e00ff */
[CCC-:B------:R-:W-:Y:S02]  /*5460*/  LOP3.LUT R13, R7.reuse, R36.reuse, R93.reuse, 0x96, !PT ;  /* 0x00000024070d7212 */ /* 0x1c0fe400078e965d */
[----:B------:R-:W-:Y:S01]  /*5470*/  LOP3.LUT R21, R7, R36, R93, 0x96, !PT ;  /* 0x0000002407157212 */ /* 0x000fe200078e965d */
[C---:B------:R-:W-:Y:S01]  /*5480*/  HMMA.16816.F32.BF16 R132, R8.reuse, R30, R40 ;  /* 0x0000001e0884723c */ /* 0x040fe20000041828 */
[-CC-:B------:R-:W-:Y:S01]  /*5490*/  LOP3.LUT R22, R5, R6.reuse, R92.reuse, 0x96, !PT ;  /* 0x0000000605167212 */ /* 0x180fe200078e965c */
[----:B------:R-:W-:Y:S01]  /*54a0*/  IMAD.WIDE.U32 R18, R13, -0x2daee0ad, RZ ;  /* 0xd2511f530d127825 */ /* 0x000fe200078e00ff */
[----:B------:R-:W-:Y:S02]  /*54b0*/  LOP3.LUT R5, R5, R6, R92, 0x96, !PT ;  /* 0x0000000605057212 */ /* 0x000fe400078e965c */
[----:B------:R-:W-:Y:S01]  /*54c0*/  SHF.R.U32.HI R93, RZ, 0x18, R16 ;  /* 0x00000018ff5d7819 */ /* 0x000fe20000011610 */
[----:B------:R-:W-:Y:S01]  /*54d0*/  IMAD.WIDE.U32 R24, R22, -0x2daee0ad, RZ ;  /* 0xd2511f5316187825 */ /* 0x000fe200078e00ff */
[----:B------:R-:W-:Y:S01]  /*54e0*/  LOP3.LUT R2, R19, R20, R89, 0x96, !PT ;  /* 0x0000001413027212 */ /* 0x000fe200078e9659 */
[----:B------:R-:W-:Y:S01]  /*54f0*/  HMMA.16816.F32.BF16 R128, R8, R28, R32 ;  /* 0x0000001c0880723c */ /* 0x000fe20000041820 */
[----:B------:R-:W2:Y:S01]  /*5500*/  LDSM.16.MT88.4 R28, [R178+0x10800] ;  /* 0x01080000b21c783b */ /* 0x000ea20000004200 */
[----:B------:R-:W-:-:S03]  /*5510*/  IMAD.WIDE.U32 R22, R5, -0x2daee0ad, RZ ;  /* 0xd2511f5305167825 */ /* 0x000fc600078e00ff */
[----:B------:R-:W3:Y:S01]  /*5520*/  LDSM.16.MT88.4 R32, [R180+0x10800] ;  /* 0x01080000b420783b */ /* 0x000ee20000004200 */
[----:B------:R-:W-:Y:S01]  /*5530*/  IMAD.WIDE.U32 R6, R2, -0x326172a9, RZ ;  /* 0xcd9e8d5702067825 */ /* 0x000fe200078e00ff */
[----:B------:R-:W-:-:S03]  /*5540*/  LOP3.LUT R2, R25, R18, R94, 0x96, !PT ;  /* 0x0000001219027212 */ /* 0x000fc600078e965e */
[----:B------:R-:W-:Y:S01]  /*5550*/  IMAD.MOV.U32 R41, RZ, RZ, R86 ;  /* 0x000000ffff297224 */ /* 0x000fe200078e0056 */
[CCC-:B------:R-:W-:Y:S01]  /*5560*/  LOP3.LUT R13, R7.reuse, R4.reuse, R90.reuse, 0x96, !PT ;  /* 0x00000004070d7212 */ /* 0x1c0fe200078e965a */
[----:B------:R-:W-:Y:S01]  /*5570*/  IMAD.WIDE.U32 R18, R2, -0x326172a9, RZ ;  /* 0xcd9e8d5702127825 */ /* 0x000fe200078e00ff */
[----:B------:R-:W-:Y:S02]  /*5580*/  LOP3.LUT R7, R7, R4, R90, 0x96, !PT ;  /* 0x0000000407077212 */ /* 0x000fe400078e965a */
[----:B------:R-:W-:Y:S01]  /*5590*/  LOP3.LUT R2, R17, R82, R83, 0x96, !PT ;  /* 0x0000005211027212 */ /* 0x000fe200078e9653 */
[----:B------:R-:W-:Y:S01]  /*55a0*/  IMAD R4, R21, -0x2daee0ad, RZ ;  /* 0xd2511f5315047824 */ /* 0x000fe200078e02ff */
[----:B------:R-:W-:Y:S01]  /*55b0*/  LOP3.LUT R21, R15, R38, R39, 0x96, !PT ;  /* 0x000000260f157212 */ /* 0x000fe200078e9627 */
[----:B------:R-:W-:Y:S01]  /*55c0*/  IMAD.WIDE.U32 R26, R13, -0x2daee0ad, RZ ;  /* 0xd2511f530d1a7825 */ /* 0x000fe200078e00ff */
[----:B------:R-:W-:Y:S02]  /*55d0*/  LOP3.LUT R86, R16, 0xffff, RZ, 0xc0, !PT ;  /* 0x0000ffff10567812 */ /* 0x000fe400078ec0ff */
[----:B------:R-:W-:Y:S01]  /*55e0*/  LOP3.LUT R4, R23, R4, R94, 0x96, !PT ;  /* 0x0000000417047212 */ /* 0x000fe200078e965e */
[----:B------:R-:W-:Y:S01]  /*55f0*/  IMAD.MOV.U32 R42, RZ, RZ, R77 ;  /* 0x000000ffff2a7224 */ /* 0x000fe200078e004d */
[----:B------:R-:W-:Y:S01]  /*5600*/  LOP3.LUT R92, R27, R24, R83, 0x96, !PT ;  /* 0x000000181b5c7212 */ /* 0x000fe200078e9653 */
[----:B------:R-:W-:Y:S01]  /*5610*/  IMAD.MOV.U32 R77, RZ, RZ, R169 ;  /* 0x000000ffff4d7224 */ /* 0x000fe200078e00a9 */
[----:B------:R-:W-:Y:S01]  /*5620*/  LOP3.LUT R24, R14, 0xffff, RZ, 0xc0, !PT ;  /* 0x0000ffff0e187812 */ /* 0x000fe200078ec0ff */
[----:B------:R-:W-:Y:S01]  /*5630*/  IMAD.WIDE.U32 R4, R4, -0x326172a9, RZ ;  /* 0xcd9e8d5704047825 */ /* 0x000fe200078e00ff */
[----:B------:R-:W-:-:S02]  /*5640*/  LOP3.LUT R15, R16, 0xff, RZ, 0xc0, !PT ;  /* 0x000000ff100f7812 */ /* 0x000fc400078ec0ff */
[----:B------:R-:W-:Y:S01]  /*5650*/  SHF.R.U32.HI R94, RZ, 0x10, R16 ;  /* 0x00000010ff5e7819 */ /* 0x000fe20000011610 */
[----:B------:R-:W-:Y:S01]  /*5660*/  IMAD.MOV.U32 R89, RZ, RZ, R173 ;  /* 0x000000ffff597224 */ /* 0x000fe200078e00ad */
[-C--:B------:R-:W-:Y:S01]  /*5670*/  LOP3.LUT R84, R19, R6.reuse, R39, 0x96, !PT ;  /* 0x0000000613547212 */ /* 0x080fe200078e9627 */
[----:B------:R-:W-:Y:S01]  /*5680*/  IMAD.MOV.U32 R40, RZ, RZ, R91 ;  /* 0x000000ffff287224 */ /* 0x000fe200078e005b */
[----:B------:R-:W-:Y:S01]  /*5690*/  LOP3.LUT R20, R5, R6, R39, 0x96, !PT ;  /* 0x0000000605147212 */ /* 0x000fe200078e9627 */
[----:B------:R-:W-:Y:S01]  /*56a0*/  IMAD.WIDE.U32 R6, R7, -0x2daee0ad, RZ ;  /* 0xd2511f5307067825 */ /* 0x000fe200078e00ff */
[C---:B------:R-:W-:Y:S02]  /*56b0*/  LOP3.LUT R87, R18.reuse, 0xff, RZ, 0xc0, !PT ;  /* 0x000000ff12577812 */ /* 0x040fe400078ec0ff */
[----:B------:R-:W-:Y:S01]  /*56c0*/  LOP3.LUT R169, R18, 0xffff, RZ, 0xc0, !PT ;  /* 0x0000ffff12a97812 */ /* 0x000fe200078ec0ff */
[----:B------:R-:W-:Y:S01]  /*56d0*/  IMAD.MOV.U32 R45, RZ, RZ, R89 ;  /* 0x000000ffff2d7224 */ /* 0x000fe200078e0059 */
[----:B------:R-:W-:Y:S01]  /*56e0*/  SHF.R.U32.HI R170, RZ, 0x10, R18 ;  /* 0x00000010ffaa7819 */ /* 0x000fe20000011612 */
[----:B------:R-:W-:Y:S01]  /*56f0*/  IMAD.MOV.U32 R89, RZ, RZ, R78 ;  /* 0x000000ffff597224 */ /* 0x000fe200078e004e */
[----:B------:R-:W-:Y:S01]  /*5700*/  SHF.R.U32.HI R85, RZ, 0x18, R18 ;  /* 0x00000018ff557819 */ /* 0x000fe20000011612 */
[C---:B--2---:R-:W-:Y:S01]  /*5710*/  HMMA.16816.F32.BF16 R56, R8.reuse, R28, R56 ;  /* 0x0000001c0838723c */ /* 0x044fe20000041838 */
[C---:B------:R-:W-:Y:S01]  /*5720*/  LOP3.LUT R16, R4.reuse, 0xffff, RZ, 0xc0, !PT ;  /* 0x0000ffff04107812 */ /* 0x040fe200078ec0ff */
[----:B------:R-:W-:Y:S01]  /*5730*/  IMAD.MOV.U32 R78, RZ, RZ, R181 ;  /* 0x000000ffff4e7224 */ /* 0x000fe200078e00b5 */
[----:B------:R-:W-:Y:S01]  /*5740*/  LOP3.LUT R19, R4, 0xff, RZ, 0xc0, !PT ;  /* 0x000000ff04137812 */ /* 0x000fe200078ec0ff */
[----:B------:R-:W-:Y:S01]  /*5750*/  IMAD.MOV.U32 R43, RZ, RZ, R211 ;  /* 0x000000ffff2b7224 */ /* 0x000fe200078e00d3 */
[----:B------:R-:W-:Y:S01]  /*5760*/  SHF.R.U32.HI R18, RZ, 0x10, R4 ;  /* 0x00000010ff127819 */ /* 0x000fe20000011604 */
[----:B------:R-:W-:Y:S01]  /*5770*/  IMAD.MOV.U32 R36, RZ, RZ, R210 ;  /* 0x000000ffff247224 */ /* 0x000fe200078e00d2 */
[----:B------:R-:W-:Y:S01]  /*5780*/  SHF.R.U32.HI R17, RZ, 0x18, R4 ;  /* 0x00000018ff117819 */ /* 0x000fe20000011604 */
[----:B------:R-:W-:Y:S01]  /*5790*/  IMAD.MOV.U32 R91, RZ, RZ, R209 ;  /* 0x000000ffff5b7224 */ /* 0x000fe200078e00d1 */
[C---:B------:R-:W-:Y:S01]  /*57a0*/  LOP3.LUT R5, R2.reuse, 0xff, RZ, 0xc0, !PT ;  /* 0x000000ff02057812 */ /* 0x040fe200078ec0ff */
[----:B------:R-:W-:Y:S01]  /*57b0*/  IMAD.MOV.U32 R81, RZ, RZ, R208 ;  /* 0x000000ffff517224 */ /* 0x000fe200078e00d0 */
[----:B------:R-:W-:Y:S01]  /*57c0*/  LOP3.LUT R4, R2, 0xffff, RZ, 0xc0, !PT ;  /* 0x0000ffff02047812 */ /* 0x000fe200078ec0ff */
[----:B------:R-:W-:Y:S01]  /*57d0*/  HMMA.16816.F32.BF16 R208, R8, R30, R68 ;  /* 0x0000001e08d0723c */ /* 0x000fe20000041844 */
[----:B-1----:R-:W-:Y:S01]  /*57e0*/  ISETP.GE.U32.AND P2, PT, R46, R5, PT ;  /* 0x000000052e00720c */ /* 0x002fe20003f46070 */
[----:B------:R-:W-:Y:S01]  /*57f0*/  IMAD.MOV.U32 R88, RZ, RZ, R172 ;  /* 0x000000ffff587224 */ /* 0x000fe200078e00ac */
[----:B------:R-:W-:-:S02]  /*5800*/  SHF.R.U32.HI R4, RZ, 0x8, R4 ;  /* 0x00000008ff047819 */ /* 0x000fc40000011604 */
[----:B------:R-:W-:Y:S01]  /*5810*/  LOP3.LUT R13, R7, R22, R83, 0x96, !PT ;  /* 0x00000016070d7212 */ /* 0x000fe200078e9653 */
[----:B------:R-:W-:Y:S01]  /*5820*/  IMAD.MOV.U32 R44, RZ, RZ, R88 ;  /* 0x000000ffff2c7224 */ /* 0x000fe200078e0058 */
[----:B------:R-:W-:Y:S01]  /*5830*/  LOP3.LUT R4, R4, 0xffff, RZ, 0xc0, !PT ;  /* 0x0000ffff04047812 */ /* 0x000fe200078ec0ff */
[----:B------:R-:W-:Y:S01]  /*5840*/  IMAD.MOV.U32 R88, RZ, RZ, R77 ;  /* 0x000000ffff587224 */ /* 0x000fe200078e004d */
[----:B------:R-:W-:Y:S01]  /*5850*/  LOP3.LUT R22, R14, 0xff, RZ, 0xc0, !PT ;  /* 0x000000ff0e167812 */ /* 0x000fe200078ec0ff */
[----:B---3--:R-:W-:Y:S01]  /*5860*/  HMMA.16816.F32.BF16 R172, R8, R32, R60 ;  /* 0x0000002008ac723c */ /* 0x008fe2000004183c */
[----:B------:R-:W-:Y:S01]  /*5870*/  ISETP.GE.U32.AND P6, PT, R46, R4, PT ;  /* 0x000000042e00720c */ /* 0x000fe20003fc6070 */
[----:B------:R-:W-:Y:S01]  /*5880*/  IMAD.MOV.U32 R71, RZ, RZ, R36 ;  /* 0x000000ffff477224 */ /* 0x000fe200078e0024 */
[--C-:B------:R-:W-:Y:S01]  /*5890*/  SHF.R.U32.HI R4, RZ, 0x10, R2.reuse ;  /* 0x00000010ff047819 */ /* 0x100fe20000011602 */
[----:B------:R-:W-:Y:S01]  /*58a0*/  @!P2 HFMA2.BF16_V2 R111, -RZ.H0_H0, RZ.H0_H0, -R156.H0_H0 ;  /* 0x200000ffff6fa231 */ /* 0x000fe2000034099c */
[----:B------:R-:W-:Y:S01]  /*58b0*/  SHF.R.U32.HI R2, RZ, 0x18, R2 ;  /* 0x00000018ff027819 */ /* 0x000fe20000011602 */
[----:B------:R-:W-:Y:S01]  /*58c0*/  IMAD.MOV.U32 R70, RZ, RZ, R37 ;  /* 0x000000ffff467224 */ /* 0x000fe200078e0025 */
[----:B------:R-:W-:Y:S01]  /*58d0*/  LOP3.LUT R4, R4, 0xff, RZ, 0xc0, !PT ;  /* 0x000000ff04047812 */ /* 0x000fe200078ec0ff */
[----:B------:R-:W-:Y:S01]  /*58e0*/  IMAD.MOV.U32 R90, RZ, RZ, R44 ;  /* 0x000000ffff5a7224 */ /* 0x000fe200078e002c */
[----:B------:R-:W-:Y:S01]  /*58f0*/  @!P2 PRMT R156, R111, 0x5410, RZ ;  /* 0x000054106f9ca816 */ /* 0x000fe200000000ff */
[----:B------:R-:W-:Y:S01]  /*5900*/  IMAD.MOV.U32 R111, RZ, RZ, R45 ;  /* 0x000000ffff6f7224 */ /* 0x000fe200078e002d */
[----:B------:R-:W-:-:S02]  /*5910*/  ISETP.GE.U32.AND P0, PT, R46, R4, PT ;  /* 0x000000042e00720c */ /* 0x000fc40003f06070 */
[----:B------:R-:W-:Y:S01]  /*5920*/  ISETP.GE.U32.AND P2, PT, R46, R2, PT ;  /* 0x000000022e00720c */ /* 0x000fe20003f46070 */
[----:B------:R-:W-:Y:S01]  /*5930*/  @!P6 HFMA2.BF16_V2 R112, -RZ.H0_H0, RZ.H0_H0, -R155.H0_H0 ;  /* 0x200000ffff70e231 */ /* 0x000fe2000034099b */
[----:B------:R-:W-:Y:S02]  /*5940*/  LOP3.LUT R2, R21, 0xffff, RZ, 0xc0, !PT ;  /* 0x0000ffff15027812 */ /* 0x000fe400078ec0ff */
[----:B------:R-:W-:Y:S02]  /*5950*/  SHF.R.U32.HI R4, RZ, 0x8, R16 ;  /* 0x00000008ff047819 */ /* 0x000fe40000011610 */
[----:B------:R-:W-:Y:S02]  /*5960*/  SHF.R.U32.HI R2, RZ, 0x8, R2 ;  /* 0x00000008ff027819 */ /* 0x000fe40000011602 */
[----:B------:R-:W-:Y:S02]  /*5970*/  @!P6 PRMT R155, R112, 0x5410, RZ ;  /* 0x00005410709be816 */ /* 0x000fe400000000ff */
[----:B------:R-:W-:Y:S01]  /*5980*/  LOP3.LUT R2, R2, 0xffff, RZ, 0xc0, !PT ;  /* 0x0000ffff02027812 */ /* 0x000fe200078ec0ff */
[----:B------:R-:W-:Y:S01]  /*5990*/  @!P0 HFMA2.BF16_V2 R113, -RZ.H0_H0, RZ.H0_H0, -R154.H0_H0 ;  /* 0x200000ffff718231 */ /* 0x000fe2000034099a */
[C---:B------:R-:W-:Y:S01]  /*59a0*/  ISETP.GE.U32.AND P1, PT, R46.reuse, R22, PT ;  /* 0x000000162e00720c */ /* 0x040fe20003f26070 */
[----:B------:R-:W-:Y:S01]  /*59b0*/  @!P2 HFMA2.BF16_V2 R114, -RZ.H0_H0, RZ.H0_H0, -R153.H0_H0 ;  /* 0x200000ffff72a231 */ /* 0x000fe20000340999 */
[----:B------:R-:W-:-:S02]  /*59c0*/  ISETP.GE.U32.AND P6, PT, R46, R2, PT ;  /* 0x000000022e00720c */ /* 0x000fc40003fc6070 */
[----:B------:R-:W-:Y:S02]  /*59d0*/  LOP3.LUT R2, R21, 0xff, RZ, 0xc0, !PT ;  /* 0x000000ff15027812 */ /* 0x000fe400078ec0ff */
[----:B------:R-:W-:Y:S02]  /*59e0*/  @!P0 PRMT R154, R113, 0x5410, RZ ;  /* 0x00005410719a8816 */ /* 0x000fe400000000ff */
[----:B------:R-:W-:Y:S02]  /*59f0*/  ISETP.GE.U32.AND P0, PT, R46, R2, PT ;  /* 0x000000022e00720c */ /* 0x000fe40003f06070 */
[----:B------:R-:W-:Y:S02]  /*5a00*/  SHF.R.U32.HI R2, RZ, 0x10, R21 ;  /* 0x00000010ff027819 */ /* 0x000fe40000011615 */
[----:B------:R-:W-:Y:S02]  /*5a10*/  @!P2 PRMT R153, R114, 0x5410, RZ ;  /* 0x000054107299a816 */ /* 0x000fe400000000ff */
[----:B------:R-:W-:Y:S01]  /*5a20*/  LOP3.LUT R2, R2, 0xff, RZ, 0xc0, !PT ;  /* 0x000000ff02027812 */ /* 0x000fe200078ec0ff */
[----:B------:R-:W-:Y:S01]  /*5a30*/  @!P6 HFMA2.BF16_V2 R115, -RZ.H0_H0, RZ.H0_H0, -R157.H0_H0 ;  /* 0x200000ffff73e231 */ /* 0x000fe2000034099d */
[----:B------:R-:W-:Y:S01]  /*5a40*/  PRMT R22, R19, 0x5410, R4 ;  /* 0x0000541013167816 */ /* 0x000fe20000000004 */
[----:B------:R-:W-:Y:S01]  /*5a50*/  FFMA.FTZ R4, R98, c[0x0][0x23c], -R0 ;  /* 0x00008f0062047a23 */ /* 0x000fe20000010800 */
[----:B------:R-:W-:-:S02]  /*5a60*/  ISETP.GE.U32.AND P2, PT, R46, R2, PT ;  /* 0x000000022e00720c */ /* 0x000fc40003f46070 */
[----:B------:R-:W-:Y:S01]  /*5a70*/  SHF.R.U32.HI R2, RZ, 0x18, R21 ;  /* 0x00000018ff027819 */ /* 0x000fe20000011615 */
[----:B------:R-:W-:Y:S01]  /*5a80*/  @!P0 HFMA2.BF16_V2 R117, -RZ.H0_H0, RZ.H0_H0, -R158.H0_H0 ;  /* 0x200000ffff758231 */ /* 0x000fe2000034099e */
[----:B------:R-:W-:Y:S01]  /*5a90*/  SHF.R.U32.HI R23, RZ, 0x10, R14 ;  /* 0x00000010ff177819 */ /* 0x000fe2000001160e */
[----:B------:R1:W-:Y:S01]  /*5aa0*/  MUFU.EX2 R79, R4 ;  /* 0x00000004004f7308 */ /* 0x0003e20000000800 */
[----:B------:R-:W-:Y:S02]  /*5ab0*/  @!P6 PRMT R157, R115, 0x5410, RZ ;  /* 0x00005410739de816 */ /* 0x000fe400000000ff */
[----:B------:R-:W-:Y:S02]  /*5ac0*/  @!P0 PRMT R158, R117, 0x5410, RZ ;  /* 0x00005410759e8816 */ /* 0x000fe400000000ff */
[----:B------:R-:W-:Y:S02]  /*5ad0*/  ISETP.GE.U32.AND P0, PT, R46, R2, PT ;  /* 0x000000022e00720c */ /* 0x000fe40003f06070 */
[----:B------:R-:W-:Y:S01]  /*5ae0*/  LOP3.LUT R2, R18, 0xff, RZ, 0xc0, !PT ;  /* 0x000000ff12027812 */ /* 0x000fe200078ec0ff */
[----:B------:R-:W-:Y:S01]  /*5af0*/  @!P2 HFMA2.BF16_V2 R118, -RZ.H0_H0, RZ.H0_H0, -R168.H0_H0 ;  /* 0x200000ffff76a231 */ /* 0x000fe200003409a8 */
[----:B------:R-:W-:-:S02]  /*5b00*/  LOP3.LUT R5, R23, 0xff, RZ, 0xc0, !PT ;  /* 0x000000ff17057812 */ /* 0x000fc400078ec0ff */
[----:B------:R-:W-:Y:S02]  /*5b10*/  PRMT R21, R2, 0x5410, R17 ;  /* 0x0000541002157816 */ /* 0x000fe40000000011 */
[----:B------:R-:W-:Y:S02]  /*5b20*/  SHF.R.U32.HI R2, RZ, 0x8, R24 ;  /* 0x00000008ff027819 */ /* 0x000fe40000011618 */
[----:B------:R-:W-:Y:S01]  /*5b30*/  @!P2 PRMT R168, R118, 0x5410, RZ ;  /* 0x0000541076a8a816 */ /* 0x000fe200000000ff */
[--C-:B-1----:R-:W-:Y:S01]  /*5b40*/  FFMA.FTZ R4, R97, c[0x0][0x23c], -R0.reuse ;  /* 0x00008f0061047a23 */ /* 0x102fe20000010800 */
[----:B------:R-:W-:Y:S02]  /*5b50*/  LOP3.LUT R2, R2, 0xffff, RZ, 0xc0, !PT ;  /* 0x0000ffff02027812 */ /* 0x000fe400078ec0ff */
[C---:B------:R-:W-:Y:S01]  /*5b60*/  ISETP.GE.U32.AND P6, PT, R46.reuse, R5, PT ;  /* 0x000000052e00720c */ /* 0x040fe20003fc6070 */
[----:B------:R1:W-:Y:S01]  /*5b70*/  MUFU.EX2 R98, R4 ;  /* 0x0000000400627308 */ /* 0x0003e20000000800 */
[----:B------:R-:W-:Y:S01]  /*5b80*/  ISETP.GE.U32.AND P2, PT, R46, R2, PT ;  /* 0x000000022e00720c */ /* 0x000fe20003f46070 */
[----:B------:R-:W-:Y:S01]  /*5b90*/  FFMA.FTZ R5, R95, c[0x0][0x23c], -R0 ;  /* 0x00008f005f057a23 */ /* 0x000fe20000010800 */
[----:B------:R-:W-:Y:S01]  /*5ba0*/  LOP3.LUT R2, R20, 0xffff, RZ, 0xc0, !PT ;  /* 0x0000ffff14027812 */ /* 0x000fe200078ec0ff */
[----:B------:R-:W-:Y:S01]  /*5bb0*/  @!P0 HFMA2.BF16_V2 R95, -RZ.H0_H0, RZ.H0_H0, -R166.H0_H0 ;  /* 0x200000ffff5f8231 */ /* 0x000fe200003409a6 */
[----:B------:R-:W-:-:S02]  /*5bc0*/  SHF.R.U32.HI R14, RZ, 0x18, R14 ;  /* 0x00000018ff0e7819 */ /* 0x000fc4000001160e */
[----:B------:R-:W-:Y:S01]  /*5bd0*/  LOP3.LUT R7, R6, 0xffff, RZ, 0xc0, !PT ;  /* 0x0000ffff06077812 */ /* 0x000fe200078ec0ff */
[----:B------:R2:W3:Y:S01]  /*5be0*/  MUFU.EX2 R16, R5 ;  /* 0x0000000500107308 */ /* 0x0004e20000000800 */
[C---:B------:R-:W-:Y:S02]  /*5bf0*/  ISETP.GE.U32.AND P5, PT, R46.reuse, R14, PT ;  /* 0x0000000e2e00720c */ /* 0x040fe40003fa6070 */
[----:B------:R-:W-:Y:S02]  /*5c00*/  SHF.R.U32.HI R14, RZ, 0x10, R6 ;  /* 0x00000010ff0e7819 */ /* 0x000fe40000011606 */
[----:B------:R-:W-:Y:S01]  /*5c10*/  ISETP.GE.U32.AND P3, PT, R46, R15, PT ;  /* 0x0000000f2e00720c */ /* 0x000fe20003f66070 */
[----:B------:R-:W-:Y:S01]  /*5c20*/  IMAD.MOV.U32 R46, RZ, RZ, R76 ;  /* 0x000000ffff2e7224 */ /* 0x000fe200078e004c */
[----:B------:R-:W-:Y:S02]  /*5c30*/  LOP3.LUT R15, R6, 0xff, RZ, 0xc0, !PT ;  /* 0x000000ff060f7812 */ /* 0x000fe400078ec0ff */
[----:B-1----:R-:W-:Y:S01]  /*5c40*/  SHF.R.U32.HI R4, RZ, 0x8, R2 ;  /* 0x00000008ff047819 */ /* 0x002fe20000011602 */
[----:B------:R-:W-:Y:S01]  /*5c50*/  IMAD.MOV.U32 R97, RZ, RZ, R46 ;  /* 0x000000ffff617224 */ /* 0x000fe200078e002e */
[----:B------:R-:W-:-:S02]  /*5c60*/  LOP3.LUT R2, R20, 0xff, RZ, 0xc0, !PT ;  /* 0x000000ff14027812 */ /* 0x000fc400078ec0ff */
[----:B------:R-:W-:Y:S02]  /*5c70*/  SHF.R.U32.HI R6, RZ, 0x18, R6 ;  /* 0x00000018ff067819 */ /* 0x000fe40000011606 */
[----:B------:R-:W-:Y:S01]  /*5c80*/  PRMT R19, R2, 0x5410, R4 ;  /* 0x0000541002137816 */ /* 0x000fe20000000004 */
[----:B------:R-:W-:Y:S01]  /*5c90*/  FFMA.FTZ R2, R96, c[0x0][0x23c], -R0 ;  /* 0x00008f0060027a23 */ /* 0x000fe20000010800 */
[--C-:B--2---:R-:W-:Y:S02]  /*5ca0*/  SHF.R.U32.HI R5, RZ, 0x10, R20.reuse ;  /* 0x00000010ff057819 */ /* 0x104fe40000011614 */
[----:B------:R-:W-:Y:S01]  /*5cb0*/  SHF.R.U32.HI R4, RZ, 0x18, R20 ;  /* 0x00000018ff047819 */ /* 0x000fe20000011614 */
[----:B------:R1:W-:Y:S01]  /*5cc0*/  MUFU.EX2 R83, R2 ;  /* 0x0000000200537308 */ /* 0x0003e20000000800 */
[----:B------:R-:W-:Y:S02]  /*5cd0*/  @!P0 PRMT R166, R95, 0x5410, RZ ;  /* 0x000054105fa68816 */ /* 0x000fe400000000ff */
[----:B-1----:R-:W-:Y:S01]  /*5ce0*/  LOP3.LUT R2, R5, 0xff, RZ, 0xc0, !PT ;  /* 0x000000ff05027812 */ /* 0x002fe200078ec0ff */
[----:B------:R-:W-:-:S02]  /*5cf0*/  FFMA.FTZ R5, R99, c[0x0][0x23c], -R0 ;  /* 0x00008f0063057a23 */ /* 0x000fc40000010800 */
[----:B------:R-:W-:Y:S01]  /*5d00*/  IMAD.MOV.U32 R99, RZ, RZ, R47 ;  /* 0x000000ffff637224 */ /* 0x000fe200078e002f */
[----:B------:R-:W-:Y:S01]  /*5d10*/  PRMT R18, R2, 0x5410, R4 ;  /* 0x0000541002127816 */ /* 0x000fe20000000004 */
[----:B------:R1:W-:Y:S01]  /*5d20*/  MUFU.EX2 R76, R5 ;  /* 0x00000005004c7308 */ /* 0x0003e20000000800 */
[----:B------:R-:W-:Y:S01]  /*5d30*/  SHF.R.U32.HI R4, RZ, 0x8, R7 ;  /* 0x00000008ff047819 */ /* 0x000fe20000011607 */
[----:B------:R-:W-:Y:S01]  /*5d40*/  HSET2.LE.AND R7, R21, R119, PT ;  /* 0x0000007715077233 */ /* 0x000fe20003803000 */
[----:B------:R-:W-:-:S04]  /*5d50*/  LOP3.LUT R2, R14, 0xff, RZ, 0xc0, !PT ;  /* 0x000000ff0e027812 */ /* 0x000fc800078ec0ff */
[----:B------:R-:W-:Y:S01]  /*5d60*/  PRMT R17, R2, 0x5410, R6 ;  /* 0x0000541002117816 */ /* 0x000fe20000000006 */
[----:B------:R-:W-:Y:S01]  /*5d70*/  HSET2.LE.AND R6, R22, R119, PT ;  /* 0x0000007716067233 */ /* 0x000fe20003803000 */
[----:B------:R-:W-:-:S03]  /*5d80*/  LOP3.LUT R2, R13, 0xffff, RZ, 0xc0, !PT ;  /* 0x0000ffff0d027812 */ /* 0x000fc600078ec0ff */
[--C-:B------:R-:W-:Y:S01]  /*5d90*/  HSET2.LE.AND R17, R17, R119.reuse, PT ;  /* 0x0000007711117233 */ /* 0x100fe20003803000 */
[----:B-1----:R-:W-:Y:S02]  /*5da0*/  FFMA.FTZ R5, R100, c[0x0][0x23c], -R0 ;  /* 0x00008f0064057a23 */ /* 0x002fe40000010800 */
[----:B---3--:R-:W-:Y:S01]  /*5db0*/  IMAD.MOV.U32 R100, RZ, RZ, R16 ;  /* 0x000000ffff647224 */ /* 0x008fe200078e0010 */
[----:B------:R-:W-:Y:S01]  /*5dc0*/  PRMT R16, R15, 0x5410, R4 ;  /* 0x000054100f107816 */ /* 0x000fe20000000004 */
[----:B------:R-:W-:Y:S01]  /*5dd0*/  FFMA.FTZ R4, R101, c[0x0][0x23c], -R0 ;  /* 0x00008f0065047a23 */ /* 0x000fe20000010800 */
[----:B------:R1:W-:Y:S03]  /*5de0*/  MUFU.EX2 R181, R5 ;  /* 0x0000000500b57308 */ /* 0x0003e60000000800 */
[----:B------:R-:W-:-:S05]  /*5df0*/  HSET2.LE.AND R16, R16, R119, PT ;  /* 0x0000007710107233 */ /* 0x000fca0003803000 */
[----:B------:R2:W-:Y:S01]  /*5e00*/  MUFU.EX2 R28, R4 ;  /* 0x00000004001c7308 */ /* 0x0005e20000000800 */
[----:B-1----:R-:W-:-:S07]  /*5e10*/  FFMA.FTZ R5, R102, c[0x0][0x23c], -R12 ;  /* 0x00008f0066057a23 */ /* 0x002fce000001080c */
[----:B------:R1:W-:Y:S01]  /*5e20*/  MUFU.EX2 R68, R5 ;  /* 0x0000000500447308 */ /* 0x0003e20000000800 */
[----:B--2---:R-:W-:Y:S02]  /*5e30*/  SHF.R.U32.HI R4, RZ, 0x8, R2 ;  /* 0x00000008ff047819 */ /* 0x004fe40000011602 */
[----:B------:R-:W-:-:S04]  /*5e40*/  LOP3.LUT R2, R13, 0xff, RZ, 0xc0, !PT ;  /* 0x000000ff0d027812 */ /* 0x000fc800078ec0ff */
[----:B------:R-:W-:Y:S01]  /*5e50*/  PRMT R15, R2, 0x5410, R4 ;  /* 0x00005410020f7816 */ /* 0x000fe20000000004 */
[----:B------:R-:W-:Y:S01]  /*5e60*/  FFMA.FTZ R2, R104, c[0x0][0x23c], -R12 ;  /* 0x00008f0068027a23 */ /* 0x000fe2000001080c */
[--C-:B------:R-:W-:Y:S01]  /*5e70*/  SHF.R.U32.HI R4, RZ, 0x18, R13.reuse ;  /* 0x00000018ff047819 */ /* 0x100fe2000001160d */
[----:B------:R-:W-:Y:S02]  /*5e80*/  IMAD.MOV.U32 R104, RZ, RZ, R40 ;  /* 0x000000ffff687224 */ /* 0x000fe400078e0028 */
[----:B------:R2:W3:Y:S01]  /*5e90*/  MUFU.EX2 R29, R2 ;  /* 0x00000002001d7308 */ /* 0x0004e20000000800 */
[----:B-1----:R-:W-:Y:S01]  /*5ea0*/  SHF.R.U32.HI R5, RZ, 0x10, R13 ;  /* 0x00000010ff057819 */ /* 0x002fe2000001160d */
[----:B------:R-:W-:-:S03]  /*5eb0*/  HSET2.LE.AND R13, R15, R119, PT ;  /* 0x000000770f0d7233 */ /* 0x000fc60003803000 */
[----:B--2---:R-:W-:Y:S01]  /*5ec0*/  LOP3.LUT R2, R5, 0xff, RZ, 0xc0, !PT ;  /* 0x000000ff05027812 */ /* 0x004fe200078ec0ff */
[----:B------:R-:W-:Y:S02]  /*5ed0*/  FFMA.FTZ R5, R103, c[0x0][0x23c], -R12 ;  /* 0x00008f0067057a23 */ /* 0x000fe4000001080c */
[----:B---3--:R-:W-:Y:S01]  /*5ee0*/  IMAD.MOV.U32 R95, RZ, RZ, R29 ;  /* 0x000000ffff5f7224 */ /* 0x008fe200078e001d */
[----:B------:R-:W-:Y:S01]  /*5ef0*/  PRMT R14, R2, 0x5410, R4 ;  /* 0x00005410020e7816 */ /* 0x000fe20000000004 */
[--C-:B------:R-:W-:Y:S01]  /*5f00*/  FFMA.FTZ R4, R105, c[0x0][0x23c], -R12.reuse ;  /* 0x00008f0069047a23 */ /* 0x100fe2000001080c */
[----:B------:R1:W-:Y:S01]  /*5f10*/  MUFU.EX2 R96, R5 ;  /* 0x0000000500607308 */ /* 0x0003e20000000800 */
[--C-:B------:R-:W-:Y:S01]  /*5f20*/  HSET2.LE.AND R2, R19, R119.reuse, PT ;  /* 0x0000007713027233 */ /* 0x100fe20003803000 */
[----:B------:R-:W-:Y:S01]  /*5f30*/  IMAD.MOV.U32 R103, RZ, RZ, R41 ;  /* 0x000000ffff677224 */ /* 0x000fe200078e0029 */
[----:B------:R-:W-:Y:S01]  /*5f40*/  HSET2.LE.AND R15, R14, R119, PT ;  /* 0x000000770e0f7233 */ /* 0x000fe20003803000 */
[----:B------:R-:W-:-:S02]  /*5f50*/  FFMA.FTZ R14, R108, c[0x0][0x23c], -R12 ;  /* 0x00008f006c0e7a23 */ /* 0x000fc4000001080c */
[----:B------:R-:W-:Y:S02]  /*5f60*/  IMAD.MOV.U32 R105, RZ, RZ, R42 ;  /* 0x000000ffff697224 */ /* 0x000fe400078e002a */
[----:B------:R2:W3:Y:S01]  /*5f70*/  MUFU.EX2 R82, R4 ;  /* 0x0000000400527308 */ /* 0x0004e20000000800 */
[----:B-1----:R-:W-:Y:S01]  /*5f80*/  HSET2.LE.AND R5, R18, R119, PT ;  /* 0x0000007712057233 */ /* 0x002fe20003803000 */
[----:B------:R-:W-:-:S06]  /*5f90*/  FFMA.FTZ R18, R106, c[0x0][0x23c], -R0 ;  /* 0x00008f006a127a23 */ /* 0x000fcc0000010800 */
[----:B------:R-:W-:Y:S01]  /*5fa0*/  MUFU.EX2 R101, R14 ;  /* 0x0000000e00657308 */ /* 0x000fe20000000800 */
[--C-:B------:R-:W-:Y:S02]  /*5fb0*/  FFMA.FTZ R0, R109, c[0x0][0x23c], -R12.reuse ;  /* 0x00008f006d007a23 */ /* 0x100fe4000001080c */
[----:B------:R-:W-:Y:S02]  /*5fc0*/  IMAD.MOV.U32 R109, RZ, RZ, R43 ;  /* 0x000000ffff6d7224 */ /* 0x000fe400078e002b */
[----:B------:R-:W-:Y:S01]  /*5fd0*/  HMMA.16816.F32.BF16 R40, R8, R34, R52 ;  /* 0x000000220828723c */ /* 0x000fe20000041834 */
[----:B--2---:R-:W-:Y:S02]  /*5fe0*/  FFMA.FTZ R4, R110, c[0x0][0x23c], -R12 ;  /* 0x00008f006e047a23 */ /* 0x004fe4000001080c */
[----:B------:R1:W-:Y:S01]  /*5ff0*/  MUFU.EX2 R106, R0 ;  /* 0x00000000006a7308 */ /* 0x0003e20000000800 */
[----:B------:R-:W-:Y:S02]  /*6000*/  IMAD.MOV.U32 R110, RZ, RZ, R28 ;  /* 0x000000ffff6e7224 */ /* 0x000fe400078e001c */
[----:B------:R-:W-:-:S05]  /*6010*/  FFMA.FTZ R12, R107, c[0x0][0x23c], -R12 ;  /* 0x00008f006b0c7a23 */ /* 0x000fca000001080c */
[----:B------:R2:W4:Y:S01]  /*6020*/  MUFU.EX2 R77, R4 ;  /* 0x00000004004d7308 */ /* 0x0005220000000800 */
[----:B-1----:R-:W-:-:S07]  /*6030*/  F2FP.BF16.PACK_AB R0, R98, R79 ;  /* 0x0000004f6200723e */ /* 0x002fce00000010ff */
[----:B------:R-:W-:Y:S01]  /*6040*/  MUFU.EX2 R102, R18 ;  /* 0x0000001200667308 */ /* 0x000fe20000000800 */
[C---:B------:R-:W-:Y:S02]  /*6050*/  PRMT R138, R0.reuse, 0x7632, R138 ;  /* 0x00007632008a7816 */ /* 0x040fe4000000008a */
[----:B------:R-:W-:Y:S02]  /*6060*/  PRMT R137, R0, 0x7610, R137 ;  /* 0x0000761000897816 */ /* 0x000fe40000000089 */
[----:B--2---:R-:W-:-:S03]  /*6070*/  F2FP.BF16.PACK_AB R4, R95, R68 ;  /* 0x000000445f04723e */ /* 0x004fc600000010ff */
[----:B------:R-:W1:Y:S01]  /*6080*/  MUFU.EX2 R69, R12 ;  /* 0x0000000c00457308 */ /* 0x000e620000000800 */
[C---:B------:R-:W-:Y:S02]  /*6090*/  PRMT R140, R4.reuse, 0x7610, R140 ;  /* 0x00007610048c7816 */ /* 0x040fe4000000008c */
[----:B------:R-:W-:-:S04]  /*60a0*/  PRMT R139, R4, 0x7632, R139 ;  /* 0x00007632048b7816 */ /* 0x000fc8000000008b */
[----:B------:R-:W-:-:S04]  /*60b0*/  PRMT R0, R140, 0x5410, R139 ;  /* 0x000054108c007816 */ /* 0x000fc8000000008b */
[----:B------:R-:W-:Y:S02]  /*60c0*/  LOP3.LUT R4, R2, R0, RZ, 0xc0, !PT ;  /* 0x0000000002047212 */ /* 0x000fe400078ec0ff */
[----:B------:R-:W-:Y:S02]  /*60d0*/  PRMT R0, R137, 0x5410, R138 ;  /* 0x0000541089007816 */ /* 0x000fe4000000008a */
[----:B------:R-:W-:Y:S02]  /*60e0*/  F2FP.BF16.PACK_AB R2, R83, R100 ;  /* 0x000000645302723e */ /* 0x000fe400000010ff */
[----:B------:R-:W-:Y:S02]  /*60f0*/  LOP3.LUT R5, R5, R0, RZ, 0xc0, !PT ;  /* 0x0000000005057212 */ /* 0x000fe400078ec0ff */
[----:B---3--:R-:W-:Y:S02]  /*6100*/  F2FP.BF16.PACK_AB R0, R82, R96 ;  /* 0x000000605200723e */ /* 0x008fe400000010ff */
[----:B------:R-:W-:-:S02]  /*6110*/  PRMT R118, R2, 0x7610, R118 ;  /* 0x0000761002767816 */ /* 0x000fc40000000076 */
[C---:B------:R-:W-:Y:S02]  /*6120*/  PRMT R136, R0.reuse, 0x7610, R136 ;  /* 0x0000761000887816 */ /* 0x040fe40000000088 */
[----:B------:R-:W-:Y:S02]  /*6130*/  PRMT R119, R0, 0x7632, R119 ;  /* 0x0000763200777816 */ /* 0x000fe40000000077 */
[----:B----4-:R-:W-:Y:S02]  /*6140*/  F2FP.BF16.PACK_AB R0, R106, R77 ;  /* 0x0000004d6a00723e */ /* 0x010fe400000010ff */
[----:B------:R-:W-:Y:S02]  /*6150*/  PRMT R117, R2, 0x7632, R117 ;  /* 0x0000763202757816 */ /* 0x000fe40000000075 */
[C---:B------:R-:W-:Y:S02]  /*6160*/  PRMT R25, R0.reuse, 0x7610, R25 ;  /* 0x0000761000197816 */ /* 0x040fe40000000019 */
[----:B------:R-:W-:-:S02]  /*6170*/  PRMT R24, R0, 0x7632, R24 ;  /* 0x0000763200187816 */ /* 0x000fc40000000018 */
[----:B------:R-:W-:Y:S02]  /*6180*/  PRMT R0, R136, 0x5410, R119 ;  /* 0x0000541088007816 */ /* 0x000fe40000000077 */
[----:B-1----:R-:W-:Y:S02]  /*6190*/  F2FP.BF16.PACK_AB R2, R69, R101 ;  /* 0x000000654502723e */ /* 0x002fe400000010ff */
[----:B------:R-:W-:Y:S02]  /*61a0*/  LOP3.LUT R6, R6, R0, RZ, 0xc0, !PT ;  /* 0x0000000006067212 */ /* 0x000fe400078ec0ff */
[----:B------:R-:W-:Y:S02]  /*61b0*/  PRMT R0, R118, 0x5410, R117 ;  /* 0x0000541076007816 */ /* 0x000fe40000000075 */
[----:B------:R-:W-:Y:S02]  /*61c0*/  PRMT R21, R2, 0x7610, R21 ;  /* 0x0000761002157816 */ /* 0x000fe40000000015 */
[----:B------:R-:W-:-:S02]  /*61d0*/  LOP3.LUT R7, R7, R0, RZ, 0xc0, !PT ;  /* 0x0000000007077212 */ /* 0x000fc400078ec0ff */
[----:B------:R-:W-:Y:S02]  /*61e0*/  PRMT R0, R25, 0x5410, R24 ;  /* 0x0000541019007816 */ /* 0x000fe40000000018 */
[----:B------:R-:W-:Y:S02]  /*61f0*/  PRMT R20, R2, 0x7632, R20 ;  /* 0x0000763202147816 */ /* 0x000fe40000000014 */
[----:B------:R-:W-:Y:S02]  /*6200*/  LOP3.LUT R112, R13, R0, RZ, 0xc0, !PT ;  /* 0x000000000d707212 */ /* 0x000fe400078ec0ff */
[----:B------:R-:W-:-:S04]  /*6210*/  F2FP.BF16.PACK_AB R0, R181, R76 ;  /* 0x0000004cb500723e */ /* 0x000fc800000010ff */
[C---:B------:R-:W-:Y:S02]  /*6220*/  PRMT R23, R0.reuse, 0x7610, R23 ;  /* 0x0000761000177816 */ /* 0x040fe40000000017 */
[----:B------:R-:W-:Y:S02]  /*6230*/  PRMT R22, R0, 0x7632, R22 ;  /* 0x0000763200167816 */ /* 0x000fe40000000016 */
[----:B------:R-:W-:-:S04]  /*6240*/  F2FP.BF16.PACK_AB R0, R102, R110 ;  /* 0x0000006e6600723e */ /* 0x000fc800000010ff */
[C---:B------:R-:W-:Y:S02]  /*6250*/  PRMT R19, R0.reuse, 0x7610, R19 ;  /* 0x0000761000137816 */ /* 0x040fe40000000013 */
[----:B------:R-:W-:Y:S02]  /*6260*/  PRMT R18, R0, 0x7632, R18 ;  /* 0x0000763200127816 */ /* 0x000fe40000000012 */
[----:B------:R-:W-:-:S04]  /*6270*/  PRMT R0, R23, 0x5410, R22 ;  /* 0x0000541017007816 */ /* 0x000fc80000000016 */
[----:B------:R-:W-:Y:S02]  /*6280*/  LOP3.LUT R113, R15, R0, RZ, 0xc0, !PT ;  /* 0x000000000f717212 */ /* 0x000fe400078ec0ff */
[----:B------:R-:W1:Y:S01]  /*6290*/  LDSM.16.MT88.4 R12, [R179+0x10800] ;  /* 0x01080000b30c783b */ /* 0x000e620000004200 */
[----:B------:R-:W-:-:S04]  /*62a0*/  PRMT R0, R21, 0x5410, R20 ;  /* 0x0000541015007816 */ /* 0x000fc80000000014 */
[----:B------:R-:W-:Y:S01]  /*62b0*/  LOP3.LUT R114, R16, R0, RZ, 0xc0, !PT ;  /* 0x0000000010727212 */ /* 0x000fe200078ec0ff */
[----:B------:R-:W-:Y:S01]  /*62c0*/  IMAD.MOV.U32 R16, RZ, RZ, R69 ;  /* 0x000000ffff107224 */ /* 0x000fe200078e0045 */
[----:B------:R-:W-:-:S04]  /*62d0*/  PRMT R0, R19, 0x5410, R18 ;  /* 0x0000541013007816 */ /* 0x000fc80000000012 */
[----:B------:R-:W-:Y:S01]  /*62e0*/  LOP3.LUT R115, R17, R0, RZ, 0xc0, !PT ;  /* 0x0000000011737212 */ /* 0x000fe200078ec0ff */
[----:B------:R-:W-:Y:S01]  /*62f0*/  @!P5 HFMA2.BF16_V2 R251, -RZ.H0_H0, RZ.H0_H0, -R165.H0_H0 ;  /* 0x200000fffffbd231 */ /* 0x000fe200003409a5 */
[C---:B-1----:R-:W-:Y:S08]  /*6300*/  HMMA.16816.F32.BF16 R36, R8.reuse, R12, R72 ;  /* 0x0000000c0824723c */ /* 0x042ff00000041848 */
[----:B------:R-:W-:Y:S01]  /*6310*/  HMMA.16816.F32.BF16 R32, R8, R14, R64 ;  /* 0x0000000e0820723c */ /* 0x000fe20000041840 */
[----:B------:R-:W1:Y:S01]  /*6320*/  LDSM.16.MT88.4 R8, [R177+0xd000] ;  /* 0x00d00000b108783b */ /* 0x000e620000004200 */
[----:B------:R-:W-:Y:S01]  /*6330*/  LOP3.LUT R2, R84, 0xff, RZ, 0xc0, !PT ;  /* 0x000000ff54027812 */ /* 0x000fe200078ec0ff */
[----:B------:R-:W-:-:S02]  /*6340*/  IMAD.MOV.U32 R17, RZ, RZ, R102 ;  /* 0x000000ffff117224 */ /* 0x000fc400078e0066 */
[----:B------:R-:W2:Y:S03]  /*6350*/  LDSM.16.MT88.4 R12, [R178+0xd000] ;  /* 0x00d00000b20c783b */ /* 0x000ea60000004200 */
[C---:B-1----:R-:W-:Y:S08]  /*6360*/  HMMA.16816.F32.BF16 R120, R4.reuse, R8, R120 ;  /* 0x000000080478723c */ /* 0x042ff00000041878 */
[C---:B------:R-:W-:Y:S01]  /*6370*/  HMMA.16816.F32.BF16 R28, R4.reuse, R10, R236 ;  /* 0x0000000a041c723c */ /* 0x040fe200000418ec */
[----:B------:R-:W1:Y:S06]  /*6380*/  LDSM.16.MT88.4 R8, [R180+0xd000] ;  /* 0x00d00000b408783b */ /* 0x000e6c0000004200 */
[----:B------:R-:W-:Y:S01]  /*6390*/  IMAD.MOV.U32 R236, RZ, RZ, R97 ;  /* 0x000000ffffec7224 */ /* 0x000fe200078e0061 */
[----:B--2---:R-:W-:Y:S01]  /*63a0*/  HMMA.16816.F32.BF16 R44, R4, R12, R244 ;  /* 0x0000000c042c723c */ /* 0x004fe200000418f4 */
[----:B------:R-:W-:Y:S01]  /*63b0*/  SHF.R.U32.HI R0, RZ, 0x8, R86 ;  /* 0x00000008ff007819 */ /* 0x000fe20000011656 */
[----:B------:R-:W-:Y:S01]  /*63c0*/  IMAD.MOV.U32 R238, RZ, RZ, R110 ;  /* 0x000000ffffee7224 */ /* 0x000fe200078e006e */
[----:B------:R-:W-:Y:S01]  /*63d0*/  @!P5 PRMT R165, R251, 0x5410, RZ ;  /* 0x00005410fba5d816 */ /* 0x000fe200000000ff */
[----:B------:R-:W-:-:S02]  /*63e0*/  IMAD.MOV.U32 R239, RZ, RZ, R101 ;  /* 0x000000ffffef7224 */ /* 0x000fc400078e0065 */
[----:B------:R-:W-:Y:S02]  /*63f0*/  IMAD.MOV.U32 R237, RZ, RZ, R106 ;  /* 0x000000ffffed7224 */ /* 0x000fe400078e006a */
[----:B------:R-:W-:Y:S01]  /*6400*/  HMMA.16816.F32.BF16 R52, R4, R14, R240 ;  /* 0x0000000e0434723c */ /* 0x000fe200000418f0 */
[----:B------:R-:W2:Y:S01]  /*6410*/  LDSM.16.MT88.4 R12, [R179+0xd000] ;  /* 0x00d00000b30c783b */ /* 0x000ea20000004200 */
[----:B------:R-:W-:Y:S02]  /*6420*/  IMAD.MOV.U32 R247, RZ, RZ, R77 ;  /* 0x000000fffff77224 */ /* 0x000fe400078e004d */
[----:B------:R-:W-:Y:S01]  /*6430*/  IMAD.MOV.U32 R246, RZ, RZ, R76 ;  /* 0x000000fffff67224 */ /* 0x000fe200078e004c */
[----:B------:R-:W-:Y:S01]  /*6440*/  @!P3 HFMA2.BF16_V2 R250, -RZ.H0_H0, RZ.H0_H0, -R152.H0_H0 ;  /* 0x200000fffffab231 */ /* 0x000fe20000340998 */
[----:B------:R-:W-:Y:S02]  /*6450*/  IMAD.MOV.U32 R244, RZ, RZ, R83 ;  /* 0x000000fffff47224 */ /* 0x000fe400078e0053 */
[----:B------:R-:W-:-:S02]  /*6460*/  IMAD.MOV.U32 R243, RZ, RZ, R96 ;  /* 0x000000fffff37224 */ /* 0x000fc400078e0060 */
[----:B------:R-:W-:Y:S01]  /*6470*/  IMAD.MOV.U32 R241, RZ, RZ, R98 ;  /* 0x000000fffff17224 */ /* 0x000fe200078e0062 */
[C---:B-1----:R-:W-:Y:S08]  /*6480*/  HMMA.16816.F32.BF16 R60, R4.reuse, R8, R232 ;  /* 0x00000008043c723c */ /* 0x042ff000000418e8 */
[----:B------:R-:W-:Y:S01]  /*6490*/  HMMA.16816.F32.BF16 R64, R4, R10, R228 ;  /* 0x0000000a0440723c */ /* 0x000fe200000418e4 */
[----:B------:R-:W-:Y:S01]  /*64a0*/  IMAD.MOV.U32 R235, RZ, RZ, R68 ;  /* 0x000000ffffeb7224 */ /* 0x000fe200078e0044 */
[----:B------:R-:W-:Y:S01]  /*64b0*/  LOP3.LUT R0, R0, 0xffff, RZ, 0xc0, !PT ;  /* 0x0000ffff00007812 */ /* 0x000fe200078ec0ff */
[----:B------:R-:W1:Y:S01]  /*64c0*/  LDSM.16.MT88.4 R8, [R177+0xf000] ;  /* 0x00f00000b108783b */ /* 0x000e620000004200 */
[----:B------:R-:W-:-:S02]  /*64d0*/  IMAD.MOV.U32 R232, RZ, RZ, R88 ;  /* 0x000000ffffe87224 */ /* 0x000fc400078e0058 */
[----:B------:R-:W-:Y:S02]  /*64e0*/  IMAD.MOV.U32 R233, RZ, RZ, R78 ;  /* 0x000000ffffe97224 */ /* 0x000fe400078e004e */
[----:B------:R-:W-:Y:S01]  /*64f0*/  IMAD.MOV.U32 R230, RZ, RZ, R70 ;  /* 0x000000ffffe67224 */ /* 0x000fe200078e0046 */
[C---:B--2---:R-:W-:Y:S01]  /*6500*/  HMMA.16816.F32.BF16 R72, R4.reuse, R14, R216 ;  /* 0x0000000e0448723c */ /* 0x044fe200000418d8 */
[----:B------:R-:W-:Y:S02]  /*6510*/  IMAD.MOV.U32 R229, RZ, RZ, R71 ;  /* 0x000000ffffe57224 */ /* 0x000fe400078e0047 */
[----:B------:R-:W-:Y:S02]  /*6520*/  IMAD.MOV.U32 R231, RZ, RZ, R89 ;  /* 0x000000ffffe77224 */ /* 0x000fe400078e0059 */
[----:B------:R-:W-:Y:S02]  /*6530*/  IMAD.MOV.U32 R234, RZ, RZ, R79 ;  /* 0x000000ffffea7224 */ /* 0x000fe400078e004f */
[----:B------:R-:W-:Y:S01]  /*6540*/  IMAD.MOV.U32 R228, RZ, RZ, R91 ;  /* 0x000000ffffe47224 */ /* 0x000fe200078e005b */
[----:B------:R-:W-:Y:S01]  /*6550*/  HMMA.16816.F32.BF16 R68, R4, R12, R224 ;  /* 0x0000000c0444723c */ /* 0x000fe200000418e0 */
[----:B------:R-:W2:Y:S01]  /*6560*/  LDSM.16.MT88.4 R12, [R178+0xf000] ;  /* 0x00f00000b20c783b */ /* 0x000ea20000004200 */
[----:B------:R-:W-:-:S02]  /*6570*/  IMAD.MOV.U32 R218, RZ, RZ, R109 ;  /* 0x000000ffffda7224 */ /* 0x000fc400078e006d */
[----:B------:R-:W-:Y:S02]  /*6580*/  IMAD.MOV.U32 R240, RZ, RZ, R111 ;  /* 0x000000fffff07224 */ /* 0x000fe400078e006f */
[----:B------:R-:W-:Y:S02]  /*6590*/  IMAD.MOV.U32 R216, RZ, RZ, R103 ;  /* 0x000000ffffd87224 */ /* 0x000fe400078e0067 */
[----:B------:R-:W-:Y:S02]  /*65a0*/  IMAD.MOV.U32 R226, RZ, RZ, R99 ;  /* 0x000000ffffe27224 */ /* 0x000fe400078e0063 */
[----:B------:R-:W-:Y:S02]  /*65b0*/  IMAD.MOV.U32 R225, RZ, RZ, R90 ;  /* 0x000000ffffe17224 */ /* 0x000fe400078e005a */
[----:B------:R-:W-:Y:S02]  /*65c0*/  IMAD.MOV.U32 R242, RZ, RZ, R100 ;  /* 0x000000fffff27224 */ /* 0x000fe400078e0064 */
[----:B------:R-:W-:-:S02]  /*65d0*/  IMAD.MOV.U32 R217, RZ, RZ, R105 ;  /* 0x000000ffffd97224 */ /* 0x000fc400078e0069 */
[----:B------:R-:W-:Y:S01]  /*65e0*/  IMAD.MOV.U32 R227, RZ, RZ, R104 ;  /* 0x000000ffffe37224 */ /* 0x000fe200078e0068 */
[----:B------:R-:W-:Y:S01]  /*65f0*/  @!P3 PRMT R152, R250, 0x5410, RZ ;  /* 0x00005410fa98b816 */ /* 0x000fe200000000ff */
[----:B------:R-:W-:Y:S01]  /*6600*/  @!P1 HFMA2.BF16_V2 R248, -RZ.H0_H0, RZ.H0_H0, -R164.H0_H0 ;  /* 0x200000fffff89231 */ /* 0x000fe200003409a4 */
[----:B------:R-:W-:Y:S01]  /*6610*/  IMAD.MOV.U32 R219, RZ, RZ, R80 ;  /* 0x000000ffffdb7224 */ /* 0x000fe200078e0050 */
[----:B------:R-:W-:Y:S01]  /*6620*/  @!P2 HFMA2.BF16_V2 R203, -RZ.H0_H0, RZ.H0_H0, -R159.H0_H0 ;  /* 0x200000ffffcba231 */ /* 0x000fe2000034099f */
[----:B------:R-:W-:Y:S01]  /*6630*/  IMAD.MOV.U32 R224, RZ, RZ, R81 ;  /* 0x000000ffffe07224 */ /* 0x000fe200078e0051 */
[----:B------:R-:W-:Y:S01]  /*6640*/  @!P6 HFMA2.BF16_V2 R202, -RZ.H0_H0, RZ.H0_H0, -R167.H0_H0 ;  /* 0x200000ffffcae231 */ /* 0x000fe200003409a7 */
[----:B------:R-:W-:Y:S01]  /*6650*/  IMAD.MOV.U32 R245, RZ, RZ, R82 ;  /* 0x000000fffff57224 */ /* 0x000fe200078e0052 */
[C---:B-1----:R-:W-:Y:S08]  /*6660*/  HMMA.16816.F32.BF16 R76, R4.reuse, R8, R204 ;  /* 0x00000008044c723c */ /* 0x042ff000000418cc */
[C---:B------:R-:W-:Y:S01]  /*6670*/  HMMA.16816.F32.BF16 R88, R4.reuse, R10, R148 ;  /* 0x0000000a0458723c */ /* 0x040fe20000041894 */
[----:B------:R-:W1:Y:S07]  /*6680*/  LDSM.16.MT88.4 R8, [R180+0xf000] ;  /* 0x00f00000b408783b */ /* 0x000e6e0000004200 */
[----:B--2---:R-:W-:Y:S01]  /*6690*/  HMMA.16816.F32.BF16 R96, R4, R12, R220 ;  /* 0x0000000c0460723c */ /* 0x004fe200000418dc */
[----:B------:R2:W3:Y:S01]  /*66a0*/  LDL.LU.S16 R222, [R1] ;  /* 0x0000000001de7983 */ /* 0x0004e20000300600 */
[----:B------:R-:W4:Y:S01]  /*66b0*/  LDC.U8 R223, c[0x0][0x2d8] ;  /* 0x0000b600ffdf7b82 */ /* 0x000f220000000000 */
[----:B------:R-:W-:-:S02]  /*66c0*/  @!P1 PRMT R164, R248, 0x5410, RZ ;  /* 0x00005410f8a49816 */ /* 0x000fc400000000ff */
[----:B------:R-:W-:Y:S01]  /*66d0*/  @!P2 PRMT R159, R203, 0x5410, RZ ;  /* 0x00005410cb9fa816 */ /* 0x000fe200000000ff */
[----:B------:R-:W-:Y:S01]  /*66e0*/  LDSM.16.MT88.4 R80, [R180+0xf800] ;  /* 0x00f80000b450783b */ /* 0x000fe20000004200 */
[----:B------:R-:W-:Y:S01]  /*66f0*/  @!P6 PRMT R167, R202, 0x5410, RZ ;  /* 0x00005410caa7e816 */ /* 0x000fe200000000ff */
[----:B------:R-:W-:Y:S02]  /*6700*/  HMMA.16816.F32.BF16 R100, R4, R14, R212 ;  /* 0x0000000e0464723c */ /* 0x000fe400000418d4 */
[----:B------:R-:W2:Y:S01]  /*6710*/  LDSM.16.MT88.4 R12, [R179+0xf000] ;  /* 0x00f00000b30c783b */ /* 0x000ea20000004200 */
[C---:B----4-:R-:W-:Y:S02]  /*6720*/  ISETP.GE.U32.AND P0, PT, R223.reuse, R0, PT ;  /* 0x00000000df00720c */ /* 0x050fe40003f06070 */
[----:B------:R-:W-:Y:S02]  /*6730*/  LOP3.LUT R0, R94, 0xff, RZ, 0xc0, !PT ;  /* 0x000000ff5e007812 */ /* 0x000fe400078ec0ff */
[----:B------:R-:W-:-:S02]  /*6740*/  ISETP.GE.U32.AND P1, PT, R223, R93, PT ;  /* 0x0000005ddf00720c */ /* 0x000fc40003f26070 */
[C---:B------:R-:W-:Y:S01]  /*6750*/  ISETP.GE.U32.AND P5, PT, R223.reuse, R0, PT ;  /* 0x00000000df00720c */ /* 0x040fe20003fa6070 */
[C---:B-1----:R-:W-:Y:S01]  /*6760*/  HMMA.16816.F32.BF16 R108, R4.reuse, R10, R124 ;  /* 0x0000000a046c723c */ /* 0x042fe2000004187c */
[----:B------:R-:W1:Y:S01]  /*6770*/  LDSM.16.MT88.4 R124, [R177+0xd800] ;  /* 0x00d80000b17c783b */ /* 0x000e620000004200 */
[----:B------:R-:W-:Y:S02]  /*6780*/  LOP3.LUT R0, R84, 0xffff, RZ, 0xc0, !PT ;  /* 0x0000ffff54007812 */ /* 0x000fe400078ec0ff */
[----:B------:R-:W-:Y:S02]  /*6790*/  ISETP.GE.U32.AND P2, PT, R223, R87, PT ;  /* 0x00000057df00720c */ /* 0x000fe40003f46070 */
[----:B------:R-:W-:Y:S01]  /*67a0*/  @!P0 HFMA2.BF16_V2 R249, -RZ.H0_H0, RZ.H0_H0, -R143.H0_H0 ;  /* 0x200000fffff98231 */ /* 0x000fe2000034098f */
[----:B------:R-:W-:Y:S01]  /*67b0*/  SHF.R.U32.HI R0, RZ, 0x8, R0 ;  /* 0x00000008ff007819 */ /* 0x000fe20000011600 */
[----:B------:R-:W-:Y:S01]  /*67c0*/  HMMA.16816.F32.BF16 R104, R4, R8, R160 ;  /* 0x000000080468723c */ /* 0x000fe200000418a0 */
[----:B------:R-:W4:Y:S01]  /*67d0*/  LDSM.16.MT88.4 R8, [R177+0x11000] ;  /* 0x01100000b108783b */ /* 0x000f220000004200 */
[----:B------:R-:W-:Y:S01]  /*67e0*/  @!P1 HFMA2.BF16_V2 R252, -RZ.H0_H0, RZ.H0_H0, -R141.H0_H0 ;  /* 0x200000fffffc9231 */ /* 0x000fe2000034098d */
[----:B------:R-:W-:-:S02]  /*67f0*/  @!P0 PRMT R143, R249, 0x5410, RZ ;  /* 0x00005410f98f8816 */ /* 0x000fc400000000ff */
[C---:B------:R-:W-:Y:S02]  /*6800*/  ISETP.GE.U32.AND P0, PT, R223.reuse, R2, PT ;  /* 0x00000002df00720c */ /* 0x040fe40003f06070 */
[----:B------:R-:W-:Y:S01]  /*6810*/  LOP3.LUT R0, R0, 0xffff, RZ, 0xc0, !PT ;  /* 0x0000ffff00007812 */ /* 0x000fe200078ec0ff */
[----:B--2---:R-:W-:Y:S01]  /*6820*/  HMMA.16816.F32.BF16 R128, R4, R12, R128 ;  /* 0x0000000c0480723c */ /* 0x004fe20000041880 */
[C---:B------:R-:W-:Y:S02]  /*6830*/  ISETP.GE.U32.AND P6, PT, R223.reuse, R85, PT ;  /* 0x00000055df00720c */ /* 0x040fe40003fc6070 */
[----:B------:R-:W-:Y:S02]  /*6840*/  ISETP.GE.U32.AND P3, PT, R223, R0, PT ;  /* 0x00000000df00720c */ /* 0x000fe40003f66070 */
[----:B------:R-:W-:-:S03]  /*6850*/  SHF.R.U32.HI R0, RZ, 0x18, R84 ;  /* 0x00000018ff007819 */ /* 0x000fc60000011654 */
[----:B------:R-:W-:Y:S01]  /*6860*/  HMMA.16816.F32.BF16 R132, R4, R14, R132 ;  /* 0x0000000e0484723c */ /* 0x000fe20000041884 */
[----:B------:R-:W2:Y:S07]  /*6870*/  LDSM.16.MT88.4 R12, [R178+0x11000] ;  /* 0x01100000b20c783b */ /* 0x000eae0000004200 */
[C---:B-1----:R-:W-:Y:S08]  /*6880*/  HMMA.16816.F32.BF16 R120, R112.reuse, R124, R120 ;  /* 0x0000007c7078723c */ /* 0x042ff00000041878 */
[----:B------:R-:W-:Y:S08]  /*6890*/  HMMA.16816.F32.BF16 R124, R112, R126, R28 ;  /* 0x0000007e707c723c */ /* 0x000ff0000004181c */
[C---:B----4-:R-:W-:Y:S08]  /*68a0*/  HMMA.16816.F32.BF16 R144, R4.reuse, R8, R144 ;  /* 0x000000080490723c */ /* 0x050ff00000041890 */
[----:B------:R-:W-:Y:S01]  /*68b0*/  HMMA.16816.F32.BF16 R148, R4, R10, R48 ;  /* 0x0000000a0494723c */ /* 0x000fe20000041830 */
[----:B------:R-:W1:Y:S01]  /*68c0*/  LDSM.16.MT88.4 R8, [R180+0x11000] ;  /* 0x01100000b408783b */ /* 0x000e620000004200 */
[----:B---3--:R-:W-:-:S06]  /*68d0*/  @!P5 HFMA2.BF16_V2 R222, -RZ.H0_H0, RZ.H0_H0, -R142.H0_H0 ;  /* 0x200000ffffded231 */ /* 0x008fcc000034098e */
[----:B--2---:R-:W-:Y:S01]  /*68e0*/  HMMA.16816.F32.BF16 R160, R4, R12, R56 ;  /* 0x0000000c04a0723c */ /* 0x004fe20000041838 */
[----:B------:R-:W-:Y:S01]  /*68f0*/  @!P1 PRMT R141, R252, 0x5410, RZ ;  /* 0x00005410fc8d9816 */ /* 0x000fe200000000ff */
[----:B------:R-:W-:Y:S01]  /*6900*/  LDSM.16.MT88.4 R48, [R180+0xd800] ;  /* 0x00d80000b430783b */ /* 0x000fe20000004200 */
[----:B------:R-:W-:-:S03]  /*6910*/  PRMT R2, R222, 0x7610, R2 ;  /* 0x00007610de027816 */ /* 0x000fc60000000002 */
[----:B------:R-:W-:Y:S01]  /*6920*/  LDSM.16.MT88.4 R56, [R179+0xd800] ;  /* 0x00d80000b338783b */ /* 0x000fe20000004200 */
[----:B------:R-:W-:Y:S01]  /*6930*/  @!P5 PRMT R142, R2, 0x5410, RZ ;  /* 0x00005410028ed816 */ /* 0x000fe200000000ff */
[C---:B------:R-:W-:Y:S02]  /*6940*/  HMMA.16816.F32.BF16 R208, R4.reuse, R14, R208 ;  /* 0x0000000e04d0723c */ /* 0x040fe400000418d0 */
[----:B------:R2:W3:Y:S06]  /*6950*/  LDL.LU.S16 R2, [R1+0x4] ;  /* 0x0000040001027983 */ /* 0x0004ec0000300600 */
[C---:B-1----:R-:W-:Y:S08]  /*6960*/  HMMA.16816.F32.BF16 R172, R4.reuse, R8, R172 ;  /* 0x0000000804ac723c */ /* 0x042ff000000418ac */
[----:B------:R-:W-:Y:S01]  /*6970*/  HMMA.16816.F32.BF16 R12, R4, R10, R40 ;  /* 0x0000000a040c723c */ /* 0x000fe20000041828 */
[----:B------:R-:W1:Y:S01]  /*6980*/  LDSM.16.MT88.4 R8, [R179+0x11000] ;  /* 0x01100000b308783b */ /* 0x000e620000004200 */
[----:B------:R-:W-:Y:S01]  /*6990*/  ISETP.GE.U32.AND P5, PT, R223, R0, PT ;  /* 0x00000000df00720c */ /* 0x000fe20003fa6070 */
[----:B------:R-:W-:-:S02]  /*69a0*/  IMAD.MOV.U32 R222, RZ, RZ, R216 ;  /* 0x000000ffffde7224 */ /* 0x000fc400078e00d8 */
[----:B------:R-:W4:Y:S03]  /*69b0*/  LDSM.16.MT88.4 R40, [R178+0xd800] ;  /* 0x00d80000b228783b */ /* 0x000f260000004200 */
[----:B-1----:R-:W-:Y:S01]  /*69c0*/  HMMA.16816.F32.BF16 R32, R4, R10, R32 ;  /* 0x0000000a0420723c */ /* 0x002fe20000041820 */
[----:B---3--:R-:W-:-:S07]  /*69d0*/  @!P0 HFMA2.BF16_V2 R2, -RZ.H0_H0, RZ.H0_H0, -R140.H0_H0 ;  /* 0x200000ffff028231 */ /* 0x008fce000034098c */
[----:B------:R-:W-:Y:S01]  /*69e0*/  HMMA.16816.F32.BF16 R204, R4, R8, R36 ;  /* 0x0000000804cc723c */ /* 0x000fe20000041824 */
[----:B------:R-:W-:Y:S02]  /*69f0*/  PRMT R30, R2, 0x7610, R30 ;  /* 0x00007610021e7816 */ /* 0x000fe4000000001e */
[----:B------:R-:W-:Y:S02]  /*6a00*/  SHF.R.U32.HI R0, RZ, 0x10, R84 ;  /* 0x00000010ff007819 */ /* 0x000fe40000011654 */
[----:B------:R-:W-:Y:S01]  /*6a10*/  @!P0 PRMT R140, R30, 0x5410, RZ ;  /* 0x000054101e8c8816 */ /* 0x000fe200000000ff */
[----:B------:R-:W-:Y:S01]  /*6a20*/  IMAD.MOV.U32 R216, RZ, RZ, R217 ;  /* 0x000000ffffd87224 */ /* 0x000fe200078e00d9 */
[----:B------:R2:W3:Y:S01]  /*6a30*/  LDL.LU.S16 R30, [R1+0x8] ;  /* 0x00000800011e7983 */ /* 0x0004e20000300600 */
[----:B------:R-:W-:Y:S01]  /*6a40*/  IMAD.MOV.U32 R221, RZ, RZ, R222 ;  /* 0x000000ffffdd7224 */ /* 0x000fe200078e00de */
[----:B----4-:R-:W-:Y:S01]  /*6a50*/  HMMA.16816.F32.BF16 R36, R112, R40, R44 ;  /* 0x000000287024723c */ /* 0x010fe2000004182c */
[----:B------:R-:W-:-:S02]  /*6a60*/  LOP3.LUT R0, R0, 0xff, RZ, 0xc0, !PT ;  /* 0x000000ff00007812 */ /* 0x000fc400078ec0ff */
[--C-:B------:R-:W-:Y:S02]  /*6a70*/  SHF.R.U32.HI R4, RZ, 0x18, R26.reuse ;  /* 0x00000018ff047819 */ /* 0x100fe4000001161a */
[----:B------:R-:W-:Y:S02]  /*6a80*/  SHF.R.U32.HI R6, RZ, 0x10, R26 ;  /* 0x00000010ff067819 */ /* 0x000fe4000001161a */
[C---:B------:R-:W-:Y:S02]  /*6a90*/  LOP3.LUT R7, R26.reuse, 0xffff, RZ, 0xc0, !PT ;  /* 0x0000ffff1a077812 */ /* 0x040fe400078ec0ff */
[----:B------:R-:W-:Y:S01]  /*6aa0*/  SHF.R.U32.HI R2, RZ, 0x8, R169 ;  /* 0x00000008ff027819 */ /* 0x000fe200000116a9 */
[----:B------:R-:W-:Y:S01]  /*6ab0*/  IMAD.MOV.U32 R217, RZ, RZ, R218 ;  /* 0x000000ffffd97224 */ /* 0x000fe200078e00da */
[----:B------:R-:W-:Y:S01]  /*6ac0*/  LOP3.LUT R5, R26, 0xff, RZ, 0xc0, !PT ;  /* 0x000000ff1a057812 */ /* 0x000fe200078ec0ff */
[----:B------:R-:W-:Y:S01]  /*6ad0*/  IMAD.MOV.U32 R220, RZ, RZ, R216 ;  /* 0x000000ffffdc7224 */ /* 0x000fe200078e00d8 */
[----:B---3--:R-:W-:Y:S01]  /*6ae0*/  @!P3 HFMA2.BF16_V2 R30, -RZ.H0_H0, RZ.H0_H0, -R139.H0_H0 ;  /* 0x200000ffff1eb231 */ /* 0x008fe2000034098b */
[----:B------:R-:W-:Y:S04]  /*6af0*/  HMMA.16816.F32.BF16 R44, R112, R48, R60 ;  /* 0x00000030702c723c */ /* 0x000fe8000004183c */
[----:B------:R-:W-:-:S04]  /*6b00*/  PRMT R11, R30, 0x7610, R11 ;  /* 0x000076101e0b7816 */ /* 0x000fc8000000000b */
[----:B------:R-:W-:Y:S01]  /*6b10*/  @!P3 PRMT R139, R11, 0x5410, RZ ;  /* 0x000054100b8bb816 */ /* 0x000fe200000000ff */
[----:B------:R-:W-:Y:S01]  /*6b20*/  HMMA.16816.F32.BF16 R40, R112, R42, R52 ;  /* 0x0000002a7028723c */ /* 0x000fe20000041834 */
[----:B------:R2:W3:Y:S01]  /*6b30*/  LDL.LU.S16 R11, [R1+0xc] ;  /* 0x00000c00010b7983 */ /* 0x0004e20000300600 */
[----:B------:R-:W-:Y:S01]  /*6b40*/  ISETP.GE.U32.AND P1, PT, R223, R0, PT ;  /* 0x00000000df00720c */ /* 0x000fe20003f26070 */
[----:B------:R-:W-:Y:S02]  /*6b50*/  IMAD.MOV.U32 R218, RZ, RZ, R219 ;  /* 0x000000ffffda7224 */ /* 0x000fe400078e00db */
[----:B------:R-:W-:-:S03]  /*6b60*/  IMAD.MOV.U32 R222, RZ, RZ, R217 ;  /* 0x000000ffffde7224 */ /* 0x000fc600078e00d9 */
[C---:B------:R-:W-:Y:S08]  /*6b70*/  HMMA.16816.F32.BF16 R48, R112.reuse, R50, R64 ;  /* 0x000000327030723c */ /* 0x040ff00000041840 */
[----:B------:R-:W-:Y:S01]  /*6b80*/  HMMA.16816.F32.BF16 R52, R112, R56, R68 ;  /* 0x000000387034723c */ /* 0x000fe20000041844 */
[----:B---3--:R-:W-:Y:S01]  /*6b90*/  @!P5 HFMA2.BF16_V2 R11, -RZ.H0_H0, RZ.H0_H0, -R138.H0_H0 ;  /* 0x200000ffff0bd231 */ /* 0x008fe2000034098a */
[----:B------:R-:W-:Y:S01]  /*6ba0*/  LOP3.LUT R0, R2, 0xffff, RZ, 0xc0, !PT ;  /* 0x0000ffff02007812 */ /* 0x000fe200078ec0ff */
[----:B------:R-:W-:Y:S01]  /*6bb0*/  IMAD.MOV.U32 R219, RZ, RZ, R224 ;  /* 0x000000ffffdb7224 */ /* 0x000fe200078e00e0 */
[----:B------:R-:W1:Y:S01]  /*6bc0*/  LDSM.16.MT88.4 R64, [R177+0xf800] ;  /* 0x00f80000b140783b */ /* 0x000e620000004200 */
[----:B------:R-:W-:Y:S01]  /*6bd0*/  IMAD.MOV.U32 R216, RZ, RZ, R218 ;  /* 0x000000ffffd87224 */ /* 0x000fe200078e00da */
[----:B------:R-:W-:-:S02]  /*6be0*/  PRMT R10, R11, 0x7610, R10 ;  /* 0x000076100b0a7816 */ /* 0x000fc4000000000a */
[C---:B------:R-:W-:Y:S01]  /*6bf0*/  HMMA.16816.F32.BF16 R56, R112.reuse, R58, R72 ;  /* 0x0000003a7038723c */ /* 0x040fe20000041848 */
[----:B------:R2:W3:Y:S01]  /*6c00*/  LDL.LU.S16 R11, [R1+0x10] ;  /* 0x00001000010b7983 */ /* 0x0004e20000300600 */
[C---:B------:R-:W-:Y:S02]  /*6c10*/  ISETP.GE.U32.AND P0, PT, R223.reuse, R0, PT ;  /* 0x00000000df00720c */ /* 0x040fe40003f06070 */
[----:B------:R-:W-:Y:S01]  /*6c20*/  LOP3.LUT R0, R170, 0xff, RZ, 0xc0, !PT ;  /* 0x000000ffaa007812 */ /* 0x000fe200078ec0ff */
[----:B------:R-:W-:Y:S01]  /*6c30*/  IMAD.MOV.U32 R224, RZ, RZ, R228 ;  /* 0x000000ffffe07224 */ /* 0x000fe200078e00e4 */
[----:B------:R-:W-:Y:S01]  /*6c40*/  @!P5 PRMT R138, R10, 0x5410, RZ ;  /* 0x000054100a8ad816 */ /* 0x000fe200000000ff */
[----:B------:R-:W-:Y:S01]  /*6c50*/  IMAD.MOV.U32 R217, RZ, RZ, R219 ;  /* 0x000000ffffd97224 */ /* 0x000fe200078e00db */
[----:B------:R-:W-:Y:S01]  /*6c60*/  ISETP.GE.U32.AND P3, PT, R223, R0, PT ;  /* 0x00000000df00720c */ /* 0x000fe20003f66070 */
[----:B------:R2:W4:Y:S04]  /*6c70*/  LDL.LU.S16 R10, [R1+0x18] ;  /* 0x00001800010a7983 */ /* 0x0005280000300600 */
[----:B------:R-:W2:Y:S01]  /*6c80*/  LDSM.16.MT88.4 R72, [R178+0xf800] ;  /* 0x00f80000b248783b */ /* 0x000ea20000004200 */
[----:B-1----:R-:W-:Y:S01]  /*6c90*/  HMMA.16816.F32.BF16 R60, R112, R64, R76 ;  /* 0x00000040703c723c */ /* 0x002fe2000004184c */
[----:B---3--:R-:W-:Y:S01]  /*6ca0*/  @!P1 HFMA2.BF16_V2 R11, -RZ.H0_H0, RZ.H0_H0, -R137.H0_H0 ;  /* 0x200000ffff0b9231 */ /* 0x008fe20000340989 */
[----:B------:R-:W-:-:S06]  /*6cb0*/  IMAD.MOV.U32 R218, RZ, RZ, R224 ;  /* 0x000000ffffda7224 */ /* 0x000fcc00078e00e0 */
[----:B------:R-:W-:Y:S01]  /*6cc0*/  HMMA.16816.F32.BF16 R64, R112, R66, R88 ;  /* 0x000000427040723c */ /* 0x000fe20000041858 */
[----:B------:R-:W-:Y:S01]  /*6cd0*/  PRMT R0, R11, 0x7610, R0 ;  /* 0x000076100b007816 */ /* 0x000fe20000000000 */
[----:B----4-:R-:W-:-:S03]  /*6ce0*/  @!P2 HFMA2.BF16_V2 R10, -RZ.H0_H0, RZ.H0_H0, -R136.H0_H0 ;  /* 0x200000ffff0aa231 */ /* 0x010fc60000340988 */
[----:B------:R-:W-:Y:S01]  /*6cf0*/  @!P1 PRMT R137, R0, 0x5410, RZ ;  /* 0x0000541000899816 */ /* 0x000fe200000000ff */
[----:B------:R-:W-:Y:S01]  /*6d00*/  IMAD.MOV.U32 R219, RZ, RZ, R226 ;  /* 0x000000ffffdb7224 */ /* 0x000fe200078e00e2 */
[----:B------:R1:W3:Y:S01]  /*6d10*/  LDL.LU.S16 R0, [R1+0x14] ;  /* 0x0000140001007983 */ /* 0x0002e20000300600 */
[C---:B------:R-:W-:Y:S01]  /*6d20*/  HMMA.16816.F32.BF16 R76, R112.reuse, R80, R104 ;  /* 0x00000050704c723c */ /* 0x040fe20000041868 */
[----:B------:R-:W-:Y:S01]  /*6d30*/  PRMT R9, R10, 0x7610, R9 ;  /* 0x000076100a097816 */ /* 0x000fe20000000009 */
[----:B------:R-:W-:Y:S01]  /*6d40*/  IMAD.MOV.U32 R224, RZ, RZ, R236 ;  /* 0x000000ffffe07224 */ /* 0x000fe200078e00ec */
[----:B------:R-:W4:Y:S02]  /*6d50*/  LDSM.16.MT88.4 R88, [R179+0xf800] ;  /* 0x00f80000b358783b */ /* 0x000f240000004200 */
[----:B------:R-:W-:Y:S02]  /*6d60*/  @!P2 PRMT R136, R9, 0x5410, RZ ;  /* 0x000054100988a816 */ /* 0x000fe400000000ff */
[C---:B------:R-:W-:Y:S01]  /*6d70*/  ISETP.GE.U32.AND P5, PT, R223.reuse, R5, PT ;  /* 0x00000005df00720c */ /* 0x040fe20003fa6070 */
[----:B------:R-:W-:Y:S01]  /*6d80*/  ULDC UR4, c[0x0][0x228] ;  /* 0x00008a0000047ab9 */ /* 0x000fe20000000800 */
[----:B--2---:R-:W-:Y:S01]  /*6d90*/  HMMA.16816.F32.BF16 R68, R112, R72, R96 ;  /* 0x000000487044723c */ /* 0x004fe20000041860 */
[----:B---3--:R-:W-:Y:S01]  /*6da0*/  @!P0 HFMA2.BF16_V2 R0, -RZ.H0_H0, RZ.H0_H0, -R119.H0_H0 ;  /* 0x200000ffff008231 */ /* 0x008fe20000340977 */
[----:B------:R-:W-:Y:S01]  /*6db0*/  IMAD.MOV.U32 R226, RZ, RZ, R182 ;  /* 0x000000ffffe27224 */ /* 0x000fe200078e00b6 */
[----:B------:R-:W-:Y:S01]  /*6dc0*/  ISETP.GE.U32.AND P1, PT, R223, R4, PT ;  /* 0x00000004df00720c */ /* 0x000fe20003f26070 */
[----:B------:R-:W-:-:S04]  /*6dd0*/  IMAD.MOV.U32 R236, RZ, RZ, R181 ;  /* 0x000000ffffec7224 */ /* 0x000fc800078e00b5 */
[C---:B----4-:R-:W-:Y:S01]  /*6de0*/  HMMA.16816.F32.BF16 R84, R112.reuse, R88, R128 ;  /* 0x000000587054723c */ /* 0x050fe20000041880 */
[----:B------:R-:W-:Y:S01]  /*6df0*/  PRMT R2, R0, 0x7610, R2 ;  /* 0x0000761000027816 */ /* 0x000fe20000000002 */
[----:B------:R-:W2:Y:S01]  /*6e00*/  LDSM.16.MT88.4 R104, [R178+0x11800] ;  /* 0x01180000b268783b */ /* 0x000ea20000004200 */
[----:B------:R-:W-:Y:S01]  /*6e10*/  LOP3.LUT R0, R92, 0xff, RZ, 0xc0, !PT ;  /* 0x000000ff5c007812 */ /* 0x000fe200078ec0ff */
[----:B------:R-:W-:Y:S01]  /*6e20*/  USHF.L.U32 UR4, UR4, 0x3, URZ ;  /* 0x0000000304047899 */ /* 0x000fe2000800063f */
[----:B------:R-:W-:Y:S01]  /*6e30*/  IMAD.MOV.U32 R228, RZ, RZ, R229 ;  /* 0x000000ffffe47224 */ /* 0x000fe200078e00e5 */
[----:B------:R-:W3:Y:S01]  /*6e40*/  LDSM.16.MT88.4 R96, [R177+0x11800] ;  /* 0x01180000b160783b */ /* 0x000ee20000004200 */
[----:B------:R-:W-:Y:S01]  /*6e50*/  ISETP.GE.U32.AND P2, PT, R223, R0, PT ;  /* 0x00000000df00720c */ /* 0x000fe20003f46070 */
[C---:B------:R-:W-:Y:S02]  /*6e60*/  HMMA.16816.F32.BF16 R80, R112.reuse, R82, R108 ;  /* 0x000000527050723c */ /* 0x040fe4000004186c */
[----:B------:R1:W4:Y:S04]  /*6e70*/  LDL.LU.S16 R0, [R1+0x1c] ;  /* 0x00001c0001007983 */ /* 0x0003280000300600 */
[----:B------:R1:W2:Y:S01]  /*6e80*/  LDL.LU.S16 R9, [R1+0x20] ;  /* 0x0000200001097983 */ /* 0x0002a20000300600 */
[----:B------:R-:W-:Y:S01]  /*6e90*/  @!P0 PRMT R119, R2, 0x5410, RZ ;  /* 0x0000541002778816 */ /* 0x000fe200000000ff */
[----:B------:R-:W-:Y:S01]  /*6ea0*/  HMMA.16816.F32.BF16 R72, R112, R74, R100 ;  /* 0x0000004a7048723c */ /* 0x000fe20000041864 */
[----:B------:R-:W-:Y:S01]  /*6eb0*/  SHF.R.U32.HI R2, RZ, 0x10, R92 ;  /* 0x00000010ff027819 */ /* 0x000fe2000001165c */
[----:B------:R-:W-:Y:S01]  /*6ec0*/  UIMAD.WIDE UR8, UR4, 0x2, URZ ;  /* 0x00000002040878a5 */ /* 0x000fe2000f8e023f */
[----:B------:R-:W-:Y:S02]  /*6ed0*/  LDSM.16.MT88.4 R108, [R180+0x11800] ;  /* 0x01180000b46c783b */ /* 0x000fe40000004200 */
[----:B------:R-:W-:-:S04]  /*6ee0*/  LOP3.LUT R2, R2, 0xff, RZ, 0xc0, !PT ;  /* 0x000000ff02027812 */ /* 0x000fc800078ec0ff */
[----:B------:R-:W-:Y:S01]  /*6ef0*/  ISETP.GE.U32.AND P0, PT, R223, R2, PT ;  /* 0x00000002df00720c */ /* 0x000fe20003f06070 */
[----:B----4-:R-:W-:-:S05]  /*6f00*/  @!P3 HFMA2.BF16_V2 R0, -RZ.H0_H0, RZ.H0_H0, -R118.H0_H0 ;  /* 0x200000ffff00b231 */ /* 0x010fca0000340976 */
[----:B------:R-:W-:Y:S02]  /*6f10*/  PRMT R8, R0, 0x7610, R8 ;  /* 0x0000761000087816 */ /* 0x000fe40000000008 */
[----:B------:R-:W-:Y:S01]  /*6f20*/  LOP3.LUT R0, R92, 0xffff, RZ, 0xc0, !PT ;  /* 0x0000ffff5c007812 */ /* 0x000fe200078ec0ff */
[----:B--2---:R-:W-:-:S03]  /*6f30*/  @!P6 HFMA2.BF16_V2 R9, -RZ.H0_H0, RZ.H0_H0, -R117.H0_H0 ;  /* 0x200000ffff09e231 */ /* 0x004fc60000340975 */
[----:B------:R-:W-:Y:S02]  /*6f40*/  SHF.R.U32.HI R0, RZ, 0x8, R0 ;  /* 0x00000008ff007819 */ /* 0x000fe40000011600 */
[----:B------:R-:W-:Y:S02]  /*6f50*/  PRMT R2, R9, 0x7610, R2 ;  /* 0x0000761009027816 */ /* 0x000fe40000000002 */
[----:B------:R-:W-:Y:S02]  /*6f60*/  LOP3.LUT R0, R0, 0xffff, RZ, 0xc0, !PT ;  /* 0x0000ffff00007812 */ /* 0x000fe400078ec0ff */
[----:B------:R-:W-:Y:S02]  /*6f70*/  @!P3 PRMT R118, R8, 0x5410, RZ ;  /* 0x000054100876b816 */ /* 0x000fe400000000ff */
[----:B------:R-:W-:Y:S01]  /*6f80*/  ISETP.GE.U32.AND P3, PT, R223, R0, PT ;  /* 0x00000000df00720c */ /* 0x000fe20003f66070 */
[----:B------:R-:W-:Y:S01]  /*6f90*/  IMAD.MOV.U32 R229, RZ, RZ, R240 ;  /* 0x000000ffffe57224 */ /* 0x000fe200078e00f0 */
[----:B------:R-:W-:Y:S01]  /*6fa0*/  @!P6 PRMT R117, R2, 0x5410, RZ ;  /* 0x000054100275e816 */ /* 0x000fe200000000ff */
[----:B------:R1:W2:Y:S01]  /*6fb0*/  LDL.LU.S16 R0, [R1+0x28] ;  /* 0x0000280001007983 */ /* 0x0002a20000300600 */
[----:B------:R-:W-:-:S03]  /*6fc0*/  SHF.R.U32.HI R2, RZ, 0x18, R92 ;  /* 0x00000018ff027819 */ /* 0x000fc6000001165c */
[----:B------:R1:W5:Y:S01]  /*6fd0*/  LDL.LU R182, [R1+0x90] ;  /* 0x0000900001b67983 */ /* 0x0003620000300800 */
[----:B------:R-:W-:-:S03]  /*6fe0*/  ISETP.GE.U32.AND P6, PT, R223, R2, PT ;  /* 0x00000002df00720c */ /* 0x000fc60003fc6070 */
[----:B------:R1:W5:Y:S04]  /*6ff0*/  LDL.LU R181, [R1+0x8c] ;  /* 0x00008c0001b57983 */ /* 0x0003680000300800 */
[----:B------:R1:W4:Y:S04]  /*7000*/  LDL.LU.S16 R2, [R1+0x2c] ;  /* 0x00002c0001027983 */ /* 0x0003280000300600 */
[----:B------:R-:W1:Y:S01]  /*7010*/  LDSM.16.MT88.4 R8, [R179+0x11800] ;  /* 0x01180000b308783b */ /* 0x000e620000004200 */
[----:B--2---:R-:W-:-:S05]  /*7020*/  @!P2 HFMA2.BF16_V2 R0, -RZ.H0_H0, RZ.H0_H0, -R25.H0_H0 ;  /* 0x200000ffff00a231 */ /* 0x004fca0000340919 */
[----:B------:R-:W-:-:S04]  /*7030*/  PRMT R4, R0, 0x7610, R4 ;  /* 0x0000761000047816 */ /* 0x000fc80000000004 */
[----:B------:R-:W-:Y:S01]  /*7040*/  @!P2 PRMT R25, R4, 0x5410, RZ ;  /* 0x000054100419a816 */ /* 0x000fe200000000ff */
[----:B----4-:R-:W-:Y:S01]  /*7050*/  @!P3 HFMA2.BF16_V2 R2, -RZ.H0_H0, RZ.H0_H0, -R24.H0_H0 ;  /* 0x200000ffff02b231 */ /* 0x010fe20000340918 */
[----:B------:R-:W-:Y:S02]  /*7060*/  FADD.FTZ R4, R221, R220 ;  /* 0x000000dcdd047221 */ /* 0x000fe40000010000 */
[----:B------:R-:W-:Y:S02]  /*7070*/  IMAD.MOV.U32 R221, RZ, RZ, R216 ;  /* 0x000000ffffdd7224 */ /* 0x000fe400078e00d8 */
[----:B------:R-:W-:Y:S01]  /*7080*/  PRMT R29, R2, 0x7610, R29 ;  /* 0x00007610021d7816 */ /* 0x000fe2000000001d */
[----:B------:R-:W-:Y:S01]  /*7090*/  IMAD.MOV.U32 R216, RZ, RZ, R217 ;  /* 0x000000ffffd87224 */ /* 0x000fe200078e00d9 */
[----:B------:R2:W4:Y:S01]  /*70a0*/  LDL.LU.S16 R2, [R1+0x5c] ;  /* 0x00005c0001027983 */ /* 0x0005220000300600 */
[----:B------:R-:W-:Y:S02]  /*70b0*/  IMAD.MOV.U32 R217, RZ, RZ, R226 ;  /* 0x000000ffffd97224 */ /* 0x000fe400078e00e2 */
[----:B------:R-:W-:-:S02]  /*70c0*/  IMAD.MOV.U32 R226, RZ, RZ, R227 ;  /* 0x000000ffffe27224 */ /* 0x000fc400078e00e3 */
[----:B------:R-:W-:Y:S02]  /*70d0*/  IMAD.MOV.U32 R227, RZ, RZ, R176 ;  /* 0x000000ffffe37224 */ /* 0x000fe400078e00b0 */
[----:B------:R2:W5:Y:S01]  /*70e0*/  LDL.LU R176, [R1+0x88] ;  /* 0x0000880001b07983 */ /* 0x0005620000300800 */
[----:B------:R-:W-:-:S03]  /*70f0*/  @!P3 PRMT R24, R29, 0x5410, RZ ;  /* 0x000054101d18b816 */ /* 0x000fc600000000ff */
[----:B------:R2:W2:Y:S04]  /*7100*/  LDL.LU.S16 R129, [R1+0x74] ;  /* 0x0000740001817983 */ /* 0x0004a80000300600 */
[----:B------:R1:W2:Y:S04]  /*7110*/  LDL.LU.S16 R128, [R1+0x70] ;  /* 0x0000700001807983 */ /* 0x0002a80000300600 */
[----:B------:R1:W2:Y:S04]  /*7120*/  LDL.LU.S16 R31, [R1+0x6c] ;  /* 0x00006c00011f7983 */ /* 0x0002a80000300600 */
[----:B------:R1:W2:Y:S04]  /*7130*/  LDL.LU.S16 R30, [R1+0x68] ;  /* 0x00006800011e7983 */ /* 0x0002a80000300600 */
[----:B------:R1:W2:Y:S01]  /*7140*/  LDL.LU.S16 R29, [R1+0x64] ;  /* 0x00006400011d7983 */ /* 0x0002a20000300600 */
[----:B------:R-:W-:-:S04]  /*7150*/  LOP3.LUT R0, R6, 0xff, RZ, 0xc0, !PT ;  /* 0x000000ff06007812 */ /* 0x000fc800078ec0ff */
[----:B------:R-:W-:Y:S02]  /*7160*/  ISETP.GE.U32.AND P2, PT, R223, R0, PT ;  /* 0x00000000df00720c */ /* 0x000fe40003f46070 */
[----:B------:R-:W-:-:S04]  /*7170*/  SHF.R.U32.HI R0, RZ, 0x8, R7 ;  /* 0x00000008ff007819 */ /* 0x000fc80000011607 */
[----:B------:R-:W-:-:S04]  /*7180*/  LOP3.LUT R0, R0, 0xffff, RZ, 0xc0, !PT ;  /* 0x0000ffff00007812 */ /* 0x000fc800078ec0ff */
[----:B------:R-:W-:Y:S01]  /*7190*/  ISETP.GE.U32.AND P3, PT, R223, R0, PT ;  /* 0x00000000df00720c */ /* 0x000fe20003f66070 */
[----:B------:R-:W-:-:S04]  /*71a0*/  FADD.FTZ R0, R216, R4 ;  /* 0x00000004d8007221 */ /* 0x000fc80000010000 */
[----:B------:R-:W-:-:S04]  /*71b0*/  FADD.FTZ R0, R218, R0 ;  /* 0x00000000da007221 */ /* 0x000fc80000010000 */
[----:B------:R-:W-:-:S04]  /*71c0*/  FADD.FTZ R0, R226, R0 ;  /* 0x00000000e2007221 */ /* 0x000fc80000010000 */
[----:B------:R-:W-:-:S04]  /*71d0*/  FADD.FTZ R0, R228, R0 ;  /* 0x00000000e4007221 */ /* 0x000fc80000010000 */
[----:B------:R-:W-:-:S04]  /*71e0*/  FADD.FTZ R0, R230, R0 ;  /* 0x00000000e6007221 */ /* 0x000fc80000010000 */
[----:B------:R-:W-:Y:S02]  /*71f0*/  FADD.FTZ R0, R232, R0 ;  /* 0x00000000e8007221 */ /* 0x000fe40000010000 */
[----:B------:R-:W-:Y:S02]  /*7200*/  IMAD.MOV.U32 R240, RZ, RZ, R241 ;  /* 0x000000fffff07224 */ /* 0x000fe400078e00f1 */
[----:B------:R-:W-:Y:S02]  /*7210*/  FADD.FTZ R0, R234, R0 ;  /* 0x00000000ea007221 */ /* 0x000fe40000010000 */
[----:B------:R-:W-:Y:S02]  /*7220*/  IMAD.MOV.U32 R241, RZ, RZ, R95 ;  /* 0x000000fffff17224 */ /* 0x000fe400078e005f */
[----:B------:R-:W-:Y:S01]  /*7230*/  FADD.FTZ R0, R240, R0 ;  /* 0x00000000f0007221 */ /* 0x000fe20000010000 */
[----:B------:R-:W-:Y:S03]  /*7240*/  HMMA.16816.F32.BF16 R100, R112, R104, R160 ;  /* 0x000000687064723c */ /* 0x000fe600000418a0 */
[----:B------:R-:W-:-:S05]  /*7250*/  FADD.FTZ R0, R242, R0 ;  /* 0x00000000f2007221 */ /* 0x000fca0000010000 */
[----:B------:R-:W-:Y:S07]  /*7260*/  HMMA.16816.F32.BF16 R104, R112, R106, R208 ;  /* 0x0000006a7068723c */ /* 0x000fee00000418d0 */
[----:B------:R-:W-:-:S04]  /*7270*/  FADD.FTZ R209, R244, R0 ;  /* 0x00000000f4d17221 */ /* 0x000fc80000010000 */
[----:B------:R-:W-:Y:S01]  /*7280*/  FADD.FTZ R209, R246, R209 ;  /* 0x000000d1f6d17221 */ /* 0x000fe20000010000 */
[----:B------:R-:W-:Y:S03]  /*7290*/  HMMA.16816.F32.BF16 R88, R112, R90, R132 ;  /* 0x0000005a7058723c */ /* 0x000fe60000041884 */
[----:B------:R-:W-:-:S04]  /*72a0*/  FADD.FTZ R209, R236, R209 ;  /* 0x000000d1ecd17221 */ /* 0x000fc80000010000 */
[----:B------:R-:W-:Y:S01]  /*72b0*/  FADD.FTZ R209, R238, R209 ;  /* 0x000000d1eed17221 */ /* 0x000fe20000010000 */
[----:B---3--:R-:W-:Y:S03]  /*72c0*/  HMMA.16816.F32.BF16 R92, R112, R96, R144 ;  /* 0x00000060705c723c */ /* 0x008fe60000041890 */
[----:B------:R-:W-:-:S05]  /*72d0*/  FADD.FTZ R209, R17, R209 ;  /* 0x000000d111d17221 */ /* 0x000fca0000010000 */
[C---:B------:R-:W-:Y:S08]  /*72e0*/  HMMA.16816.F32.BF16 R96, R112.reuse, R98, R148 ;  /* 0x000000627060723c */ /* 0x040ff00000041894 */
[----:B-1----:R-:W-:Y:S01]  /*72f0*/  HMMA.16816.F32.BF16 R132, R112, R8, R204 ;  /* 0x000000087084723c */ /* 0x002fe200000418cc */
[----:B----4-:R-:W-:-:S05]  /*7300*/  @!P0 HFMA2.BF16_V2 R2, -RZ.H0_H0, RZ.H0_H0, -R23.H0_H0 ;  /* 0x200000ffff028231 */ /* 0x010fca0000340917 */
[----:B------:R-:W-:Y:S01]  /*7310*/  PRMT R5, R2, 0x7610, R5 ;  /* 0x0000761002057816 */ /* 0x000fe20000000005 */
[----:B------:R-:W-:-:S04]  /*7320*/  FADD.FTZ R2, R222, R221 ;  /* 0x000000ddde027221 */ /* 0x000fc80000010000 */
[----:B------:R-:W-:Y:S01]  /*7330*/  FADD.FTZ R2, R217, R2 ;  /* 0x00000002d9027221 */ /* 0x000fe20000010000 */
[----:B------:R-:W-:Y:S02]  /*7340*/  @!P0 PRMT R23, R5, 0x5410, RZ ;  /* 0x0000541005178816 */ /* 0x000fe400000000ff */
[----:B------:R-:W-:Y:S01]  /*7350*/  LEA R4, P0, R225, c[0x0][0x1f8], 0x1 ;  /* 0x00007e00e1047a11 */ /* 0x000fe200078008ff */
[----:B------:R-:W-:-:S03]  /*7360*/  FADD.FTZ R2, R219, R2 ;  /* 0x00000002db027221 */ /* 0x000fc60000010000 */
[----:B------:R-:W-:Y:S01]  /*7370*/  LEA.HI.X R5, R225, c[0x0][0x1fc], R224, 0x1, P0 ;  /* 0x00007f00e1057a11 */ /* 0x000fe200000f0ce0 */
[----:B------:R-:W-:Y:S01]  /*7380*/  FADD.FTZ R2, R227, R2 ;  /* 0x00000002e3027221 */ /* 0x000fe20000010000 */
[----:B--2---:R-:W-:Y:S02]  /*7390*/  @!P2 HFMA2.BF16_V2 R30, -RZ.H0_H0, RZ.H0_H0, -R19.H0_H0 ;  /* 0x200000ffff1ea231 */ /* 0x004fe40000340913 */
[----:B------:R-:W-:-:S03]  /*73a0*/  @!P1 HFMA2.BF16_V2 R29, -RZ.H0_H0, RZ.H0_H0, -R18.H0_H0 ;  /* 0x200000ffff1d9231 */ /* 0x000fc60000340912 */
[----:B------:R-:W-:Y:S02]  /*73b0*/  PRMT R7, R30, 0x7610, R7 ;  /* 0x000076101e077816 */ /* 0x000fe40000000007 */
[----:B------:R-:W-:-:S04]  /*73c0*/  PRMT R6, R29, 0x7610, R6 ;  /* 0x000076101d067816 */ /* 0x000fc80000000006 */
[----:B------:R-:W-:Y:S02]  /*73d0*/  @!P1 PRMT R18, R6, 0x5410, RZ ;  /* 0x0000541006129816 */ /* 0x000fe400000000ff */
[----:B------:R-:W-:Y:S01]  /*73e0*/  IADD3 R6, P0, R4, UR8, RZ ;  /* 0x0000000804067c10 */ /* 0x000fe2000ff1e0ff */
[----:B------:R-:W-:Y:S01]  /*73f0*/  FADD.FTZ R2, R229, R2 ;  /* 0x00000002e5027221 */ /* 0x000fe20000010000 */
[----:B------:R-:W-:Y:S02]  /*7400*/  @!P2 PRMT R19, R7, 0x5410, RZ ;  /* 0x000054100713a816 */ /* 0x000fe400000000ff */
[----:B------:R-:W-:Y:S01]  /*7410*/  IADD3.X R7, R5, UR9, RZ, P0, !PT ;  /* 0x0000000905077c10 */ /* 0x000fe200087fe4ff */
[----:B------:R-:W-:Y:S01]  /*7420*/  @!P6 HFMA2.BF16_V2 R129, -RZ.H0_H0, RZ.H0_H0, -R22.H0_H0 ;  /* 0x200000ffff81e231 */ /* 0x000fe20000340916 */
[----:B------:R-:W-:Y:S01]  /*7430*/  FADD.FTZ R2, R231, R2 ;  /* 0x00000002e7027221 */ /* 0x000fe20000010000 */
[----:B------:R-:W-:Y:S01]  /*7440*/  @!P5 HFMA2.BF16_V2 R128, -RZ.H0_H0, RZ.H0_H0, -R21.H0_H0 ;  /* 0x200000ffff80d231 */ /* 0x000fe20000340915 */
[----:B------:R1:W-:Y:S01]  /*7450*/  STG.E.U16 [R4.64], R158 ;  /* 0x0000009e04007986 */ /* 0x0003e2000c101506 */
[----:B------:R-:W-:-:S03]  /*7460*/  @!P3 HFMA2.BF16_V2 R31, -RZ.H0_H0, RZ.H0_H0, -R20.H0_H0 ;  /* 0x200000ffff1fb231 */ /* 0x000fc60000340914 */
[----:B------:R1:W-:Y:S01]  /*7470*/  STG.E.U16 [R4.64+0x2], R157 ;  /* 0x0000029d04007986 */ /* 0x0003e2000c101506 */
[----:B------:R-:W-:-:S03]  /*7480*/  FADD.FTZ R2, R233, R2 ;  /* 0x00000002e9027221 */ /* 0x000fc60000010000 */
[----:B------:R1:W-:Y:S01]  /*7490*/  STG.E.U16 [R6.64], R168 ;  /* 0x000000a806007986 */ /* 0x0003e2000c101506 */
[----:B------:R-:W-:-:S03]  /*74a0*/  PRMT R28, R129, 0x7610, R28 ;  /* 0x00007610811c7816 */ /* 0x000fc6000000001c */
[----:B------:R1:W-:Y:S01]  /*74b0*/  STG.E.U16 [R6.64+0x2], R166 ;  /* 0x000002a606007986 */ /* 0x0003e2000c101506 */
[----:B------:R-:W-:-:S03]  /*74c0*/  PRMT R27, R128, 0x7610, R27 ;  /* 0x00007610801b7816 */ /* 0x000fc6000000001b */
[----:B------:R1:W-:Y:S01]  /*74d0*/  STG.E.U16 [R4.64+0x10], R164 ;  /* 0x000010a404007986 */ /* 0x0003e2000c101506 */
[----:B------:R-:W-:-:S03]  /*74e0*/  PRMT R26, R31, 0x7610, R26 ;  /* 0x000076101f1a7816 */ /* 0x000fc6000000001a */
[----:B------:R1:W-:Y:S04]  /*74f0*/  STG.E.U16 [R4.64+0x12], R159 ;  /* 0x0000129f04007986 */ /* 0x0003e8000c101506 */
[----:B------:R1:W-:Y:S04]  /*7500*/  STG.E.U16 [R6.64+0x10], R167 ;  /* 0x000010a706007986 */ /* 0x0003e8000c101506 */
[----:B------:R1:W-:Y:S01]  /*7510*/  STG.E.U16 [R6.64+0x12], R165 ;  /* 0x000012a506007986 */ /* 0x0003e2000c101506 */
[----:B------:R-:W-:-:S03]  /*7520*/  FADD.FTZ R2, R235, R2 ;  /* 0x00000002eb027221 */ /* 0x000fc60000010000 */
[----:B------:R1:W-:Y:S04]  /*7530*/  STG.E.U16 [R4.64+0x20], R156 ;  /* 0x0000209c04007986 */ /* 0x0003e8000c101506 */
[----:B------:R1:W-:Y:S01]  /*7540*/  STG.E.U16 [R4.64+0x22], R155 ;  /* 0x0000229b04007986 */ /* 0x0003e2000c101506 */
[----:B------:R-:W-:-:S03]  /*7550*/  @!P6 PRMT R22, R28, 0x5410, RZ ;  /* 0x000054101c16e816 */ /* 0x000fc600000000ff */
[----:B------:R1:W-:Y:S04]  /*7560*/  STG.E.U16 [R6.64+0x20], R154 ;  /* 0x0000209a06007986 */ /* 0x0003e8000c101506 */
[----:B------:R1:W-:Y:S01]  /*7570*/  STG.E.U16 [R6.64+0x22], R153 ;  /* 0x0000229906007986 */ /* 0x0003e2000c101506 */
[----:B------:R-:W-:-:S03]  /*7580*/  @!P5 PRMT R21, R27, 0x5410, RZ ;  /* 0x000054101b15d816 */ /* 0x000fc600000000ff */
[----:B------:R1:W-:Y:S01]  /*7590*/  STG.E.U16 [R4.64+0x30], R152 ;  /* 0x0000309804007986 */ /* 0x0003e2000c101506 */
[----:B------:R-:W-:-:S03]  /*75a0*/  @!P3 PRMT R20, R26, 0x5410, RZ ;  /* 0x000054101a14b816 */ /* 0x000fc600000000ff */
[----:B------:R1:W-:Y:S04]  /*75b0*/  STG.E.U16 [R4.64+0x32], R143 ;  /* 0x0000328f04007986 */ /* 0x0003e8000c101506 */
[----:B------:R1:W-:Y:S04]  /*75c0*/  STG.E.U16 [R6.64+0x30], R142 ;  /* 0x0000308e06007986 */ /* 0x0003e8000c101506 */
[----:B------:R1:W-:Y:S01]  /*75d0*/  STG.E.U16 [R6.64+0x32], R141 ;  /* 0x0000328d06007986 */ /* 0x0003e2000c101506 */
[----:B------:R-:W-:-:S03]  /*75e0*/  FADD.FTZ R2, R241, R2 ;  /* 0x00000002f1027221 */ /* 0x000fc60000010000 */
[----:B------:R1:W-:Y:S04]  /*75f0*/  STG.E.U16 [R4.64+0x40], R140 ;  /* 0x0000408c04007986 */ /* 0x0003e8000c101506 */
[----:B------:R1:W-:Y:S04]  /*7600*/  STG.E.U16 [R4.64+0x42], R139 ;  /* 0x0000428b04007986 */ /* 0x0003e8000c101506 */
[----:B------:R1:W-:Y:S04]  /*7610*/  STG.E.U16 [R6.64+0x40], R137 ;  /* 0x0000408906007986 */ /* 0x0003e8000c101506 */
[----:B------:R1:W-:Y:S04]  /*7620*/  STG.E.U16 [R6.64+0x42], R138 ;  /* 0x0000428a06007986 */ /* 0x0003e8000c101506 */
[----:B------:R1:W-:Y:S04]  /*7630*/  STG.E.U16 [R4.64+0x50], R136 ;  /* 0x0000508804007986 */ /* 0x0003e8000c101506 */
        /* <DEDUP_REMOVED lines=12> */
[----:B------:R-:W-:-:S04]  /*7700*/  FADD.FTZ R0, R245, R2 ;  /* 0x00000002f5007221 */ /* 0x000fc80000010000 */
[----:B------:R-:W-:Y:S01]  /*7710*/  FADD.FTZ R0, R247, R0 ;  /* 0x00000000f7007221 */ /* 0x000fe20000010000 */
[----:B------:R-:W-:Y:S03]  /*7720*/  HMMA.16816.F32.BF16 R128, R112, R108, R172 ;  /* 0x0000006c7080723c */ /* 0x000fe600000418ac */
[----:B------:R-:W-:-:S04]  /*7730*/  FADD.FTZ R208, R237, R0 ;  /* 0x00000000edd07221 */ /* 0x000fc80000010000 */
[----:B------:R-:W-:Y:S01]  /*7740*/  FADD.FTZ R208, R239, R208 ;  /* 0x000000d0efd07221 */ /* 0x000fe20000010000 */
[----:B------:R-:W-:Y:S03]  /*7750*/  HMMA.16816.F32.BF16 R108, R112, R110, R12 ;  /* 0x0000006e706c723c */ /* 0x000fe6000004180c */
[----:B------:R-:W-:-:S05]  /*7760*/  FADD.FTZ R208, R16, R208 ;  /* 0x000000d010d07221 */ /* 0x000fca0000010000 */
[----:B------:R-:W-:Y:S01]  /*7770*/  HMMA.16816.F32.BF16 R112, R112, R10, R32 ;  /* 0x0000000a7070723c */ /* 0x000fe20000041820 */
[----:B------:R-:W-:Y:S07]  /*7780*/  @!P4 BRA `(.L_x_751) ;  /* 0x00004c100000c947 */ /* 0x000fee0003800000 */
[----:B------:R-:W2:Y:S01]  /*7790*/  LDL.LU R16, [R1+0x24] ;  /* 0x0000240001107983 */ /* 0x000ea20000300800 */
[----:B-1----:R-:W-:Y:S01]  /*77a0*/  IMAD.MOV.U32 R117, RZ, RZ, R3 ;  /* 0x000000ffff757224 */ /* 0x002fe200078e0003 */
[----:B------:R-:W-:Y:S01]  /*77b0*/  IADD3 R203, P0, R4, -0x80, RZ ;  /* 0xffffff8004cb7810 */ /* 0x000fe20007f1e0ff */
[----:B------:R-:W-:Y:S01]  /*77c0*/  ULDC.64 UR4, c[0x0][0x1a0] ;  /* 0x0000680000047ab9 */ /* 0x000fe20000000a00 */
[----:B------:R-:W3:Y:S01]  /*77d0*/  LDL.LU R238, [R1+0x78] ;  /* 0x0000780001ee7983 */ /* 0x000ee20000300800 */
[----:B------:R-:W1:Y:S01]  /*77e0*/  LDC.U8 R205, c[0x0][0x2d8] ;  /* 0x0000b600ffcd7b82 */ /* 0x000e620000000000 */
[----:B------:R-:W-:Y:S01]  /*77f0*/  IMAD.MOV.U32 R0, RZ, RZ, R116 ;  /* 0x000000ffff007224 */ /* 0x000fe200078e0074 */
[----:B------:R-:W-:Y:S01]  /*7800*/  IADD3.X R119, R5, -0x1, RZ, P0, !PT ;  /* 0xffffffff05777810 */ /* 0x000fe200007fe4ff */
[----:B------:R-:W4:Y:S01]  /*7810*/  LDL.64 R236, [R1+0x30] ;  /* 0x0000300001ec7983 */ /* 0x000f220000100a00 */
[----:B------:R-:W-:-:S02]  /*7820*/  USHF.L.U64.HI UR5, UR4, 0x4, UR5 ;  /* 0x0000000404057899 */ /* 0x000fc40008010205 */
[----:B------:R-:W-:Y:S01]  /*7830*/  USHF.L.U32 UR4, UR4, 0x4, URZ ;  /* 0x0000000404047899 */ /* 0x000fe2000800063f */
[----:B------:R-:W4:Y:S04]  /*7840*/  LDL R239, [R1+0x40] ;  /* 0x0000400001ef7983 */ /* 0x000f280000100800 */
[----:B------:R-:W4:Y:S01]  /*7850*/  LDL R17, [R1+0x44] ;  /* 0x0000440001117983 */ /* 0x000f220000100800 */
[----:B--2---:R-:W-:-:S03]  /*7860*/  IADD3 R202, R16, -0x2, RZ ;  /* 0xfffffffe10ca7810 */ /* 0x004fc60007ffe0ff */
[----:B------:R-:W2:Y:S01]  /*7870*/  LDL.LU R16, [R1+0x80] ;  /* 0x0000800001107983 */ /* 0x000ea20000300800 */
[----:B---3--:R-:W-:-:S05]  /*7880*/  IMAD.WIDE.U32 R2, R238, -0x326172a9, RZ ;  /* 0xcd9e8d57ee027825 */ /* 0x008fca00078e00ff */
[----:B------:R-:W-:Y:S01]  /*7890*/  LOP3.LUT R220, R3, R171, RZ, 0x3c, !PT ;  /* 0x000000ab03dc7212 */ /* 0x000fe200078e3cff */
[----:B------:R1:W-:Y:S01]  /*78a0*/  STL.64 [R1+0x28], R2 ;  /* 0x0000280201007387 */ /* 0x0003e20000100a00 */
[----:B----4-:R-:W-:Y:S02]  /*78b0*/  ISETP.GE.AND P3, PT, R236, c[0x0][0x220], PT ;  /* 0x00008800ec007a0c */ /* 0x010fe40003f66270 */
[----:B------:R-:W-:Y:S01]  /*78c0*/  ISETP.GE.AND P2, PT, R239, c[0x0][0x220], PT ;  /* 0x00008800ef007a0c */ /* 0x000fe20003f46270 */
[----:B------:R-:W-:Y:S01]  /*78d0*/  IMAD.WIDE.U32 R220, R220, -0x2daee0ad, RZ ;  /* 0xd2511f53dcdc7825 */ /* 0x000fe200078e00ff */
[----:B------:R-:W-:Y:S02]  /*78e0*/  ISETP.GE.AND P1, PT, R17, c[0x0][0x220], PT ;  /* 0x0000880011007a0c */ /* 0x000fe40003f26270 */
[----:B-1----:R-:W-:Y:S01]  /*78f0*/  PRMT R2, R205, 0x7054, R205 ;  /* 0x00007054cd027816 */ /* 0x002fe200000000cd */
[----:B--2---:R-:W-:Y:S01]  /*7900*/  IMAD.WIDE.U32 R222, R16, -0x2daee0ad, RZ ;  /* 0xd2511f5310de7825 */ /* 0x004fe200078e00ff */
[----:B------:R-:W-:Y:S05]  /*7910*/  BRA `(.L_x_752) ;  /* 0x000006b000007947 */ /* 0x000fea0003800000 */
.L_x_754:
[----:B------:R-:W2:Y:S01]  /*7920*/  LDL.64 R206, [R1+0x50] ;  /* 0x0000500001ce7983 */ /* 0x000ea20000100a00 */
[----:B------:R-:W-:Y:S01]  /*7930*/  IADD3 R2, R202, -0x1, RZ ;  /* 0xffffffffca027810 */ /* 0x000fe20007ffe0ff */
[----:B------:R-:W-:Y:S02]  /*7940*/  IMAD.MOV.U32 R204, RZ, RZ, c[0x0][0x198] ;  /* 0x00006600ffcc7624 */ /* 0x000fe400078e00ff */
[----:B------:R-:W3:Y:S01]  /*7950*/  LDL.64 R210, [R1+0x38] ;  /* 0x0000380001d27983 */ /* 0x000ee20000100a00 */
[----:B------:R-:W-:Y:S01]  /*7960*/  SHF.R.S32.HI R3, RZ, 0x1f, R2 ;  /* 0x0000001fff037819 */ /* 0x000fe20000011402 */
[C---:B------:R-:W-:Y:S02]  /*7970*/  IMAD.WIDE.U32 R136, R2.reuse, c[0x0][0x198], RZ ;  /* 0x0000660002887a25 */ /* 0x040fe400078e00ff */
[----:B------:R1:W-:Y:S02]  /*7980*/  @P3 STS.128 [R199+0x6000], RZ ;  /* 0x006000ffc7003388 */ /* 0x0003e40000000c00 */
[----:B------:R-:W-:Y:S04]  /*7990*/  IMAD R3, R3, c[0x0][0x198], RZ ;  /* 0x0000660003037a24 */ /* 0x000fe800078e02ff */
[----:B------:R-:W-:Y:S04]  /*79a0*/  IMAD R3, R2, c[0x0][0x19c], R3 ;  /* 0x0000670002037a24 */ /* 0x000fe800078e0203 */
[----:B------:R-:W-:Y:S01]  /*79b0*/  IMAD.IADD R3, R137, 0x1, R3 ;  /* 0x0000000189037824 */ /* 0x000fe200078e0203 */
[----:B--2---:R-:W-:Y:S01]  /*79c0*/  LEA R2, P4, R136, R206, 0x6 ;  /* 0x000000ce88027211 */ /* 0x004fe200078830ff */
[----:B------:R-:W-:Y:S02]  /*79d0*/  IMAD.MOV.U32 R207, RZ, RZ, c[0x0][0x198] ;  /* 0x00006600ffcf7624 */ /* 0x000fe400078e00ff */
[----:B------:R-:W-:Y:S01]  /*79e0*/  IMAD.MOV.U32 R206, RZ, RZ, 0x4 ;  /* 0x00000004ffce7424 */ /* 0x000fe200078e00ff */
[----:B------:R-:W-:Y:S01]  /*79f0*/  @!P3 LEA R118, P0, R2, c[0x0][0x168], 0x1 ;  /* 0x00005a000276ba11 */ /* 0x000fe200078008ff */
[----:B------:R-:W-:Y:S01]  /*7a00*/  IMAD.SHL.U32 R207, R207, 0x10, RZ ;  /* 0x00000010cfcf7824 */ /* 0x000fe200078e00ff */
[----:B---3--:R-:W-:Y:S02]  /*7a10*/  LEA.HI.X R116, R136, R211, R3, 0x6, P4 ;  /* 0x000000d388747211 */ /* 0x008fe400020f3403 */
        /* <DEDUP_REMOVED lines=8> */
[----:B------:R-:W-:Y:S02]  /*7aa0*/  IADD3 R3, P5, R207, R2, RZ ;  /* 0x00000002cf037210 */ /* 0x000fe40007fbe0ff */
[--C-:B------:R-:W-:Y:S01]  /*7ab0*/  @!P1 LEA.HI.X R155, R2, c[0x0][0x16c], R116.reuse, 0x1, P0 ;  /* 0x00005b00029b9a11 */ /* 0x100fe200000f0c74 */
[----:B------:R1:W-:Y:S01]  /*7ac0*/  @P2 STS.128 [R199+0x8000], RZ ;  /* 0x008000ffc7002388 */ /* 0x0003e20000000c00 */
[C---:B------:R-:W-:Y:S02]  /*7ad0*/  @!P3 LEA R152, P6, R3.reuse, c[0x0][0x168], 0x1 ;  /* 0x00005a000398ba11 */ /* 0x040fe400078c08ff */
[C---:B------:R-:W-:Y:S01]  /*7ae0*/  @!P2 LEA R150, P4, R3.reuse, c[0x0][0x168], 0x1 ;  /* 0x00005a000396aa11 */ /* 0x040fe200078808ff */
[----:B------:R-:W-:Y:S01]  /*7af0*/  @!PT LDS RZ, [RZ] ;  /* 0x00000000fffff984 */ /* 0x000fe20000000800 */
[----:B------:R-:W-:Y:S01]  /*7b00*/  @!PT LDS RZ, [RZ] ;  /* 0x00000000fffff984 */ /* 0x000fe20000000800 */
[----:B------:R-:W-:Y:S01]  /*7b10*/  @!PT LDS RZ, [RZ] ;  /* 0x00000000fffff984 */ /* 0x000fe20000000800 */
[----:B------:R1:W-:Y:S01]  /*7b20*/  @!P2 LDGSTS.E.BYPASS.LTC128B.128 [R199+0x8000], [R156.64+0x80] ;  /* 0x080000809cc7afae */ /* 0x0003e2000b901d46 */
[----:B------:R-:W-:Y:S02]  /*7b30*/  SHF.L.U64.HI R204, R204, R206, c[0x0][0x19c] ;  /* 0x00006700cccc7619 */ /* 0x000fe400000102ce */
[----:B------:R-:W-:Y:S01]  /*7b40*/  @!P1 LEA R148, P0, R3, c[0x0][0x168], 0x1 ;  /* 0x00005a0003949a11 */ /* 0x000fe200078008ff */
[----:B------:R1:W-:Y:S04]  /*7b50*/  @P1 STS.128 [R199+0xa000], RZ ;  /* 0x00a000ffc7001388 */ /* 0x0003e80000000c00 */
[----:B------:R-:W-:Y:S01]  /*7b60*/  @!PT LDS RZ, [RZ] ;  /* 0x00000000fffff984 */ /* 0x000fe20000000800 */
[----:B------:R-:W-:Y:S01]  /*7b70*/  @!PT LDS RZ, [RZ] ;  /* 0x00000000fffff984 */ /* 0x000fe20000000800 */
[----:B------:R-:W-:Y:S01]  /*7b80*/  @!PT LDS RZ, [RZ] ;  /* 0x00000000fffff984 */ /* 0x000fe20000000800 */
[----:B------:R1:W-:Y:S04]  /*7b90*/  @!P1 LDGSTS.E.BYPASS.LTC128B.128 [R199+0xa000], [R154.64+0x100] ;  /* 0x0a0001009ac79fae */ /* 0x0003e8000b901d46 */
[----:B------:R1:W-:Y:S01]  /*7ba0*/  @P3 STS.128 [R199+0x6800], RZ ;  /* 0x006800ffc7003388 */ /* 0x0003e20000000c00 */
[----:B--2---:R-:W-:Y:S01]  /*7bb0*/  IMAD.X R118, R204, 0x1, R116, P5 ;  /* 0x00000001cc767824 */ /* 0x004fe200028e0674 */
[----:B------:R-:W-:Y:S04]  /*7bc0*/  IADD3 R2, P5, R207, R3, RZ ;  /* 0x00000003cf027210 */ /* 0x000fe80007fbe0ff */
[C-C-:B------:R-:W-:Y:S02]  /*7bd0*/  @!P3 LEA.HI.X R153, R3.reuse, c[0x0][0x16c], R118.reuse, 0x1, P6 ;  /* 0x00005b000399ba11 */ /* 0x140fe400030f0c76 */
[C-C-:B------:R-:W-:Y:S02]  /*7be0*/  @!P2 LEA.HI.X R151, R3.reuse, c[0x0][0x16c], R118.reuse, 0x1, P4 ;  /* 0x00005b000397aa11 */ /* 0x140fe400020f0c76 */
[--C-:B------:R-:W-:Y:S01]  /*7bf0*/  @!P1 LEA.HI.X R149, R3, c[0x0][0x16c], R118.reuse, 0x1, P0 ;  /* 0x00005b0003959a11 */ /* 0x100fe200000f0c76 */
[----:B------:R-:W-:Y:S01]  /*7c00*/  @!PT LDS RZ, [RZ] ;  /* 0x00000000fffff984 */ /* 0x000fe20000000800 */
[----:B------:R-:W-:Y:S01]  /*7c10*/  @!PT LDS RZ, [RZ] ;  /* 0x00000000fffff984 */ /* 0x000fe20000000800 */
[----:B------:R-:W-:Y:S01]  /*7c20*/  @!PT LDS RZ, [RZ] ;  /* 0x00000000fffff984 */ /* 0x000fe20000000800 */
[----:B------:R1:W-:Y:S01]  /*7c30*/  @!P3 LDGSTS.E.BYPASS.LTC128B.128 [R199+0x6800], [R152.64] ;  /* 0x0680000098c7bfae */ /* 0x0003e2000b901d46 */
[----:B------:R-:W-:Y:S01]  /*7c40*/  @!P3 LEA R146, P4, R2, c[0x0][0x168], 0x1 ;  /* 0x00005a000292ba11 */ /* 0x000fe200078808ff */
[----:B------:R-:W-:Y:S01]  /*7c50*/  IMAD.X R3, R204, 0x1, R118, P5 ;  /* 0x00000001cc037824 */ /* 0x000fe200028e0676 */
[C---:B------:R-:W-:Y:S01]  /*7c60*/  @!P2 LEA R142, P0, R2.reuse, c[0x0][0x168], 0x1 ;  /* 0x00005a00028eaa11 */ /* 0x040fe200078008ff */
[----:B------:R1:W-:Y:S01]  /*7c70*/  @P2 STS.128 [R199+0x8800], RZ ;  /* 0x008800ffc7002388 */ /* 0x0003e20000000c00 */
[C---:B------:R-:W-:Y:S02]  /*7c80*/  @!P1 LEA R140, P5, R2.reuse, c[0x0][0x168], 0x1 ;  /* 0x00005a00028c9a11 */ /* 0x040fe400078a08ff */
[C-C-:B------:R-:W-:Y:S01]  /*7c90*/  @!P3 LEA.HI.X R147, R2.reuse, c[0x0][0x16c], R3.reuse, 0x1, P4 ;  /* 0x00005b000293ba11 */ /* 0x140fe200020f0c03 */
[----:B------:R-:W-:Y:S01]  /*7ca0*/  @!PT LDS RZ, [RZ] ;  /* 0x00000000fffff984 */ /* 0x000fe20000000800 */
[----:B------:R-:W-:Y:S01]  /*7cb0*/  @!PT LDS RZ, [RZ] ;  /* 0x00000000fffff984 */ /* 0x000fe20000000800 */
[----:B------:R-:W-:Y:S01]  /*7cc0*/  @!PT LDS RZ, [RZ] ;  /* 0x00000000fffff984 */ /* 0x000fe20000000800 */
[----:B------:R1:W-:Y:S01]  /*7cd0*/  @!P2 LDGSTS.E.BYPASS.LTC128B.128 [R199+0x8800], [R150.64+0x80] ;  /* 0x0880008096c7afae */ /* 0x0003e2000b901d46 */
[C-C-:B------:R-:W-:Y:S02]  /*7ce0*/  @!P2 LEA.HI.X R143, R2.reuse, c[0x0][0x16c], R3.reuse, 0x1, P0 ;  /* 0x00005b00028faa11 */ /* 0x140fe400000f0c03 */
[--C-:B------:R-:W-:Y:S01]  /*7cf0*/  @!P1 LEA.HI.X R141, R2, c[0x0][0x16c], R3.reuse, 0x1, P5 ;  /* 0x00005b00028d9a11 */ /* 0x100fe200028f0c03 */
[----:B------:R1:W-:Y:S01]  /*7d00*/  @P1 STS.128 [R199+0xa800], RZ ;  /* 0x00a800ffc7001388 */ /* 0x0003e20000000c00 */
[----:B------:R-:W-:Y:S03]  /*7d10*/  IADD3 R116, P6, R207, R2, RZ ;  /* 0x00000002cf747210 */ /* 0x000fe60007fde0ff */
[----:B------:R-:W-:Y:S01]  /*7d20*/  @!PT LDS RZ, [RZ] ;  /* 0x00000000fffff984 */ /* 0x000fe20000000800 */
[----:B------:R-:W-:Y:S01]  /*7d30*/  @!PT LDS RZ, [RZ] ;  /* 0x00000000fffff984 */ /* 0x000fe20000000800 */
[----:B------:R-:W-:Y:S01]  /*7d40*/  @!PT LDS RZ, [RZ] ;  /* 0x00000000fffff984 */ /* 0x000fe20000000800 */
[----:B------:R1:W-:Y:S01]  /*7d50*/  @!P1 LDGSTS.E.BYPASS.LTC128B.128 [R199+0xa800], [R148.64+0x100] ;  /* 0x0a80010094c79fae */ /* 0x0003e2000b901d46 */
        /* <DEDUP_REMOVED lines=9> */
[----:B------:R1:W-:Y:S01]  /*7df0*/  @!P3 LDGSTS.E.BYPASS.LTC128B.128 [R199+0x7000], [R146.64] ;  /* 0x0700000092c7bfae */ /* 0x0003e2000b901d46 */
        /* <DEDUP_REMOVED lines=29> */
.L_x_752:
[----:B------:R-:W2:Y:S01]  /*7fd0*/  LDL.64 R6, [R1+0x48] ;  /* 0x0000480001067983 */ /* 0x000ea20000100a00 */
[----:B------:R-:W-:Y:S04]  /*7fe0*/  DEPBAR.LE SB0, 0x0 ;  /* 0x000080000000791a */ /* 0x000fe80000000000 */
[----:B------:R-:W3:Y:S01]  /*7ff0*/  LDL R8, [R1+0x58] ;  /* 0x0000580001087983 */ /* 0x000ee20000100800 */
[----:B------:R-:W-:Y:S01]  /*8000*/  SHF.R.S32.HI R2, RZ, 0x1f, R202 ;  /* 0x0000001fff027819 */ /* 0x000fe200000114ca */
[----:B------:R-:W-:Y:S02]  /*8010*/  IMAD.WIDE.U32 R4, R202, c[0x0][0x1a0], RZ ;  /* 0x00006800ca047a25 */ /* 0x000fe400078e00ff */
[----:B------:R-:W-:Y:S02]  /*8020*/  BAR.SYNC.DEFER_BLOCKING 0x0 ;  /* 0x0000000000007b1d */ /* 0x000fe40000010000 */
[----:B------:R-:W-:Y:S04]  /*8030*/  IMAD R2, R2, c[0x0][0x1a0], RZ ;  /* 0x0000680002027a24 */ /* 0x000fe800078e02ff */
[----:B------:R-:W-:Y:S04]  /*8040*/  IMAD R3, R202, c[0x0][0x1a4], R2 ;  /* 0x00006900ca037a24 */ /* 0x000fe800078e0202 */
[----:B------:R-:W-:Y:S01]  /*8050*/  IMAD.IADD R3, R5, 0x1, R3 ;  /* 0x0000000105037824 */ /* 0x000fe200078e0203 */
[----:B------:R-:W-:Y:S01]  /*8060*/  @P3 STS.128 [R199+0xc000], RZ ;  /* 0x00c000ffc7003388 */ /* 0x000fe20000000c00 */
[----:B--2---:R-:W-:Y:S04]  /*8070*/  LEA R2, P4, R4, R6, 0x6 ;  /* 0x0000000604027211 */ /* 0x004fe800078830ff */
[----:B------:R-:W-:Y:S02]  /*8080*/  @!P3 LEA R6, P0, R2, c[0x0][0x170], 0x1 ;  /* 0x00005c000206ba11 */ /* 0x000fe400078008ff */
        /* <DEDUP_REMOVED lines=58> */
[C---:B-1----:R-:W-:Y:S01]  /*8430*/  @!P1 LEA R6, P0, R4.reuse, c[0x0][0x170], 0x1 ;  /* 0x00005c0004069a11 */ /* 0x042fe200078008ff */
[----:B------:R-:W-:Y:S01]  /*8440*/  @!PT LDS RZ, [RZ] ;  /* 0x00000000fffff984 */ /* 0x000fe20000000800 */
[----:B------:R-:W-:Y:S01]  /*8450*/  @!PT LDS RZ, [RZ] ;  /* 0x00000000fffff984 */ /* 0x000fe20000000800 */
[----:B------:R-:W-:Y:S01]  /*8460*/  @!PT LDS RZ, [RZ] ;  /* 0x00000000fffff984 */ /* 0x000fe20000000800 */
[----:B------:R4:W-:Y:S03]  /*8470*/  @!P3 LDGSTS.E.BYPASS.LTC128B.128 [R199+0xd000], [R16.64] ;  /* 0x0d00000010c7bfae */ /* 0x0009e6000b901d46 */
[----:B------:R-:W-:Y:S01]  /*8480*/  @!P1 LEA.HI.X R7, R4, c[0x0][0x174], R5, 0x1, P0 ;  /* 0x00005d0004079a11 */ /* 0x000fe200000f0c05 */
[----:B------:R-:W-:Y:S01]  /*8490*/  @P2 STS.128 [R199+0xf000], RZ ;  /* 0x00f000ffc7002388 */ /* 0x000fe20000000c00 */
[----:B------:R-:W-:Y:S03]  /*84a0*/  ISETP.GE.AND P0, PT, R202, 0x1, PT ;  /* 0x00000001ca00780c */ /* 0x000fe60003f06270 */
        /* <DEDUP_REMOVED lines=25> */
[----:B----45:R-:W-:Y:S04]  /*8640*/  LDSM.16.M88.4 R16, [R176+0x6800] ;  /* 0x00680000b010783b */ /* 0x030fe80000000200 */
[----:B--2---:R-:W-:Y:S04]  /*8650*/  LDSM.16.M88.4 R24, [R176+0x7000] ;  /* 0x00700000b018783b */ /* 0x004fe80000000200 */
[----:B------:R-:W-:Y:S04]  /*8660*/  LDSM.16.M88.4 R136, [R176+0x7800] ;  /* 0x00780000b088783b */ /* 0x000fe80000000200 */
[----:B-1----:R-:W3:Y:S04]  /*8670*/  LDSM.16.M88.4 R8, [R176+0x6000] ;  /* 0x00600000b008783b */ /* 0x002ee80000000200 */
[----:B------:R-:W0:Y:S04]  /*8680*/  LDGDEPBAR ;  /* 0x00000000000079af */ /* 0x000e280000000000 */
[----:B------:R-:W-:Y:S04]  /*8690*/  LDSM.16.M88.4 R140, [R184] ;  /* 0x00000000b88c783b */ /* 0x000fe80000000200 */
[----:B------:R-:W1:Y:S04]  /*86a0*/  LDSM.16.M88.4 R144, [R187] ;  /* 0x00000000bb90783b */ /* 0x000e680000000200 */
[----:B------:R-:W2:Y:S04]  /*86b0*/  LDSM.16.M88.4 R148, [R198] ;  /* 0x00000000c694783b */ /* 0x000ea80000000200 */
[----:B------:R-:W4:Y:S04]  /*86c0*/  LDSM.16.M88.4 R152, [R197] ;  /* 0x00000000c598783b */ /* 0x000f280000000200 */
[----:B------:R-:W1:Y:S04]  /*86d0*/  LDSM.16.M88.4 R156, [R196] ;  /* 0x00000000c49c783b */ /* 0x000e680000000200 */
[----:B------:R-:W-:Y:S04]  /*86e0*/  LDSM.16.M88.4 R160, [R186] ;  /* 0x00000000baa0783b */ /* 0x000fe80000000200 */
[----:B------:R-:W1:Y:S04]  /*86f0*/  LDSM.16.M88.4 R164, [R182+0x6000] ;  /* 0x00600000b6a4783b */ /* 0x000e680000000200 */
[----:B------:R-:W1:Y:S01]  /*8700*/  LDSM.16.M88.4 R168, [R182+0x6800] ;  /* 0x00680000b6a8783b */ /* 0x000e620000000200 */
[C---:B---3--:R-:W-:Y:S03]  /*8710*/  HMMA.16816.F32.BF16 R4, R32.reuse, R8, RZ ;  /* 0x000000082004723c */ /* 0x048fe600000418ff */
[----:B------:R-:W-:Y:S05]  /*8720*/  LDSM.16.M88.4 R172, [R182+0x7800] ;  /* 0x00780000b6ac783b */ /* 0x000fea0000000200 */
[C---:B------:R-:W-:Y:S08]  /*8730*/  HMMA.16816.F32.BF16 R8, R32.reuse, R10, RZ ;  /* 0x0000000a2008723c */ /* 0x040ff000000418ff */
[C---:B------:R-:W-:Y:S08]  /*8740*/  HMMA.16816.F32.BF16 R12, R32.reuse, R16, RZ ;  /* 0x00000010200c723c */ /* 0x040ff000000418ff */
[C---:B------:R-:W-:Y:S08]  /*8750*/  HMMA.16816.F32.BF16 R16, R32.reuse, R18, RZ ;  /* 0x000000122010723c */ /* 0x040ff000000418ff */
[C---:B------:R-:W-:Y:S08]  /*8760*/  HMMA.16816.F32.BF16 R20, R32.reuse, R24, RZ ;  /* 0x000000182014723c */ /* 0x040ff000000418ff */
[C---:B------:R-:W-:Y:S08]  /*8770*/  HMMA.16816.F32.BF16 R24, R32.reuse, R26, RZ ;  /* 0x0000001a2018723c */ /* 0x040ff000000418ff */
[C---:B------:R-:W-:Y:S08]  /*8780*/  HMMA.16816.F32.BF16 R28, R32.reuse, R136, RZ ;  /* 0x00000088201c723c */ /* 0x040ff000000418ff */
[----:B------:R-:W-:Y:S01]  /*8790*/  HMMA.16816.F32.BF16 R32, R32, R138, RZ ;  /* 0x0000008a2020723c */ /* 0x000fe200000418ff */
[----:B------:R-:W3:Y:S07]  /*87a0*/  LDSM.16.M88.4 R136, [R182+0x7000] ;  /* 0x00700000b688783b */ /* 0x000eee0000000200 */
[C---:B-1----:R-:W-:Y:S08]  /*87b0*/  HMMA.16816.F32.BF16 R4, R140.reuse, R144, R4 ;  /* 0x000000908c04723c */ /* 0x042ff00000041804 */
[C---:B------:R-:W-:Y:S01]  /*87c0*/  HMMA.16816.F32.BF16 R8, R140.reuse, R146, R8 ;  /* 0x000000928c08723c */ /* 0x040fe20000041808 */
[----:B------:R-:W-:Y:S07]  /*87d0*/  LDSM.16.M88.4 R144, [R185] ;  /* 0x00000000b990783b */ /* 0x000fee0000000200 */
[C---:B--2---:R-:W-:Y:S08]  /*87e0*/  HMMA.16816.F32.BF16 R12, R140.reuse, R148, R12 ;  /* 0x000000948c0c723c */ /* 0x044ff0000004180c */
[C---:B------:R-:W-:Y:S01]  /*87f0*/  HMMA.16816.F32.BF16 R16, R140.reuse, R150, R16 ;  /* 0x000000968c10723c */ /* 0x040fe20000041810 */
[----:B------:R-:W1:Y:S07]  /*8800*/  LDSM.16.M88.4 R148, [R181] ;  /* 0x00000000b594783b */ /* 0x000e6e0000000200 */
[C---:B----4-:R-:W-:Y:S08]  /*8810*/  HMMA.16816.F32.BF16 R20, R140.reuse, R152, R20 ;  /* 0x000000988c14723c */ /* 0x050ff00000041814 */
[C---:B------:R-:W-:Y:S01]  /*8820*/  HMMA.16816.F32.BF16 R24, R140.reuse, R154, R24 ;  /* 0x0000009a8c18723c */ /* 0x040fe20000041818 */
[----:B------:R-:W2:Y:S07]  /*8830*/  LDSM.16.M88.4 R152, [R181+0x800] ;  /* 0x00080000b598783b */ /* 0x000eae0000000200 */
[C---:B------:R-:W-:Y:S08]  /*8840*/  HMMA.16816.F32.BF16 R28, R140.reuse, R156, R28 ;  /* 0x0000009c8c1c723c */ /* 0x040ff0000004181c */
[----:B------:R-:W-:Y:S01]  /*8850*/  HMMA.16816.F32.BF16 R32, R140, R158, R32 ;  /* 0x0000009e8c20723c */ /* 0x000fe20000041820 */
[----:B------:R-:W4:Y:S04]  /*8860*/  LDSM.16.M88.4 R140, [R181+0x1000] ;  /* 0x00100000b58c783b */ /* 0x000f280000000200 */
[----:B------:R-:W1:Y:S03]  /*8870*/  LDSM.16.M88.4 R156, [R181+0x1800] ;  /* 0x00180000b59c783b */ /* 0x000e660000000200 */
        /* <DEDUP_REMOVED lines=8> */
[----:B------:R-:W3:Y:S07]  /*8900*/  LDSM.16.M88.4 R136, [R183+0x2000] ;  /* 0x00200000b788783b */ /* 0x000eee0000000200 */
[C---:B------:R-:W-:Y:S08]  /*8910*/  HMMA.16816.F32.BF16 R28, R160.reuse, R172, R28 ;  /* 0x000000aca01c723c */ /* 0x040ff0000004181c */
[----:B------:R-:W-:Y:S01]  /*8920*/  HMMA.16816.F32.BF16 R32, R160, R174, R32 ;  /* 0x000000aea020723c */ /* 0x000fe20000041820 */
[----:B------:R-:W3:Y:S04]  /*8930*/  LDSM.16.M88.4 R160, [R176+0x9000] ;  /* 0x00900000b0a0783b */ /* 0x000ee80000000200 */
[----:B------:R-:W3:Y:S03]  /*8940*/  LDSM.16.M88.4 R172, [R176+0x9800] ;  /* 0x00980000b0ac783b */ /* 0x000ee60000000200 */
[C---:B-1----:R-:W-:Y:S08]  /*8950*/  HMMA.16816.F32.BF16 R4, R144.reuse, R148, R4 ;  /* 0x000000949004723c */ /* 0x042ff00000041804 */
[C---:B------:R-:W-:Y:S01]  /*8960*/  HMMA.16816.F32.BF16 R8, R144.reuse, R150, R8 ;  /* 0x000000969008723c */ /* 0x040fe20000041808 */
[----:B------:R-:W-:Y:S07]  /*8970*/  LDSM.16.M88.4 R148, [R195] ;  /* 0x00000000c394783b */ /* 0x000fee0000000200 */
[C---:B--2---:R-:W-:Y:S08]  /*8980*/  HMMA.16816.F32.BF16 R12, R144.reuse, R152, R12 ;  /* 0x00000098900c723c */ /* 0x044ff0000004180c */
[C---:B------:R-:W-:Y:S01]  /*8990*/  HMMA.16816.F32.BF16 R16, R144.reuse, R154, R16 ;  /* 0x0000009a9010723c */ /* 0x040fe20000041810 */
[----:B------:R-:W-:Y:S07]  /*89a0*/  LDSM.16.M88.4 R152, [R194] ;  /* 0x00000000c298783b */ /* 0x000fee0000000200 */
[C---:B----4-:R-:W-:Y:S08]  /*89b0*/  HMMA.16816.F32.BF16 R20, R144.reuse, R140, R20 ;  /* 0x0000008c9014723c */ /* 0x050ff00000041814 */
[C---:B------:R-:W-:Y:S01]  /*89c0*/  HMMA.16816.F32.BF16 R24, R144.reuse, R142, R24 ;  /* 0x0000008e9018723c */ /* 0x040fe20000041818 */
[----:B------:R-:W1:Y:S07]  /*89d0*/  LDSM.16.M88.4 R140, [R184+0x2000] ;  /* 0x00200000b88c783b */ /* 0x000e6e0000000200 */
[C---:B------:R-:W-:Y:S08]  /*89e0*/  HMMA.16816.F32.BF16 R28, R144.reuse, R156, R28 ;  /* 0x0000009c901c723c */ /* 0x040ff0000004181c */
[----:B------:R-:W-:Y:S01]  /*89f0*/  HMMA.16816.F32.BF16 R32, R144, R158, R32 ;  /* 0x0000009e9020723c */ /* 0x000fe20000041820 */
[----:B------:R-:W2:Y:S04]  /*8a00*/  LDSM.16.M88.4 R144, [R193] ;  /* 0x00000000c190783b */ /* 0x000ea80000000200 */
[----:B------:R-:W4:Y:S03]  /*8a10*/  LDSM.16.M88.4 R156, [R192] ;  /* 0x00000000c09c783b */ /* 0x000f260000000200 */
        /* <DEDUP_REMOVED lines=22> */
[C---:B----4-:R-:W-:Y:S08]  /*8b80*/  HMMA.16816.F32.BF16 R28, R140.reuse, R156, R28 ;  /* 0x0000009c8c1c723c */ /* 0x050ff0000004181c */
[----:B------:R-:W-:Y:S01]  /*8b90*/  HMMA.16816.F32.BF16 R32, R140, R158, R32 ;  /* 0x0000009e8c20723c */ /* 0x000fe20000041820 */
[----:B------:R-:W2:Y:S04]  /*8ba0*/  LDSM.16.M88.4 R140, [R181+0x3000] ;  /* 0x00300000b58c783b */ /* 0x000ea80000000200 */
[----:B------:R-:W4:Y:S03]  /*8bb0*/  LDSM.16.M88.4 R156, [R181+0x3800] ;  /* 0x00380000b59c783b */ /* 0x000f260000000200 */
        /* <DEDUP_REMOVED lines=16> */
[C---:B------:R-:W-:Y:S08]  /*8cc0*/  HMMA.16816.F32.BF16 R12, R144.reuse, R152, R12 ;  /* 0x00000098900c723c */ /* 0x040ff0000004180c */
[C---:B------:R-:W-:Y:S01]  /*8cd0*/  HMMA.16816.F32.BF16 R16, R144.reuse, R154, R16 ;  /* 0x0000009a9010723c */ /* 0x040fe20000041810 */
[----:B------:R-:W-:Y:S07]  /*8ce0*/  LDSM.16.M88.4 R152, [R190] ;  /* 0x00000000be98783b */ /* 0x000fee0000000200 */
[C---:B--2---:R-:W-:Y:S08]  /*8cf0*/  HMMA.16816.F32.BF16 R20, R144.reuse, R140, R20 ;  /* 0x0000008c9014723c */ /* 0x044ff00000041814 */
[C---:B------:R-:W-:Y:S01]  /*8d00*/  HMMA.16816.F32.BF16 R24, R144.reuse, R142, R24 ;  /* 0x0000008e9018723c */ /* 0x040fe20000041818 */
[----:B------:R-:W1:Y:S07]  /*8d10*/  LDSM.16.M88.4 R140, [R184+0x4000] ;  /* 0x00400000b88c783b */ /* 0x000e6e0000000200 */
[C---:B----4-:R-:W-:Y:S08]  /*8d20*/  HMMA.16816.F32.BF16 R28, R144.reuse, R156, R28 ;  /* 0x0000009c901c723c */ /* 0x050ff0000004181c */
        /* <DEDUP_REMOVED lines=29> */
[C---:B---3--:R-:W-:Y:S01]  /*8f00*/  HMMA.16816.F32.BF16 R4, R160.reuse, R164, R4 ;  /* 0x000000a4a004723c */ /* 0x048fe20000041804 */
[----:B------:R-:W-:Y:S04]  /*8f10*/  DEPBAR.LE SB0, 0x0 ;  /* 0x000080000000791a */ /* 0x000fe80000000000 */
[----:B------:R-:W-:Y:S03]  /*8f20*/  BAR.SYNC.DEFER_BLOCKING 0x0 ;  /* 0x0000000000007b1d */ /* 0x000fe60000010000 */
[C---:B------:R-:W-:Y:S08]  /*8f30*/  HMMA.16816.F32.BF16 R8, R160.reuse, R166, R8 ;  /* 0x000000a6a008723c */ /* 0x040ff00000041808 */
[C---:B------:R-:W-:Y:S08]  /*8f40*/  HMMA.16816.F32.BF16 R12, R160.reuse, R168, R12 ;  /* 0x000000a8a00c723c */ /* 0x040ff0000004180c */
[C---:B------:R-:W-:Y:S07]  /*8f50*/  HMMA.16816.F32.BF16 R16, R160.reuse, R170, R16 ;  /* 0x000000aaa010723c */ /* 0x040fee0000041810 */
[----:B------:R-:W-:Y:S01]  /*8f60*/  IMAD.MOV.U32 R170, RZ, RZ, R203 ;  /* 0x000000ffffaa7224 */ /* 0x000fe200078e00cb */
[C---:B------:R-:W-:Y:S04]  /*8f70*/  HMMA.16816.F32.BF16 R20, R160.reuse, R136, R20 ;  /* 0x00000088a014723c */ /* 0x040fe80000041814 */
[----:B------:R-:W-:Y:S04]  /*8f80*/  IMAD.MOV.U32 R171, RZ, RZ, R119 ;  /* 0x000000ffffab7224 */ /* 0x000fe800078e0077 */
        /* <DEDUP_REMOVED lines=9> */
[C---:B----4-:R-:W-:Y:S08]  /*9020*/  HMMA.16816.F32.BF16 R28, R144.reuse, R156, R28 ;  /* 0x0000009c901c723c */ /* 0x050ff0000004181c */
[----:B------:R-:W-:Y:S01]  /*9030*/  HMMA.16816.F32.BF16 R32, R144, R158, R32 ;  /* 0x0000009e9020723c */ /* 0x000fe20000041820 */
[----:B------:R-:W-:-:S07]  /*9040*/  @P0 BRA `(.L_x_754) ;  /* 0xffffe8d000000947 */ /* 0x000fce000383ffff */
.L_x_753:
[----:B------:R-:W2:Y:S01]  /*9050*/  LDL.64 R214, [R1+0x28] ;  /* 0x0000280001d67983 */ /* 0x000ea20000100a00 */
[----:B------:R-:W-:Y:S01]  /*9060*/  FMNMX.FTZ R2, R4, R0, !PT ;  /* 0x0000000004027209 */ /* 0x000fe20007810000 */
[----:B-1----:R-:W-:Y:S01]  /*9070*/  IMAD.SHL.U32 R152, R202, 0x2, RZ ;  /* 0x00000002ca987824 */ /* 0x002fe200078e00ff */
[C---:B------:R-:W-:Y:S02]  /*9080*/  IADD3 R153, R200.reuse, -0x61c88647, RZ ;  /* 0x9e3779b9c8997810 */ /* 0x040fe40007ffe0ff */
[----:B------:R-:W-:Y:S01]  /*9090*/  FMNMX.FTZ R2, R5, R2, !PT ;  /* 0x0000000205027209 */ /* 0x000fe20007810000 */
[----:B------:R-:W-:Y:S01]  /*90a0*/  LDSM.16.MT88.4 R140, [R177+0xc000] ;  /* 0x00c00000b18c783b */ /* 0x000fe20000004200 */
[----:B------:R-:W-:Y:S02]  /*90b0*/  IADD3 R154, R200, 0x3c6ef372, RZ ;  /* 0x3c6ef372c89a7810 */ /* 0x000fe40007ffe0ff */
[----:B------:R-:W-:Y:S02]  /*90c0*/  FMNMX.FTZ R2, R8, R2, !PT ;  /* 0x0000000208027209 */ /* 0x000fe40007810000 */
[----:B------:R-:W-:Y:S02]  /*90d0*/  IADD3 R155, R201, 0x76cf5d0a, RZ ;  /* 0x76cf5d0ac99b7810 */ /* 0x000fe40007ffe0ff */
        /* <DEDUP_REMOVED lines=27> */
[----:B------:R-:W-:Y:S01]  /*9290*/  IADD3 R157, R201, 0x32370b8f, RZ ;  /* 0x32370b8fc99d7810 */ /* 0x000fe20007ffe0ff */
[----:B------:R-:W1:Y:S01]  /*92a0*/  SHFL.BFLY PT, R118, R116, 0x2, 0x1f ;  /* 0x0c401f0074767f89 */ /* 0x000e6200000e0000 */
[----:B------:R-:W-:Y:S02]  /*92b0*/  FMNMX.FTZ R2, R31, R2, !PT ;  /* 0x000000021f027209 */ /* 0x000fe40007810000 */
[----:B------:R-:W-:Y:S02]  /*92c0*/  IADD3 R156, R200, -0x255992d5, RZ ;  /* 0xdaa66d2bc89c7810 */ /* 0x000fe40007ffe0ff */
[----:B------:R-:W-:Y:S02]  /*92d0*/  FMNMX.FTZ R2, R34, R2, !PT ;  /* 0x0000000222027209 */ /* 0x000fe40007810000 */
[C---:B------:R-:W-:Y:S02]  /*92e0*/  IADD3 R167, R200.reuse, 0x78dde6e4, RZ ;  /* 0x78dde6e4c8a77810 */ /* 0x040fe40007ffe0ff */
[----:B------:R-:W-:Y:S02]  /*92f0*/  FMNMX.FTZ R2, R35, R2, !PT ;  /* 0x0000000223027209 */ /* 0x000fe40007810000 */
[----:B------:R-:W-:Y:S02]  /*9300*/  IADD3 R158, R201, -0x126145ec, RZ ;  /* 0xed9eba14c99e7810 */ /* 0x000fe40007ffe0ff */
[----:B------:R-:W-:Y:S01]  /*9310*/  IADD3 R203, R200, -0x4ab325aa, RZ ;  /* 0xb54cda56c8cb7810 */ /* 0x000fe20007ffe0ff */
[----:B------:R-:W3:Y:S01]  /*9320*/  SHFL.BFLY PT, R3, R2, 0x2, 0x1f ;  /* 0x0c401f0002037f89 */ /* 0x000ee200000e0000 */
[----:B------:R-:W-:Y:S02]  /*9330*/  PRMT R204, R205, 0x7054, R205 ;  /* 0x00007054cdcc7816 */ /* 0x000fe400000000cd */
[----:B-1----:R-:W-:Y:S05]  /*9340*/  FMNMX.FTZ R116, R116, R118, !PT ;  /* 0x0000007674747209 */ /* 0x002fea0007810000 */
[----:B------:R-:W1:Y:S01]  /*9350*/  SHFL.BFLY PT, R118, R116, 0x1, 0x1f ;  /* 0x0c201f0074767f89 */ /* 0x000e6200000e0000 */
[----:B---3--:R-:W-:Y:S07]  /*9360*/  FMNMX.FTZ R2, R2, R3, !PT ;  /* 0x0000000302027209 */ /* 0x008fee0007810000 */
[----:B------:R-:W3:Y:S01]  /*9370*/  SHFL.BFLY PT, R3, R2, 0x1, 0x1f ;  /* 0x0c201f0002037f89 */ /* 0x000ee200000e0000 */
[----:B-1----:R-:W-:Y:S04]  /*9380*/  FMNMX.FTZ R116, R116, R118, !PT ;  /* 0x0000007674747209 */ /* 0x002fe80007810000 */
[C---:B------:R-:W-:Y:S01]  /*9390*/  FSETP.NEU.FTZ.AND P0, PT, R116.reuse, -INF , PT ;  /* 0xff8000007400780b */ /* 0x040fe20003f1d000 */
[C---:B------:R-:W-:Y:S02]  /*93a0*/  FMUL.FTZ R166, R116.reuse, c[0x0][0x23c] ;  /* 0x00008f0074a67a20 */ /* 0x040fe40000410000 */
[----:B------:R-:W-:Y:S03]  /*93b0*/  FADD.FTZ R0, -R116, R0 ;  /* 0x0000000074007221 */ /* 0x000fe60000010100 */
[----:B------:R-:W-:Y:S01]  /*93c0*/  FSEL R166, R166, RZ, P0 ;  /* 0x000000ffa6a67208 */ /* 0x000fe20000000000 */
[----:B------:R-:W-:Y:S01]  /*93d0*/  FMUL.FTZ R0, R0, c[0x0][0x23c] ;  /* 0x00008f0000007a20 */ /* 0x000fe20000410000 */
[----:B---3--:R-:W-:Y:S03]  /*93e0*/  FMNMX.FTZ R3, R2, R3, !PT ;  /* 0x0000000302037209 */ /* 0x008fe60007810000 */
[--C-:B------:R-:W-:Y:S01]  /*93f0*/  FFMA.FTZ R5, R5, c[0x0][0x23c], -R166.reuse ;  /* 0x00008f0005057a23 */ /* 0x100fe200000108a6 */
[----:B------:R-:W-:Y:S01]  /*9400*/  IADD3 R2, R201, -0x4498517b, RZ ;  /* 0xbb67ae85c9027810 */ /* 0x000fe20007ffe0ff */
[----:B------:R-:W-:Y:S01]  /*9410*/  FFMA.FTZ R118, R4, c[0x0][0x23c], -R166 ;  /* 0x00008f0004767a23 */ /* 0x000fe200000108a6 */
[----:B------:R-:W-:Y:S01]  /*9420*/  LOP3.LUT R4, R152, R201, RZ, 0x3c, !PT ;  /* 0x000000c998047212 */ /* 0x000fe200078e3cff */
[----:B------:R-:W-:Y:S01]  /*9430*/  MUFU.EX2 R226, R5 ;  /* 0x0000000500e27308 */ /* 0x000fe20000000800 */
[----:B------:R-:W-:Y:S01]  /*9440*/  LOP3.LUT R2, R221, R222, R2, 0x96, !PT ;  /* 0x000000dedd027212 */ /* 0x000fe200078e9602 */
[--C-:B------:R-:W-:Y:S01]  /*9450*/  FFMA.FTZ R8, R8, c[0x0][0x23c], -R166.reuse ;  /* 0x00008f0008087a23 */ /* 0x100fe200000108a6 */
[----:B------:R-:W-:Y:S01]  /*9460*/  LOP3.LUT R4, R223, R4, RZ, 0x3c, !PT ;  /* 0x00000004df047212 */ /* 0x000fe200078e3cff */
[--C-:B------:R-:W-:Y:S01]  /*9470*/  FFMA.FTZ R9, R9, c[0x0][0x23c], -R166.reuse ;  /* 0x00008f0009097a23 */ /* 0x100fe200000108a6 */
[----:B------:R-:W-:Y:S01]  /*9480*/  FSETP.NEU.FTZ.AND P0, PT, R3, -INF , PT ;  /* 0xff8000000300780b */ /* 0x000fe20003f1d000 */
[----:B------:R-:W-:Y:S04]  /*9490*/  IMAD.WIDE.U32 R174, R2, -0x326172a9, RZ ;  /* 0xcd9e8d5702ae7825 */ /* 0x000fe800078e00ff */
[----:B------:R1:W3:Y:S01]  /*94a0*/  MUFU.EX2 R206, R118 ;  /* 0x0000007600ce7308 */ /* 0x0002e20000000800 */
[----:B------:R-:W-:Y:S04]  /*94b0*/  IMAD.WIDE.U32 R136, R4, -0x326172a9, RZ ;  /* 0xcd9e8d5704887825 */ /* 0x000fe800078e00ff */
[----:B------:R-:W-:Y:S01]  /*94c0*/  FFMA.FTZ R12, R12, c[0x0][0x23c], -R166 ;  /* 0x00008f000c0c7a23 */ /* 0x000fe200000108a6 */
[----:B------:R-:W-:Y:S01]  /*94d0*/  LOP3.LUT R136, R175, R136, R154, 0x96, !PT ;  /* 0x00000088af887212 */ /* 0x000fe200078e969a */
[--C-:B------:R-:W-:Y:S02]  /*94e0*/  FFMA.FTZ R13, R13, c[0x0][0x23c], -R166.reuse ;  /* 0x00008f000d0d7a23 */ /* 0x100fe400000108a6 */
[--C-:B------:R-:W-:Y:S01]  /*94f0*/  FFMA.FTZ R17, R17, c[0x0][0x23c], -R166.reuse ;  /* 0x00008f0011117a23 */ /* 0x100fe200000108a6 */
[----:B------:R-:W-:Y:S01]  /*9500*/  MUFU.EX2 R224, R8 ;  /* 0x0000000800e07308 */ /* 0x000fe20000000800 */
[--C-:B------:R-:W-:Y:S02]  /*9510*/  FFMA.FTZ R25, R25, c[0x0][0x23c], -R166.reuse ;  /* 0x00008f0019197a23 */ /* 0x100fe400000108a6 */
[--C-:B------:R-:W-:Y:S02]  /*9520*/  FFMA.FTZ R21, R21, c[0x0][0x23c], -R166.reuse ;  /* 0x00008f0015157a23 */ /* 0x100fe400000108a6 */
[----:B------:R-:W-:Y:S05]  /*9530*/  FFMA.FTZ R24, R24, c[0x0][0x23c], -R166 ;  /* 0x00008f0018187a23 */ /* 0x000fea00000108a6 */
[----:B------:R-:W4:Y:S01]  /*9540*/  MUFU.EX2 R210, R9 ;  /* 0x0000000900d27308 */ /* 0x000f220000000800 */
[----:B-1----:R-:W-:Y:S01]  /*9550*/  FMUL.FTZ R118, R3, c[0x0][0x23c] ;  /* 0x00008f0003767a20 */ /* 0x002fe20000410000 */
[----:B---3--:R-:W-:Y:S04]  /*9560*/  F2FP.BF16.PACK_AB R119, R226, R206 ;  /* 0x000000cee277723e */ /* 0x008fe800000010ff */
[----:B------:R-:W-:Y:S04]  /*9570*/  FSEL R118, R118, RZ, P0 ;  /* 0x000000ff76767208 */ /* 0x000fe80000000000 */
[----:B------:R-:W-:Y:S01]  /*9580*/  MUFU.EX2 R216, R13 ;  /* 0x0000000d00d87308 */ /* 0x000fe20000000800 */
[----:B------:R-:W-:Y:S01]  /*9590*/  PRMT R159, R119, 0x7632, R159 ;  /* 0x00007632779f7816 */ /* 0x000fe2000000009f */
[--C-:B------:R-:W-:Y:S02]  /*95a0*/  FFMA.FTZ R6, R6, c[0x0][0x23c], -R118.reuse ;  /* 0x00008f0006067a23 */ /* 0x100fe40000010876 */
[--C-:B------:R-:W-:Y:S02]  /*95b0*/  FFMA.FTZ R7, R7, c[0x0][0x23c], -R118.reuse ;  /* 0x00008f0007077a23 */ /* 0x100fe40000010876 */
[--C-:B------:R-:W-:Y:S04]  /*95c0*/  FFMA.FTZ R10, R10, c[0x0][0x23c], -R118.reuse ;  /* 0x00008f000a0a7a23 */ /* 0x100fe80000010876 */
[----:B------:R-:W-:Y:S01]  /*95d0*/  MUFU.EX2 R207, R6 ;  /* 0x0000000600cf7308 */ /* 0x000fe20000000800 */
[--C-:B------:R-:W-:Y:S02]  /*95e0*/  FFMA.FTZ R11, R11, c[0x0][0x23c], -R118.reuse ;  /* 0x00008f000b0b7a23 */ /* 0x100fe40000010876 */
[--C-:B------:R-:W-:Y:S01]  /*95f0*/  FFMA.FTZ R14, R14, c[0x0][0x23c], -R118.reuse ;  /* 0x00008f000e0e7a23 */ /* 0x100fe20000010876 */
[----:B----4-:R-:W-:Y:S01]  /*9600*/  F2FP.BF16.PACK_AB R162, R210, R224 ;  /* 0x000000e0d2a2723e */ /* 0x010fe200000010ff */
[--C-:B------:R-:W-:Y:S02]  /*9610*/  FFMA.FTZ R15, R15, c[0x0][0x23c], -R118.reuse ;  /* 0x00008f000f0f7a23 */ /* 0x100fe40000010876 */
[--C-:B------:R-:W-:Y:S01]  /*9620*/  FFMA.FTZ R19, R19, c[0x0][0x23c], -R118.reuse ;  /* 0x00008f0013137a23 */ /* 0x100fe20000010876 */
[----:B------:R-:W-:Y:S01]  /*9630*/  PRMT R163, R162, 0x7632, R163 ;  /* 0x00007632a2a37816 */ /* 0x000fe200000000a3 */
[--C-:B------:R-:W-:Y:S01]  /*9640*/  FFMA.FTZ R22, R22, c[0x0][0x23c], -R118.reuse ;  /* 0x00008f0016167a23 */ /* 0x100fe20000010876 */
[----:B------:R-:W1:Y:S01]  /*9650*/  MUFU.EX2 R219, R7 ;  /* 0x0000000700db7308 */ /* 0x000e620000000800 */
[--C-:B------:R-:W-:Y:S02]  /*9660*/  FFMA.FTZ R23, R23, c[0x0][0x23c], -R118.reuse ;  /* 0x00008f0017177a23 */ /* 0x100fe40000010876 */
[----:B------:R-:W-:Y:S07]  /*9670*/  FFMA.FTZ R26, R26, c[0x0][0x23c], -R118 ;  /* 0x00008f001a1a7a23 */ /* 0x000fee0000010876 */
[----:B------:R-:W-:Y:S10]  /*9680*/  MUFU.EX2 R225, R10 ;  /* 0x0000000a00e17308 */ /* 0x000ff40000000800 */
[----:B------:R-:W3:Y:S01]  /*9690*/  MUFU.EX2 R212, R11 ;  /* 0x0000000b00d47308 */ /* 0x000ee20000000800 */
[----:B-1----:R-:W-:Y:S04]  /*96a0*/  F2FP.BF16.PACK_AB R160, R219, R207 ;  /* 0x000000cfdba0723e */ /* 0x002fe800000010ff */
[----:B------:R-:W-:Y:S05]  /*96b0*/  PRMT R161, R160, 0x7632, R161 ;  /* 0x00007632a0a17816 */ /* 0x000fea00000000a1 */
[----:B------:R-:W-:Y:S10]  /*96c0*/  MUFU.EX2 R211, R14 ;  /* 0x0000000e00d37308 */ /* 0x000ff40000000800 */
[----:B------:R-:W-:Y:S01]  /*96d0*/  MUFU.EX2 R213, R17 ;  /* 0x0000001100d57308 */ /* 0x000fe20000000800 */
[----:B---3--:R-:W-:Y:S04]  /*96e0*/  F2FP.BF16.PACK_AB R165, R212, R225 ;  /* 0x000000e1d4a5723e */ /* 0x008fe800000010ff */
[----:B------:R-:W-:Y:S05]  /*96f0*/  PRMT R164, R165, 0x7632, R164 ;  /* 0x00007632a5a47816 */ /* 0x000fea00000000a4 */
[----:B------:R-:W-:Y:S01]  /*9700*/  MUFU.EX2 R227, R19 ;  /* 0x0000001300e37308 */ /* 0x000fe20000000800 */
[----:B--2---:R-:W-:Y:S01]  /*9710*/  LOP3.LUT R4, R137, R214, R153, 0x96, !PT ;  /* 0x000000d689047212 */ /* 0x004fe200078e9699 */
[----:B------:R-:W-:Y:S08]  /*9720*/  IMAD.WIDE.U32 R136, R136, -0x2daee0ad, RZ ;  /* 0xd2511f5388887825 */ /* 0x000ff000078e00ff */
[----:B------:R-:W-:Y:S01]  /*9730*/  MUFU.EX2 R215, R15 ;  /* 0x0000000f00d77308 */ /* 0x000fe20000000800 */
[----:B------:R-:W-:Y:S05]  /*9740*/  IMAD.WIDE.U32 R4, R4, -0x2daee0ad, RZ ;  /* 0xd2511f5304047825 */ /* 0x000fea00078e00ff */
[----:B------:R-:W-:Y:S02]  /*9750*/  LOP3.LUT R5, R5, R220, R155, 0x96, !PT ;  /* 0x000000dc05057212 */ /* 0x000fe400078e969b */
[----:B------:R-:W-:Y:S03]  /*9760*/  LOP3.LUT R2, R137, R4, R157, 0x96, !PT ;  /* 0x0000000489027212 */ /* 0x000fe600078e969d */
[----:B------:R-:W-:Y:S04]  /*9770*/  IMAD.WIDE.U32 R4, R5, -0x326172a9, RZ ;  /* 0xcd9e8d5705047825 */ /* 0x000fe800078e00ff */
[----:B------:R-:W-:Y:S01]  /*9780*/  IMAD.WIDE.U32 R168, R2, -0x326172a9, RZ ;  /* 0xcd9e8d5702a87825 */ /* 0x000fe200078e00ff */
[----:B------:R-:W-:Y:S04]  /*9790*/  LOP3.LUT R5, R5, R174, R156, 0x96, !PT ;  /* 0x000000ae05057212 */ /* 0x000fe800078e969c */
[----:B------:R-:W-:Y:S01]  /*97a0*/  LOP3.LUT R2, R169, R4, R167, 0x96, !PT ;  /* 0x00000004a9027212 */ /* 0x000fe200078e96a7 */
[----:B------:R-:W-:Y:S01]  /*97b0*/  IMAD.WIDE.U32 R4, R5, -0x2daee0ad, RZ ;  /* 0xd2511f5305047825 */ /* 0x000fe200078e00ff */
[----:B------:R-:W-:Y:S03]  /*97c0*/  IADD3 R169, R201, -0x56f99767, RZ ;  /* 0xa9066899c9a97810 */ /* 0x000fe60007ffe0ff */
[----:B------:R-:W-:Y:S01]  /*97d0*/  IMAD.WIDE.U32 R172, R2, -0x2daee0ad, RZ ;  /* 0xd2511f5302ac7825 */ /* 0x000fe200078e00ff */
[----:B------:R-:W-:Y:S04]  /*97e0*/  LOP3.LUT R5, R5, R136, R158, 0x96, !PT ;  /* 0x0000008805057212 */ /* 0x000fe800078e969e */
[----:B------:R-:W-:Y:S01]  /*97f0*/  LOP3.LUT R148, R173, R4, R169, 0x96, !PT ;  /* 0x00000004ad947212 */ /* 0x000fe200078e96a9 */
[----:B------:R-:W-:Y:S01]  /*9800*/  IMAD.WIDE.U32 R150, R5, -0x326172a9, RZ ;  /* 0xcd9e8d5705967825 */ /* 0x000fe200078e00ff */
[----:B------:R-:W-:Y:S03]  /*9810*/  IADD3 R173, R201, 0x646e171e, RZ ;  /* 0x646e171ec9ad7810 */ /* 0x000fe60007ffe0ff */
[----:B------:R-:W-:Y:S05]  /*9820*/  IMAD.WIDE.U32 R148, R148, -0x326172a9, RZ ;  /* 0xcd9e8d5794947825 */ /* 0x000fea00078e00ff */
[C---:B------:R-:W-:Y:S02]  /*9830*/  LOP3.LUT R2, R148.reuse, 0xffff, RZ, 0xc0, !PT ;  /* 0x0000ffff94027812 */ /* 0x040fe400078ec0ff */
[----:B------:R-:W-:Y:S02]  /*9840*/  SHF.R.U32.HI R4, RZ, 0x10, R148 ;  /* 0x00000010ff047819 */ /* 0x000fe40000011694 */
[----:B------:R-:W-:Y:S02]  /*9850*/  LOP3.LUT R6, R148, 0xff, RZ, 0xc0, !PT ;  /* 0x000000ff94067812 */ /* 0x000fe400078ec0ff */
[----:B------:R-:W-:Y:S02]  /*9860*/  SHF.R.U32.HI R2, RZ, 0x8, R2 ;  /* 0x00000008ff027819 */ /* 0x000fe40000011602 */
[----:B------:R-:W-:Y:S02]  /*9870*/  SHF.R.U32.HI R5, RZ, 0x18, R148 ;  /* 0x00000018ff057819 */ /* 0x000fe40000011694 */
[----:B------:R-:W-:Y:S02]  /*9880*/  PRMT R138, R6, 0x5410, R2 ;  /* 0x00005410068a7816 */ /* 0x000fe40000000002 */
[----:B------:R-:W-:Y:S02]  /*9890*/  LOP3.LUT R2, R149, R150, R203, 0x96, !PT ;  /* 0x0000009695027212 */ /* 0x000fe400078e96cb */
[----:B------:R-:W-:Y:S01]  /*98a0*/  LOP3.LUT R4, R4, 0xff, RZ, 0xc0, !PT ;  /* 0x000000ff04047812 */ /* 0x000fe200078ec0ff */
[--C-:B------:R-:W-:Y:S01]  /*98b0*/  HSET2.LE.AND R138, R138, R204.reuse, PT ;  /* 0x000000cc8a8a7233 */ /* 0x100fe20003803000 */
[----:B------:R-:W-:Y:S02]  /*98c0*/  LOP3.LUT R7, R2, 0xff, RZ, 0xc0, !PT ;  /* 0x000000ff02077812 */ /* 0x000fe400078ec0ff */
[--C-:B------:R-:W-:Y:S02]  /*98d0*/  SHF.R.U32.HI R6, RZ, 0x18, R2.reuse ;  /* 0x00000018ff067819 */ /* 0x100fe40000011602 */
[----:B------:R-:W-:Y:S02]  /*98e0*/  PRMT R139, R4, 0x5410, R5 ;  /* 0x00005410048b7816 */ /* 0x000fe40000000005 */
[----:B------:R-:W-:Y:S02]  /*98f0*/  LOP3.LUT R4, R2, 0xffff, RZ, 0xc0, !PT ;  /* 0x0000ffff02047812 */ /* 0x000fe400078ec0ff */
[----:B------:R-:W-:Y:S01]  /*9900*/  SHF.R.U32.HI R5, RZ, 0x10, R2 ;  /* 0x00000010ff057819 */ /* 0x000fe20000011602 */
[--C-:B------:R-:W-:Y:S01]  /*9910*/  HSET2.LE.AND R139, R139, R204.reuse, PT ;  /* 0x000000cc8b8b7233 */ /* 0x100fe20003803000 */
[----:B------:R1:W2:Y:S01]  /*9920*/  MUFU.EX2 R2, R0 ;  /* 0x0000000000027308 */ /* 0x0002a20000000800 */
[----:B------:R-:W-:Y:S02]  /*9930*/  SHF.R.U32.HI R4, RZ, 0x8, R4 ;  /* 0x00000008ff047819 */ /* 0x000fe40000011604 */
[----:B------:R-:W-:Y:S02]  /*9940*/  LOP3.LUT R5, R5, 0xff, RZ, 0xc0, !PT ;  /* 0x000000ff05057812 */ /* 0x000fe400078ec0ff */
[----:B------:R-:W-:Y:S02]  /*9950*/  PRMT R4, R7, 0x5410, R4 ;  /* 0x0000541007047816 */ /* 0x000fe40000000004 */
[----:B------:R-:W-:Y:S02]  /*9960*/  PRMT R5, R5, 0x5410, R6 ;  /* 0x0000541005057816 */ /* 0x000fe40000000006 */
[----:B------:R-:W-:Y:S01]  /*9970*/  LOP3.LUT R13, R148, 0xff, RZ, 0xc0, !PT ;  /* 0x000000ff940d7812 */ /* 0x000fe200078ec0ff */
[--C-:B------:R-:W-:Y:S01]  /*9980*/  HSET2.LE.AND R136, R4, R204.reuse, PT ;  /* 0x000000cc04887233 */ /* 0x100fe20003803000 */
[----:B------:R-:W-:Y:S01]  /*9990*/  PRMT R4, R119, 0x5410, R159 ;  /* 0x0000541077047816 */ /* 0x000fe2000000009f */
[----:B------:R-:W-:Y:S01]  /*99a0*/  HSET2.LE.AND R137, R5, R204, PT ;  /* 0x000000cc05897233 */ /* 0x000fe20003803000 */
[----:B------:R-:W-:Y:S01]  /*99b0*/  ISETP.GE.U32.AND P5, PT, R205, R13, PT ;  /* 0x0000000dcd00720c */ /* 0x000fe20003fa6070 */
[----:B------:R3:W-:Y:S01]  /*99c0*/  MUFU.EX2 R204, R12 ;  /* 0x0000000c00cc7308 */ /* 0x0007e20000000800 */
[----:B------:R-:W-:Y:S02]  /*99d0*/  LOP3.LUT R136, R136, R4, RZ, 0xc0, !PT ;  /* 0x0000000488887212 */ /* 0x000fe400078ec0ff */
[----:B------:R-:W-:Y:S04]  /*99e0*/  PRMT R4, R160, 0x5410, R161 ;  /* 0x00005410a0047816 */ /* 0x000fe800000000a1 */
[----:B------:R-:W-:Y:S02]  /*99f0*/  LOP3.LUT R137, R137, R4, RZ, 0xc0, !PT ;  /* 0x0000000489897212 */ /* 0x000fe400078ec0ff */
[----:B------:R-:W-:Y:S01]  /*9a00*/  PRMT R4, R162, 0x5410, R163 ;  /* 0x00005410a2047816 */ /* 0x000fe200000000a3 */
[----:B-1----:R-:W-:Y:S01]  /*9a10*/  FADD.FTZ R0, -R3, R117 ;  /* 0x0000007503007221 */ /* 0x002fe20000010100 */
[----:B------:R-:W-:Y:S01]  /*9a20*/  IADD3 R117, R152, 0x1, RZ ;  /* 0x0000000198757810 */ /* 0x000fe20007ffe0ff */
[----:B--2---:R-:W-:Y:S01]  /*9a30*/  FMUL.FTZ R5, R2, R121 ;  /* 0x0000007902057220 */ /* 0x004fe20000410000 */
[----:B------:R-:W-:Y:S01]  /*9a40*/  LOP3.LUT R138, R138, R4, RZ, 0xc0, !PT ;  /* 0x000000048a8a7212 */ /* 0x000fe200078ec0ff */
[----:B------:R-:W-:Y:S01]  /*9a50*/  FMUL.FTZ R0, R0, c[0x0][0x23c] ;  /* 0x00008f0000007a20 */ /* 0x000fe20000410000 */
[----:B------:R-:W-:Y:S01]  /*9a60*/  PRMT R4, R165, 0x5410, R164 ;  /* 0x00005410a5047816 */ /* 0x000fe200000000a4 */
[C---:B------:R-:W-:Y:S01]  /*9a70*/  FMUL.FTZ R8, R2.reuse, R124 ;  /* 0x0000007c02087220 */ /* 0x040fe20000410000 */
[----:B------:R-:W-:Y:S01]  /*9a80*/  LOP3.LUT R117, R117, R201, RZ, 0x3c, !PT ;  /* 0x000000c975757212 */ /* 0x000fe200078e3cff */
[C---:B------:R-:W-:Y:S01]  /*9a90*/  FMUL.FTZ R9, R2.reuse, R125 ;  /* 0x0000007d02097220 */ /* 0x040fe20000410000 */
[----:B------:R-:W-:Y:S01]  /*9aa0*/  LOP3.LUT R139, R139, R4, RZ, 0xc0, !PT ;  /* 0x000000048b8b7212 */ /* 0x000fe200078ec0ff */
[----:B------:R-:W1:Y:S01]  /*9ab0*/  MUFU.EX2 R0, R0 ;  /* 0x0000000000007308 */ /* 0x000e620000000800 */
[C---:B------:R-:W-:Y:S01]  /*9ac0*/  FMUL.FTZ R4, R2.reuse, R120 ;  /* 0x0000007802047220 */ /* 0x040fe20000410000 */
[----:B------:R-:W-:Y:S01]  /*9ad0*/  LOP3.LUT R117, R223, R117, RZ, 0x3c, !PT ;  /* 0x00000075df757212 */ /* 0x000fe200078e3cff */
[C---:B------:R-:W-:Y:S01]  /*9ae0*/  FMUL.FTZ R36, R2.reuse, R36 ;  /* 0x0000002402247220 */ /* 0x040fe20000410000 */
[----:B---3--:R-:W-:Y:S01]  /*9af0*/  SHF.R.U32.HI R12, RZ, 0x18, R148 ;  /* 0x00000018ff0c7819 */ /* 0x008fe20000011694 */
[C---:B------:R-:W-:Y:S02]  /*9b00*/  FMUL.FTZ R37, R2.reuse, R37 ;  /* 0x0000002502257220 */ /* 0x040fe40000410000 */
[C---:B------:R-:W-:Y:S01]  /*9b10*/  FMUL.FTZ R40, R2.reuse, R40 ;  /* 0x0000002802287220 */ /* 0x040fe20000410000 */
[----:B------:R-:W-:Y:S01]  /*9b20*/  ISETP.GE.U32.AND P4, PT, R205, R12, PT ;  /* 0x0000000ccd00720c */ /* 0x000fe20003f86070 */
[C---:B------:R-:W-:Y:S02]  /*9b30*/  FMUL.FTZ R41, R2.reuse, R41 ;  /* 0x0000002902297220 */ /* 0x040fe40000410000 */
[C---:B------:R-:W-:Y:S02]  /*9b40*/  FMUL.FTZ R44, R2.reuse, R44 ;  /* 0x0000002c022c7220 */ /* 0x040fe40000410000 */
[C---:B------:R-:W-:Y:S02]  /*9b50*/  FMUL.FTZ R45, R2.reuse, R45 ;  /* 0x0000002d022d7220 */ /* 0x040fe40000410000 */
[C---:B------:R-:W-:Y:S02]  /*9b60*/  FMUL.FTZ R48, R2.reuse, R48 ;  /* 0x0000003002307220 */ /* 0x040fe40000410000 */
[C---:B------:R-:W-:Y:S02]  /*9b70*/  FMUL.FTZ R49, R2.reuse, R49 ;  /* 0x0000003102317220 */ /* 0x040fe40000410000 */
[C---:B------:R-:W-:Y:S02]  /*9b80*/  FMUL.FTZ R52, R2.reuse, R52 ;  /* 0x0000003402347220 */ /* 0x040fe40000410000 */
[C---:B------:R-:W-:Y:S01]  /*9b90*/  FMUL.FTZ R53, R2.reuse, R53 ;  /* 0x0000003502357220 */ /* 0x040fe20000410000 */
[----:B------:R-:W-:Y:S01]  /*9ba0*/  @!P4 HFMA2.BF16_V2 R247, -RZ.H0_H0, RZ.H0_H0, -R164.H0_H0 ;  /* 0x200000fffff7c231 */ /* 0x000fe200003409a4 */
[----:B------:R-:W-:Y:S02]  /*9bb0*/  FMUL.FTZ R56, R2, R56 ;  /* 0x0000003802387220 */ /* 0x000fe40000410000 */
[C---:B-1----:R-:W-:Y:S02]  /*9bc0*/  FMUL.FTZ R6, R0.reuse, R122 ;  /* 0x0000007a00067220 */ /* 0x042fe40000410000 */
[C---:B------:R-:W-:Y:S01]  /*9bd0*/  FMUL.FTZ R7, R0.reuse, R123 ;  /* 0x0000007b00077220 */ /* 0x040fe20000410000 */
[----:B------:R-:W-:Y:S01]  /*9be0*/  @!P4 PRMT R164, R247, 0x5410, RZ ;  /* 0x00005410f7a4c816 */ /* 0x000fe200000000ff */
[----:B------:R-:W1:Y:S01]  /*9bf0*/  LDSM.16.MT88.4 R120, [R180+0xc000] ;  /* 0x00c00000b478783b */ /* 0x000e620000004200 */
[C---:B------:R-:W-:Y:S02]  /*9c00*/  FMUL.FTZ R10, R0.reuse, R126 ;  /* 0x0000007e000a7220 */ /* 0x040fe40000410000 */
[C---:B------:R-:W-:Y:S02]  /*9c10*/  FMUL.FTZ R11, R0.reuse, R127 ;  /* 0x0000007f000b7220 */ /* 0x040fe40000410000 */
[C---:B------:R-:W-:Y:S01]  /*9c20*/  HMMA.16816.F32.BF16 R4, R136.reuse, R140, R4 ;  /* 0x0000008c8804723c */ /* 0x040fe20000041804 */
[C---:B------:R-:W-:Y:S02]  /*9c30*/  FMUL.FTZ R14, R0.reuse, R130 ;  /* 0x00000082000e7220 */ /* 0x040fe40000410000 */
[----:B------:R-:W2:Y:S01]  /*9c40*/  LDSM.16.MT88.4 R124, [R179+0xc000] ;  /* 0x00c00000b37c783b */ /* 0x000ea20000004200 */
[C---:B------:R-:W-:Y:S02]  /*9c50*/  FMUL.FTZ R15, R0.reuse, R131 ;  /* 0x00000083000f7220 */ /* 0x040fe40000410000 */
[C---:B------:R-:W-:Y:S02]  /*9c60*/  FMUL.FTZ R19, R0.reuse, R135 ;  /* 0x0000008700137220 */ /* 0x040fe40000410000 */
[C---:B------:R-:W-:Y:S01]  /*9c70*/  HMMA.16816.F32.BF16 R8, R136.reuse, R142, R8 ;  /* 0x0000008e8808723c */ /* 0x040fe20000041808 */
[C---:B------:R-:W-:Y:S02]  /*9c80*/  FMUL.FTZ R38, R0.reuse, R38 ;  /* 0x0000002600267220 */ /* 0x040fe40000410000 */
[----:B------:R-:W3:Y:S01]  /*9c90*/  LDSM.16.MT88.4 R140, [R177+0xe000] ;  /* 0x00e00000b18c783b */ /* 0x000ee20000004200 */
[C---:B------:R-:W-:Y:S02]  /*9ca0*/  FMUL.FTZ R39, R0.reuse, R39 ;  /* 0x0000002700277220 */ /* 0x040fe40000410000 */
[C---:B------:R-:W-:Y:S02]  /*9cb0*/  FMUL.FTZ R42, R0.reuse, R42 ;  /* 0x0000002a002a7220 */ /* 0x040fe40000410000 */
[C---:B------:R-:W-:Y:S03]  /*9cc0*/  FMUL.FTZ R43, R0.reuse, R43 ;  /* 0x0000002b002b7220 */ /* 0x040fe60000410000 */
[C---:B------:R-:W-:Y:S01]  /*9cd0*/  HMMA.16816.F32.BF16 R36, R136.reuse, R144, R36 ;  /* 0x000000908824723c */ /* 0x040fe20000041824 */
[C---:B------:R-:W-:Y:S02]  /*9ce0*/  FMUL.FTZ R46, R0.reuse, R46 ;  /* 0x0000002e002e7220 */ /* 0x040fe40000410000 */
[C---:B------:R-:W-:Y:S02]  /*9cf0*/  FMUL.FTZ R47, R0.reuse, R47 ;  /* 0x0000002f002f7220 */ /* 0x040fe40000410000 */
[C---:B------:R-:W-:Y:S02]  /*9d00*/  FMUL.FTZ R50, R0.reuse, R50 ;  /* 0x0000003200327220 */ /* 0x040fe40000410000 */
[C---:B------:R-:W-:Y:S01]  /*9d10*/  FMUL.FTZ R51, R0.reuse, R51 ;  /* 0x0000003300337220 */ /* 0x040fe20000410000 */
[C---:B------:R-:W-:Y:S01]  /*9d20*/  HMMA.16816.F32.BF16 R40, R136.reuse, R146, R40 ;  /* 0x000000928828723c */ /* 0x040fe20000041828 */
[C---:B------:R-:W-:Y:S03]  /*9d30*/  FMUL.FTZ R54, R0.reuse, R54 ;  /* 0x0000003600367220 */ /* 0x040fe60000410000 */
[----:B------:R-:W-:Y:S02]  /*9d40*/  FMUL.FTZ R55, R0, R55 ;  /* 0x0000003700377220 */ /* 0x000fe40000410000 */
[----:B------:R-:W-:Y:S02]  /*9d50*/  FMUL.FTZ R57, R2, R57 ;  /* 0x0000003902397220 */ /* 0x000fe40000410000 */
[C---:B-1----:R-:W-:Y:S01]  /*9d60*/  HMMA.16816.F32.BF16 R44, R136.reuse, R120, R44 ;  /* 0x00000078882c723c */ /* 0x042fe2000004182c */
[C---:B------:R-:W-:Y:S03]  /*9d70*/  FMUL.FTZ R58, R0.reuse, R58 ;  /* 0x0000003a003a7220 */ /* 0x040fe60000410000 */
[----:B------:R-:W-:Y:S02]  /*9d80*/  FMUL.FTZ R59, R0, R59 ;  /* 0x0000003b003b7220 */ /* 0x000fe40000410000 */
[C---:B------:R-:W-:Y:S02]  /*9d90*/  FMUL.FTZ R60, R2.reuse, R60 ;  /* 0x0000003c023c7220 */ /* 0x040fe40000410000 */
[C---:B------:R-:W-:Y:S01]  /*9da0*/  HMMA.16816.F32.BF16 R48, R136.reuse, R122, R48 ;  /* 0x0000007a8830723c */ /* 0x040fe20000041830 */
[----:B------:R-:W1:Y:S03]  /*9db0*/  LDSM.16.MT88.4 R120, [R178+0xe000] ;  /* 0x00e00000b278783b */ /* 0x000e660000004200 */
[----:B------:R-:W-:Y:S02]  /*9dc0*/  FMUL.FTZ R61, R2, R61 ;  /* 0x0000003d023d7220 */ /* 0x000fe40000410000 */
[C---:B------:R-:W-:Y:S02]  /*9dd0*/  FMUL.FTZ R62, R0.reuse, R62 ;  /* 0x0000003e003e7220 */ /* 0x040fe40000410000 */
[C---:B--2---:R-:W-:Y:S01]  /*9de0*/  HMMA.16816.F32.BF16 R52, R136.reuse, R124, R52 ;  /* 0x0000007c8834723c */ /* 0x044fe20000041834 */
[----:B------:R-:W-:Y:S03]  /*9df0*/  FMUL.FTZ R63, R0, R63 ;  /* 0x0000003f003f7220 */ /* 0x000fe60000410000 */
[C---:B------:R-:W-:Y:S02]  /*9e00*/  FMUL.FTZ R64, R2.reuse, R64 ;  /* 0x0000004002407220 */ /* 0x040fe40000410000 */
[----:B------:R-:W-:Y:S02]  /*9e10*/  FMUL.FTZ R65, R2, R65 ;  /* 0x0000004102417220 */ /* 0x000fe40000410000 */
[C---:B------:R-:W-:Y:S01]  /*9e20*/  HMMA.16816.F32.BF16 R56, R136.reuse, R126, R56 ;  /* 0x0000007e8838723c */ /* 0x040fe20000041838 */
[----:B------:R-:W2:Y:S03]  /*9e30*/  LDSM.16.MT88.4 R124, [R180+0xe000] ;  /* 0x00e00000b47c783b */ /* 0x000ea60000004200 */
[C---:B------:R-:W-:Y:S02]  /*9e40*/  FMUL.FTZ R66, R0.reuse, R66 ;  /* 0x0000004200427220 */ /* 0x040fe40000410000 */
[----:B------:R-:W-:Y:S02]  /*9e50*/  FMUL.FTZ R67, R0, R67 ;  /* 0x0000004300437220 */ /* 0x000fe40000410000 */
[C---:B---3--:R-:W-:Y:S01]  /*9e60*/  HMMA.16816.F32.BF16 R60, R136.reuse, R140, R60 ;  /* 0x0000008c883c723c */ /* 0x048fe2000004183c */
[C---:B------:R-:W-:Y:S03]  /*9e70*/  FMUL.FTZ R68, R2.reuse, R68 ;  /* 0x0000004402447220 */ /* 0x040fe60000410000 */
[----:B------:R-:W-:Y:S02]  /*9e80*/  FMUL.FTZ R69, R2, R69 ;  /* 0x0000004502457220 */ /* 0x000fe40000410000 */
[C---:B------:R-:W-:Y:S02]  /*9e90*/  FMUL.FTZ R70, R0.reuse, R70 ;  /* 0x0000004600467220 */ /* 0x040fe40000410000 */
[C---:B------:R-:W-:Y:S01]  /*9ea0*/  HMMA.16816.F32.BF16 R64, R136.reuse, R142, R64 ;  /* 0x0000008e8840723c */ /* 0x040fe20000041840 */
[----:B------:R-:W3:Y:S03]  /*9eb0*/  LDSM.16.MT88.4 R140, [R179+0xe000] ;  /* 0x00e00000b38c783b */ /* 0x000ee60000004200 */
[----:B------:R-:W-:Y:S02]  /*9ec0*/  FMUL.FTZ R71, R0, R71 ;  /* 0x0000004700477220 */ /* 0x000fe40000410000 */
[C---:B------:R-:W-:Y:S02]  /*9ed0*/  FMUL.FTZ R72, R2.reuse, R72 ;  /* 0x0000004802487220 */ /* 0x040fe40000410000 */
[----:B------:R-:W-:Y:S03]  /*9ee0*/  FMUL.FTZ R73, R2, R73 ;  /* 0x0000004902497220 */ /* 0x000fe60000410000 */
[C---:B-1----:R-:W-:Y:S01]  /*9ef0*/  HMMA.16816.F32.BF16 R68, R136.reuse, R120, R68 ;  /* 0x000000788844723c */ /* 0x042fe20000041844 */
[C---:B------:R-:W-:Y:S02]  /*9f00*/  FMUL.FTZ R74, R0.reuse, R74 ;  /* 0x0000004a004a7220 */ /* 0x040fe40000410000 */
[----:B------:R-:W-:Y:S02]  /*9f10*/  FMUL.FTZ R75, R0, R75 ;  /* 0x0000004b004b7220 */ /* 0x000fe40000410000 */
[C---:B------:R-:W-:Y:S02]  /*9f20*/  FMUL.FTZ R76, R2.reuse, R76 ;  /* 0x0000004c024c7220 */ /* 0x040fe40000410000 */
[----:B------:R-:W-:Y:S02]  /*9f30*/  FMUL.FTZ R77, R2, R77 ;  /* 0x0000004d024d7220 */ /* 0x000fe40000410000 */
[C---:B------:R-:W-:Y:S01]  /*9f40*/  FMUL.FTZ R78, R0.reuse, R78 ;  /* 0x0000004e004e7220 */ /* 0x040fe20000410000 */
[C---:B------:R-:W-:Y:S01]  /*9f50*/  HMMA.16816.F32.BF16 R72, R136.reuse, R122, R72 ;  /* 0x0000007a8848723c */ /* 0x040fe20000041848 */
[----:B------:R-:W1:Y:S01]  /*9f60*/  LDSM.16.MT88.4 R120, [R177+0x10000] ;  /* 0x01000000b178783b */ /* 0x000e620000004200 */
[----:B------:R-:W-:Y:S02]  /*9f70*/  FMUL.FTZ R79, R0, R79 ;  /* 0x0000004f004f7220 */ /* 0x000fe40000410000 */
[C---:B------:R-:W-:Y:S02]  /*9f80*/  FMUL.FTZ R80, R2.reuse, R80 ;  /* 0x0000005002507220 */ /* 0x040fe40000410000 */
[----:B------:R-:W-:Y:S02]  /*9f90*/  FMUL.FTZ R81, R2, R81 ;  /* 0x0000005102517220 */ /* 0x000fe40000410000 */
[C---:B------:R-:W-:Y:S01]  /*9fa0*/  FMUL.FTZ R82, R0.reuse, R82 ;  /* 0x0000005200527220 */ /* 0x040fe20000410000 */
[C---:B--2---:R-:W-:Y:S03]  /*9fb0*/  HMMA.16816.F32.BF16 R76, R136.reuse, R124, R76 ;  /* 0x0000007c884c723c */ /* 0x044fe6000004184c */
[----:B------:R-:W-:Y:S02]  /*9fc0*/  FMUL.FTZ R83, R0, R83 ;  /* 0x0000005300537220 */ /* 0x000fe40000410000 */
[C---:B------:R-:W-:Y:S02]  /*9fd0*/  FMUL.FTZ R84, R2.reuse, R84 ;  /* 0x0000005402547220 */ /* 0x040fe40000410000 */
[----:B------:R-:W-:Y:S02]  /*9fe0*/  FMUL.FTZ R85, R2, R85 ;  /* 0x0000005502557220 */ /* 0x000fe40000410000 */
[C---:B------:R-:W-:Y:S01]  /*9ff0*/  FMUL.FTZ R86, R0.reuse, R86 ;  /* 0x0000005600567220 */ /* 0x040fe20000410000 */
[C---:B------:R-:W-:Y:S01]  /*a000*/  HMMA.16816.F32.BF16 R80, R136.reuse, R126, R80 ;  /* 0x0000007e8850723c */ /* 0x040fe20000041850 */
[----:B------:R-:W2:Y:S01]  /*a010*/  LDSM.16.MT88.4 R124, [R178+0x10000] ;  /* 0x01000000b27c783b */ /* 0x000ea20000004200 */
[----:B------:R-:W-:Y:S02]  /*a020*/  FMUL.FTZ R87, R0, R87 ;  /* 0x0000005700577220 */ /* 0x000fe40000410000 */
[C---:B------:R-:W-:Y:S02]  /*a030*/  FMUL.FTZ R88, R2.reuse, R88 ;  /* 0x0000005802587220 */ /* 0x040fe40000410000 */
[----:B------:R-:W-:Y:S02]  /*a040*/  FMUL.FTZ R89, R2, R89 ;  /* 0x0000005902597220 */ /* 0x000fe40000410000 */
[C---:B------:R-:W-:Y:S01]  /*a050*/  FMUL.FTZ R90, R0.reuse, R90 ;  /* 0x0000005a005a7220 */ /* 0x040fe20000410000 */
[C---:B---3--:R-:W-:Y:S03]  /*a060*/  HMMA.16816.F32.BF16 R84, R136.reuse, R140, R84 ;  /* 0x0000008c8854723c */ /* 0x048fe60000041854 */
[----:B------:R-:W-:Y:S02]  /*a070*/  FMUL.FTZ R91, R0, R91 ;  /* 0x0000005b005b7220 */ /* 0x000fe40000410000 */
[C---:B------:R-:W-:Y:S02]  /*a080*/  FMUL.FTZ R92, R2.reuse, R92 ;  /* 0x0000005c025c7220 */ /* 0x040fe40000410000 */
[----:B------:R-:W-:Y:S02]  /*a090*/  FMUL.FTZ R93, R2, R93 ;  /* 0x0000005d025d7220 */ /* 0x000fe40000410000 */
[C---:B------:R-:W-:Y:S01]  /*a0a0*/  FMUL.FTZ R94, R0.reuse, R94 ;  /* 0x0000005e005e7220 */ /* 0x040fe20000410000 */
[C---:B------:R-:W-:Y:S02]  /*a0b0*/  HMMA.16816.F32.BF16 R88, R136.reuse, R142, R88 ;  /* 0x0000008e8858723c */ /* 0x040fe40000041858 */
[----:B------:R-:W-:Y:S02]  /*a0c0*/  FMUL.FTZ R95, R0, R95 ;  /* 0x0000005f005f7220 */ /* 0x000fe40000410000 */
[----:B------:R-:W-:Y:S01]  /*a0d0*/  IMAD.WIDE.U32 R146, R117, -0x326172a9, RZ ;  /* 0xcd9e8d5775927825 */ /* 0x000fe200078e00ff */
[----:B------:R-:W-:Y:S03]  /*a0e0*/  IADD3 R117, R200, 0x1715609d, RZ ;  /* 0x1715609dc8757810 */ /* 0x000fe60007ffe0ff */
[C---:B------:R-:W-:Y:S01]  /*a0f0*/  FMUL.FTZ R96, R2.reuse, R96 ;  /* 0x0000006002607220 */ /* 0x040fe20000410000 */
[C---:B-1----:R-:W-:Y:S03]  /*a100*/  HMMA.16816.F32.BF16 R92, R136.reuse, R120, R92 ;  /* 0x00000078885c723c */ /* 0x042fe6000004185c */
[----:B------:R-:W-:Y:S01]  /*a110*/  FMUL.FTZ R97, R2, R97 ;  /* 0x0000006102617220 */ /* 0x000fe20000410000 */
[----:B------:R-:W-:Y:S01]  /*a120*/  LOP3.LUT R144, R147, R214, R153, 0x96, !PT ;  /* 0x000000d693907212 */ /* 0x000fe200078e9699 */
[C---:B------:R-:W-:Y:S01]  /*a130*/  FMUL.FTZ R98, R0.reuse, R98 ;  /* 0x0000006200627220 */ /* 0x040fe20000410000 */
[----:B------:R-:W-:Y:S01]  /*a140*/  LOP3.LUT R146, R175, R146, R154, 0x96, !PT ;  /* 0x00000092af927212 */ /* 0x000fe200078e969a */
[----:B------:R-:W-:Y:S01]  /*a150*/  FMUL.FTZ R99, R0, R99 ;  /* 0x0000006300637220 */ /* 0x000fe20000410000 */
[----:B------:R1:W3:Y:S01]  /*a160*/  LDL.S16 R214, [R1+0xc] ;  /* 0x00000c0001d67983 */ /* 0x0002e20000100600 */
[C---:B------:R-:W-:Y:S03]  /*a170*/  FMUL.FTZ R100, R2.reuse, R100 ;  /* 0x0000006402647220 */ /* 0x040fe60000410000 */
[----:B------:R-:W-:Y:S02]  /*a180*/  FMUL.FTZ R101, R2, R101 ;  /* 0x0000006502657220 */ /* 0x000fe40000410000 */
[C---:B------:R-:W-:Y:S01]  /*a190*/  HMMA.16816.F32.BF16 R96, R136.reuse, R122, R96 ;  /* 0x0000007a8860723c */ /* 0x040fe20000041860 */
[----:B------:R-:W4:Y:S01]  /*a1a0*/  LDSM.16.MT88.4 R120, [R180+0x10000] ;  /* 0x01000000b478783b */ /* 0x000f220000004200 */
[----:B------:R-:W-:Y:S04]  /*a1b0*/  IMAD.WIDE.U32 R144, R144, -0x2daee0ad, RZ ;  /* 0xd2511f5390907825 */ /* 0x000fe800078e00ff */
[----:B------:R-:W-:Y:S01]  /*a1c0*/  IMAD.WIDE.U32 R146, R146, -0x2daee0ad, RZ ;  /* 0xd2511f5392927825 */ /* 0x000fe200078e00ff */
[----:B------:R-:W-:Y:S05]  /*a1d0*/  LOP3.LUT R140, R145, R220, R155, 0x96, !PT ;  /* 0x000000dc918c7212 */ /* 0x000fea00078e969b */
[----:B------:R-:W-:Y:S01]  /*a1e0*/  LOP3.LUT R144, R147, R144, R157, 0x96, !PT ;  /* 0x0000009093907212 */ /* 0x000fe200078e969d */
[----:B------:R-:W-:Y:S04]  /*a1f0*/  IMAD.WIDE.U32 R140, R140, -0x326172a9, RZ ;  /* 0xcd9e8d578c8c7825 */ /* 0x000fe800078e00ff */
[----:B------:R-:W-:Y:S01]  /*a200*/  IMAD.WIDE.U32 R144, R144, -0x326172a9, RZ ;  /* 0xcd9e8d5790907825 */ /* 0x000fe200078e00ff */
[----:B------:R-:W-:Y:S02]  /*a210*/  LOP3.LUT R142, R141, R174, R156, 0x96, !PT ;  /* 0x000000ae8d8e7212 */ /* 0x000fe400078e969c */
[----:B------:R-:W-:Y:S01]  /*a220*/  F2FP.BF16.PACK_AB R156, R216, R204 ;  /* 0x000000ccd89c723e */ /* 0x000fe200000010ff */
[C---:B------:R-:W-:Y:S01]  /*a230*/  FMUL.FTZ R102, R0.reuse, R102 ;  /* 0x0000006600667220 */ /* 0x040fe20000410000 */
[----:B------:R-:W-:Y:S01]  /*a240*/  LOP3.LUT R140, R145, R140, R167, 0x96, !PT ;  /* 0x0000008c918c7212 */ /* 0x000fe200078e96a7 */
[----:B------:R-:W-:Y:S01]  /*a250*/  FMUL.FTZ R103, R0, R103 ;  /* 0x0000006700677220 */ /* 0x000fe20000410000 */
[----:B------:R-:W-:Y:S01]  /*a260*/  PRMT R155, R156, 0x7632, R155 ;  /* 0x000076329c9b7816 */ /* 0x000fe2000000009b */
[----:B------:R-:W-:Y:S04]  /*a270*/  IMAD.WIDE.U32 R142, R142, -0x2daee0ad, RZ ;  /* 0xd2511f538e8e7825 */ /* 0x000fe800078e00ff */
[----:B------:R-:W-:Y:S01]  /*a280*/  IMAD.WIDE.U32 R174, R140, -0x2daee0ad, RZ ;  /* 0xd2511f538cae7825 */ /* 0x000fe200078e00ff */
[C---:B--2---:R-:W-:Y:S01]  /*a290*/  HMMA.16816.F32.BF16 R100, R136.reuse, R124, R100 ;  /* 0x0000007c8864723c */ /* 0x044fe20000041864 */
[----:B------:R-:W-:Y:S02]  /*a2a0*/  LOP3.LUT R146, R143, R146, R158, 0x96, !PT ;  /* 0x000000928f927212 */ /* 0x000fe400078e969e */
[C---:B------:R-:W-:Y:S01]  /*a2b0*/  FMUL.FTZ R104, R2.reuse, R104 ;  /* 0x0000006802687220 */ /* 0x040fe20000410000 */
[----:B------:R-:W-:Y:S01]  /*a2c0*/  LOP3.LUT R167, R175, R142, R169, 0x96, !PT ;  /* 0x0000008eafa77212 */ /* 0x000fe200078e96a9 */
[----:B------:R-:W-:Y:S01]  /*a2d0*/  FMUL.FTZ R105, R2, R105 ;  /* 0x0000006902697220 */ /* 0x000fe20000410000 */
[----:B------:R-:W-:Y:S01]  /*a2e0*/  LOP3.LUT R142, R149, R150, R203, 0x96, !PT ;  /* 0x00000096958e7212 */ /* 0x000fe200078e96cb */
[C---:B------:R-:W-:Y:S01]  /*a2f0*/  FMUL.FTZ R106, R0.reuse, R106 ;  /* 0x0000006a006a7220 */ /* 0x040fe20000410000 */
[--C-:B------:R-:W-:Y:S01]  /*a300*/  LOP3.LUT R140, R151, R168, R117.reuse, 0x96, !PT ;  /* 0x000000a8978c7212 */ /* 0x100fe200078e9675 */
[----:B------:R-:W-:Y:S03]  /*a310*/  FMUL.FTZ R107, R0, R107 ;  /* 0x0000006b006b7220 */ /* 0x000fe60000410000 */
[----:B------:R-:W-:Y:S01]  /*a320*/  SHF.R.U32.HI R12, RZ, 0x10, R142 ;  /* 0x00000010ff0c7819 */ /* 0x000fe2000001168e */
[----:B------:R-:W-:Y:S01]  /*a330*/  FMUL.FTZ R13, R2, R129 ;  /* 0x00000081020d7220 */ /* 0x000fe20000410000 */
[----:B------:R-:W-:Y:S01]  /*a340*/  IADD3 R168, P0, R170, UR8, RZ ;  /* 0x00000008aaa87c10 */ /* 0x000fe2000ff1e0ff */
[----:B------:R-:W-:Y:S01]  /*a350*/  IMAD.WIDE.U32 R140, R140, -0x2daee0ad, RZ ;  /* 0xd2511f538c8c7825 */ /* 0x000fe200078e00ff */
[C---:B------:R-:W-:Y:S01]  /*a360*/  HMMA.16816.F32.BF16 R104, R136.reuse, R126, R104 ;  /* 0x0000007e8868723c */ /* 0x040fe20000041868 */
[----:B------:R-:W-:Y:S01]  /*a370*/  LOP3.LUT R145, R12, 0xff, RZ, 0xc0, !PT ;  /* 0x000000ff0c917812 */ /* 0x000fe200078ec0ff */
[----:B------:R-:W2:Y:S01]  /*a380*/  LDSM.16.MT88.4 R124, [R179+0x10000] ;  /* 0x01000000b37c783b */ /* 0x000ea20000004200 */
[----:B------:R-:W-:Y:S01]  /*a390*/  FMUL.FTZ R12, R2, R128 ;  /* 0x00000080020c7220 */ /* 0x000fe20000410000 */
[----:B------:R-:W-:Y:S01]  /*a3a0*/  SHF.R.U32.HI R129, RZ, 0x18, R140 ;  /* 0x00000018ff817819 */ /* 0x000fe2000001168c */
[----:B------:R-:W-:Y:S01]  /*a3b0*/  IMAD.WIDE.U32 R146, R146, -0x326172a9, RZ ;  /* 0xcd9e8d5792927825 */ /* 0x000fe200078e00ff */
[----:B------:R-:W-:Y:S02]  /*a3c0*/  IADD3.X R169, R171, UR9, RZ, P0, !PT ;  /* 0x00000009aba97c10 */ /* 0x000fe400087fe4ff */
[----:B------:R-:W-:Y:S01]  /*a3d0*/  ISETP.GE.U32.AND P0, PT, R205, R145, PT ;  /* 0x00000091cd00720c */ /* 0x000fe20003f06070 */
[C---:B------:R-:W-:Y:S01]  /*a3e0*/  FMUL.FTZ R108, R2.reuse, R108 ;  /* 0x0000006c026c7220 */ /* 0x040fe20000410000 */
[C---:B----4-:R-:W-:Y:S02]  /*a3f0*/  HMMA.16816.F32.BF16 R12, R136.reuse, R120, R12 ;  /* 0x00000078880c723c */ /* 0x050fe4000004180c */
[----:B------:R-:W-:Y:S01]  /*a400*/  LOP3.LUT R175, R147, R144, R117, 0x96, !PT ;  /* 0x0000009093af7212 */ /* 0x000fe200078e9675 */
[----:B------:R-:W-:Y:S01]  /*a410*/  FMUL.FTZ R109, R2, R109 ;  /* 0x0000006d026d7220 */ /* 0x000fe20000410000 */
[----:B------:R-:W-:Y:S01]  /*a420*/  LOP3.LUT R117, R142, 0xff, RZ, 0xc0, !PT ;  /* 0x000000ff8e757812 */ /* 0x000fe200078ec0ff */
[----:B------:R-:W-:Y:S01]  /*a430*/  FMUL.FTZ R110, R0, R110 ;  /* 0x0000006e006e7220 */ /* 0x000fe20000410000 */
[----:B------:R-:W-:Y:S01]  /*a440*/  LOP3.LUT R144, R140, 0xff, RZ, 0xc0, !PT ;  /* 0x000000ff8c907812 */ /* 0x000fe200078ec0ff */
[----:B------:R-:W-:Y:S01]  /*a450*/  FMUL.FTZ R111, R0, R111 ;  /* 0x0000006f006f7220 */ /* 0x000fe20000410000 */
[----:B------:R-:W-:Y:S01]  /*a460*/  ISETP.GE.U32.AND P6, PT, R205, R117, PT ;  /* 0x00000075cd00720c */ /* 0x000fe20003fc6070 */
[----:B------:R-:W-:Y:S03]  /*a470*/  FFMA.FTZ R143, R16, c[0x0][0x23c], -R166 ;  /* 0x00008f00108f7a23 */ /* 0x000fe600000108a6 */
[----:B------:R-:W-:Y:S01]  /*a480*/  LOP3.LUT R117, R140, 0xffff, RZ, 0xc0, !PT ;  /* 0x0000ffff8c757812 */ /* 0x000fe200078ec0ff */
[----:B------:R-:W4:Y:S01]  /*a490*/  MUFU.EX2 R218, R143 ;  /* 0x0000008f00da7308 */ /* 0x000f220000000800 */
[C---:B------:R-:W-:Y:S01]  /*a4a0*/  HMMA.16816.F32.BF16 R108, R136.reuse, R122, R108 ;  /* 0x0000007a886c723c */ /* 0x040fe2000004186c */
[----:B------:R-:W-:Y:S01]  /*a4b0*/  SHF.R.U32.HI R17, RZ, 0x10, R140 ;  /* 0x00000010ff117819 */ /* 0x000fe2000001168c */
[----:B------:R-:W-:Y:S01]  /*a4c0*/  FMUL.FTZ R112, R2, R112 ;  /* 0x0000007002707220 */ /* 0x000fe20000410000 */
[----:B------:R-:W-:Y:S01]  /*a4d0*/  SHF.R.U32.HI R16, RZ, 0x8, R117 ;  /* 0x00000008ff107819 */ /* 0x000fe20000011675 */
[----:B------:R-:W-:Y:S01]  /*a4e0*/  FFMA.FTZ R117, R18, c[0x0][0x23c], -R118 ;  /* 0x00008f0012757a23 */ /* 0x000fe20000010876 */
[----:B------:R-:W-:Y:S01]  /*a4f0*/  LOP3.LUT R18, R142, 0xffff, RZ, 0xc0, !PT ;  /* 0x0000ffff8e127812 */ /* 0x000fe200078ec0ff */
[----:B------:R-:W-:Y:S01]  /*a500*/  FMUL.FTZ R113, R2, R113 ;  /* 0x0000007102717220 */ /* 0x000fe20000410000 */
[----:B------:R-:W-:Y:S01]  /*a510*/  PRMT R144, R144, 0x5410, R16 ;  /* 0x0000541090907816 */ /* 0x000fe20000000010 */
[----:B------:R-:W-:Y:S01]  /*a520*/  @!P6 HFMA2.BF16_V2 R239, -RZ.H0_H0, RZ.H0_H0, -R119.H0_H0 ;  /* 0x200000ffffefe231 */ /* 0x000fe20000340977 */
[----:B------:R-:W-:Y:S01]  /*a530*/  SHF.R.U32.HI R18, RZ, 0x8, R18 ;  /* 0x00000008ff127819 */ /* 0x000fe20000011612 */
[----:B------:R5:W1:Y:S02]  /*a540*/  MUFU.EX2 R217, R117 ;  /* 0x0000007500d97308 */ /* 0x000a640000000800 */
[----:B------:R-:W-:Y:S01]  /*a550*/  LOP3.LUT R16, R141, R172, R173, 0x96, !PT ;  /* 0x000000ac8d107212 */ /* 0x000fe200078e96ad */
[----:B------:R-:W-:Y:S01]  /*a560*/  FMUL.FTZ R114, R0, R114 ;  /* 0x0000007200727220 */ /* 0x000fe20000410000 */
[----:B------:R-:W-:Y:S01]  /*a570*/  LOP3.LUT R122, R18, 0xffff, RZ, 0xc0, !PT ;  /* 0x0000ffff127a7812 */ /* 0x000fe200078ec0ff */
[----:B------:R-:W-:Y:S01]  /*a580*/  FMUL.FTZ R18, R0, R134 ;  /* 0x0000008600127220 */ /* 0x000fe20000410000 */
[----:B------:R-:W-:Y:S01]  /*a590*/  LOP3.LUT R128, R17, 0xff, RZ, 0xc0, !PT ;  /* 0x000000ff11807812 */ /* 0x000fe200078ec0ff */
[----:B------:R1:W3:Y:S01]  /*a5a0*/  LDL.S16 R134, [R1+0x18] ;  /* 0x0000180001867983 */ /* 0x0002e20000100600 */
[----:B------:R-:W-:Y:S01]  /*a5b0*/  LOP3.LUT R17, R16, 0xffff, RZ, 0xc0, !PT ;  /* 0x0000ffff10117812 */ /* 0x000fe200078ec0ff */
[----:B------:R-:W-:Y:S01]  /*a5c0*/  FMUL.FTZ R115, R0, R115 ;  /* 0x0000007300737220 */ /* 0x000fe20000410000 */
[----:B------:R-:W-:Y:S02]  /*a5d0*/  @!P6 PRMT R119, R239, 0x5410, RZ ;  /* 0x00005410ef77e816 */ /* 0x000fe400000000ff */
[C---:B------:R-:W-:Y:S02]  /*a5e0*/  ISETP.GE.U32.AND P6, PT, R205.reuse, R122, PT ;  /* 0x0000007acd00720c */ /* 0x040fe40003fc6070 */
[----:B------:R-:W-:Y:S01]  /*a5f0*/  LOP3.LUT R123, R16, 0xff, RZ, 0xc0, !PT ;  /* 0x000000ff107b7812 */ /* 0x000fe200078ec0ff */
[----:B------:R-:W-:Y:S01]  /*a600*/  STG.E.U16 [R170.64], R119 ;  /* 0x00000077aa007986 */ /* 0x000fe2000c101506 */
[----:B------:R-:W-:Y:S02]  /*a610*/  SHF.R.U32.HI R121, RZ, 0x18, R16 ;  /* 0x00000018ff797819 */ /* 0x000fe40000011610 */
[----:B------:R-:W-:Y:S01]  /*a620*/  SHF.R.U32.HI R120, RZ, 0x8, R17 ;  /* 0x00000008ff787819 */ /* 0x000fe20000011611 */
[C---:B------:R-:W-:Y:S01]  /*a630*/  FMUL.FTZ R17, R2.reuse, R133 ;  /* 0x0000008502117220 */ /* 0x040fe20000410000 */
[----:B------:R-:W-:Y:S02]  /*a640*/  PRMT R133, R205, 0x7054, R205 ;  /* 0x00007054cd857816 */ /* 0x000fe400000000cd */
[----:B------:R-:W-:Y:S02]  /*a650*/  PRMT R120, R123, 0x5410, R120 ;  /* 0x000054107b787816 */ /* 0x000fe40000000078 */
[----:B-----5:R-:W-:Y:S01]  /*a660*/  SHF.R.U32.HI R117, RZ, 0x10, R16 ;  /* 0x00000010ff757819 */ /* 0x020fe20000011610 */
[----:B------:R-:W-:Y:S01]  /*a670*/  FMUL.FTZ R16, R2, R132 ;  /* 0x0000008402107220 */ /* 0x000fe20000410000 */
[----:B------:R-:W-:Y:S01]  /*a680*/  PRMT R132, R128, 0x5410, R129 ;  /* 0x0000541080847816 */ /* 0x000fe20000000081 */
[--C-:B------:R-:W-:Y:S01]  /*a690*/  HSET2.LE.AND R120, R120, R133.reuse, PT ;  /* 0x0000008578787233 */ /* 0x100fe20003803000 */
[----:B------:R-:W-:Y:S01]  /*a6a0*/  LOP3.LUT R117, R117, 0xff, RZ, 0xc0, !PT ;  /* 0x000000ff75757812 */ /* 0x000fe200078ec0ff */
[--C-:B------:R-:W-:Y:S01]  /*a6b0*/  HSET2.LE.AND R122, R144, R133.reuse, PT ;  /* 0x00000085907a7233 */ /* 0x100fe20003803000 */
[----:B------:R-:W-:Y:S01]  /*a6c0*/  F2FP.BF16.PACK_AB R158, R215, R211 ;  /* 0x000000d3d79e723e */ /* 0x000fe200000010ff */
[--C-:B------:R-:W-:Y:S01]  /*a6d0*/  HSET2.LE.AND R123, R132, R133.reuse, PT ;  /* 0x00000085847b7233 */ /* 0x100fe20003803000 */
[C---:B--2---:R-:W-:Y:S01]  /*a6e0*/  HMMA.16816.F32.BF16 R16, R136.reuse, R124, R16 ;  /* 0x0000007c8810723c */ /* 0x044fe20000041810 */
[----:B------:R-:W-:Y:S01]  /*a6f0*/  PRMT R121, R117, 0x5410, R121 ;  /* 0x0000541075797816 */ /* 0x000fe20000000079 */
[----:B------:R-:W2:Y:S01]  /*a700*/  LDSM.16.MT88.4 R128, [R177+0xc800] ;  /* 0x00c80000b180783b */ /* 0x000ea20000004200 */
[----:B----4-:R-:W-:Y:S02]  /*a710*/  F2FP.BF16.PACK_AB R152, R213, R218 ;  /* 0x000000dad598723e */ /* 0x010fe400000010ff */
[----:B------:R-:W-:Y:S01]  /*a720*/  PRMT R157, R158, 0x7632, R157 ;  /* 0x000076329e9d7816 */ /* 0x000fe2000000009d */
[----:B------:R-:W-:Y:S01]  /*a730*/  HSET2.LE.AND R121, R121, R133, PT ;  /* 0x0000008579797233 */ /* 0x000fe20003803000 */
[----:B------:R-:W-:Y:S01]  /*a740*/  PRMT R117, R156, 0x5410, R155 ;  /* 0x000054109c757816 */ /* 0x000fe2000000009b */
[----:B------:R-:W-:Y:S01]  /*a750*/  HMMA.16816.F32.BF16 R112, R136, R126, R112 ;  /* 0x0000007e8870723c */ /* 0x000fe20000041870 */
[----:B-1----:R-:W-:Y:S01]  /*a760*/  F2FP.BF16.PACK_AB R153, R227, R217 ;  /* 0x000000d9e399723e */ /* 0x002fe200000010ff */
[----:B------:R1:W4:Y:S02]  /*a770*/  LDL.S16 R133, [R1+0x8] ;  /* 0x0000080001857983 */ /* 0x0003240000100600 */
[----:B------:R-:W-:Y:S02]  /*a780*/  LOP3.LUT R120, R120, R117, RZ, 0xc0, !PT ;  /* 0x0000007578787212 */ /* 0x000fe400078ec0ff */
[----:B------:R-:W-:Y:S01]  /*a790*/  PRMT R151, R152, 0x7632, R151 ;  /* 0x0000763298977816 */ /* 0x000fe20000000097 */
[----:B------:R-:W5:Y:S01]  /*a7a0*/  LDSM.16.MT88.4 R124, [R178+0xc800] ;  /* 0x00c80000b27c783b */ /* 0x000f620000004200 */
[----:B------:R-:W-:Y:S04]  /*a7b0*/  PRMT R117, R158, 0x5410, R157 ;  /* 0x000054109e757816 */ /* 0x000fe8000000009d */
[----:B------:R-:W-:Y:S02]  /*a7c0*/  LOP3.LUT R121, R121, R117, RZ, 0xc0, !PT ;  /* 0x0000007579797212 */ /* 0x000fe400078ec0ff */
[C---:B------:R-:W-:Y:S02]  /*a7d0*/  PRMT R154, R153.reuse, 0x7632, R154 ;  /* 0x00007632999a7816 */ /* 0x040fe4000000009a */
[----:B------:R-:W-:Y:S02]  /*a7e0*/  PRMT R117, R152, 0x5410, R151 ;  /* 0x0000541098757816 */ /* 0x000fe40000000097 */
[----:B------:R-:W-:Y:S02]  /*a7f0*/  SHF.R.U32.HI R142, RZ, 0x18, R142 ;  /* 0x00000018ff8e7819 */ /* 0x000fe4000001168e */
[----:B------:R-:W-:Y:S02]  /*a800*/  LOP3.LUT R122, R122, R117, RZ, 0xc0, !PT ;  /* 0x000000757a7a7212 */ /* 0x000fe400078ec0ff */
[----:B------:R-:W-:Y:S04]  /*a810*/  PRMT R117, R153, 0x5410, R154 ;  /* 0x0000541099757816 */ /* 0x000fe8000000009a */
[----:B------:R-:W-:Y:S07]  /*a820*/  LOP3.LUT R123, R123, R117, RZ, 0xc0, !PT ;  /* 0x000000757b7b7212 */ /* 0x000fee00078ec0ff */
[C---:B--2---:R-:W-:Y:S08]  /*a830*/  HMMA.16816.F32.BF16 R4, R120.reuse, R128, R4 ;  /* 0x000000807804723c */ /* 0x044ff00000041804 */
[C---:B------:R-:W-:Y:S01]  /*a840*/  HMMA.16816.F32.BF16 R8, R120.reuse, R130, R8 ;  /* 0x000000827808723c */ /* 0x040fe20000041808 */
[----:B------:R-:W2:Y:S07]  /*a850*/  LDSM.16.MT88.4 R128, [R180+0xc800] ;  /* 0x00c80000b480783b */ /* 0x000eae0000004200 */
[C---:B-----5:R-:W-:Y:S08]  /*a860*/  HMMA.16816.F32.BF16 R36, R120.reuse, R124, R36 ;  /* 0x0000007c7824723c */ /* 0x060ff00000041824 */
[C---:B------:R-:W-:Y:S08]  /*a870*/  HMMA.16816.F32.BF16 R40, R120.reuse, R126, R40 ;  /* 0x0000007e7828723c */ /* 0x040ff00000041828 */
[C---:B--2---:R-:W-:Y:S08]  /*a880*/  HMMA.16816.F32.BF16 R44, R120.reuse, R128, R44 ;  /* 0x00000080782c723c */ /* 0x044ff0000004182c */
[C---:B------:R-:W-:Y:S01]  /*a890*/  HMMA.16816.F32.BF16 R48, R120.reuse, R130, R48 ;  /* 0x000000827830723c */ /* 0x040fe20000041830 */
[----:B---3--:R-:W-:Y:S05]  /*a8a0*/  @!P6 HFMA2.BF16_V2 R214, -RZ.H0_H0, RZ.H0_H0, -R159.H0_H0 ;  /* 0x200000ffffd6e231 */ /* 0x008fea000034099f */
[----:B------:R2:W-:Y:S01]  /*a8b0*/  @!P6 STL.S16 [R1+0xc], R214 ;  /* 0x00000cd60100e387 */ /* 0x0005e20000100600 */
[----:B------:R-:W-:Y:S05]  /*a8c0*/  PRMT R117, R214, 0x7610, R117 ;  /* 0x00007610d6757816 */ /* 0x000fea0000000075 */
[----:B------:R-:W-:Y:S02]  /*a8d0*/  @!P6 PRMT R159, R117, 0x5410, RZ ;  /* 0x00005410759fe816 */ /* 0x000fe400000000ff */
[----:B------:R-:W-:Y:S02]  /*a8e0*/  ISETP.GE.U32.AND P6, PT, R205, R142, PT ;  /* 0x0000008ecd00720c */ /* 0x000fe40003fc6070 */
[----:B------:R-:W-:Y:S01]  /*a8f0*/  LOP3.LUT R117, R148, 0xffff, RZ, 0xc0, !PT ;  /* 0x0000ffff94757812 */ /* 0x000fe200078ec0ff */
[----:B------:R-:W-:Y:S01]  /*a900*/  STG.E.U16 [R170.64+0x2], R159 ;  /* 0x0000029faa007986 */ /* 0x000fe2000c101506 */
[----:B------:R-:W-:Y:S02]  /*a910*/  SHF.R.U32.HI R148, RZ, 0x10, R148 ;  /* 0x00000010ff947819 */ /* 0x000fe40000011694 */
[----:B------:R-:W-:Y:S02]  /*a920*/  SHF.R.U32.HI R117, RZ, 0x8, R117 ;  /* 0x00000008ff757819 */ /* 0x000fe40000011675 */
[----:B------:R-:W-:Y:S02]  /*a930*/  LOP3.LUT R124, R148, 0xff, RZ, 0xc0, !PT ;  /* 0x000000ff947c7812 */ /* 0x000fe400078ec0ff */
[----:B------:R-:W-:Y:S01]  /*a940*/  LOP3.LUT R117, R117, 0xffff, RZ, 0xc0, !PT ;  /* 0x0000ffff75757812 */ /* 0x000fe200078ec0ff */
[----:B--2---:R1:W2:Y:S01]  /*a950*/  LDL.S16 R214, [R1] ;  /* 0x0000000001d67983 */ /* 0x0042a20000100600 */
[----:B------:R-:W-:Y:S05]  /*a960*/  @!P0 HFMA2.BF16_V2 R134, -RZ.H0_H0, RZ.H0_H0, -R160.H0_H0 ;  /* 0x200000ffff868231 */ /* 0x000fea00003409a0 */
[----:B------:R-:W-:Y:S01]  /*a970*/  @!P0 STL.S16 [R1+0x18], R134 ;  /* 0x0000188601008387 */ /* 0x000fe20000100600 */
[----:B------:R-:W-:Y:S03]  /*a980*/  PRMT R132, R134, 0x7610, R132 ;  /* 0x0000761086847816 */ /* 0x000fe60000000084 */
[----:B------:R1:W3:Y:S01]  /*a990*/  LDL.S16 R136, [R1+0x14] ;  /* 0x0000140001887983 */ /* 0x0002e20000100600 */
[----:B------:R-:W-:Y:S02]  /*a9a0*/  @!P0 PRMT R160, R132, 0x5410, RZ ;  /* 0x0000541084a08816 */ /* 0x000fe400000000ff */
[----:B------:R-:W-:Y:S02]  /*a9b0*/  ISETP.GE.U32.AND P0, PT, R205, R117, PT ;  /* 0x00000075cd00720c */ /* 0x000fe40003f06070 */
[----:B------:R-:W-:Y:S01]  /*a9c0*/  LOP3.LUT R117, R141, R172, R173, 0x96, !PT ;  /* 0x000000ac8d757212 */ /* 0x000fe200078e96ad */
[----:B------:R-:W-:Y:S03]  /*a9d0*/  STG.E.U16 [R168.64], R160 ;  /* 0x000000a0a8007986 */ /* 0x000fe6000c101506 */
[C---:B------:R-:W-:Y:S02]  /*a9e0*/  LOP3.LUT R129, R117.reuse, 0xff, RZ, 0xc0, !PT ;  /* 0x000000ff75817812 */ /* 0x040fe400078ec0ff */
[----:B------:R-:W-:Y:S04]  /*a9f0*/  LOP3.LUT R128, R117, 0xffff, RZ, 0xc0, !PT ;  /* 0x0000ffff75807812 */ /* 0x000fe800078ec0ff */
[----:B------:R-:W-:Y:S04]  /*aa00*/  SHF.R.U32.HI R128, RZ, 0x8, R128 ;  /* 0x00000008ff807819 */ /* 0x000fe80000011680 */
[----:B------:R-:W-:Y:S01]  /*aa10*/  LOP3.LUT R128, R128, 0xffff, RZ, 0xc0, !PT ;  /* 0x0000ffff80807812 */ /* 0x000fe200078ec0ff */
[----:B----4-:R-:W-:Y:S05]  /*aa20*/  @!P6 HFMA2.BF16_V2 R133, -RZ.H0_H0, RZ.H0_H0, -R161.H0_H0 ;  /* 0x200000ffff85e231 */ /* 0x010fea00003409a1 */
[----:B------:R-:W-:Y:S01]  /*aa30*/  @!P6 STL.S16 [R1+0x8], R133 ;  /* 0x000008850100e387 */ /* 0x000fe20000100600 */
[----:B------:R-:W-:Y:S03]  /*aa40*/  PRMT R138, R133, 0x7610, R138 ;  /* 0x00007610858a7816 */ /* 0x000fe6000000008a */
[----:B------:R-:W4:Y:S01]  /*aa50*/  LDSM.16.MT88.4 R132, [R179+0xc800] ;  /* 0x00c80000b384783b */ /* 0x000f220000004200 */
[----:B------:R-:W-:Y:S02]  /*aa60*/  @!P6 PRMT R161, R138, 0x5410, RZ ;  /* 0x000054108aa1e816 */ /* 0x000fe400000000ff */
[C---:B------:R-:W-:Y:S02]  /*aa70*/  ISETP.GE.U32.AND P6, PT, R205.reuse, R124, PT ;  /* 0x0000007ccd00720c */ /* 0x040fe40003fc6070 */
[--C-:B------:R-:W-:Y:S03]  /*aa80*/  SHF.R.U32.HI R138, RZ, 0x18, R140.reuse ;  /* 0x00000018ff8a7819 */ /* 0x100fe6000001168c */
[----:B------:R-:W5:Y:S08]  /*aa90*/  LDSM.16.MT88.4 R124, [R177+0xe800] ;  /* 0x00e80000b17c783b */ /* 0x000f700000004200 */
[----:B------:R-:W-:Y:S01]  /*aaa0*/  STG.E.U16 [R168.64+0x2], R161 ;  /* 0x000002a1a8007986 */ /* 0x000fe2000c101506 */
[----:B------:R-:W-:Y:S05]  /*aab0*/  @!P6 HFMA2.BF16_V2 R248, -RZ.H0_H0, RZ.H0_H0, -R165.H0_H0 ;  /* 0x200000fffff8e231 */ /* 0x000fea00003409a5 */
[----:B------:R-:W-:Y:S01]  /*aac0*/  @!P6 PRMT R165, R248, 0x5410, RZ ;  /* 0x00005410f8a5e816 */ /* 0x000fe200000000ff */
[C---:B----4-:R-:W-:Y:S07]  /*aad0*/  HMMA.16816.F32.BF16 R52, R120.reuse, R132, R52 ;  /* 0x000000847834723c */ /* 0x050fee0000041834 */
[----:B------:R-:W-:Y:S01]  /*aae0*/  SHF.R.U32.HI R133, RZ, 0x18, R117 ;  /* 0x00000018ff857819 */ /* 0x000fe20000011675 */
[C---:B------:R-:W-:Y:S01]  /*aaf0*/  HMMA.16816.F32.BF16 R56, R120.reuse, R134, R56 ;  /* 0x000000867838723c */ /* 0x040fe20000041838 */
[----:B------:R-:W-:Y:S02]  /*ab00*/  LOP3.LUT R132, R140, 0xff, RZ, 0xc0, !PT ;  /* 0x000000ff8c847812 */ /* 0x000fe400078ec0ff */
[C---:B------:R-:W-:Y:S02]  /*ab10*/  ISETP.GE.U32.AND P4, PT, R205.reuse, R133, PT ;  /* 0x00000085cd00720c */ /* 0x040fe40003f86070 */
[----:B------:R-:W-:Y:S02]  /*ab20*/  ISETP.GE.U32.AND P6, PT, R205, R132, PT ;  /* 0x00000084cd00720c */ /* 0x000fe40003fc6070 */
[----:B------:R-:W-:Y:S01]  /*ab30*/  LDSM.16.MT88.4 R132, [R180+0xe800] ;  /* 0x00e80000b484783b */ /* 0x000fe20000004200 */
[C---:B-----5:R-:W-:Y:S08]  /*ab40*/  HMMA.16816.F32.BF16 R60, R120.reuse, R124, R60 ;  /* 0x0000007c783c723c */ /* 0x060ff0000004183c */
[C---:B------:R-:W-:Y:S01]  /*ab50*/  HMMA.16816.F32.BF16 R64, R120.reuse, R126, R64 ;  /* 0x0000007e7840723c */ /* 0x040fe20000041840 */
[----:B------:R-:W-:Y:S03]  /*ab60*/  LDSM.16.MT88.4 R124, [R179+0xe800] ;  /* 0x00e80000b37c783b */ /* 0x000fe60000004200 */
[----:B------:R-:W-:Y:S05]  /*ab70*/  @!P4 HFMA2.BF16_V2 R251, -RZ.H0_H0, RZ.H0_H0, -R157.H0_H0 ;  /* 0x200000fffffbc231 */ /* 0x000fea000034099d */
[----:B------:R-:W-:Y:S03]  /*ab80*/  @!P4 PRMT R157, R251, 0x5410, RZ ;  /* 0x00005410fb9dc816 */ /* 0x000fe600000000ff */
[----:B--2---:R-:W-:Y:S05]  /*ab90*/  @!P5 HFMA2.BF16_V2 R214, -RZ.H0_H0, RZ.H0_H0, -R162.H0_H0 ;  /* 0x200000ffffd6d231 */ /* 0x004fea00003409a2 */
[----:B------:R-:W-:Y:S01]  /*aba0*/  PRMT R137, R214, 0x7610, R137 ;  /* 0x00007610d6897816 */ /* 0x000fe20000000089 */
[----:B------:R-:W-:Y:S03]  /*abb0*/  @!P5 STL.S16 [R1], R214 ;  /* 0x000000d60100d387 */ /* 0x000fe60000100600 */
[----:B------:R-:W-:Y:S02]  /*abc0*/  @!P5 PRMT R162, R137, 0x5410, RZ ;  /* 0x0000541089a2d816 */ /* 0x000fe400000000ff */
[----:B------:R1:W2:Y:S01]  /*abd0*/  LDL.S16 R137, [R1+0x4] ;  /* 0x0000040001897983 */ /* 0x0002a20000100600 */
[----:B------:R-:W-:Y:S03]  /*abe0*/  ISETP.GE.U32.AND P5, PT, R205, R129, PT ;  /* 0x00000081cd00720c */ /* 0x000fe60003fa6070 */
[----:B------:R-:W-:Y:S10]  /*abf0*/  STG.E.U16 [R170.64+0x10], R162 ;  /* 0x000010a2aa007986 */ /* 0x000ff4000c101506 */
[----:B------:R-:W-:Y:S05]  /*ac00*/  @!P5 HFMA2.BF16_V2 R246, -RZ.H0_H0, RZ.H0_H0, -R156.H0_H0 ;  /* 0x200000fffff6d231 */ /* 0x000fea000034099c */
[----:B------:R-:W-:Y:S01]  /*ac10*/  @!P5 PRMT R156, R246, 0x5410, RZ ;  /* 0x00005410f69cd816 */ /* 0x000fe200000000ff */
[----:B---3--:R-:W-:Y:S05]  /*ac20*/  @!P0 HFMA2.BF16_V2 R136, -RZ.H0_H0, RZ.H0_H0, -R163.H0_H0 ;  /* 0x200000ffff888231 */ /* 0x008fea00003409a3 */
[----:B------:R3:W-:Y:S01]  /*ac30*/  @!P0 STL.S16 [R1+0x14], R136 ;  /* 0x0000148801008387 */ /* 0x0007e20000100600 */
[----:B------:R-:W-:Y:S03]  /*ac40*/  PRMT R129, R136, 0x7610, R129 ;  /* 0x0000761088817816 */ /* 0x000fe60000000081 */
[----:B------:R1:W4:Y:S01]  /*ac50*/  LDL.S16 R172, [R1+0x10] ;  /* 0x0000100001ac7983 */ /* 0x0003220000100600 */
[----:B------:R-:W-:Y:S02]  /*ac60*/  @!P0 PRMT R163, R129, 0x5410, RZ ;  /* 0x0000541081a38816 */ /* 0x000fe400000000ff */
[C---:B------:R-:W-:Y:S02]  /*ac70*/  ISETP.GE.U32.AND P0, PT, R205.reuse, R128, PT ;  /* 0x00000080cd00720c */ /* 0x040fe40003f06070 */
[----:B------:R-:W5:Y:S08]  /*ac80*/  LDSM.16.MT88.4 R128, [R178+0xe800] ;  /* 0x00e80000b280783b */ /* 0x000f700000004200 */
[----:B------:R-:W-:Y:S03]  /*ac90*/  STG.E.U16 [R170.64+0x12], R163 ;  /* 0x000012a3aa007986 */ /* 0x000fe6000c101506 */
[----:B------:R-:W-:Y:S01]  /*aca0*/  @!P0 HFMA2.BF16_V2 R252, -RZ.H0_H0, RZ.H0_H0, -R155.H0_H0 ;  /* 0x200000fffffc8231 */ /* 0x000fe2000034099b */
[----:B------:R-:W-:Y:S01]  /*acb0*/  STG.E.U16 [R168.64+0x10], R165 ;  /* 0x000010a5a8007986 */ /* 0x000fe2000c101506 */
[----:B---3--:R-:W-:Y:S03]  /*acc0*/  SHF.R.U32.HI R136, RZ, 0x10, R117 ;  /* 0x00000010ff887819 */ /* 0x008fe60000011675 */
[----:B------:R-:W-:Y:S01]  /*acd0*/  STG.E.U16 [R168.64+0x12], R164 ;  /* 0x000012a4a8007986 */ /* 0x000fe2000c101506 */
[----:B------:R-:W-:Y:S02]  /*ace0*/  @!P0 PRMT R155, R252, 0x5410, RZ ;  /* 0x00005410fc9b8816 */ /* 0x000fe400000000ff */
[----:B------:R-:W-:Y:S01]  /*acf0*/  LOP3.LUT R117, R136, 0xff, RZ, 0xc0, !PT ;  /* 0x000000ff88757812 */ /* 0x000fe200078ec0ff */
[----:B------:R-:W-:Y:S03]  /*ad00*/  STG.E.U16 [R170.64+0x20], R156 ;  /* 0x0000209caa007986 */ /* 0x000fe6000c101506 */
[----:B------:R-:W-:Y:S01]  /*ad10*/  ISETP.GE.U32.AND P5, PT, R205, R117, PT ;  /* 0x00000075cd00720c */ /* 0x000fe20003fa6070 */
[----:B------:R-:W-:Y:S01]  /*ad20*/  STG.E.U16 [R170.64+0x22], R155 ;  /* 0x0000229baa007986 */ /* 0x000fe2000c101506 */
[----:B------:R-:W-:Y:S02]  /*ad30*/  LOP3.LUT R117, R140, 0xffff, RZ, 0xc0, !PT ;  /* 0x0000ffff8c757812 */ /* 0x000fe400078ec0ff */
[----:B------:R-:W-:Y:S01]  /*ad40*/  SHF.R.U32.HI R140, RZ, 0x10, R140 ;  /* 0x00000010ff8c7819 */ /* 0x000fe2000001168c */
[----:B------:R-:W-:Y:S01]  /*ad50*/  STG.E.U16 [R168.64+0x22], R157 ;  /* 0x0000229da8007986 */ /* 0x000fe2000c101506 */
[----:B------:R-:W-:Y:S04]  /*ad60*/  SHF.R.U32.HI R117, RZ, 0x8, R117 ;  /* 0x00000008ff757819 */ /* 0x000fe80000011675 */
[----:B------:R-:W-:Y:S04]  /*ad70*/  LOP3.LUT R117, R117, 0xffff, RZ, 0xc0, !PT ;  /* 0x0000ffff75757812 */ /* 0x000fe800078ec0ff */
[C---:B------:R-:W-:Y:S01]  /*ad80*/  ISETP.GE.U32.AND P0, PT, R205.reuse, R117, PT ;  /* 0x00000075cd00720c */ /* 0x040fe20003f06070 */
[C---:B-----5:R-:W-:Y:S01]  /*ad90*/  HMMA.16816.F32.BF16 R68, R120.reuse, R128, R68 ;  /* 0x000000807844723c */ /* 0x060fe20000041844 */
[----:B------:R-:W-:Y:S04]  /*ada0*/  LOP3.LUT R117, R140, 0xff, RZ, 0xc0, !PT ;  /* 0x000000ff8c757812 */ /* 0x000fe800078ec0ff */
[----:B------:R-:W-:Y:S03]  /*adb0*/  ISETP.GE.U32.AND P4, PT, R205, R117, PT ;  /* 0x00000075cd00720c */ /* 0x000fe60003f86070 */
[C---:B------:R-:W-:Y:S01]  /*adc0*/  HMMA.16816.F32.BF16 R72, R120.reuse, R130, R72 ;  /* 0x000000827848723c */ /* 0x040fe20000041848 */
[----:B------:R-:W3:Y:S03]  /*add0*/  LDSM.16.MT88.4 R128, [R177+0x10800] ;  /* 0x01080000b180783b */ /* 0x000ee60000004200 */
[----:B------:R-:W-:Y:S04]  /*ade0*/  @!P0 HFMA2.BF16_V2 R250, -RZ.H0_H0, RZ.H0_H0, -R151.H0_H0 ;  /* 0x200000fffffa8231 */ /* 0x000fe80000340997 */
[C---:B------:R-:W-:Y:S01]  /*adf0*/  HMMA.16816.F32.BF16 R76, R120.reuse, R132, R76 ;  /* 0x00000084784c723c */ /* 0x040fe2000004184c */
[----:B------:R-:W-:Y:S03]  /*ae00*/  @!P0 PRMT R151, R250, 0x5410, RZ ;  /* 0x00005410fa978816 */ /* 0x000fe600000000ff */
[----:B------:R-:W-:Y:S04]  /*ae10*/  @!P4 HFMA2.BF16_V2 R245, -RZ.H0_H0, RZ.H0_H0, -R153.H0_H0 ;  /* 0x200000fffff5c231 */ /* 0x000fe80000340999 */
[C---:B------:R-:W-:Y:S01]  /*ae20*/  HMMA.16816.F32.BF16 R80, R120.reuse, R134, R80 ;  /* 0x000000867850723c */ /* 0x040fe20000041850 */
[----:B------:R-:W5:Y:S03]  /*ae30*/  LDSM.16.MT88.4 R132, [R178+0x10800] ;  /* 0x01080000b284783b */ /* 0x000f660000004200 */
[----:B------:R-:W-:Y:S04]  /*ae40*/  @!P4 PRMT R153, R245, 0x5410, RZ ;  /* 0x00005410f599c816 */ /* 0x000fe800000000ff */
[C---:B------:R-:W-:Y:S08]  /*ae50*/  HMMA.16816.F32.BF16 R84, R120.reuse, R124, R84 ;  /* 0x0000007c7854723c */ /* 0x040ff00000041854 */
[C---:B------:R-:W-:Y:S01]  /*ae60*/  HMMA.16816.F32.BF16 R88, R120.reuse, R126, R88 ;  /* 0x0000007e7858723c */ /* 0x040fe20000041858 */
[----:B------:R-:W-:Y:S07]  /*ae70*/  LDSM.16.MT88.4 R124, [R179+0x10800] ;  /* 0x01080000b37c783b */ /* 0x000fee0000004200 */
[C---:B---3--:R-:W-:Y:S07]  /*ae80*/  HMMA.16816.F32.BF16 R92, R120.reuse, R128, R92 ;  /* 0x00000080785c723c */ /* 0x048fee000004185c */
[----:B------:R-:W-:Y:S01]  /*ae90*/  FFMA.FTZ R128, R0, R209, R207 ;  /* 0x000000d100807223 */ /* 0x000fe200000100cf */
[C---:B------:R-:W-:Y:S01]  /*aea0*/  HMMA.16816.F32.BF16 R96, R120.reuse, R130, R96 ;  /* 0x000000827860723c */ /* 0x040fe20000041860 */
[----:B------:R-:W-:Y:S03]  /*aeb0*/  MUFU.EX2 R209, R24 ;  /* 0x0000001800d17308 */ /* 0x000fe60000000800 */
[----:B------:R-:W-:Y:S02]  /*aec0*/  FFMA.FTZ R129, R30, c[0x0][0x23c], -R118 ;  /* 0x00008f001e817a23 */ /* 0x000fe40000010876 */
[----:B------:R-:W-:Y:S02]  /*aed0*/  FADD.FTZ R128, R219, R128 ;  /* 0x00000080db807221 */ /* 0x000fe40000010000 */
[C---:B-----5:R-:W-:Y:S01]  /*aee0*/  HMMA.16816.F32.BF16 R100, R120.reuse, R132, R100 ;  /* 0x000000847864723c */ /* 0x060fe20000041864 */
[----:B------:R-:W-:Y:S02]  /*aef0*/  FFMA.FTZ R131, R31, c[0x0][0x23c], -R118 ;  /* 0x00008f001f837a23 */ /* 0x000fe40000010876 */
[----:B------:R-:W-:Y:S01]  /*af00*/  MUFU.EX2 R207, R26 ;  /* 0x0000001a00cf7308 */ /* 0x000fe20000000800 */
[----:B------:R-:W-:Y:S03]  /*af10*/  FADD.FTZ R128, R225, R128 ;  /* 0x00000080e1807221 */ /* 0x000fe60000010000 */
[--C-:B------:R-:W-:Y:S01]  /*af20*/  FFMA.FTZ R132, R28, c[0x0][0x23c], -R166.reuse ;  /* 0x00008f001c847a23 */ /* 0x100fe200000108a6 */
[C---:B------:R-:W-:Y:S01]  /*af30*/  HMMA.16816.F32.BF16 R104, R120.reuse, R134, R104 ;  /* 0x000000867868723c */ /* 0x040fe20000041868 */
[----:B------:R-:W-:Y:S02]  /*af40*/  FFMA.FTZ R133, R29, c[0x0][0x23c], -R166 ;  /* 0x00008f001d857a23 */ /* 0x000fe400000108a6 */
[----:B------:R-:W-:Y:S01]  /*af50*/  LDSM.16.MT88.4 R28, [R178+0xd000] ;  /* 0x00d00000b21c783b */ /* 0x000fe20000004200 */
[----:B--2---:R-:W-:Y:S07]  /*af60*/  @!P5 HFMA2.BF16_V2 R137, -RZ.H0_H0, RZ.H0_H0, -R158.H0_H0 ;  /* 0x200000ffff89d231 */ /* 0x004fee000034099e */
[----:B------:R2:W-:Y:S01]  /*af70*/  @!P5 STL.S16 [R1+0x4], R137 ;  /* 0x000004890100d387 */ /* 0x0005e20000100600 */
[----:B------:R-:W-:Y:S04]  /*af80*/  PRMT R141, R137, 0x7610, R141 ;  /* 0x00007610898d7816 */ /* 0x000fe8000000008d */
[----:B------:R-:W-:Y:S02]  /*af90*/  @!P5 PRMT R158, R141, 0x5410, RZ ;  /* 0x000054108d9ed816 */ /* 0x000fe400000000ff */
[----:B------:R-:W-:Y:S03]  /*afa0*/  ISETP.GE.U32.AND P5, PT, R205, R138, PT ;  /* 0x0000008acd00720c */ /* 0x000fe60003fa6070 */
[----:B------:R-:W-:Y:S04]  /*afb0*/  STG.E.U16 [R168.64+0x20], R158 ;  /* 0x0000209ea8007986 */ /* 0x000fe8000c101506 */
[----:B------:R-:W-:Y:S06]  /*afc0*/  STG.E.U16 [R170.64+0x32], R151 ;  /* 0x00003297aa007986 */ /* 0x000fec000c101506 */
[----:B------:R-:W-:Y:S01]  /*afd0*/  @!P5 HFMA2.BF16_V2 R244, -RZ.H0_H0, RZ.H0_H0, -R154.H0_H0 ;  /* 0x200000fffff4d231 */ /* 0x000fe2000034099a */
[----:B--2---:R-:W-:Y:S04]  /*afe0*/  IMAD.WIDE.U32 R136, R167, -0x326172a9, RZ ;  /* 0xcd9e8d57a7887825 */ /* 0x004fe800078e00ff */
[----:B------:R-:W-:Y:S01]  /*aff0*/  @!P5 PRMT R154, R244, 0x5410, RZ ;  /* 0x00005410f49ad816 */ /* 0x000fe200000000ff */
[----:B------:R-:W-:Y:S01]  /*b000*/  IMAD.MOV.U32 R167, RZ, RZ, R212 ;  /* 0x000000ffffa77224 */ /* 0x000fe200078e00d4 */
[----:B------:R-:W-:Y:S01]  /*b010*/  LOP3.LUT R138, R137, R146, R203, 0x96, !PT ;  /* 0x00000092898a7212 */ /* 0x000fe200078e96cb */
[----:B------:R-:W-:Y:S01]  /*b020*/  MUFU.EX2 R212, R22 ;  /* 0x0000001600d47308 */ /* 0x000fe20000000800 */
[----:B------:R-:W-:Y:S02]  /*b030*/  LOP3.LUT R0, R136, 0xffff, RZ, 0xc0, !PT ;  /* 0x0000ffff88007812 */ /* 0x000fe400078ec0ff */
[----:B------:R-:W-:Y:S02]  /*b040*/  LOP3.LUT R117, R138, 0xff, RZ, 0xc0, !PT ;  /* 0x000000ff8a757812 */ /* 0x000fe400078ec0ff */
[----:B------:R-:W-:Y:S04]  /*b050*/  SHF.R.U32.HI R0, RZ, 0x8, R0 ;  /* 0x00000008ff007819 */ /* 0x000fe80000011600 */
[----:B------:R-:W-:Y:S01]  /*b060*/  LOP3.LUT R0, R0, 0xffff, RZ, 0xc0, !PT ;  /* 0x0000ffff00007812 */ /* 0x000fe200078ec0ff */
[----:B----4-:R-:W-:Y:S05]  /*b070*/  @!P6 HFMA2.BF16_V2 R172, -RZ.H0_H0, RZ.H0_H0, -R152.H0_H0 ;  /* 0x200000fffface231 */ /* 0x010fea0000340998 */
[----:B------:R2:W-:Y:S01]  /*b080*/  @!P6 STL.S16 [R1+0x10], R172 ;  /* 0x000010ac0100e387 */ /* 0x0005e20000100600 */
[----:B------:R-:W-:Y:S04]  /*b090*/  PRMT R139, R172, 0x7610, R139 ;  /* 0x00007610ac8b7816 */ /* 0x000fe8000000008b */
[----:B------:R-:W-:Y:S02]  /*b0a0*/  @!P6 PRMT R152, R139, 0x5410, RZ ;  /* 0x000054108b98e816 */ /* 0x000fe400000000ff */
[C---:B------:R-:W-:Y:S01]  /*b0b0*/  ISETP.GE.U32.AND P6, PT, R205.reuse, R117, PT ;  /* 0x00000075cd00720c */ /* 0x040fe20003fc6070 */
[----:B------:R-:W-:Y:S01]  /*b0c0*/  FFMA.FTZ R117, R20, c[0x0][0x23c], -R166 ;  /* 0x00008f0014757a23 */ /* 0x000fe200000108a6 */
[----:B------:R-:W-:Y:S01]  /*b0d0*/  LOP3.LUT R20, R138, 0xffff, RZ, 0xc0, !PT ;  /* 0x0000ffff8a147812 */ /* 0x000fe200078ec0ff */
[----:B------:R-:W-:Y:S01]  /*b0e0*/  STG.E.U16 [R170.64+0x30], R152 ;  /* 0x00003098aa007986 */ /* 0x000fe2000c101506 */
[----:B------:R-:W-:Y:S01]  /*b0f0*/  LOP3.LUT R139, R136, 0xff, RZ, 0xc0, !PT ;  /* 0x000000ff888b7812 */ /* 0x000fe200078ec0ff */
[----:B------:R3:W-:Y:S01]  /*b100*/  MUFU.EX2 R214, R117 ;  /* 0x0000007500d67308 */ /* 0x0007e20000000800 */
[----:B------:R-:W-:Y:S01]  /*b110*/  SHF.R.U32.HI R20, RZ, 0x8, R20 ;  /* 0x00000008ff147819 */ /* 0x000fe20000011614 */
[----:B------:R-:W-:Y:S03]  /*b120*/  STG.E.U16 [R168.64+0x30], R153 ;  /* 0x00003099a8007986 */ /* 0x000fe6000c101506 */
[----:B------:R-:W-:Y:S01]  /*b130*/  LOP3.LUT R20, R20, 0xffff, RZ, 0xc0, !PT ;  /* 0x0000ffff14147812 */ /* 0x000fe200078ec0ff */
[----:B------:R-:W-:Y:S03]  /*b140*/  STG.E.U16 [R168.64+0x32], R154 ;  /* 0x0000329aa8007986 */ /* 0x000fe6000c101506 */
[----:B------:R-:W-:Y:S02]  /*b150*/  ISETP.GE.U32.AND P0, PT, R205, R20, PT ;  /* 0x00000014cd00720c */ /* 0x000fe40003f06070 */
[----:B------:R-:W-:Y:S01]  /*b160*/  LOP3.LUT R20, R136, 0xffff, RZ, 0xc0, !PT ;  /* 0x0000ffff88147812 */ /* 0x000fe200078ec0ff */
[----:B--2---:R-:W-:Y:S02]  /*b170*/  IMAD.MOV.U32 R172, RZ, RZ, R213 ;  /* 0x000000ffffac7224 */ /* 0x004fe400078e00d5 */
[----:B------:R-:W2:Y:S01]  /*b180*/  MUFU.EX2 R213, R21 ;  /* 0x0000001500d57308 */ /* 0x000ea20000000800 */
[----:B------:R-:W-:Y:S04]  /*b190*/  SHF.R.U32.HI R20, RZ, 0x8, R20 ;  /* 0x00000008ff147819 */ /* 0x000fe80000011614 */
[----:B------:R-:W-:Y:S01]  /*b1a0*/  PRMT R141, R139, 0x5410, R20 ;  /* 0x000054108b8d7816 */ /* 0x000fe20000000014 */
[----:B------:R-:W-:Y:S01]  /*b1b0*/  FFMA.FTZ R139, R2, R208, R206 ;  /* 0x000000d0028b7223 */ /* 0x000fe200000100ce */
[----:B------:R-:W-:Y:S02]  /*b1c0*/  SHF.R.U32.HI R20, RZ, 0x10, R136 ;  /* 0x00000010ff147819 */ /* 0x000fe40000011688 */
[----:B---3--:R-:W-:Y:S01]  /*b1d0*/  LOP3.LUT R117, R137, R146, R203, 0x96, !PT ;  /* 0x0000009289757212 */ /* 0x008fe200078e96cb */
[----:B------:R-:W-:Y:S01]  /*b1e0*/  IMAD.MOV.U32 R203, RZ, RZ, R210 ;  /* 0x000000ffffcb7224 */ /* 0x000fe200078e00d2 */
[----:B------:R-:W-:Y:S01]  /*b1f0*/  SHF.R.U32.HI R2, RZ, 0x18, R138 ;  /* 0x00000018ff027819 */ /* 0x000fe2000001168a */
[----:B------:R3:W4:Y:S01]  /*b200*/  MUFU.EX2 R210, R23 ;  /* 0x0000001700d27308 */ /* 0x0007220000000800 */
[----:B------:R-:W-:Y:S01]  /*b210*/  LOP3.LUT R20, R20, 0xff, RZ, 0xc0, !PT ;  /* 0x000000ff14147812 */ /* 0x000fe200078ec0ff */
[--C-:B------:R-:W-:Y:S01]  /*b220*/  FFMA.FTZ R137, R32, c[0x0][0x23c], -R166.reuse ;  /* 0x00008f0020897a23 */ /* 0x100fe200000108a6 */
[----:B------:R-:W-:Y:S01]  /*b230*/  ISETP.GE.U32.AND P5, PT, R205, R2, PT ;  /* 0x00000002cd00720c */ /* 0x000fe20003fa6070 */
[----:B------:R-:W-:Y:S01]  /*b240*/  FFMA.FTZ R166, R33, c[0x0][0x23c], -R166 ;  /* 0x00008f0021a67a23 */ /* 0x000fe200000108a6 */
[----:B------:R-:W-:Y:S02]  /*b250*/  SHF.R.U32.HI R138, RZ, 0x10, R138 ;  /* 0x00000010ff8a7819 */ /* 0x000fe4000001168a */
[----:B------:R-:W-:Y:S02]  /*b260*/  SHF.R.U32.HI R24, RZ, 0x10, R117 ;  /* 0x00000010ff187819 */ /* 0x000fe40000011675 */
[----:B------:R-:W-:Y:S01]  /*b270*/  LOP3.LUT R138, R138, 0xff, RZ, 0xc0, !PT ;  /* 0x000000ff8a8a7812 */ /* 0x000fe200078ec0ff */
[----:B------:R-:W5:Y:S01]  /*b280*/  MUFU.EX2 R208, R25 ;  /* 0x0000001900d07308 */ /* 0x000f620000000800 */
[----:B------:R-:W-:Y:S02]  /*b290*/  LOP3.LUT R26, R117, 0xff, RZ, 0xc0, !PT ;  /* 0x000000ff751a7812 */ /* 0x000fe400078ec0ff */
[----:B--2---:R-:W-:Y:S02]  /*b2a0*/  F2FP.BF16.PACK_AB R150, R213, R214 ;  /* 0x000000d6d596723e */ /* 0x004fe400000010ff */
[----:B------:R-:W-:Y:S02]  /*b2b0*/  LOP3.LUT R21, R136, 0xff, RZ, 0xc0, !PT ;  /* 0x000000ff88157812 */ /* 0x000fe400078ec0ff */
[C---:B------:R-:W-:Y:S01]  /*b2c0*/  PRMT R149, R150.reuse, 0x7632, R149 ;  /* 0x0000763296957816 */ /* 0x040fe20000000095 */
[----:B------:R-:W-:Y:S01]  /*b2d0*/  @!P6 HFMA2.BF16_V2 R238, -RZ.H0_H0, RZ.H0_H0, -R150.H0_H0 ;  /* 0x200000ffffeee231 */ /* 0x000fe20000340996 */
[----:B------:R-:W-:Y:S01]  /*b2e0*/  ISETP.GE.U32.AND P4, PT, R205, R21, PT ;  /* 0x00000015cd00720c */ /* 0x000fe20003f86070 */
[----:B------:R-:W-:Y:S01]  /*b2f0*/  MUFU.EX2 R166, R166 ;  /* 0x000000a600a67308 */ /* 0x000fe20000000800 */
[----:B------:R-:W-:Y:S01]  /*b300*/  SHF.R.U32.HI R21, RZ, 0x18, R136 ;  /* 0x00000018ff157819 */ /* 0x000fe20000011688 */
[----:B------:R-:W-:Y:S01]  /*b310*/  @!P0 HFMA2.BF16_V2 R241, -RZ.H0_H0, RZ.H0_H0, -R149.H0_H0 ;  /* 0x200000fffff18231 */ /* 0x000fe20000340995 */
[----:B------:R-:W-:Y:S02]  /*b320*/  PRMT R2, R150, 0x5410, R149 ;  /* 0x0000541096027816 */ /* 0x000fe40000000095 */
[----:B------:R-:W-:Y:S02]  /*b330*/  PRMT R140, R20, 0x5410, R21 ;  /* 0x00005410148c7816 */ /* 0x000fe40000000015 */
[----:B------:R-:W-:Y:S01]  /*b340*/  @!P0 PRMT R149, R241, 0x5410, RZ ;  /* 0x00005410f1958816 */ /* 0x000fe200000000ff */
[----:B---3--:R-:W2:Y:S01]  /*b350*/  LDSM.16.MT88.4 R20, [R180+0x10800] ;  /* 0x01080000b414783b */ /* 0x008ea20000004200 */
[----:B------:R-:W-:Y:S01]  /*b360*/  ISETP.GE.U32.AND P0, PT, R205, R0, PT ;  /* 0x00000000cd00720c */ /* 0x000fe20003f06070 */
[----:B------:R-:W-:Y:S01]  /*b370*/  FFMA.FTZ R0, R27, c[0x0][0x23c], -R118 ;  /* 0x00008f001b007a23 */ /* 0x000fe20000010876 */
[----:B------:R-:W-:Y:S02]  /*b380*/  @!P6 PRMT R150, R238, 0x5410, RZ ;  /* 0x00005410ee96e816 */ /* 0x000fe400000000ff */
[----:B------:R-:W-:Y:S01]  /*b390*/  ISETP.GE.U32.AND P6, PT, R205, R138, PT ;  /* 0x0000008acd00720c */ /* 0x000fe20003fc6070 */
[----:B------:R3:W1:Y:S01]  /*b3a0*/  MUFU.EX2 R206, R0 ;  /* 0x0000000000ce7308 */ /* 0x0006620000000800 */
[----:B----4-:R-:W-:Y:S01]  /*b3b0*/  F2FP.BF16.PACK_AB R148, R210, R212 ;  /* 0x000000d4d294723e */ /* 0x010fe200000010ff */
[----:B------:R-:W-:Y:S01]  /*b3c0*/  STG.E.U16 [R170.64+0x40], R150 ;  /* 0x00004096aa007986 */ /* 0x000fe2000c101506 */
[----:B------:R-:W-:Y:S01]  /*b3d0*/  SHF.R.U32.HI R27, RZ, 0x10, R136 ;  /* 0x00000010ff1b7819 */ /* 0x000fe20000011688 */
[----:B------:R-:W-:Y:S01]  /*b3e0*/  IMAD.MOV.U32 R138, RZ, RZ, R172 ;  /* 0x000000ffff8a7224 */ /* 0x000fe200078e00ac */
[----:B------:R-:W-:Y:S01]  /*b3f0*/  LOP3.LUT R24, R24, 0xff, RZ, 0xc0, !PT ;  /* 0x000000ff18187812 */ /* 0x000fe200078ec0ff */
[----:B------:R-:W-:Y:S01]  /*b400*/  STG.E.U16 [R170.64+0x42], R149 ;  /* 0x00004295aa007986 */ /* 0x000fe2000c101506 */
[----:B------:R-:W-:Y:S02]  /*b410*/  LOP3.LUT R27, R27, 0xff, RZ, 0xc0, !PT ;  /* 0x000000ff1b1b7812 */ /* 0x000fe400078ec0ff */
[----:B------:R-:W-:Y:S01]  /*b420*/  PRMT R147, R148, 0x7632, R147 ;  /* 0x0000763294937816 */ /* 0x000fe20000000093 */
[----:B------:R-:W-:Y:S01]  /*b430*/  MUFU.EX2 R172, R131 ;  /* 0x0000008300ac7308 */ /* 0x000fe20000000800 */
[----:B-----5:R-:W-:Y:S01]  /*b440*/  F2FP.BF16.PACK_AB R143, R208, R209 ;  /* 0x000000d1d08f723e */ /* 0x020fe200000010ff */
[----:B------:R-:W-:Y:S01]  /*b450*/  @!P6 HFMA2.BF16_V2 R249, -RZ.H0_H0, RZ.H0_H0, -R148.H0_H0 ;  /* 0x200000fffff9e231 */ /* 0x000fe20000340994 */
[----:B------:R-:W-:Y:S01]  /*b460*/  SHF.R.U32.HI R136, RZ, 0x18, R136 ;  /* 0x00000018ff887819 */ /* 0x000fe20000011688 */
[----:B------:R-:W-:Y:S01]  /*b470*/  @!P5 HFMA2.BF16_V2 R243, -RZ.H0_H0, RZ.H0_H0, -R147.H0_H0 ;  /* 0x200000fffff3d231 */ /* 0x000fe20000340993 */
[----:B------:R-:W-:Y:S01]  /*b480*/  PRMT R144, R143, 0x7632, R144 ;  /* 0x000076328f907816 */ /* 0x000fe20000000090 */
[----:B------:R-:W-:Y:S04]  /*b490*/  @!P4 HFMA2.BF16_V2 R242, -RZ.H0_H0, RZ.H0_H0, -R143.H0_H0 ;  /* 0x200000fffff2c231 */ /* 0x000fe8000034098f */
[----:B------:R-:W-:Y:S01]  /*b4a0*/  @!P0 HFMA2.BF16_V2 R235, -RZ.H0_H0, RZ.H0_H0, -R144.H0_H0 ;  /* 0x200000ffffeb8231 */ /* 0x000fe20000340990 */
[----:B---3--:R-:W-:Y:S02]  /*b4b0*/  LOP3.LUT R0, R117, 0xffff, RZ, 0xc0, !PT ;  /* 0x0000ffff75007812 */ /* 0x008fe400078ec0ff */
[----:B------:R-:W-:Y:S02]  /*b4c0*/  SHF.R.U32.HI R117, RZ, 0x18, R117 ;  /* 0x00000018ff757819 */ /* 0x000fe40000011675 */
[----:B------:R-:W-:Y:S02]  /*b4d0*/  SHF.R.U32.HI R25, RZ, 0x8, R0 ;  /* 0x00000008ff197819 */ /* 0x000fe40000011600 */
[----:B------:R-:W-:Y:S01]  /*b4e0*/  PRMT R32, R24, 0x5410, R117 ;  /* 0x0000541018207816 */ /* 0x000fe20000000075 */
[--C-:B------:R-:W-:Y:S01]  /*b4f0*/  FFMA.FTZ R117, R34, c[0x0][0x23c], -R118.reuse ;  /* 0x00008f0022757a23 */ /* 0x100fe20000010876 */
[----:B------:R-:W-:Y:S01]  /*b500*/  PRMT R33, R26, 0x5410, R25 ;  /* 0x000054101a217816 */ /* 0x000fe20000000019 */
[----:B------:R-:W-:Y:S01]  /*b510*/  FFMA.FTZ R118, R35, c[0x0][0x23c], -R118 ;  /* 0x00008f0023767a23 */ /* 0x000fe20000010876 */
[C---:B--2---:R-:W-:Y:S01]  /*b520*/  HMMA.16816.F32.BF16 R12, R120.reuse, R20, R12 ;  /* 0x00000014780c723c */ /* 0x044fe2000004180c */
[----:B------:R-:W-:Y:S01]  /*b530*/  PRMT R0, R148, 0x5410, R147 ;  /* 0x0000541094007816 */ /* 0x000fe20000000093 */
[----:B------:R2:W-:Y:S01]  /*b540*/  MUFU.EX2 R159, R117 ;  /* 0x00000075009f7308 */ /* 0x0005e20000000800 */
[----:B------:R-:W-:Y:S02]  /*b550*/  @!P6 PRMT R148, R249, 0x5410, RZ ;  /* 0x00005410f994e816 */ /* 0x000fe400000000ff */
[C---:B------:R-:W-:Y:S02]  /*b560*/  ISETP.GE.U32.AND P6, PT, R205.reuse, R27, PT ;  /* 0x0000001bcd00720c */ /* 0x040fe40003fc6070 */
[----:B------:R-:W3:Y:S01]  /*b570*/  LDSM.16.MT88.4 R24, [R177+0xd000] ;  /* 0x00d00000b118783b */ /* 0x000ee20000004200 */
[C---:B------:R-:W-:Y:S01]  /*b580*/  HMMA.16816.F32.BF16 R108, R120.reuse, R22, R108 ;  /* 0x00000016786c723c */ /* 0x040fe2000004186c */
[----:B------:R-:W-:Y:S03]  /*b590*/  FADD.FTZ R20, R226, R139 ;  /* 0x0000008be2147221 */ /* 0x000fe60000010000 */
[----:B------:R-:W-:Y:S01]  /*b5a0*/  PRMT R139, R205, 0x7054, R205 ;  /* 0x00007054cd8b7816 */ /* 0x000fe200000000cd */
[----:B------:R-:W-:Y:S01]  /*b5b0*/  FADD.FTZ R130, R224, R20 ;  /* 0x00000014e0827221 */ /* 0x000fe20000010000 */
[----:B-1----:R-:W-:Y:S01]  /*b5c0*/  F2FP.BF16.PACK_AB R146, R206, R207 ;  /* 0x000000cfce92723e */ /* 0x002fe200000010ff */
[----:B------:R-:W-:Y:S01]  /*b5d0*/  STG.E.U16 [R168.64+0x40], R148 ;  /* 0x00004094a8007986 */ /* 0x000fe2000c101506 */
[C---:B------:R-:W-:Y:S01]  /*b5e0*/  HMMA.16816.F32.BF16 R16, R120.reuse, R124, R16 ;  /* 0x0000007c7810723c */ /* 0x040fe20000041810 */
[--C-:B------:R-:W-:Y:S01]  /*b5f0*/  HSET2.LE.AND R21, R32, R139.reuse, PT ;  /* 0x0000008b20157233 */ /* 0x100fe20003803000 */
[----:B------:R-:W-:Y:S02]  /*b600*/  MUFU.EX2 R118, R118 ;  /* 0x0000007600767308 */ /* 0x000fe40000000800 */
[--C-:B------:R-:W-:Y:S01]  /*b610*/  HSET2.LE.AND R22, R141, R139.reuse, PT ;  /* 0x0000008b8d167233 */ /* 0x100fe20003803000 */
[----:B------:R-:W-:Y:S01]  /*b620*/  PRMT R145, R146, 0x7632, R145 ;  /* 0x0000763292917816 */ /* 0x000fe20000000091 */
[--C-:B------:R-:W-:Y:S01]  /*b630*/  HSET2.LE.AND R20, R33, R139.reuse, PT ;  /* 0x0000008b21147233 */ /* 0x100fe20003803000 */
[----:B------:R-:W-:Y:S01]  /*b640*/  LOP3.LUT R21, R21, R0, RZ, 0xc0, !PT ;  /* 0x0000000015157212 */ /* 0x000fe200078ec0ff */
[----:B------:R-:W-:Y:S01]  /*b650*/  HMMA.16816.F32.BF16 R112, R120, R126, R112 ;  /* 0x0000007e7870723c */ /* 0x000fe20000041870 */
[----:B------:R-:W-:Y:S01]  /*b660*/  PRMT R0, R143, 0x5410, R144 ;  /* 0x000054108f007816 */ /* 0x000fe20000000090 */
[----:B------:R-:W1:Y:S02]  /*b670*/  LDSM.16.MT88.4 R32, [R180+0xd000] ;  /* 0x00d00000b420783b */ /* 0x000e640000004200 */
[----:B------:R-:W-:Y:S01]  /*b680*/  HSET2.LE.AND R23, R140, R139, PT ;  /* 0x0000008b8c177233 */ /* 0x000fe20003803000 */
[----:B------:R-:W-:Y:S01]  /*b690*/  LOP3.LUT R22, R22, R0, RZ, 0xc0, !PT ;  /* 0x0000000016167212 */ /* 0x000fe200078ec0ff */
[----:B------:R-:W-:Y:S01]  /*b6a0*/  IMAD.MOV.U32 R226, RZ, RZ, R138 ;  /* 0x000000ffffe27224 */ /* 0x000fe200078e008a */
[----:B------:R-:W-:Y:S01]  /*b6b0*/  PRMT R0, R146, 0x5410, R145 ;  /* 0x0000541092007816 */ /* 0x000fe20000000091 */
[----:B------:R-:W-:Y:S01]  /*b6c0*/  @!P6 HFMA2.BF16_V2 R237, -RZ.H0_H0, RZ.H0_H0, -R146.H0_H0 ;  /* 0x200000ffffede231 */ /* 0x000fe20000340992 */
[----:B------:R-:W-:Y:S01]  /*b6d0*/  LOP3.LUT R20, R20, R2, RZ, 0xc0, !PT ;  /* 0x0000000214147212 */ /* 0x000fe200078ec0ff */
[----:B------:R-:W4:Y:S02]  /*b6e0*/  LDSM.16.MT88.4 R120, [R179+0xd000] ;  /* 0x00d00000b378783b */ /* 0x000f240000004200 */
[----:B------:R-:W-:Y:S01]  /*b6f0*/  LOP3.LUT R23, R23, R0, RZ, 0xc0, !PT ;  /* 0x0000000017177212 */ /* 0x000fe200078ec0ff */
[----:B------:R-:W-:Y:S01]  /*b700*/  FADD.FTZ R2, R203, R130 ;  /* 0x00000082cb027221 */ /* 0x000fe20000010000 */
[----:B------:R-:W-:Y:S01]  /*b710*/  @!P4 PRMT R143, R242, 0x5410, RZ ;  /* 0x00005410f28fc816 */ /* 0x000fe200000000ff */
[----:B------:R-:W-:Y:S01]  /*b720*/  MUFU.EX2 R203, R132 ;  /* 0x0000008400cb7308 */ /* 0x000fe20000000800 */
[----:B------:R-:W-:Y:S02]  /*b730*/  @!P5 PRMT R147, R243, 0x5410, RZ ;  /* 0x00005410f393d816 */ /* 0x000fe400000000ff */
[----:B------:R-:W5:Y:S01]  /*b740*/  LDSM.16.MT88.4 R124, [R177+0xf000] ;  /* 0x00f00000b17c783b */ /* 0x000f620000004200 */
[----:B------:R-:W-:Y:S02]  /*b750*/  @!P0 PRMT R144, R235, 0x5410, RZ ;  /* 0x00005410eb908816 */ /* 0x000fe400000000ff */
[----:B------:R-:W-:Y:S01]  /*b760*/  @!P6 PRMT R146, R237, 0x5410, RZ ;  /* 0x00005410ed92e816 */ /* 0x000fe200000000ff */
[C---:B---3--:R-:W-:Y:S01]  /*b770*/  HMMA.16816.F32.BF16 R4, R20.reuse, R24, R4 ;  /* 0x000000181404723c */ /* 0x048fe20000041804 */
[----:B------:R-:W-:Y:S03]  /*b780*/  ISETP.GE.U32.AND P5, PT, R205, R136, PT ;  /* 0x00000088cd00720c */ /* 0x000fe60003fa6070 */
[----:B------:R-:W-:Y:S04]  /*b790*/  STG.E.U16 [R168.64+0x42], R147 ;  /* 0x00004293a8007986 */ /* 0x000fe8000c101506 */
[----:B------:R-:W-:Y:S01]  /*b7a0*/  STG.E.U16 [R170.64+0x50], R143 ;  /* 0x0000508faa007986 */ /* 0x000fe2000c101506 */
[C---:B------:R-:W-:Y:S03]  /*b7b0*/  HMMA.16816.F32.BF16 R8, R20.reuse, R26, R8 ;  /* 0x0000001a1408723c */ /* 0x040fe60000041808 */
[----:B------:R-:W3:Y:S02]  /*b7c0*/  LDSM.16.MT88.4 R24, [R178+0xf000] ;  /* 0x00f00000b218783b */ /* 0x000ee40000004200 */
[----:B------:R-:W-:Y:S03]  /*b7d0*/  @!P5 HFMA2.BF16_V2 R234, -RZ.H0_H0, RZ.H0_H0, -R145.H0_H0 ;  /* 0x200000ffffead231 */ /* 0x000fe60000340991 */
[C---:B------:R-:W-:Y:S03]  /*b7e0*/  HMMA.16816.F32.BF16 R36, R20.reuse, R28, R36 ;  /* 0x0000001c1424723c */ /* 0x040fe60000041824 */
[----:B------:R-:W-:Y:S01]  /*b7f0*/  STG.E.U16 [R170.64+0x52], R144 ;  /* 0x00005290aa007986 */ /* 0x000fe2000c101506 */
[----:B------:R-:W-:Y:S03]  /*b800*/  @!P5 PRMT R145, R234, 0x5410, RZ ;  /* 0x00005410ea91d816 */ /* 0x000fe600000000ff */
[----:B------:R-:W-:Y:S01]  /*b810*/  STG.E.U16 [R168.64+0x50], R146 ;  /* 0x00005092a8007986 */ /* 0x000fe2000c101506 */
[C---:B------:R-:W-:Y:S03]  /*b820*/  HMMA.16816.F32.BF16 R40, R20.reuse, R30, R40 ;  /* 0x0000001e1428723c */ /* 0x040fe60000041828 */
[----:B------:R-:W2:Y:S05]  /*b830*/  LDSM.16.MT88.4 R28, [R180+0xf000] ;  /* 0x00f00000b41c783b */ /* 0x000eaa0000004200 */
[C---:B-1----:R-:W-:Y:S03]  /*b840*/  HMMA.16816.F32.BF16 R44, R20.reuse, R32, R44 ;  /* 0x00000020142c723c */ /* 0x042fe6000004182c */
[----:B------:R-:W-:Y:S05]  /*b850*/  STG.E.U16 [R168.64+0x52], R145 ;  /* 0x00005291a8007986 */ /* 0x000fea000c101506 */
[C---:B------:R-:W-:Y:S01]  /*b860*/  HMMA.16816.F32.BF16 R48, R20.reuse, R34, R48 ;  /* 0x000000221430723c */ /* 0x040fe20000041830 */
[----:B------:R-:W1:Y:S07]  /*b870*/  LDSM.16.MT88.4 R32, [R179+0xf000] ;  /* 0x00f00000b320783b */ /* 0x000e6e0000004200 */
[C---:B----4-:R-:W-:Y:S07]  /*b880*/  HMMA.16816.F32.BF16 R52, R20.reuse, R120, R52 ;  /* 0x000000781434723c */ /* 0x050fee0000041834 */
[----:B------:R-:W-:Y:S01]  /*b890*/  FADD.FTZ R120, R167, R128 ;  /* 0x00000080a7787221 */ /* 0x000fe20000010000 */
[C---:B------:R-:W-:Y:S01]  /*b8a0*/  HMMA.16816.F32.BF16 R56, R20.reuse, R122, R56 ;  /* 0x0000007a1438723c */ /* 0x040fe20000041838 */
[----:B------:R-:W-:Y:S03]  /*b8b0*/  MUFU.EX2 R167, R137 ;  /* 0x0000008900a77308 */ /* 0x000fe60000000800 */
[----:B------:R-:W-:Y:S03]  /*b8c0*/  FADD.FTZ R120, R211, R120 ;  /* 0x00000078d3787221 */ /* 0x000fe60000010000 */
[----:B------:R-:W-:Y:S01]  /*b8d0*/  IMAD.WIDE.U32 R122, R175, -0x2daee0ad, RZ ;  /* 0xd2511f53af7a7825 */ /* 0x000fe200078e00ff */
[C---:B-----5:R-:W-:Y:S03]  /*b8e0*/  HMMA.16816.F32.BF16 R60, R20.reuse, R124, R60 ;  /* 0x0000007c143c723c */ /* 0x060fe6000004183c */
[----:B------:R-:W4:Y:S01]  /*b8f0*/  MUFU.EX2 R175, R129 ;  /* 0x0000008100af7308 */ /* 0x000f220000000800 */
[----:B------:R-:W-:Y:S01]  /*b900*/  FADD.FTZ R136, R215, R120 ;  /* 0x00000078d7887221 */ /* 0x000fe20000010000 */
[----:B------:R-:W-:Y:S02]  /*b910*/  LOP3.LUT R0, R123, R174, R173, 0x96, !PT ;  /* 0x000000ae7b007212 */ /* 0x000fe400078e96ad */
[----:B------:R-:W-:Y:S01]  /*b920*/  FADD.FTZ R124, R204, R2 ;  /* 0x00000002cc7c7221 */ /* 0x000fe20000010000 */
[C---:B------:R-:W-:Y:S01]  /*b930*/  HMMA.16816.F32.BF16 R64, R20.reuse, R126, R64 ;  /* 0x0000007e1440723c */ /* 0x040fe20000041840 */
[----:B------:R-:W-:Y:S03]  /*b940*/  FADD.FTZ R160, R217, R136 ;  /* 0x00000088d9a07221 */ /* 0x000fe60000010000 */
[----:B------:R-:W-:Y:S01]  /*b950*/  FADD.FTZ R128, R216, R124 ;  /* 0x0000007cd8807221 */ /* 0x000fe20000010000 */
[----:B------:R-:W5:Y:S01]  /*b960*/  MUFU.EX2 R204, R133 ;  /* 0x0000008500cc7308 */ /* 0x000f620000000800 */
[----:B------:R-:W-:Y:S01]  /*b970*/  LDSM.16.MT88.4 R124, [R177+0xd800] ;  /* 0x00d80000b17c783b */ /* 0x000fe20000004200 */
[----:B------:R-:W-:Y:S01]  /*b980*/  LOP3.LUT R2, R0, 0xff, RZ, 0xc0, !PT ;  /* 0x000000ff00027812 */ /* 0x000fe200078ec0ff */
[C---:B---3--:R-:W-:Y:S01]  /*b990*/  HMMA.16816.F32.BF16 R68, R20.reuse, R24, R68 ;  /* 0x000000181444723c */ /* 0x048fe20000041844 */
[----:B------:R-:W-:Y:S02]  /*b9a0*/  FADD.FTZ R161, R218, R128 ;  /* 0x00000080daa17221 */ /* 0x000fe40000010000 */
[C---:B------:R-:W-:Y:S02]  /*b9b0*/  ISETP.GE.U32.AND P4, PT, R205.reuse, R2, PT ;  /* 0x00000002cd00720c */ /* 0x040fe40003f86070 */
[----:B------:R-:W-:Y:S02]  /*b9c0*/  LOP3.LUT R2, R0, 0xffff, RZ, 0xc0, !PT ;  /* 0x0000ffff00027812 */ /* 0x000fe400078ec0ff */
[----:B--2---:R-:W-:Y:S01]  /*b9d0*/  SHF.R.U32.HI R117, RZ, 0x18, R122 ;  /* 0x00000018ff757819 */ /* 0x004fe2000001167a */
[C---:B------:R-:W-:Y:S01]  /*b9e0*/  HMMA.16816.F32.BF16 R72, R20.reuse, R26, R72 ;  /* 0x0000001a1448723c */ /* 0x040fe20000041848 */
[----:B------:R-:W2:Y:S03]  /*b9f0*/  LDSM.16.MT88.4 R24, [R177+0x11000] ;  /* 0x01100000b118783b */ /* 0x000ea60000004200 */
[----:B----4-:R-:W-:Y:S02]  /*ba00*/  F2FP.BF16.PACK_AB R140, R172, R175 ;  /* 0x000000afac8c723e */ /* 0x010fe400000010ff */
[----:B------:R-:W-:Y:S02]  /*ba10*/  SHF.R.U32.HI R2, RZ, 0x8, R2 ;  /* 0x00000008ff027819 */ /* 0x000fe40000011602 */
[C---:B------:R-:W-:Y:S01]  /*ba20*/  HMMA.16816.F32.BF16 R76, R20.reuse, R28, R76 ;  /* 0x0000001c144c723c */ /* 0x040fe2000004184c */
[----:B------:R-:W-:Y:S03]  /*ba30*/  LDSM.16.MT88.4 R128, [R180+0xd800] ;  /* 0x00d80000b480783b */ /* 0x000fe60000004200 */
[----:B------:R-:W-:Y:S02]  /*ba40*/  PRMT R119, R140, 0x7632, R119 ;  /* 0x000076328c777816 */ /* 0x000fe40000000077 */
[----:B-----5:R-:W-:Y:S02]  /*ba50*/  F2FP.BF16.PACK_AB R142, R204, R203 ;  /* 0x000000cbcc8e723e */ /* 0x020fe400000010ff */
[C---:B------:R-:W-:Y:S01]  /*ba60*/  HMMA.16816.F32.BF16 R80, R20.reuse, R30, R80 ;  /* 0x0000001e1450723c */ /* 0x040fe20000041850 */
[----:B------:R-:W3:Y:S03]  /*ba70*/  LDSM.16.MT88.4 R28, [R178+0x11000] ;  /* 0x01100000b21c783b */ /* 0x000ee60000004200 */
[----:B------:R-:W-:Y:S01]  /*ba80*/  @!P4 HFMA2.BF16_V2 R236, -RZ.H0_H0, RZ.H0_H0, -R142.H0_H0 ;  /* 0x200000ffffecc231 */ /* 0x000fe2000034098e */
[----:B------:R-:W-:Y:S02]  /*ba90*/  PRMT R141, R142, 0x7632, R141 ;  /* 0x000076328e8d7816 */ /* 0x000fe4000000008d */
[----:B------:R-:W-:Y:S01]  /*baa0*/  PRMT R120, R140, 0x5410, R119 ;  /* 0x000054108c787816 */ /* 0x000fe20000000077 */
[C---:B-1----:R-:W-:Y:S01]  /*bab0*/  HMMA.16816.F32.BF16 R84, R20.reuse, R32, R84 ;  /* 0x000000201454723c */ /* 0x042fe20000041854 */
[----:B------:R-:W-:Y:S03]  /*bac0*/  LDSM.16.MT88.4 R132, [R179+0xd800] ;  /* 0x00d80000b384783b */ /* 0x000fe60000004200 */
[----:B------:R-:W-:Y:S02]  /*bad0*/  PRMT R121, R142, 0x5410, R141 ;  /* 0x000054108e797816 */ /* 0x000fe4000000008d */
[----:B------:R-:W-:Y:S02]  /*bae0*/  @!P4 PRMT R142, R236, 0x5410, RZ ;  /* 0x00005410ec8ec816 */ /* 0x000fe400000000ff */
[C---:B------:R-:W-:Y:S01]  /*baf0*/  HMMA.16816.F32.BF16 R88, R20.reuse, R34, R88 ;  /* 0x000000221458723c */ /* 0x040fe20000041858 */
[----:B------:R-:W1:Y:S03]  /*bb00*/  LDSM.16.MT88.4 R32, [R180+0x11000] ;  /* 0x01100000b420783b */ /* 0x000e660000004200 */
[----:B------:R-:W-:Y:S04]  /*bb10*/  LOP3.LUT R2, R2, 0xffff, RZ, 0xc0, !PT ;  /* 0x0000ffff02027812 */ /* 0x000fe800078ec0ff */
[C---:B------:R-:W-:Y:S01]  /*bb20*/  ISETP.GE.U32.AND P0, PT, R205.reuse, R2, PT ;  /* 0x00000002cd00720c */ /* 0x040fe20003f06070 */
[C---:B--2---:R-:W-:Y:S01]  /*bb30*/  HMMA.16816.F32.BF16 R92, R20.reuse, R24, R92 ;  /* 0x00000018145c723c */ /* 0x044fe2000004185c */
[----:B------:R-:W-:Y:S02]  /*bb40*/  STG.E.U16 [R170.64+0x60], R142 ;  /* 0x0000608eaa007986 */ /* 0x000fe4000c101506 */
[--C-:B------:R-:W-:Y:S04]  /*bb50*/  SHF.R.U32.HI R2, RZ, 0x18, R0.reuse ;  /* 0x00000018ff027819 */ /* 0x100fe80000011600 */
[C---:B------:R-:W-:Y:S01]  /*bb60*/  ISETP.GE.U32.AND P6, PT, R205.reuse, R2, PT ;  /* 0x00000002cd00720c */ /* 0x040fe20003fc6070 */
[C---:B------:R-:W-:Y:S01]  /*bb70*/  HMMA.16816.F32.BF16 R96, R20.reuse, R26, R96 ;  /* 0x0000001a1460723c */ /* 0x040fe20000041860 */
[----:B------:R-:W2:Y:S03]  /*bb80*/  LDSM.16.MT88.4 R24, [R179+0x11000] ;  /* 0x01100000b318783b */ /* 0x000ea60000004200 */
[C---:B------:R-:W-:Y:S01]  /*bb90*/  LOP3.LUT R2, R122.reuse, 0xff, RZ, 0xc0, !PT ;  /* 0x000000ff7a027812 */ /* 0x040fe200078ec0ff */
[----:B------:R-:W-:Y:S03]  /*bba0*/  @!P0 HFMA2.BF16_V2 R240, -RZ.H0_H0, RZ.H0_H0, -R141.H0_H0 ;  /* 0x200000fffff08231 */ /* 0x000fe6000034098d */
[C---:B---3--:R-:W-:Y:S01]  /*bbb0*/  HMMA.16816.F32.BF16 R100, R20.reuse, R28, R100 ;  /* 0x0000001c1464723c */ /* 0x048fe20000041864 */
[C---:B------:R-:W-:Y:S03]  /*bbc0*/  ISETP.GE.U32.AND P5, PT, R205.reuse, R2, PT ;  /* 0x00000002cd00720c */ /* 0x040fe60003fa6070 */
[----:B------:R-:W-:Y:S01]  /*bbd0*/  SHF.R.U32.HI R2, RZ, 0x10, R0 ;  /* 0x00000010ff027819 */ /* 0x000fe20000011600 */
[----:B------:R-:W-:Y:S01]  /*bbe0*/  @!P6 HFMA2.BF16_V2 R232, -RZ.H0_H0, RZ.H0_H0, -R119.H0_H0 ;  /* 0x200000ffffe8e231 */ /* 0x000fe20000340977 */
[----:B------:R-:W-:Y:S02]  /*bbf0*/  LOP3.LUT R0, R122, 0xffff, RZ, 0xc0, !PT ;  /* 0x0000ffff7a007812 */ /* 0x000fe400078ec0ff */
[C---:B------:R-:W-:Y:S01]  /*bc00*/  HMMA.16816.F32.BF16 R104, R20.reuse, R30, R104 ;  /* 0x0000001e1468723c */ /* 0x040fe20000041868 */
[----:B------:R-:W-:Y:S03]  /*bc10*/  LOP3.LUT R2, R2, 0xff, RZ, 0xc0, !PT ;  /* 0x000000ff02027812 */ /* 0x000fe600078ec0ff */
[----:B------:R-:W-:Y:S02]  /*bc20*/  SHF.R.U32.HI R0, RZ, 0x8, R0 ;  /* 0x00000008ff007819 */ /* 0x000fe40000011600 */
[C---:B------:R-:W-:Y:S02]  /*bc30*/  ISETP.GE.U32.AND P4, PT, R205.reuse, R2, PT ;  /* 0x00000002cd00720c */ /* 0x040fe40003f86070 */
[C---:B-1----:R-:W-:Y:S01]  /*bc40*/  HMMA.16816.F32.BF16 R12, R20.reuse, R32, R12 ;  /* 0x00000020140c723c */ /* 0x042fe2000004180c */
[----:B------:R-:W-:Y:S03]  /*bc50*/  LOP3.LUT R2, R0, 0xffff, RZ, 0xc0, !PT ;  /* 0x0000ffff00027812 */ /* 0x000fe600078ec0ff */
[----:B------:R-:W-:Y:S02]  /*bc60*/  @!P0 PRMT R141, R240, 0x5410, RZ ;  /* 0x00005410f08d8816 */ /* 0x000fe400000000ff */
[----:B------:R-:W-:Y:S02]  /*bc70*/  ISETP.GE.U32.AND P0, PT, R205, R2, PT ;  /* 0x00000002cd00720c */ /* 0x000fe40003f06070 */
[C---:B------:R-:W-:Y:S01]  /*bc80*/  HMMA.16816.F32.BF16 R108, R20.reuse, R34, R108 ;  /* 0x00000022146c723c */ /* 0x040fe2000004186c */
[--C-:B------:R-:W-:Y:S01]  /*bc90*/  SHF.R.U32.HI R2, RZ, 0x10, R122.reuse ;  /* 0x00000010ff027819 */ /* 0x100fe2000001167a */
[----:B------:R-:W1:Y:S02]  /*bca0*/  LDSM.16.MT88.4 R32, [R178+0xd800] ;  /* 0x00d80000b220783b */ /* 0x000e640000004200 */
[----:B------:R-:W-:Y:S01]  /*bcb0*/  @!P4 HFMA2.BF16_V2 R233, -RZ.H0_H0, RZ.H0_H0, -R140.H0_H0 ;  /* 0x200000ffffe9c231 */ /* 0x000fe2000034098c */
[----:B------:R-:W-:Y:S02]  /*bcc0*/  LOP3.LUT R2, R2, 0xff, RZ, 0xc0, !PT ;  /* 0x000000ff02027812 */ /* 0x000fe400078ec0ff */
[C---:B------:R-:W-:Y:S01]  /*bcd0*/  LOP3.LUT R28, R122.reuse, 0xffff, RZ, 0xc0, !PT ;  /* 0x0000ffff7a1c7812 */ /* 0x040fe200078ec0ff */
[C---:B--2---:R-:W-:Y:S02]  /*bce0*/  HMMA.16816.F32.BF16 R16, R20.reuse, R24, R16 ;  /* 0x000000181410723c */ /* 0x044fe40000041810 */
[----:B------:R-:W-:Y:S02]  /*bcf0*/  STG.E.U16 [R170.64+0x62], R141 ;  /* 0x0000628daa007986 */ /* 0x000fe4000c101506 */
[----:B------:R-:W-:Y:S02]  /*bd00*/  @!P4 PRMT R140, R233, 0x5410, RZ ;  /* 0x00005410e98cc816 */ /* 0x000fe400000000ff */
[----:B------:R-:W-:Y:S02]  /*bd10*/  ISETP.GE.U32.AND P4, PT, R205, R2, PT ;  /* 0x00000002cd00720c */ /* 0x000fe40003f86070 */
[--C-:B------:R-:W-:Y:S01]  /*bd20*/  SHF.R.U32.HI R2, RZ, 0x10, R122.reuse ;  /* 0x00000010ff027819 */ /* 0x100fe2000001167a */
[----:B------:R-:W-:Y:S03]  /*bd30*/  HMMA.16816.F32.BF16 R112, R20, R26, R112 ;  /* 0x0000001a1470723c */ /* 0x000fe60000041870 */
[----:B------:R-:W-:Y:S01]  /*bd40*/  LOP3.LUT R0, R123, R174, R173, 0x96, !PT ;  /* 0x000000ae7b007212 */ /* 0x000fe200078e96ad */
[----:B------:R-:W-:Y:S01]  /*bd50*/  LDSM.16.MT88.4 R24, [R178+0xf800] ;  /* 0x00f80000b218783b */ /* 0x000fe20000004200 */
[----:B------:R-:W-:Y:S02]  /*bd60*/  SHF.R.U32.HI R29, RZ, 0x18, R122 ;  /* 0x00000018ff1d7819 */ /* 0x000fe4000001167a */
[----:B------:R-:W-:Y:S02]  /*bd70*/  LOP3.LUT R122, R122, 0xff, RZ, 0xc0, !PT ;  /* 0x000000ff7a7a7812 */ /* 0x000fe400078ec0ff */
[----:B------:R-:W-:Y:S03]  /*bd80*/  LOP3.LUT R2, R2, 0xff, RZ, 0xc0, !PT ;  /* 0x000000ff02027812 */ /* 0x000fe600078ec0ff */
[----:B------:R-:W-:Y:S01]  /*bd90*/  STG.E.U16 [R168.64+0x60], R140 ;  /* 0x0000608ca8007986 */ /* 0x000fe2000c101506 */
[----:B------:R-:W-:Y:S02]  /*bda0*/  SHF.R.U32.HI R28, RZ, 0x8, R28 ;  /* 0x00000008ff1c7819 */ /* 0x000fe4000001161c */
[----:B------:R-:W-:Y:S02]  /*bdb0*/  PRMT R31, R2, 0x5410, R117 ;  /* 0x00005410021f7816 */ /* 0x000fe40000000075 */
[----:B------:R-:W-:Y:S02]  /*bdc0*/  PRMT R122, R122, 0x5410, R28 ;  /* 0x000054107a7a7816 */ /* 0x000fe4000000001c */
[----:B------:R-:W-:Y:S01]  /*bdd0*/  LOP3.LUT R2, R0, 0xffff, RZ, 0xc0, !PT ;  /* 0x0000ffff00027812 */ /* 0x000fe200078ec0ff */
[--C-:B------:R-:W-:Y:S01]  /*bde0*/  HSET2.LE.AND R31, R31, R139.reuse, PT ;  /* 0x0000008b1f1f7233 */ /* 0x100fe20003803000 */
[--C-:B------:R-:W-:Y:S02]  /*bdf0*/  SHF.R.U32.HI R28, RZ, 0x10, R0.reuse ;  /* 0x00000010ff1c7819 */ /* 0x100fe40000011600 */
[----:B------:R-:W-:Y:S02]  /*be00*/  @!P6 PRMT R119, R232, 0x5410, RZ ;  /* 0x00005410e877e816 */ /* 0x000fe400000000ff */
[----:B------:R-:W-:Y:S02]  /*be10*/  ISETP.GE.U32.AND P6, PT, R205, R29, PT ;  /* 0x0000001dcd00720c */ /* 0x000fe40003fc6070 */
[----:B------:R-:W-:Y:S01]  /*be20*/  LOP3.LUT R28, R28, 0xff, RZ, 0xc0, !PT ;  /* 0x000000ff1c1c7812 */ /* 0x000fe200078ec0ff */
[----:B------:R-:W-:Y:S01]  /*be30*/  STG.E.U16 [R168.64+0x62], R119 ;  /* 0x00006277a8007986 */ /* 0x000fe2000c101506 */
[----:B------:R-:W-:Y:S02]  /*be40*/  LOP3.LUT R30, R0, 0xff, RZ, 0xc0, !PT ;  /* 0x000000ff001e7812 */ /* 0x000fe400078ec0ff */
[----:B------:R-:W-:Y:S02]  /*be50*/  SHF.R.U32.HI R29, RZ, 0x18, R0 ;  /* 0x00000018ff1d7819 */ /* 0x000fe40000011600 */
[----:B------:R-:W-:Y:S02]  /*be60*/  SHF.R.U32.HI R0, RZ, 0x8, R2 ;  /* 0x00000008ff007819 */ /* 0x000fe40000011602 */
[----:B------:R-:W-:Y:S02]  /*be70*/  F2FP.BF16.PACK_AB R2, R166, R167 ;  /* 0x000000a7a602723e */ /* 0x000fe400000010ff */
[--C-:B------:R-:W-:Y:S02]  /*be80*/  PRMT R30, R30, 0x5410, R0.reuse ;  /* 0x000054101e1e7816 */ /* 0x100fe40000000000 */
[----:B------:R-:W-:Y:S01]  /*be90*/  PRMT R29, R28, 0x5410, R29 ;  /* 0x000054101c1d7816 */ /* 0x000fe2000000001d */
[----:B------:R-:W-:Y:S01]  /*bea0*/  @!P5 HFMA2.BF16_V2 R228, -RZ.H0_H0, RZ.H0_H0, -R2.H0_H0 ;  /* 0x200000ffffe4d231 */ /* 0x000fe20000340902 */
[----:B------:R-:W-:Y:S01]  /*beb0*/  PRMT R0, R2, 0x7632, R0 ;  /* 0x0000763202007816 */ /* 0x000fe20000000000 */
[--C-:B------:R-:W-:Y:S01]  /*bec0*/  HSET2.LE.AND R28, R30, R139.reuse, PT ;  /* 0x0000008b1e1c7233 */ /* 0x100fe20003803000 */
[----:B------:R-:W-:Y:S01]  /*bed0*/  F2FP.BF16.PACK_AB R117, R118, R159 ;  /* 0x0000009f7675723e */ /* 0x000fe200000010ff */
[--C-:B------:R-:W-:Y:S01]  /*bee0*/  HSET2.LE.AND R29, R29, R139.reuse, PT ;  /* 0x0000008b1d1d7233 */ /* 0x100fe20003803000 */
[----:B------:R-:W-:Y:S01]  /*bef0*/  PRMT R20, R2, 0x5410, R0 ;  /* 0x0000541002147816 */ /* 0x000fe20000000000 */
[----:B------:R-:W-:Y:S01]  /*bf00*/  HSET2.LE.AND R30, R122, R139, PT ;  /* 0x0000008b7a1e7233 */ /* 0x000fe20003803000 */
[----:B------:R-:W-:Y:S01]  /*bf10*/  LOP3.LUT R31, R31, R117, RZ, 0xc0, !PT ;  /* 0x000000751f1f7212 */ /* 0x000fe200078ec0ff */
[----:B------:R-:W-:Y:S01]  /*bf20*/  LDSM.16.MT88.4 R136, [R180+0xf800] ;  /* 0x00f80000b488783b */ /* 0x000fe20000004200 */
[----:B------:R-:W-:Y:S01]  /*bf30*/  LOP3.LUT R28, R28, R121, RZ, 0xc0, !PT ;  /* 0x000000791c1c7212 */ /* 0x000fe200078ec0ff */
[----:B------:R-:W-:Y:S01]  /*bf40*/  @!P0 HFMA2.BF16_V2 R231, -RZ.H0_H0, RZ.H0_H0, -R0.H0_H0 ;  /* 0x200000ffffe78231 */ /* 0x000fe20000340900 */
[----:B------:R-:W-:Y:S01]  /*bf50*/  LOP3.LUT R30, R30, R20, RZ, 0xc0, !PT ;  /* 0x000000141e1e7212 */ /* 0x000fe200078ec0ff */
[--C-:B------:R-:W-:Y:S01]  /*bf60*/  @!P4 HFMA2.BF16_V2 R230, -RZ.H0_H0, RZ.H0_H0, -R117.reuse.H0_H0 ;  /* 0x200000ffffe6c231 */ /* 0x100fe20000340975 */
[----:B------:R-:W-:Y:S01]  /*bf70*/  LOP3.LUT R29, R29, R120, RZ, 0xc0, !PT ;  /* 0x000000781d1d7212 */ /* 0x000fe200078ec0ff */
[----:B------:R-:W-:Y:S01]  /*bf80*/  @!P6 HFMA2.BF16_V2 R229, -RZ.H0_H0, RZ.H0_H0, -R117.H1_H1 ;  /* 0x200000ffffe5e231 */ /* 0x000fe20000360975 */
[----:B------:R-:W-:Y:S01]  /*bf90*/  @!P0 PRMT R0, R231, 0x5410, RZ ;  /* 0x00005410e7008816 */ /* 0x000fe200000000ff */
[----:B------:R-:W2:Y:S01]  /*bfa0*/  LDSM.16.MT88.4 R20, [R177+0xf800] ;  /* 0x00f80000b114783b */ /* 0x000ea20000004200 */
[----:B------:R-:W-:Y:S03]  /*bfb0*/  @!P5 PRMT R2, R228, 0x5410, RZ ;  /* 0x00005410e402d816 */ /* 0x000fe600000000ff */
[C---:B------:R-:W-:Y:S04]  /*bfc0*/  HMMA.16816.F32.BF16 R120, R28.reuse, R124, R4 ;  /* 0x0000007c1c78723c */ /* 0x040fe80000041804 */
[----:B------:R-:W3:Y:S04]  /*bfd0*/  LDSM.16.MT88.4 R4, [R179+0xf800] ;  /* 0x00f80000b304783b */ /* 0x000ee80000004200 */
[C---:B------:R-:W-:Y:S04]  /*bfe0*/  HMMA.16816.F32.BF16 R124, R28.reuse, R126, R8 ;  /* 0x0000007e1c7c723c */ /* 0x040fe80000041808 */
[----:B------:R-:W4:Y:S04]  /*bff0*/  LDSM.16.MT88.4 R8, [R177+0x11800] ;  /* 0x01180000b108783b */ /* 0x000f280000004200 */
[C---:B-1----:R-:W-:Y:S04]  /*c000*/  HMMA.16816.F32.BF16 R36, R28.reuse, R32, R36 ;  /* 0x000000201c24723c */ /* 0x042fe80000041824 */
[----:B------:R1:W-:Y:S04]  /*c010*/  STG.E.U16 [R170.64+0x72], R0 ;  /* 0x00007200aa007986 */ /* 0x0003e8000c101506 */
[C---:B------:R-:W-:Y:S01]  /*c020*/  HMMA.16816.F32.BF16 R40, R28.reuse, R34, R40 ;  /* 0x000000221c28723c */ /* 0x040fe20000041828 */
[----:B------:R-:W5:Y:S07]  /*c030*/  LDSM.16.MT88.4 R32, [R178+0x11800] ;  /* 0x01180000b220783b */ /* 0x000f6e0000004200 */
[C---:B------:R-:W-:Y:S01]  /*c040*/  HMMA.16816.F32.BF16 R44, R28.reuse, R128, R44 ;  /* 0x000000801c2c723c */ /* 0x040fe2000004182c */
[----:B------:R1:W-:Y:S07]  /*c050*/  STG.E.U16 [R170.64+0x70], R2 ;  /* 0x00007002aa007986 */ /* 0x0003ee000c101506 */
[C---:B------:R-:W-:Y:S08]  /*c060*/  HMMA.16816.F32.BF16 R48, R28.reuse, R130, R48 ;  /* 0x000000821c30723c */ /* 0x040ff00000041830 */
[C---:B------:R-:W-:Y:S08]  /*c070*/  HMMA.16816.F32.BF16 R52, R28.reuse, R132, R52 ;  /* 0x000000841c34723c */ /* 0x040ff00000041834 */
[C---:B------:R-:W-:Y:S08]  /*c080*/  HMMA.16816.F32.BF16 R56, R28.reuse, R134, R56 ;  /* 0x000000861c38723c */ /* 0x040ff00000041838 */
[C---:B--2---:R-:W-:Y:S07]  /*c090*/  HMMA.16816.F32.BF16 R60, R28.reuse, R20, R60 ;  /* 0x000000141c3c723c */ /* 0x044fee000004183c */
[----:B------:R-:W-:Y:S01]  /*c0a0*/  @P6 PRMT R20, R117, 0x7632, R20 ;  /* 0x0000763275146816 */ /* 0x000fe20000000014 */
[C---:B------:R-:W-:Y:S01]  /*c0b0*/  HMMA.16816.F32.BF16 R64, R28.reuse, R22, R64 ;  /* 0x000000161c40723c */ /* 0x040fe20000041840 */
[----:B------:R-:W-:Y:S02]  /*c0c0*/  @!P4 PRMT R117, R230, 0x5410, RZ ;  /* 0x00005410e675c816 */ /* 0x000fe400000000ff */
[----:B------:R-:W-:Y:S01]  /*c0d0*/  ISETP.GT.AND P4, PT, R202, RZ, PT ;  /* 0x000000ffca00720c */ /* 0x000fe20003f84270 */
[----:B------:R-:W-:Y:S01]  /*c0e0*/  FADD.FTZ R21, R226, R161 ;  /* 0x000000a1e2157221 */ /* 0x000fe20000010000 */
[----:B------:R-:W-:Y:S01]  /*c0f0*/  @!P6 PRMT R20, R229, 0x5410, RZ ;  /* 0x00005410e514e816 */ /* 0x000fe200000000ff */
[----:B------:R2:W-:Y:S01]  /*c100*/  STG.E.U16 [R168.64+0x70], R117 ;  /* 0x00007075a8007986 */ /* 0x0005e2000c101506 */
[----:B------:R-:W-:Y:S01]  /*c110*/  FADD.FTZ R23, R227, R160 ;  /* 0x000000a0e3177221 */ /* 0x000fe20000010000 */
[C---:B------:R-:W-:Y:S01]  /*c120*/  HMMA.16816.F32.BF16 R68, R28.reuse, R24, R68 ;  /* 0x000000181c44723c */ /* 0x040fe20000041844 */
[----:B------:R-:W-:Y:S01]  /*c130*/  FADD.FTZ R22, R214, R21 ;  /* 0x00000015d6167221 */ /* 0x000fe20000010000 */
[----:B------:R-:W-:Y:S02]  /*c140*/  STG.E.U16 [R168.64+0x72], R20 ;  /* 0x00007214a8007986 */ /* 0x000fe4000c101506 */
[----:B------:R-:W-:Y:S02]  /*c150*/  FADD.FTZ R21, R212, R23 ;  /* 0x00000017d4157221 */ /* 0x000fe40000010000 */
[----:B------:R-:W-:Y:S02]  /*c160*/  FADD.FTZ R22, R213, R22 ;  /* 0x00000016d5167221 */ /* 0x000fe40000010000 */
[C---:B------:R-:W-:Y:S01]  /*c170*/  HMMA.16816.F32.BF16 R72, R28.reuse, R26, R72 ;  /* 0x0000001a1c48723c */ /* 0x040fe20000041848 */
[----:B------:R-:W-:Y:S03]  /*c180*/  FADD.FTZ R21, R210, R21 ;  /* 0x00000015d2157221 */ /* 0x000fe60000010000 */
[----:B------:R-:W-:Y:S02]  /*c190*/  FADD.FTZ R22, R209, R22 ;  /* 0x00000016d1167221 */ /* 0x000fe40000010000 */
[----:B------:R-:W-:Y:S02]  /*c1a0*/  FADD.FTZ R21, R207, R21 ;  /* 0x00000015cf157221 */ /* 0x000fe40000010000 */
[C---:B------:R-:W-:Y:S01]  /*c1b0*/  HMMA.16816.F32.BF16 R76, R28.reuse, R136, R76 ;  /* 0x000000881c4c723c */ /* 0x040fe2000004184c */
[----:B------:R-:W-:Y:S03]  /*c1c0*/  FADD.FTZ R22, R208, R22 ;  /* 0x00000016d0167221 */ /* 0x000fe60000010000 */
[----:B------:R-:W-:Y:S02]  /*c1d0*/  FADD.FTZ R21, R206, R21 ;  /* 0x00000015ce157221 */ /* 0x000fe40000010000 */
[----:B------:R-:W-:Y:S01]  /*c1e0*/  FADD.FTZ R22, R203, R22 ;  /* 0x00000016cb167221 */ /* 0x000fe20000010000 */
[----:B------:R-:W-:Y:S01]  /*c1f0*/  IADD3 R203, P0, R170, -0x80, RZ ;  /* 0xffffff80aacb7810 */ /* 0x000fe20007f1e0ff */
[C---:B------:R-:W-:Y:S01]  /*c200*/  HMMA.16816.F32.BF16 R80, R28.reuse, R138, R80 ;  /* 0x0000008a1c50723c */ /* 0x040fe20000041850 */
[----:B-1----:R-:W-:Y:S03]  /*c210*/  FADD.FTZ R0, R175, R21 ;  /* 0x00000015af007221 */ /* 0x002fe60000010000 */
[----:B------:R-:W-:Y:S01]  /*c220*/  FADD.FTZ R2, R204, R22 ;  /* 0x00000016cc027221 */ /* 0x000fe20000010000 */
[----:B------:R-:W-:Y:S01]  /*c230*/  IADD3.X R119, R171, -0x1, RZ, P0, !PT ;  /* 0xffffffffab777810 */ /* 0x000fe200007fe4ff */
[----:B------:R-:W-:Y:S02]  /*c240*/  FADD.FTZ R0, R172, R0 ;  /* 0x00000000ac007221 */ /* 0x000fe40000010000 */
[C---:B---3--:R-:W-:Y:S01]  /*c250*/  HMMA.16816.F32.BF16 R84, R28.reuse, R4, R84 ;  /* 0x000000041c54723c */ /* 0x048fe20000041854 */
[----:B------:R-:W-:Y:S03]  /*c260*/  FADD.FTZ R2, R167, R2 ;  /* 0x00000002a7027221 */ /* 0x000fe60000010000 */
[----:B------:R-:W-:Y:S01]  /*c270*/  FADD.FTZ R159, R159, R0 ;  /* 0x000000009f9f7221 */ /* 0x000fe20000010000 */
[----:B------:R-:W-:Y:S01]  /*c280*/  IADD3 R0, R202, -0x1, RZ ;  /* 0xffffffffca007810 */ /* 0x000fe20007ffe0ff */
[----:B------:R-:W-:Y:S02]  /*c290*/  FADD.FTZ R208, R166, R2 ;  /* 0x00000002a6d07221 */ /* 0x000fe40000010000 */
[C---:B------:R-:W-:Y:S01]  /*c2a0*/  HMMA.16816.F32.BF16 R88, R28.reuse, R6, R88 ;  /* 0x000000061c58723c */ /* 0x040fe20000041858 */
[----:B------:R-:W1:Y:S03]  /*c2b0*/  LDSM.16.MT88.4 R4, [R180+0x11800] ;  /* 0x01180000b404783b */ /* 0x000e660000004200 */
[----:B------:R-:W-:Y:S02]  /*c2c0*/  FADD.FTZ R209, R118, R159 ;  /* 0x0000009f76d17221 */ /* 0x000fe40000010000 */
[----:B------:R-:W-:Y:S02]  /*c2d0*/  IMAD.MOV.U32 R202, RZ, RZ, R0 ;  /* 0x000000ffffca7224 */ /* 0x000fe400078e0000 */
[C---:B----4-:R-:W-:Y:S01]  /*c2e0*/  HMMA.16816.F32.BF16 R92, R28.reuse, R8, R92 ;  /* 0x000000081c5c723c */ /* 0x050fe2000004185c */
[----:B--2---:R-:W-:Y:S03]  /*c2f0*/  IMAD.MOV.U32 R117, RZ, RZ, R3 ;  /* 0x000000ffff757224 */ /* 0x004fe600078e0003 */
[----:B------:R-:W-:Y:S04]  /*c300*/  IMAD.MOV.U32 R0, RZ, RZ, R116 ;  /* 0x000000ffff007224 */ /* 0x000fe800078e0074 */
[C---:B------:R-:W-:Y:S01]  /*c310*/  HMMA.16816.F32.BF16 R96, R28.reuse, R10, R96 ;  /* 0x0000000a1c60723c */ /* 0x040fe20000041860 */
[----:B------:R-:W2:Y:S07]  /*c320*/  LDSM.16.MT88.4 R8, [R179+0x11800] ;  /* 0x01180000b308783b */ /* 0x000eae0000004200 */
[C---:B-----5:R-:W-:Y:S08]  /*c330*/  HMMA.16816.F32.BF16 R100, R28.reuse, R32, R100 ;  /* 0x000000201c64723c */ /* 0x060ff00000041864 */
[C---:B------:R-:W-:Y:S08]  /*c340*/  HMMA.16816.F32.BF16 R104, R28.reuse, R34, R104 ;  /* 0x000000221c68723c */ /* 0x040ff00000041868 */
[C---:B-1----:R-:W-:Y:S08]  /*c350*/  HMMA.16816.F32.BF16 R128, R28.reuse, R4, R12 ;  /* 0x000000041c80723c */ /* 0x042ff0000004180c */
[C---:B------:R-:W-:Y:S08]  /*c360*/  HMMA.16816.F32.BF16 R108, R28.reuse, R6, R108 ;  /* 0x000000061c6c723c */ /* 0x040ff0000004186c */
[C---:B--2---:R-:W-:Y:S08]  /*c370*/  HMMA.16816.F32.BF16 R132, R28.reuse, R8, R16 ;  /* 0x000000081c84723c */ /* 0x044ff00000041810 */
[----:B------:R-:W-:Y:S01]  /*c380*/  HMMA.16816.F32.BF16 R112, R28, R10, R112 ;  /* 0x0000000a1c70723c */ /* 0x000fe20000041870 */
[----:B------:R-:W-:-:S07]  /*c390*/  @P4 BRA `(.L_x_752) ;  /* 0xffffbc3000004947 */ /* 0x000fce000383ffff */
.L_x_751:
[----:B-1----:R-:W2:Y:S01]  /*c3a0*/  LDL.LU R143, [R1+0x60] ;  /* 0x00006000018f7983 */ /* 0x002ea20000300800 */
[----:B------:R-:W-:-:S03]  /*c3b0*/  MOV R6, 0x3f800000 ;  /* 0x3f80000000067802 */ /* 0x000fc60000000f00 */
[----:B------:R-:W1:Y:S04]  /*c3c0*/  SHFL.BFLY PT, R2, R208, 0x2, 0x1f ;  /* 0x0c401f00d0027f89 */ /* 0x000e6800000e0000 */
[----:B------:R-:W3:Y:S04]  /*c3d0*/  SHFL.BFLY PT, R0, R209, 0x2, 0x1f ;  /* 0x0c401f00d1007f89 */ /* 0x000ee800000e0000 */
[----:B------:R-:W4:Y:S01]  /*c3e0*/  S2R R141, SR_TID.X ;  /* 0x00000000008d7919 */ /* 0x000f220000002100 */
[----:B-1----:R-:W-:Y:S02]  /*c3f0*/  FADD.FTZ R2, R2, R208 ;  /* 0x000000d002027221 */ /* 0x002fe40000010000 */
[----:B---3--:R-:W-:-:S03]  /*c400*/  FADD.FTZ R0, R0, R209 ;  /* 0x000000d100007221 */ /* 0x008fc60000010000 */
[----:B------:R-:W1:Y:S01]  /*c410*/  SHFL.BFLY PT, R5, R2, 0x1, 0x1f ;  /* 0x0c201f0002057f89 */ /* 0x000e6200000e0000 */
[----:B----4-:R-:W-:-:S03]  /*c420*/  SHF.R.S32.HI R142, RZ, 0x1f, R141 ;  /* 0x0000001fff8e7819 */ /* 0x010fc6000001148d */
[----:B------:R-:W3:Y:S01]  /*c430*/  SHFL.BFLY PT, R4, R0, 0x1, 0x1f ;  /* 0x0c201f0000047f89 */ /* 0x000ee200000e0000 */
[CC--:B------:R-:W-:Y:S02]  /*c440*/  LEA.HI R8, R142.reuse, R141.reuse, RZ, 0x2 ;  /* 0x0000008d8e087211 */ /* 0x0c0fe400078f10ff */
[----:B------:R-:W-:Y:S02]  /*c450*/  LEA.HI R140, R142, R141, RZ, 0x5 ;  /* 0x0000008d8e8c7211 */ /* 0x000fe400078f28ff */
[----:B------:R-:W-:Y:S01]  /*c460*/  SHF.R.S32.HI R7, RZ, 0x1f, R8 ;  /* 0x0000001fff077819 */ /* 0x000fe20000011408 */
[----:B-1----:R-:W-:Y:S01]  /*c470*/  FADD.FTZ R117, R2, R5 ;  /* 0x0000000502757221 */ /* 0x002fe20000010000 */
[----:B------:R-:W-:Y:S01]  /*c480*/  MOV R2, 0x3f800000 ;  /* 0x3f80000000027802 */ /* 0x000fe20000000f00 */
[----:B---3--:R-:W-:-:S03]  /*c490*/  FADD.FTZ R118, R0, R4 ;  /* 0x0000000400767221 */ /* 0x008fc60000010000 */
[----:B------:R-:W-:Y:S02]  /*c4a0*/  FSETP.NE.FTZ.AND P4, PT, R117, RZ, PT ;  /* 0x000000ff7500720b */ /* 0x000fe40003f95000 */
[----:B------:R-:W-:Y:S02]  /*c4b0*/  SHF.R.S32.HI R0, RZ, 0x2, R8 ;  /* 0x00000002ff007819 */ /* 0x000fe40000011408 */
[----:B------:R-:W-:Y:S02]  /*c4c0*/  FSETP.NE.FTZ.AND P3, PT, R118, RZ, PT ;  /* 0x000000ff7600720b */ /* 0x000fe40003f75000 */
[----:B------:R-:W-:Y:S02]  /*c4d0*/  LEA.HI R7, R7, R0, RZ, 0x3 ;  /* 0x0000000007077211 */ /* 0x000fe400078f18ff */
[----:B------:R-:W-:Y:S02]  /*c4e0*/  LOP3.LUT R8, R8, 0x3ffffffc, RZ, 0xc0, !PT ;  /* 0x3ffffffc08087812 */ /* 0x000fe400078ec0ff */
[----:B------:R-:W-:-:S02]  /*c4f0*/  LOP3.LUT R7, R7, 0xfffffff8, RZ, 0xc0, !PT ;  /* 0xfffffff807077812 */ /* 0x000fc400078ec0ff */
[----:B------:R-:W-:Y:S01]  /*c500*/  IADD3 R8, -R8, R141, RZ ;  /* 0x0000008d08087210 */ /* 0x000fe20007ffe1ff */
[----:B------:R-:W1:Y:S01]  /*c510*/  @P4 MUFU.RCP R2, R117 ;  /* 0x0000007500024308 */ /* 0x000e620000001000 */
[----:B------:R-:W-:-:S07]  /*c520*/  IADD3 R14, R0, -R7, RZ ;  /* 0x80000007000e7210 */ /* 0x000fce0007ffe0ff */
[----:B------:R-:W3:Y:S01]  /*c530*/  @P3 MUFU.RCP R6, R118 ;  /* 0x0000007600063308 */ /* 0x000ee20000001000 */
[----:B-1----:R-:W-:-:S04]  /*c540*/  FMUL.FTZ R2, R2, c[0x0][0x2dc] ;  /* 0x0000b70002027a20 */ /* 0x002fc80000410000 */
[C---:B------:R-:W-:Y:S02]  /*c550*/  FMUL.FTZ R13, R2.reuse, R37 ;  /* 0x00000025020d7220 */ /* 0x040fe40000410000 */
[C---:B------:R-:W-:Y:S02]  /*c560*/  FMUL.FTZ R68, R2.reuse, R68 ;  /* 0x0000004402447220 */ /* 0x040fe40000410000 */
[----:B------:R-:W-:Y:S02]  /*c570*/  FMUL.FTZ R37, R2, R69 ;  /* 0x0000004502257220 */ /* 0x000fe40000410000 */
[----:B---3--:R-:W-:Y:S02]  /*c580*/  FMUL.FTZ R0, R6, c[0x0][0x2dc] ;  /* 0x0000b70006007a20 */ /* 0x008fe40000410000 */
[C---:B------:R-:W-:Y:S01]  /*c590*/  FMUL.FTZ R136, R2.reuse, R120 ;  /* 0x0000007802887220 */ /* 0x040fe20000410000 */
[----:B------:R-:W-:Y:S01]  /*c5a0*/  F2FP.BF16.PACK_AB R37, R37, R68 ;  /* 0x000000442525723e */ /* 0x000fe200000010ff */
[C---:B------:R-:W-:Y:S01]  /*c5b0*/  FMUL.FTZ R11, R2.reuse, R41 ;  /* 0x00000029020b7220 */ /* 0x040fe20000410000 */
[----:B------:R1:W5:Y:S01]  /*c5c0*/  LDL R68, [R1+0x7c] ;  /* 0x00007c0001447983 */ /* 0x0003620000100800 */
[----:B------:R-:W-:-:S02]  /*c5d0*/  FMUL.FTZ R19, R2, R45 ;  /* 0x0000002d02137220 */ /* 0x000fc40000410000 */
[C---:B------:R-:W-:Y:S02]  /*c5e0*/  FMUL.FTZ R124, R2.reuse, R124 ;  /* 0x0000007c027c7220 */ /* 0x040fe40000410000 */
[C---:B------:R-:W-:Y:S02]  /*c5f0*/  FMUL.FTZ R7, R2.reuse, R125 ;  /* 0x0000007d02077220 */ /* 0x040fe40000410000 */
[C---:B------:R-:W-:Y:S02]  /*c600*/  FMUL.FTZ R120, R2.reuse, R40 ;  /* 0x0000002802787220 */ /* 0x040fe40000410000 */
[C---:B------:R-:W-:Y:S01]  /*c610*/  FMUL.FTZ R119, R2.reuse, R44 ;  /* 0x0000002c02777220 */ /* 0x040fe20000410000 */
[----:B------:R-:W-:Y:S01]  /*c620*/  F2FP.BF16.PACK_AB R7, R7, R124 ;  /* 0x0000007c0707723e */ /* 0x000fe200000010ff */
[C---:B------:R-:W-:Y:S01]  /*c630*/  FMUL.FTZ R48, R2.reuse, R48 ;  /* 0x0000003002307220 */ /* 0x040fe20000410000 */
[----:B------:R-:W-:Y:S01]  /*c640*/  F2FP.BF16.PACK_AB R11, R11, R120 ;  /* 0x000000780b0b723e */ /* 0x000fe200000010ff */
[----:B------:R-:W-:-:S02]  /*c650*/  FMUL.FTZ R17, R2, R49 ;  /* 0x0000003102117220 */ /* 0x000fc40000410000 */
[C---:B------:R-:W-:Y:S02]  /*c660*/  FMUL.FTZ R52, R2.reuse, R52 ;  /* 0x0000003402347220 */ /* 0x040fe40000410000 */
[C---:B------:R-:W-:Y:S02]  /*c670*/  FMUL.FTZ R45, R2.reuse, R53 ;  /* 0x00000035022d7220 */ /* 0x040fe40000410000 */
[C---:B------:R-:W-:Y:S02]  /*c680*/  FMUL.FTZ R56, R2.reuse, R56 ;  /* 0x0000003802387220 */ /* 0x040fe40000410000 */
[C---:B------:R-:W-:Y:S01]  /*c690*/  FMUL.FTZ R57, R2.reuse, R57 ;  /* 0x0000003902397220 */ /* 0x040fe20000410000 */
[----:B------:R-:W-:Y:S01]  /*c6a0*/  F2FP.BF16.PACK_AB R45, R45, R52 ;  /* 0x000000342d2d723e */ /* 0x000fe200000010ff */
[C---:B------:R-:W-:Y:S02]  /*c6b0*/  FMUL.FTZ R60, R2.reuse, R60 ;  /* 0x0000003c023c7220 */ /* 0x040fe40000410000 */
[----:B------:R-:W-:-:S02]  /*c6c0*/  FMUL.FTZ R41, R2, R61 ;  /* 0x0000003d02297220 */ /* 0x000fc40000410000 */
[C---:B------:R-:W-:Y:S02]  /*c6d0*/  FMUL.FTZ R64, R2.reuse, R64 ;  /* 0x0000004002407220 */ /* 0x040fe40000410000 */
[C---:B------:R-:W-:Y:S01]  /*c6e0*/  FMUL.FTZ R65, R2.reuse, R65 ;  /* 0x0000004102417220 */ /* 0x040fe20000410000 */
[----:B------:R-:W-:Y:S01]  /*c6f0*/  F2FP.BF16.PACK_AB R41, R41, R60 ;  /* 0x0000003c2929723e */ /* 0x000fe200000010ff */
[C---:B------:R-:W-:Y:S02]  /*c700*/  FMUL.FTZ R72, R2.reuse, R72 ;  /* 0x0000004802487220 */ /* 0x040fe40000410000 */
[C---:B------:R-:W-:Y:S02]  /*c710*/  FMUL.FTZ R35, R2.reuse, R73 ;  /* 0x0000004902237220 */ /* 0x040fe40000410000 */
        /* <DEDUP_REMOVED lines=25> */
[C---:B------:R-:W-:Y:S02]  /*c8b0*/  FMUL.FTZ R129, R2.reuse, R129 ;  /* 0x0000008102817220 */ /* 0x040fe40000410000 */
[C---:B------:R-:W-:Y:S02]  /*c8c0*/  FMUL.FTZ R108, R2.reuse, R108 ;  /* 0x0000006c026c7220 */ /* 0x040fe40000410000 */
[C---:B------:R-:W-:Y:S02]  /*c8d0*/  FMUL.FTZ R109, R2.reuse, R109 ;  /* 0x0000006d026d7220 */ /* 0x040fe40000410000 */
[----:B------:R-:W-:-:S02]  /*c8e0*/  FMUL.FTZ R132, R2, R132 ;  /* 0x0000008402847220 */ /* 0x000fc40000410000 */
[C---:B------:R-:W-:Y:S02]  /*c8f0*/  FMUL.FTZ R133, R2.reuse, R133 ;  /* 0x0000008502857220 */ /* 0x040fe40000410000 */
[C---:B------:R-:W-:Y:S02]  /*c900*/  FMUL.FTZ R112, R2.reuse, R112 ;  /* 0x0000007002707220 */ /* 0x040fe40000410000 */
[----:B------:R-:W-:Y:S02]  /*c910*/  FMUL.FTZ R113, R2, R113 ;  /* 0x0000007102717220 */ /* 0x000fe40000410000 */
[C---:B------:R-:W-:Y:S02]  /*c920*/  FMUL.FTZ R9, R0.reuse, R38 ;  /* 0x0000002600097220 */ /* 0x040fe40000410000 */
[C---:B------:R-:W-:Y:S01]  /*c930*/  FMUL.FTZ R6, R0.reuse, R42 ;  /* 0x0000002a00067220 */ /* 0x040fe20000410000 */
[----:B------:R-:W-:Y:S01]  /*c940*/  F2FP.BF16.PACK_AB R52, R113, R112 ;  /* 0x000000707134723e */ /* 0x000fe200000010ff */
        /* <DEDUP_REMOVED lines=10> */
[----:B------:R-:W-:Y:S01]  /*c9f0*/  FMUL.FTZ R50, R0, R50 ;  /* 0x0000003200327220 */ /* 0x000fe20000410000 */
[----:B------:R-:W-:Y:S01]  /*ca00*/  F2FP.BF16.PACK_AB R12, R12, R9 ;  /* 0x000000090c0c723e */ /* 0x000fe200000010ff */
[----:B------:R-:W-:Y:S01]  /*ca10*/  FMUL.FTZ R54, R0, R54 ;  /* 0x0000003600367220 */ /* 0x000fe20000410000 */
[----:B------:R-:W-:Y:S01]  /*ca20*/  F2FP.BF16.PACK_AB R10, R10, R6 ;  /* 0x000000060a0a723e */ /* 0x000fe200000010ff */
[C---:B------:R-:W-:Y:S01]  /*ca30*/  FMUL.FTZ R44, R0.reuse, R55 ;  /* 0x00000037002c7220 */ /* 0x040fe20000410000 */
[----:B------:R-:W-:Y:S01]  /*ca40*/  MOV R6, 0x20 ;  /* 0x0000002000067802 */ /* 0x000fe20000000f00 */
[C---:B------:R-:W-:Y:S01]  /*ca50*/  FMUL.FTZ R58, R0.reuse, R58 ;  /* 0x0000003a003a7220 */ /* 0x040fe20000410000 */
[----:B------:R-:W-:Y:S01]  /*ca60*/  F2FP.BF16.PACK_AB R9, R19, R119 ;  /* 0x000000771309723e */ /* 0x000fe200000010ff */
[----:B------:R-:W-:Y:S01]  /*ca70*/  FMUL.FTZ R42, R0, R59 ;  /* 0x0000003b002a7220 */ /* 0x000fe20000410000 */
[----:B------:R-:W-:Y:S01]  /*ca80*/  F2FP.BF16.PACK_AB R44, R44, R54 ;  /* 0x000000362c2c723e */ /* 0x000fe200000010ff */
[C---:B------:R-:W-:Y:S01]  /*ca90*/  FMUL.FTZ R62, R0.reuse, R62 ;  /* 0x0000003e003e7220 */ /* 0x040fe20000410000 */
[----:B------:R-:W-:Y:S01]  /*caa0*/  F2FP.BF16.PACK_AB R19, R105, R104 ;  /* 0x000000686913723e */ /* 0x000fe200000010ff */
[----:B------:R-:W-:Y:S01]  /*cab0*/  FMUL.FTZ R40, R0, R63 ;  /* 0x0000003f00287220 */ /* 0x000fe20000410000 */
[----:B------:R-:W-:Y:S01]  /*cac0*/  F2FP.BF16.PACK_AB R42, R42, R58 ;  /* 0x0000003a2a2a723e */ /* 0x000fe200000010ff */
[C---:B------:R-:W-:Y:S01]  /*cad0*/  FMUL.FTZ R66, R0.reuse, R66 ;  /* 0x0000004200427220 */ /* 0x040fe20000410000 */
[----:B------:R-:W3:Y:S01]  /*cae0*/  S2R R65, SR_CTAID.X ;  /* 0x0000000000417919 */ /* 0x000ee20000002500 */
[----:B------:R-:W-:Y:S01]  /*caf0*/  FMUL.FTZ R38, R0, R67 ;  /* 0x0000004300267220 */ /* 0x000fe20000410000 */
[----:B------:R-:W-:Y:S01]  /*cb00*/  F2FP.BF16.PACK_AB R40, R40, R62 ;  /* 0x0000003e2828723e */ /* 0x000fe200000010ff */
[C---:B------:R-:W-:Y:S01]  /*cb10*/  FMUL.FTZ R70, R0.reuse, R70 ;  /* 0x0000004600467220 */ /* 0x040fe20000410000 */
[----:B------:R-:W4:Y:S01]  /*cb20*/  S2R R64, SR_CTAID.Z ;  /* 0x0000000000407919 */ /* 0x000f220000002700 */
[----:B------:R-:W-:Y:S01]  /*cb30*/  FMUL.FTZ R74, R0, R74 ;  /* 0x0000004a004a7220 */ /* 0x000fe20000410000 */
[----:B------:R-:W-:Y:S01]  /*cb40*/  F2FP.BF16.PACK_AB R38, R38, R66 ;  /* 0x000000422626723e */ /* 0x000fe200000010ff */
[----:B------:R-:W-:-:S02]  /*cb50*/  FMUL.FTZ R34, R0, R75 ;  /* 0x0000004b00227220 */ /* 0x000fc40000410000 */
[C---:B------:R-:W-:Y:S02]  /*cb60*/  FMUL.FTZ R78, R0.reuse, R78 ;  /* 0x0000004e004e7220 */ /* 0x040fe40000410000 */
        /* <DEDUP_REMOVED lines=30> */
[C---:B------:R-:W-:Y:S01]  /*cd50*/  FMUL.FTZ R53, R0.reuse, R135 ;  /* 0x0000008700357220 */ /* 0x040fe20000410000 */
[----:B------:R-:W-:Y:S01]  /*cd60*/  F2FP.BF16.PACK_AB R49, R49, R110 ;  /* 0x0000006e3131723e */ /* 0x000fe200000010ff */
[----:B------:R-:W-:-:S03]  /*cd70*/  FMUL.FTZ R114, R0, R114 ;  /* 0x0000007200727220 */ /* 0x000fc60000410000 */
[----:B------:R-:W-:Y:S02]  /*cd80*/  F2FP.BF16.PACK_AB R53, R53, R134 ;  /* 0x000000863535723e */ /* 0x000fe400000010ff */
[----:B--2---:R-:W-:-:S04]  /*cd90*/  ISETP.NE.AND P0, PT, R143, -0x1, PT ;  /* 0xffffffff8f00780c */ /* 0x004fc80003f05270 */
[----:B------:R-:W-:-:S05]  /*cda0*/  R2P PR, R14, 0x6 ;  /* 0x000000060e007804 */ /* 0x000fca0000000000 */
[----:B------:R-:W-:-:S04]  /*cdb0*/  SEL R6, R6, 0xffffffe0, !P1 ;  /* 0xffffffe006067807 */ /* 0x000fc80004800000 */
[----:B------:R-:W-:-:S04]  /*cdc0*/  @P0 IMAD.WIDE.U32 R4, R143, c[0x0][0x1e8], RZ ;  /* 0x00007a008f040a25 */ /* 0x000fc800078e00ff */
[----:B------:R-:W-:Y:S01]  /*cdd0*/  @P0 IMAD R138, R143, c[0x0][0x1ec], R5 ;  /* 0x00007b008f8a0a24 */ /* 0x000fe200078e0205 */
[----:B------:R-:W-:Y:S02]  /*cde0*/  SHF.R.S32.HI R5, RZ, 0x5, R140 ;  /* 0x00000005ff057819 */ /* 0x000fe4000001148c */
[----:B------:R-:W-:Y:S01]  /*cdf0*/  @P0 MOV R137, R4 ;  /* 0x0000000400890202 */ /* 0x000fe20000000f00 */
[----:B------:R-:W-:Y:S01]  /*ce00*/  FMUL.FTZ R4, R0, R123 ;  /* 0x0000007b00047220 */ /* 0x000fe20000410000 */
[----:B------:R-:W-:Y:S01]  /*ce10*/  LEA R139, R5, R8, 0x9 ;  /* 0x00000008058b7211 */ /* 0x000fe200078e48ff */
[C---:B------:R-:W-:Y:S02]  /*ce20*/  FMUL.FTZ R5, R2.reuse, R121 ;  /* 0x0000007902057220 */ /* 0x040fe40000410000 */
[----:B------:R-:W-:Y:S01]  /*ce30*/  FMUL.FTZ R121, R2, R36 ;  /* 0x0000002402797220 */ /* 0x000fe20000410000 */
        /* <DEDUP_REMOVED lines=9> */
[----:B------:R-:W-:Y:S01]  /*ced0*/  FMUL.FTZ R51, R0, R115 ;  /* 0x0000007300337220 */ /* 0x000fe20000410000 */
[----:B------:R-:W-:-:S02]  /*cee0*/  SHF.L.U32 R0, R14, 0x6, RZ ;  /* 0x000000060e007819 */ /* 0x000fc400000006ff */
[----:B------:R-:W-:Y:S02]  /*cef0*/  ISETP.NE.U32.AND P5, PT, R2, 0x1, PT ;  /* 0x000000010200780c */ /* 0x000fe40003fa5070 */
[----:B------:R-:W-:Y:S02]  /*cf00*/  LOP3.LUT R0, R0, 0x1c0, RZ, 0xc0, !PT ;  /* 0x000001c000007812 */ /* 0x000fe400078ec0ff */
[----:B------:R-:W-:Y:S02]  /*cf10*/  MOV R14, 0x40 ;  /* 0x00000040000e7802 */ /* 0x000fe40000000f00 */
[----:B------:R-:W-:Y:S02]  /*cf20*/  LEA.HI R0, R0, R0, RZ, 0x1d ;  /* 0x0000000000007211 */ /* 0x000fe400078fe8ff */
[----:B------:R-:W-:Y:S02]  /*cf30*/  F2FP.BF16.PACK_AB R8, R8, R126 ;  /* 0x0000007e0808723e */ /* 0x000fe400000010ff */
[----:B------:R-:W-:-:S02]  /*cf40*/  LEA R0, R139, R0, 0x1 ;  /* 0x000000008b007211 */ /* 0x000fc400078e08ff */
[----:B------:R-:W-:Y:S02]  /*cf50*/  SEL R14, R14, 0xffffffc0, !P2 ;  /* 0xffffffc00e0e7807 */ /* 0x000fe40005000000 */
[----:B------:R-:W-:Y:S02]  /*cf60*/  SHF.L.U32 R0, R0, 0x1, RZ ;  /* 0x0000000100007819 */ /* 0x000fe400000006ff */
[----:B------:R-:W-:Y:S02]  /*cf70*/  F2FP.BF16.PACK_AB R46, R46, R50 ;  /* 0x000000322e2e723e */ /* 0x000fe400000010ff */
[C---:B------:R-:W-:Y:S01]  /*cf80*/  IADD3 R2, R0.reuse, -0x10, RZ ;  /* 0xfffffff000027810 */ /* 0x040fe20007ffe0ff */
[----:B------:R2:W-:Y:S01]  /*cf90*/  STS [R0], R5 ;  /* 0x0000000500007388 */ /* 0x0005e20000000800 */
[----:B------:R-:W-:Y:S02]  /*cfa0*/  @P5 IADD3 R2, R0, 0x10, RZ ;  /* 0x0000001000025810 */ /* 0x000fe40007ffe0ff */
[----:B------:R-:W-:Y:S01]  /*cfb0*/  F2FP.BF16.PACK_AB R36, R36, R70 ;  /* 0x000000462424723e */ /* 0x000fe200000010ff */
[----:B------:R1:W-:Y:S01]  /*cfc0*/  STS [R0+0x400], R4 ;  /* 0x0004000400007388 */ /* 0x0003e20000000800 */
[----:B------:R-:W-:-:S02]  /*cfd0*/  F2FP.BF16.PACK_AB R50, R109, R108 ;  /* 0x0000006c6d32723e */ /* 0x000fc400000010ff */
[----:B------:R-:W-:Y:S01]  /*cfe0*/  F2FP.BF16.PACK_AB R51, R51, R114 ;  /* 0x000000723333723e */ /* 0x000fe200000010ff */
[----:B------:R3:W-:Y:S04]  /*cff0*/  STS [R2+0x400], R8 ;  /* 0x0004000802007388 */ /* 0x0007e80000000800 */
[----:B------:R4:W-:Y:S01]  /*d000*/  STS [R2], R7 ;  /* 0x0000000702007388 */ /* 0x0009e20000000800 */
[----:B--2---:R-:W-:Y:S02]  /*d010*/  IADD3 R5, R0, R6, RZ ;  /* 0x0000000600057210 */ /* 0x004fe40007ffe0ff */
[----:B-1----:R-:W-:-:S03]  /*d020*/  IADD3 R4, R6, R2, RZ ;  /* 0x0000000206047210 */ /* 0x002fc60007ffe0ff */
[----:B------:R-:W-:Y:S01]  /*d030*/  STS [R5], R13 ;  /* 0x0000000d05007388 */ /* 0x000fe20000000800 */
[----:B---3--:R-:W-:-:S03]  /*d040*/  IADD3 R8, R0, R14, RZ ;  /* 0x0000000e00087210 */ /* 0x008fc60007ffe0ff */
[----:B------:R1:W-:Y:S01]  /*d050*/  STS [R5+0x400], R12 ;  /* 0x0004000c05007388 */ /* 0x0003e20000000800 */
[-C--:B------:R-:W-:Y:S02]  /*d060*/  IADD3 R6, R4, R14.reuse, RZ ;  /* 0x0000000e04067210 */ /* 0x080fe40007ffe0ff */
[----:B----4-:R-:W-:Y:S01]  /*d070*/  IADD3 R7, R5, R14, RZ ;  /* 0x0000000e05077210 */ /* 0x010fe20007ffe0ff */
[----:B------:R2:W-:Y:S04]  /*d080*/  STS [R4], R11 ;  /* 0x0000000b04007388 */ /* 0x0005e80000000800 */
[----:B------:R-:W-:Y:S04]  /*d090*/  STS [R4+0x400], R10 ;  /* 0x0004000a04007388 */ /* 0x000fe80000000800 */
[----:B------:R3:W-:Y:S04]  /*d0a0*/  STS [R8], R9 ;  /* 0x0000000908007388 */ /* 0x0007e80000000800 */
[----:B------:R-:W-:Y:S01]  /*d0b0*/  STS [R8+0x400], R15 ;  /* 0x0004000f08007388 */ /* 0x000fe20000000800 */
[----:B-1----:R-:W-:Y:S01]  /*d0c0*/  @P4 MUFU.LG2 R12, R117 ;  /* 0x00000075000c4308 */ /* 0x002fe20000000c00 */
[----:B--2---:R-:W1:Y:S01]  /*d0d0*/  LDC.U8 R11, c[0x0][0x328] ;  /* 0x0000ca00ff0b7b82 */ /* 0x004e620000000000 */
[----:B---3--:R-:W-:-:S07]  /*d0e0*/  IADD3 R9, R14, R2, RZ ;  /* 0x000000020e097210 */ /* 0x008fce0007ffe0ff */
[----:B------:R-:W2:Y:S01]  /*d0f0*/  LDC.U8 R10, c[0x0][0x329] ;  /* 0x0000ca40ff0a7b82 */ /* 0x000ea20000000000 */
[----:B------:R-:W3:Y:S04]  /*d100*/  S2R R14, SR_CTAID.Y ;  /* 0x00000000000e7919 */ /* 0x000ee80000002600 */
[----:B------:R-:W-:Y:S04]  /*d110*/  STS [R9], R47 ;  /* 0x0000002f09007388 */ /* 0x000fe80000000800 */
[----:B------:R-:W-:Y:S04]  /*d120*/  STS [R9+0x400], R46 ;  /* 0x0004002e09007388 */ /* 0x000fe80000000800 */
[----:B------:R-:W-:Y:S01]  /*d130*/  STS [R7], R45 ;  /* 0x0000002d07007388 */ /* 0x000fe20000000800 */
[----:B-1----:R-:W-:-:S03]  /*d140*/  ISETP.NE.AND P5, PT, R11, RZ, PT ;  /* 0x000000ff0b00720c */ /* 0x002fc60003fa5270 */
[----:B------:R-:W-:Y:S04]  /*d150*/  STS [R7+0x400], R44 ;  /* 0x0004002c07007388 */ /* 0x000fe80000000800 */
[----:B------:R-:W-:Y:S01]  /*d160*/  STS [R6], R43 ;  /* 0x0000002b06007388 */ /* 0x000fe20000000800 */
[----:B--2---:R-:W-:-:S03]  /*d170*/  ISETP.NE.AND P2, PT, R10, RZ, PT ;  /* 0x000000ff0a00720c */ /* 0x004fc60003f45270 */
[----:B------:R-:W-:Y:S01]  /*d180*/  STS [R6+0x400], R42 ;  /* 0x0004002a06007388 */ /* 0x000fe20000000800 */
[----:B------:R-:W-:-:S03]  /*d190*/  ISETP.NE.OR P1, PT, R10, RZ, !P5 ;  /* 0x000000ff0a00720c */ /* 0x000fc60006f25670 */
        /* <DEDUP_REMOVED lines=19> */
[----:B------:R2:W-:Y:S04]  /*d2d0*/  STS [R2+0x4400], R22 ;  /* 0x0044001602007388 */ /* 0x0005e80000000800 */
[----:B------:R-:W-:Y:S04]  /*d2e0*/  STS [R5+0x4000], R21 ;  /* 0x0040001505007388 */ /* 0x000fe80000000800 */
[----:B------:R-:W-:Y:S04]  /*d2f0*/  STS [R5+0x4400], R20 ;  /* 0x0044001405007388 */ /* 0x000fe80000000800 */
[----:B------:R-:W-:Y:S04]  /*d300*/  STS [R4+0x4000], R19 ;  /* 0x0040001304007388 */ /* 0x000fe80000000800 */
[----:B------:R-:W-:Y:S01]  /*d310*/  STS [R4+0x4400], R18 ;  /* 0x0044001204007388 */ /* 0x000fe20000000800 */
[----:B-1----:R-:W-:-:S03]  /*d320*/  @!P2 MOV R0, c[0x0][0x214] ;  /* 0x000085000000aa02 */ /* 0x002fc60000000f00 */
[----:B------:R-:W-:Y:S04]  /*d330*/  STS [R8+0x4000], R17 ;  /* 0x0040001108007388 */ /* 0x000fe80000000800 */
[----:B------:R1:W-:Y:S01]  /*d340*/  STS [R8+0x4400], R16 ;  /* 0x0044001008007388 */ /* 0x0003e20000000800 */
[----:B--2---:R-:W-:-:S03]  /*d350*/  @P2 MOV R2, c[0x0][0x210] ;  /* 0x0000840000022a02 */ /* 0x004fc60000000f00 */
[----:B------:R-:W-:Y:S02]  /*d360*/  STS [R9+0x4000], R50 ;  /* 0x0040003209007388 */ /* 0x000fe40000000800 */
[----:B------:R-:W-:Y:S01]  /*d370*/  @P2 IMAD R2, R2, c[0x0][0x214], RZ ;  /* 0x0000850002022a24 */ /* 0x000fe200078e02ff */
[----:B------:R-:W-:Y:S01]  /*d380*/  @!P2 SEL R2, R0, c[0x0][0x234], !P5 ;  /* 0x00008d000002aa07 */ /* 0x000fe20006800000 */
[----:B------:R-:W-:Y:S01]  /*d390*/  STS [R9+0x4400], R49 ;  /* 0x0044003109007388 */ /* 0x000fe20000000800 */
[----:B---3--:R-:W-:-:S03]  /*d3a0*/  @!P1 IMAD R0, R14, c[0x0][0x214], RZ ;  /* 0x000085000e009a24 */ /* 0x008fc600078e02ff */
[----:B------:R-:W-:Y:S01]  /*d3b0*/  STS [R7+0x4000], R48 ;  /* 0x0040003007007388 */ /* 0x000fe20000000800 */
[----:B------:R-:W2:Y:S01]  /*d3c0*/  @P3 MUFU.LG2 R10, R118 ;  /* 0x00000076000a3308 */ /* 0x000ea20000000c00 */
[----:B------:R-:W-:Y:S02]  /*d3d0*/  @!P1 SEL R0, R0, R143, !P0 ;  /* 0x0000008f00009207 */ /* 0x000fe40004000000 */
[----:B------:R3:W-:Y:S04]  /*d3e0*/  STS [R7+0x4400], R53 ;  /* 0x0044003507007388 */ /* 0x0007e80000000800 */
[----:B------:R-:W-:Y:S04]  /*d3f0*/  STS [R6+0x4000], R52 ;  /* 0x0040003406007388 */ /* 0x000fe80000000800 */
[----:B------:R4:W-:Y:S04]  /*d400*/  STS [R6+0x4400], R51 ;  /* 0x0044003306007388 */ /* 0x0009e80000000800 */
[----:B------:R-:W-:Y:S01]  /*d410*/  BAR.SYNC.DEFER_BLOCKING 0x0 ;  /* 0x0000000000007b1d */ /* 0x000fe20000010000 */
[----:B-1----:R-:W-:Y:S01]  /*d420*/  LOP3.LUT R8, R140, 0xffffffe0, RZ, 0xc0, !PT ;  /* 0xffffffe08c087812 */ /* 0x002fe200078ec0ff */
[----:B------:R-:W-:-:S03]  /*d430*/  CS2R R4, SRZ ;  /* 0x0000000000047805 */ /* 0x000fc6000001ff00 */
[----:B------:R-:W-:Y:S02]  /*d440*/  IADD3 R8, R141, -R8, RZ ;  /* 0x800000088d087210 */ /* 0x000fe40007ffe0ff */
[----:B---3--:R-:W-:Y:S01]  /*d450*/  @P2 MOV R7, 0x1 ;  /* 0x0000000100072802 */ /* 0x008fe20000000f00 */
[----:B------:R1:W3:Y:S04]  /*d460*/  LDS.128 R24, [R199] ;  /* 0x00000000c7187984 */ /* 0x0002e80000000c00 */
        /* <DEDUP_REMOVED lines=11> */
[----:B------:R-:W-:Y:S01]  /*d520*/  @!P2 IMAD R7, R2, c[0x0][0x1c0], RZ ;  /* 0x000070000207aa24 */ /* 0x000fe200078e02ff */
[----:B----4-:R-:W-:-:S02]  /*d530*/  @P2 MOV R6, c[0x0][0x210] ;  /* 0x0000840000062a02 */ /* 0x010fc40000000f00 */
[----:B------:R-:W-:Y:S01]  /*d540*/  @!P2 MOV R6, 0x1 ;  /* 0x000000010006a802 */ /* 0x000fe20000000f00 */
[----:B------:R-:W-:Y:S01]  /*d550*/  IMAD R7, R14, R7, RZ ;  /* 0x000000070e077224 */ /* 0x000fe200078e02ff */
[----:B------:R-:W-:Y:S02]  /*d560*/  @!P0 SHF.R.S32.HI R9, RZ, 0x1f, R14 ;  /* 0x0000001fff098819 */ /* 0x000fe4000001140e */
[----:B------:R-:W-:Y:S02]  /*d570*/  @!P1 SHF.R.S32.HI R5, RZ, 0x1f, R0 ;  /* 0x0000001fff059819 */ /* 0x000fe40000011400 */
[----:B------:R-:W-:Y:S02]  /*d580*/  LOP3.LUT P5, RZ, R8, 0x3, RZ, 0xc0, !PT ;  /* 0x0000000308ff7812 */ /* 0x000fe400078ac0ff */
[----:B------:R-:W-:Y:S02]  /*d590*/  SEL R7, R7, RZ, P1 ;  /* 0x000000ff07077207 */ /* 0x000fe40000800000 */
[----:B------:R-:W-:Y:S01]  /*d5a0*/  @!P1 MOV R4, R0 ;  /* 0x0000000000049202 */ /* 0x000fe20000000f00 */
[----:B------:R-:W-:-:S02]  /*d5b0*/  IMAD R0, R65, R6, RZ ;  /* 0x0000000641007224 */ /* 0x000fc400078e02ff */
[----:B------:R-:W-:Y:S02]  /*d5c0*/  @!P0 IMAD R9, R9, c[0x0][0x1e0], RZ ;  /* 0x0000780009098a24 */ /* 0x000fe400078e02ff */
[----:B------:R-:W-:Y:S01]  /*d5d0*/  IMAD R2, R64, R2, R7 ;  /* 0x0000000240027224 */ /* 0x000fe200078e0207 */
[----:B------:R-:W-:Y:S01]  /*d5e0*/  SHF.L.U32 R0, R0, 0x6, RZ ;  /* 0x0000000600007819 */ /* 0x000fe200000006ff */
[C---:B------:R-:W-:Y:S02]  /*d5f0*/  @!P0 IMAD R13, R14.reuse, c[0x0][0x1e4], R9 ;  /* 0x000079000e0d8a24 */ /* 0x040fe400078e0209 */
[----:B------:R-:W-:Y:S01]  /*d600*/  @!P0 IMAD.WIDE.U32 R14, R14, c[0x0][0x1e0], RZ ;  /* 0x000078000e0e8a25 */ /* 0x000fe200078e00ff */
[----:B------:R-:W-:Y:S01]  /*d610*/  IADD3 R4, P2, P1, R0, R4, R2 ;  /* 0x0000000400047210 */ /* 0x000fe2000795e002 */
[----:B------:R-:W-:Y:S01]  /*d620*/  BSSY B0, `(.L_x_755) ;  /* 0x000001e000007945 */ /* 0x000fe20003800000 */
[----:B------:R-:W-:Y:S01]  /*d630*/  SHF.R.S32.HI R0, RZ, 0x1f, R0 ;  /* 0x0000001fff007819 */ /* 0x000fe20000011400 */
[----:B--2---:R-:W-:Y:S01]  /*d640*/  @P3 FMUL.FTZ R7, R10, 0.69314718246459960938 ;  /* 0x3f3172180a073820 */ /* 0x004fe20000410000 */
[----:B------:R-:W-:Y:S01]  /*d650*/  SHF.R.S32.HI R2, RZ, 0x1f, R2 ;  /* 0x0000001fff027819 */ /* 0x000fe20000011402 */
[----:B------:R-:W-:Y:S01]  /*d660*/  @P4 FMUL.FTZ R8, R12, 0.69314718246459960938 ;  /* 0x3f3172180c084820 */ /* 0x000fe20000410000 */
[----:B------:R-:W-:Y:S01]  /*d670*/  MOV R11, 0x7f800000 ;  /* 0x7f800000000b7802 */ /* 0x000fe20000000f00 */
[----:B------:R-:W-:Y:S01]  /*d680*/  @P3 FFMA.FTZ R11, R3, c[0x0][0x238], R7 ;  /* 0x00008e00030b3a23 */ /* 0x000fe20000010007 */
[----:B------:R-:W-:Y:S01]  /*d690*/  MOV R9, 0x7f800000 ;  /* 0x7f80000000097802 */ /* 0x000fe20000000f00 */
[----:B------:R-:W-:Y:S01]  /*d6a0*/  @P4 FFMA.FTZ R9, R116, c[0x0][0x238], R8 ;  /* 0x00008e0074094a23 */ /* 0x000fe20000010008 */
[----:B------:R-:W-:-:S02]  /*d6b0*/  @!P0 MOV R137, R14 ;  /* 0x0000000e00898202 */ /* 0x000fc40000000f00 */
[----:B------:R-:W-:Y:S02]  /*d6c0*/  @!P0 IADD3 R138, R15, R13, RZ ;  /* 0x0000000d0f8a8210 */ /* 0x000fe40007ffe0ff */
[----:B------:R-:W-:Y:S01]  /*d6d0*/  IADD3.X R3, R0, R5, R2, P2, P1 ;  /* 0x0000000500037210 */ /* 0x000fe200017e2402 */
[----:B------:R-:W-:Y:S05]  /*d6e0*/  @P5 BRA `(.L_x_756) ;  /* 0x0000011000005947 */ /* 0x000fea0003800000 */
[----:B---3--:R-:W2:Y:S01]  /*d6f0*/  LDL.LU R66, [R1+0x84] ;  /* 0x0000840001427983 */ /* 0x008ea20000300800 */
[----:B-----5:R-:W-:Y:S01]  /*d700*/  IMAD R2, R65, -0x40, R68 ;  /* 0xffffffc041027824 */ /* 0x020fe200078e0244 */
[----:B--2---:R-:W-:-:S04]  /*d710*/  IADD3 R0, R66, 0x8, RZ ;  /* 0x0000000842007810 */ /* 0x004fc80007ffe0ff */
        /* <DEDUP_REMOVED lines=14> */
.L_x_756:
[----:B---3--:R-:W-:Y:S05]  /*d800*/  BSYNC B0 ;  /* 0x0000000000007941 */ /* 0x008fea0003800000 */
.L_x_755:
[----:B------:R-:W3:Y:S04]  /*d810*/  LDL.64 R66, [R1+0x30] ;  /* 0x0000300001427983 */ /* 0x000ee80000100a00 */
[----:B------:R4:W5:Y:S04]  /*d820*/  LDL R15, [R1+0x40] ;  /* 0x00004000010f7983 */ /* 0x0009680000100800 */
[----:B------:R4:W5:Y:S01]  /*d830*/  LDL R14, [R1+0x44] ;  /* 0x00004400010e7983 */ /* 0x0009620000100800 */
[----:B------:R-:W-:Y:S01]  /*d840*/  LEA.HI R13, R142, R141, RZ, 0x3 ;  /* 0x0000008d8e0d7211 */ /* 0x000fe200078f18ff */
[----:B-----5:R-:W-:Y:S01]  /*d850*/  IMAD R12, R65, -0x40, R68 ;  /* 0xffffffc0410c7824 */ /* 0x020fe200078e0244 */
[----:B--2---:R-:W-:Y:S01]  /*d860*/  SHF.R.S32.HI R3, RZ, 0x1f, R64 ;  /* 0x0000001fff037819 */ /* 0x004fe20000011440 */
[----:B------:R-:W2:Y:S01]  /*d870*/  S2R R6, SR_TID.X ;  /* 0x0000000000067919 */ /* 0x000ea20000002100 */
[----:B------:R-:W-:Y:S03]  /*d880*/  BSSY B0, `(.L_x_757) ;  /* 0x000001e000007945 */ /* 0x000fe60003800000 */
[----:B------:R-:W1:Y:S01]  /*d890*/  S2R R7, SR_CTAID.X ;  /* 0x0000000000077919 */ /* 0x000e620000002500 */
[----:B------:R-:W-:Y:S01]  /*d8a0*/  IMAD R3, R3, c[0x0][0x1f0], RZ ;  /* 0x00007c0003037a24 */ /* 0x000fe200078e02ff */
[----:B--2---:R-:W-:-:S04]  /*d8b0*/  SHF.R.S32.HI R2, RZ, 0x1f, R6 ;  /* 0x0000001fff027819 */ /* 0x004fc80000011406 */
[----:B------:R-:W-:-:S04]  /*d8c0*/  LEA.HI R2, R2, R6, RZ, 0x3 ;  /* 0x0000000602027211 */ /* 0x000fc800078f18ff */
[----:B------:R-:W-:Y:S02]  /*d8d0*/  SHF.R.S32.HI R2, RZ, 0x3, R2 ;  /* 0x00000003ff027819 */ /* 0x000fe40000011402 */
[----:B---3--:R-:W-:Y:S02]  /*d8e0*/  IADD3 R4, P0, R66, R137, RZ ;  /* 0x0000008942047210 */ /* 0x008fe40007f1e0ff */
[----:B------:R-:W-:-:S05]  /*d8f0*/  SHF.R.S32.HI R0, RZ, 0x1f, R66 ;  /* 0x0000001fff007819 */ /* 0x000fca0000011442 */
[----:B------:R-:W-:Y:S01]  /*d900*/  IMAD.X R5, R0, 0x1, R138, P0 ;  /* 0x0000000100057824 */ /* 0x000fe200000e068a */
[----:B------:R-:W-:-:S03]  /*d910*/  SHF.R.S32.HI R0, RZ, 0x3, R13 ;  /* 0x00000003ff007819 */ /* 0x000fc6000001140d */
[----:B------:R-:W-:Y:S01]  /*d920*/  IMAD.WIDE.U32 R10, R64, c[0x0][0x1f0], R4 ;  /* 0x00007c00400a7a25 */ /* 0x000fe200078e0004 */
[----:B------:R-:W-:-:S03]  /*d930*/  ISETP.GE.AND P0, PT, R0, R12, PT ;  /* 0x0000000c0000720c */ /* 0x000fc60003f06270 */
[----:B------:R-:W-:Y:S01]  /*d940*/  IMAD R0, R64, c[0x0][0x1f4], R3 ;  /* 0x00007d0040007a24 */ /* 0x000fe200078e0203 */
[----:B------:R-:W-:-:S03]  /*d950*/  SHF.R.S32.HI R3, RZ, 0x1f, R2 ;  /* 0x0000001fff037819 */ /* 0x000fc60000011402 */
[----:B------:R-:W-:Y:S02]  /*d960*/  IMAD.IADD R9, R11, 0x1, R0 ;  /* 0x000000010b097824 */ /* 0x000fe400078e0200 */
[----:B-1----:R-:W-:-:S04]  /*d970*/  IMAD.WIDE R2, R7, 0x40, R2 ;  /* 0x0000004007027825 */ /* 0x002fc800078e0202 */
[----:B------:R-:W-:Y:S05]  /*d980*/  @P0 BRA `(.L_x_758) ;  /* 0x000000d000000947 */ /* 0x000fea0003800000 */
[----:B----4-:R-:W-:Y:S01]  /*d990*/  IMAD R0, R3, c[0x0][0x1e8], RZ ;  /* 0x00007a0003007a24 */ /* 0x010fe200078e02ff */
        /* <DEDUP_REMOVED lines=12> */
.L_x_758:
[----:B----4-:R-:W-:Y:S05]  /*da60*/  BSYNC B0 ;  /* 0x0000000000007941 */ /* 0x010fea0003800000 */
.L_x_757:
[----:B------:R-:W-:Y:S01]  /*da70*/  LEA.HI.SX32 R0, R13, 0x10, 0x1d ;  /* 0x000000100d007811 */ /* 0x000fe200078feaff */
        /* <DEDUP_REMOVED lines=19> */
.L_x_760:
[----:B------:R-:W-:Y:S05]  /*dbb0*/  BSYNC B0 ;  /* 0x0000000000007941 */ /* 0x000fea0003800000 */
.L_x_759:
        /* <DEDUP_REMOVED lines=20> */
.L_x_762:
[----:B------:R-:W-:Y:S05]  /*dd00*/  BSYNC B0 ;  /* 0x0000000000007941 */ /* 0x000fea0003800000 */
.L_x_761:
[----:B------:R-:W-:-:S04]  /*dd10*/  LEA.HI.SX32 R0, R13, 0x30, 0x1d ;  /* 0x000000300d007811 */ /* 0x000fc800078feaff */
[----:B------:R-:W-:-:S13]  /*dd20*/  ISETP.GE.AND P0, PT, R0, R12, PT ;  /* 0x0000000c0000720c */ /* 0x000fda0003f06270 */
[----:B------:R-:W-:Y:S05]  /*dd30*/  @P0 EXIT ;  /* 0x000000000000094d */ /* 0x000fea0003800000 */
[----:B------:R-:W-:Y:S02]  /*dd40*/  IADD3 R0, P0, R2, 0x30, RZ ;  /* 0x0000003002007810 */ /* 0x000fe40007f1e0ff */
[----:B------:R-:W-:-:S03]  /*dd50*/  ISETP.GE.AND P1, PT, R66, c[0x0][0x220], PT ;  /* 0x0000880042007a0c */ /* 0x000fc60003f26270 */
[----:B------:R-:W-:Y:S01]  /*dd60*/  IMAD.X R2, RZ, RZ, R3, P0 ;  /* 0x000000ffff027224 */ /* 0x000fe200000e0603 */
[----:B------:R-:W-:Y:S02]  /*dd70*/  MOV R3, R9 ;  /* 0x0000000900037202 */ /* 0x000fe40000000f00 */
[----:B------:R-:W-:Y:S01]  /*dd80*/  ISETP.GE.AND P0, PT, R15, c[0x0][0x220], PT ;  /* 0x000088000f007a0c */ /* 0x000fe20003f06270 */
[----:B------:R-:W-:Y:S02]  /*dd90*/  IMAD R6, R2, c[0x0][0x1e8], RZ ;  /* 0x00007a0002067a24 */ /* 0x000fe400078e02ff */
[----:B------:R-:W-:-:S04]  /*dda0*/  IMAD.MOV.U32 R2, RZ, RZ, R10 ;  /* 0x000000ffff027224 */ /* 0x000fc800078e000a */
[----:B-1----:R-:W-:-:S04]  /*ddb0*/  IMAD.WIDE.U32 R4, R0, c[0x0][0x1e8], R2 ;  /* 0x00007a0000047a25 */ /* 0x002fc800078e0002 */
[----:B------:R-:W-:Y:S01]  /*ddc0*/  IMAD R0, R0, c[0x0][0x1ec], R6 ;  /* 0x00007b0000007a24 */ /* 0x000fe200078e0206 */
[----:B------:R-:W-:-:S03]  /*ddd0*/  LEA R2, P2, R4, c[0x0][0x1d0], 0x1 ;  /* 0x0000740004027a11 */ /* 0x000fc600078408ff */
        /* <DEDUP_REMOVED lines=8> */
.L_x_721:
[----:B------:R-:W3:Y:S04]  /*de60*/  LDL.LU R9, [R1+0x60] ;  /* 0x0000600001097983 */ /* 0x000ee80000300800 */
[----:B------:R-:W4:Y:S01]  /*de70*/  LDL.LU R12, [R1+0x7c] ;  /* 0x00007c00010c7983 */ /* 0x000f220000300800 */
[----:B------:R-:W1:Y:S01]  /*de80*/  LDC.U8 R3, c[0x0][0x329] ;  /* 0x0000ca40ff037b82 */ /* 0x000e620000000000 */
[----:B------:R-:W-:Y:S01]  /*de90*/  LEA.HI R10, R17, R38, RZ, 0x3 ;  /* 0x00000026110a7211 */ /* 0x000fe200078f18ff */
[----:B------:R-:W-:Y:S03]  /*dea0*/  BSSY B0, `(.L_x_763) ;  /* 0x0000045000007945 */ /* 0x000fe60003800000 */
[----:B------:R-:W-:-:S02]  /*deb0*/  LOP3.LUT R8, R10, 0xfffffff8, RZ, 0xc0, !PT ;  /* 0xfffffff80a087812 */ /* 0x000fc400078ec0ff */
[----:B------:R-:W-:Y:S01]  /*dec0*/  SHF.R.S32.HI R10, RZ, 0x3, R10 ;  /* 0x00000003ff0a7819 */ /* 0x000fe2000001140a */
[----:B------:R-:W5:Y:S02]  /*ded0*/  LDC.U8 R2, c[0x0][0x328] ;  /* 0x0000ca00ff027b82 */ /* 0x000f640000000000 */
[----:B------:R-:W-:Y:S01]  /*dee0*/  IMAD.IADD R20, R38, 0x1, -R8 ;  /* 0x0000000126147824 */ /* 0x000fe200078e0a08 */
[----:B------:R-:W-:Y:S02]  /*def0*/  SHF.R.S32.HI R8, RZ, 0x1f, R25 ;  /* 0x0000001fff087819 */ /* 0x000fe40000011419 */
[----:B------:R-:W-:Y:S01]  /*df00*/  SHF.R.S32.HI R11, RZ, 0x1f, R10 ;  /* 0x0000001fff0b7819 */ /* 0x000fe2000001140a */
[----:B------:R-:W-:Y:S02]  /*df10*/  IMAD.SHL.U32 R14, R20, 0x8, RZ ;  /* 0x00000008140e7824 */ /* 0x000fe400078e00ff */
[----:B------:R-:W-:-:S03]  /*df20*/  IMAD R8, R8, c[0x0][0x1f0], RZ ;  /* 0x00007c0008087a24 */ /* 0x000fc600078e02ff */
[C---:B------:R-:W-:Y:S01]  /*df30*/  IADD3 R24, R14.reuse, 0x40, RZ ;  /* 0x000000400e187810 */ /* 0x040fe20007ffe0ff */
[----:B------:R-:W-:Y:S01]  /*df40*/  IMAD R8, R25, c[0x0][0x1f4], R8 ;  /* 0x00007d0019087a24 */ /* 0x000fe200078e0208 */
[----:B------:R-:W-:Y:S02]  /*df50*/  IADD3 R23, R14, 0x80, RZ ;  /* 0x000000800e177810 */ /* 0x000fe40007ffe0ff */
[----:B-1----:R-:W-:Y:S02]  /*df60*/  ISETP.NE.AND P1, PT, R3, RZ, PT ;  /* 0x000000ff0300720c */ /* 0x002fe40003f25270 */
[----:B-----5:R-:W-:-:S04]  /*df70*/  ISETP.NE.AND P3, PT, R2, RZ, PT ;  /* 0x000000ff0200720c */ /* 0x020fc80003f65270 */
[----:B------:R-:W-:-:S07]  /*df80*/  ISETP.EQ.AND P3, PT, R3, RZ, P3 ;  /* 0x000000ff0300720c */ /* 0x000fce0001f62270 */
[----:B------:R-:W-:Y:S01]  /*df90*/  @P1 IMAD.MOV.U32 R0, RZ, RZ, c[0x0][0x210] ;  /* 0x00008400ff001624 */ /* 0x000fe200078e00ff */
[----:B------:R-:W-:Y:S01]  /*dfa0*/  @!P1 ISETP.NE.AND P0, PT, R2, RZ, PT ;  /* 0x000000ff0200920c */ /* 0x000fe20003f05270 */
[----:B------:R-:W-:Y:S02]  /*dfb0*/  @!P1 IMAD.MOV.U32 R2, RZ, RZ, c[0x0][0x214] ;  /* 0x00008500ff029624 */ /* 0x000fe400078e00ff */
[----:B------:R-:W-:Y:S02]  /*dfc0*/  @P1 IMAD R0, R0, c[0x0][0x214], RZ ;  /* 0x0000850000001a24 */ /* 0x000fe400078e02ff */
[----:B--2---:R-:W-:Y:S01]  /*dfd0*/  @P1 IMAD.MOV.U32 R4, RZ, RZ, 0x1 ;  /* 0x00000001ff041424 */ /* 0x004fe200078e00ff */
[----:B------:R-:W-:-:S05]  /*dfe0*/  @!P1 SEL R0, R2, c[0x0][0x234], !P0 ;  /* 0x00008d0002009a07 */ /* 0x000fca0004000000 */
[----:B------:R-:W-:Y:S01]  /*dff0*/  @!P1 IMAD R4, R0, c[0x0][0x1c0], RZ ;  /* 0x0000700000049a24 */ /* 0x000fe200078e02ff */
[C---:B---3--:R-:W-:Y:S02]  /*e000*/  ISETP.NE.AND P2, PT, R9.reuse, -0x1, PT ;  /* 0xffffffff0900780c */ /* 0x048fe40003f45270 */
[----:B------:R-:W-:Y:S02]  /*e010*/  ISETP.NE.OR P0, PT, R9, -0x1, !P3 ;  /* 0xffffffff0900780c */ /* 0x000fe40005f05670 */
[----:B----4-:R-:W-:-:S09]  /*e020*/  IADD3 R15, -R27, R12, RZ ;  /* 0x0000000c1b0f7210 */ /* 0x010fd20007ffe1ff */
[----:B------:R-:W-:Y:S01]  /*e030*/  @P2 IMAD.WIDE.U32 R2, R9, c[0x0][0x1e8], RZ ;  /* 0x00007a0009022a25 */ /* 0x000fe200078e00ff */
[----:B------:R-:W-:-:S03]  /*e040*/  @!P2 SHF.R.S32.HI R5, RZ, 0x1f, R19 ;  /* 0x0000001fff05a819 */ /* 0x000fc60000011413 */
[----:B------:R-:W-:Y:S02]  /*e050*/  @P2 IMAD R7, R9, c[0x0][0x1ec], R3 ;  /* 0x00007b0009072a24 */ /* 0x000fe400078e0203 */
[----:B------:R-:W-:Y:S02]  /*e060*/  @!P2 IMAD R6, R5, c[0x0][0x1e0], RZ ;  /* 0x000078000506aa24 */ /* 0x000fe400078e02ff */
[C---:B------:R-:W-:Y:S02]  /*e070*/  IMAD R3, R19.reuse, R4, RZ ;  /* 0x0000000413037224 */ /* 0x040fe400078e02ff */
[----:B------:R-:W-:-:S03]  /*e080*/  @!P2 IMAD.WIDE.U32 R4, R19, c[0x0][0x1e0], RZ ;  /* 0x000078001304aa25 */ /* 0x000fc600078e00ff */
[----:B------:R-:W-:Y:S01]  /*e090*/  SEL R3, R3, RZ, !P3 ;  /* 0x000000ff03037207 */ /* 0x000fe20005800000 */
[C---:B------:R-:W-:Y:S01]  /*e0a0*/  @!P0 IMAD R9, R19.reuse, c[0x0][0x214], RZ ;  /* 0x0000850013098a24 */ /* 0x040fe200078e02ff */
[----:B------:R-:W-:Y:S01]  /*e0b0*/  @!P2 MOV R2, R4 ;  /* 0x000000040002a202 */ /* 0x000fe20000000f00 */
[----:B------:R-:W-:Y:S02]  /*e0c0*/  @!P2 IMAD R6, R19, c[0x0][0x1e4], R6 ;  /* 0x000079001306aa24 */ /* 0x000fe400078e0206 */
[----:B------:R-:W-:Y:S01]  /*e0d0*/  @P1 IMAD.MOV.U32 R19, RZ, RZ, c[0x0][0x210] ;  /* 0x00008400ff131624 */ /* 0x000fe200078e00ff */
[----:B------:R1:W-:Y:S01]  /*e0e0*/  @!P0 STL [R1+0x60], R9 ;  /* 0x0000600901008387 */ /* 0x0003e20000100800 */
[----:B------:R-:W-:Y:S01]  /*e0f0*/  @!P2 IMAD.IADD R7, R5, 0x1, R6 ;  /* 0x000000010507a824 */ /* 0x000fe200078e0206 */
[----:B------:R-:W-:Y:S01]  /*e100*/  IADD3 R4, P0, R14, R2, RZ ;  /* 0x000000020e047210 */ /* 0x000fe20007f1e0ff */
[----:B------:R-:W-:Y:S01]  /*e110*/  IMAD R6, R25, R0, R3 ;  /* 0x0000000019067224 */ /* 0x000fe200078e0203 */
[----:B------:R-:W-:Y:S01]  /*e120*/  ISETP.GE.AND P2, PT, R10, R15, PT ;  /* 0x0000000f0a00720c */ /* 0x000fe20003f46270 */
[----:B------:R-:W-:Y:S01]  /*e130*/  @!P3 CS2R R2, SRZ ;  /* 0x000000000002b805 */ /* 0x000fe2000001ff00 */
[----:B------:R-:W-:Y:S01]  /*e140*/  @!P1 IMAD.MOV.U32 R19, RZ, RZ, 0x1 ;  /* 0x00000001ff139424 */ /* 0x000fe200078e00ff */
[----:B------:R-:W-:-:S02]  /*e150*/  @P3 SHF.R.S32.HI R3, RZ, 0x1f, R9 ;  /* 0x0000001fff033819 */ /* 0x000fc40000011409 */
[----:B------:R-:W-:Y:S01]  /*e160*/  @P3 MOV R2, R9 ;  /* 0x0000000900023202 */ /* 0x000fe20000000f00 */
[----:B------:R-:W-:Y:S01]  /*e170*/  IMAD R0, R27, R19, RZ ;  /* 0x000000131b007224 */ /* 0x000fe200078e02ff */
[----:B------:R-:W-:-:S04]  /*e180*/  LEA.HI.X.SX32 R5, R14, R7, 0x1, P0 ;  /* 0x000000070e057211 */ /* 0x000fc800000f0eff */
[----:B------:R-:W-:Y:S01]  /*e190*/  IADD3 R22, P1, P0, R0, R2, R6 ;  /* 0x0000000200167210 */ /* 0x000fe2000783e006 */
[----:B------:R-:W-:Y:S01]  /*e1a0*/  IMAD.WIDE.U32 R12, R25, c[0x0][0x1f0], R4 ;  /* 0x00007c00190c7a25 */ /* 0x000fe200078e0004 */
[----:B------:R-:W-:Y:S02]  /*e1b0*/  SHF.R.S32.HI R4, RZ, 0x1f, R0 ;  /* 0x0000001fff047819 */ /* 0x000fe40000011400 */
[----:B------:R-:W-:-:S04]  /*e1c0*/  SHF.R.S32.HI R0, RZ, 0x1f, R6 ;  /* 0x0000001fff007819 */ /* 0x000fc80000011406 */
[----:B------:R-:W-:Y:S01]  /*e1d0*/  IADD3.X R21, R4, R3, R0, P1, P0 ;  /* 0x0000000304157210 */ /* 0x000fe20000fe0400 */
[----:B-1----:R-:W1:Y:S02]  /*e1e0*/  S2R R9, SR_CTAID.X ;  /* 0x0000000000097919 */ /* 0x002e640000002500 */
[----:B-1----:R-:W-:-:S04]  /*e1f0*/  IMAD.WIDE R6, R9, 0x40, R10 ;  /* 0x0000004009067825 */ /* 0x002fc800078e020a */
[----:B------:R-:W-:Y:S01]  /*e200*/  IMAD.IADD R9, R8, 0x1, R13 ;  /* 0x0000000108097824 */ /* 0x000fe200078e020d */
        /* <DEDUP_REMOVED lines=14> */
.L_x_764:
[----:B------:R-:W-:Y:S05]  /*e2f0*/  BSYNC B0 ;  /* 0x0000000000007941 */ /* 0x000fea0003800000 */
.L_x_763:
[----:B------:R-:W-:Y:S01]  /*e300*/  IADD3 R18, R10, 0x10, RZ ;  /* 0x000000100a127810 */ /* 0x000fe20007ffe0ff */
[----:B------:R-:W-:Y:S03]  /*e310*/  BSSY B0, `(.L_x_765) ;  /* 0x0000013000007945 */ /* 0x000fe60003800000 */
[----:B------:R-:W-:-:S13]  /*e320*/  ISETP.GE.AND P0, PT, R18, R15, PT ;  /* 0x0000000f1200720c */ /* 0x000fda0003f06270 */
[----:B------:R-:W-:Y:S05]  /*e330*/  @P0 BRA `(.L_x_766) ;  /* 0x0000010000000947 */ /* 0x000fea0003800000 */
[----:B------:R-:W-:Y:S01]  /*e340*/  IADD3 R0, P0, R6, 0x10, RZ ;  /* 0x0000001006007810 */ /* 0x000fe20007f1e0ff */
[----:B------:R-:W-:Y:S01]  /*e350*/  IMAD.MOV.U32 R4, RZ, RZ, R12 ;  /* 0x000000ffff047224 */ /* 0x000fe200078e000c */
[----:B------:R-:W-:Y:S02]  /*e360*/  MOV R5, R9 ;  /* 0x0000000900057202 */ /* 0x000fe40000000f00 */
[----:B------:R-:W-:Y:S01]  /*e370*/  ISETP.GE.AND P2, PT, R14, c[0x0][0x220], PT ;  /* 0x000088000e007a0c */ /* 0x000fe20003f46270 */
[----:B-1----:R-:W-:Y:S01]  /*e380*/  IMAD.X R2, RZ, RZ, R7, P0 ;  /* 0x000000ffff027224 */ /* 0x002fe200000e0607 */
        /* <DEDUP_REMOVED lines=11> */
.L_x_766:
[----:B------:R-:W-:Y:S05]  /*e440*/  BSYNC B0 ;  /* 0x0000000000007941 */ /* 0x000fea0003800000 */
.L_x_765:
        /* <DEDUP_REMOVED lines=20> */
.L_x_768:
[----:B------:R-:W-:Y:S05]  /*e590*/  BSYNC B0 ;  /* 0x0000000000007941 */ /* 0x000fea0003800000 */
.L_x_767:
        /* <DEDUP_REMOVED lines=20> */
.L_x_770:
[----:B------:R-:W-:Y:S05]  /*e6e0*/  BSYNC B0 ;  /* 0x0000000000007941 */ /* 0x000fea0003800000 */
.L_x_769:
[----:B------:R-:W-:-:S04]  /*e6f0*/  ISETP.NE.AND P6, PT, R20, RZ, PT ;  /* 0x000000ff1400720c */ /* 0x000fc80003fc5270 */
[-C--:B------:R-:W-:Y:S02]  /*e700*/  ISETP.GE.OR P5, PT, R10, R15.reuse, P6 ;  /* 0x0000000f0a00720c */ /* 0x080fe400037a6670 */
[-C--:B------:R-:W-:Y:S02]  /*e710*/  ISETP.GE.OR P4, PT, R18, R15.reuse, P6 ;  /* 0x0000000f1200720c */ /* 0x080fe40003786670 */
[-C--:B------:R-:W-:Y:S02]  /*e720*/  ISETP.GE.OR P3, PT, R16, R15.reuse, P6 ;  /* 0x0000000f1000720c */ /* 0x080fe40003766670 */
[----:B------:R-:W-:-:S07]  /*e730*/  ISETP.GE.OR P6, PT, R17, R15, P6 ;  /* 0x0000000f1100720c */ /* 0x000fce00037c6670 */
[-C--:B------:R-:W-:Y:S02]  /*e740*/  @!P5 IMAD R0, R10, R19.reuse, RZ ;  /* 0x000000130a00d224 */ /* 0x080fe400078e02ff */
[-C--:B-1----:R-:W-:Y:S02]  /*e750*/  @!P4 IMAD R3, R18, R19.reuse, RZ ;  /* 0x000000131203c224 */ /* 0x082fe400078e02ff */
[----:B------:R-:W-:Y:S01]  /*e760*/  @!P3 IMAD R5, R16, R19, RZ ;  /* 0x000000131005b224 */ /* 0x000fe200078e02ff */
[CC--:B------:R-:W-:Y:S02]  /*e770*/  @!P5 IADD3 R2, P0, R0.reuse, R22.reuse, RZ ;  /* 0x000000160002d210 */ /* 0x0c0fe40007f1e0ff */
        /* <DEDUP_REMOVED lines=18> */
[----:B-1----:R-:W-:-:S05]  /*e8a0*/  IMAD R0, R17, R19, RZ ;  /* 0x0000001311007224 */ /* 0x002fca00078e02ff */
[----:B------:R-:W-:-:S04]  /*e8b0*/  IADD3 R3, P0, R0, R22, RZ ;  /* 0x0000001600037210 */ /* 0x000fc80007f1e0ff */
[----:B------:R-:W-:Y:S02]  /*e8c0*/  LEA.HI.X.SX32 R0, R0, R21, 0x1, P0 ;  /* 0x0000001500007211 */ /* 0x000fe400000f0eff */
[----:B------:R-:W-:-:S04]  /*e8d0*/  LEA R2, P0, R3, c[0x0][0x200], 0x2 ;  /* 0x0000800003027a11 */ /* 0x000fc800078010ff */
[----:B------:R-:W-:Y:S01]  /*e8e0*/  LEA.HI.X R3, R3, c[0x0][0x204], R0, 0x2, P0 ;  /* 0x0000810003037a11 */ /* 0x000fe200000f1400 */
[----:B------:R-:W-:-:S05]  /*e8f0*/  IMAD.MOV.U32 R0, RZ, RZ, 0x7f800000 ;  /* 0x7f800000ff007424 */ /* 0x000fca00078e00ff */
[----:B------:R-:W-:Y:S01]  /*e900*/  STG.E [R2.64], R0 ;  /* 0x0000000002007986 */ /* 0x000fe2000c101906 */
[----:B------:R-:W-:Y:S05]  /*e910*/  EXIT ;  /* 0x000000000000794d */ /* 0x000fea0003800000 */
.L_x_771:
        /* <DEDUP_REMOVED lines=14> */
.L_x_1291:


//--------------------- .text._ZN5flash16flash_fwd_kernelI23Flash_fwd_kernel_traitsILi192ELi64ELi64ELi4ELb0ELb0EN7cutlass10bfloat16_tE19Flash_kernel_traitsILi192ELi64ELi64ELi4ES3_EELb0ELb0ELb0ELb0ELb0ELb0ELb1ELb0EEEvNS_16Flash_fwd_paramsE --------------------------
	.section	.text._ZN5flash16flash_fwd_kernelI23Flash_fwd_kernel_traitsILi192ELi64ELi64ELi4ELb0ELb0EN7cutlass10bfloat16_tE19Flash_kernel_traitsILi192ELi64ELi64ELi4ES3_EELb0ELb0ELb0ELb0ELb0ELb0ELb1ELb0EEEvNS_16Flash_fwd_paramsE,"ax",@progbits
	.sectioninfo	@"SHI_REGISTERS=255"
	.align	128
        .global         _ZN5flash16flash_fwd_kernelI23Flash_fwd_kernel_traitsILi192ELi64ELi64ELi4ELb0ELb0EN7cutlass10bfloat16_tE19Flash_kernel_traitsILi192ELi64ELi64ELi4ES3_EELb0ELb0ELb0ELb0ELb0ELb0ELb1ELb0EEEvNS_16Flash_fwd_paramsE
        .type           _ZN5flash16flash_fwd_kernelI23Flash_fwd_kernel_traitsILi192ELi64ELi64ELi4ELb0ELb0EN7cutlass10bfloat16_tE19Flash_kernel_traitsILi192ELi64ELi64ELi4ES3_EELb0ELb0ELb0ELb0ELb0ELb0ELb1ELb0EEEvNS_16Flash_fwd_paramsE,@function
        .size           _ZN5flash16flash_fwd_kernelI23Flash_fwd_kernel_traitsILi192ELi64ELi64ELi4ELb0ELb0EN7cutlass10bfloat16_tE19Flash_kernel_traitsILi192ELi64ELi64ELi4ES3_EELb0ELb0ELb0ELb0ELb0ELb0ELb1ELb0EEEvNS_16Flash_fwd_paramsE,(.L_x_1292 - _ZN5flash16flash_fwd_kernelI23Flash_fwd_kernel_traitsILi192ELi64ELi64ELi4ELb0ELb0EN7cutlass10bfloat16_tE19Flash_kernel_traitsILi192ELi64ELi64ELi4ES3_EELb0ELb0ELb0ELb0ELb0ELb0ELb1ELb0EEEvNS_16Flash_fwd_paramsE)
        .other          _ZN5flash16flash_fwd_kernelI23Flash_fwd_kernel_traitsILi192ELi64ELi64ELi4ELb0ELb0EN7cutlass10bfloat16_tE19Flash_kernel_traitsILi192ELi64ELi64ELi4ES3_EELb0ELb0ELb0ELb0ELb0ELb0ELb1ELb0EEEvNS_16Flash_fwd_paramsE,@"STO_CUDA_ENTRY STV_DEFAULT"
_ZN5flash16flash_fwd_kernelI23Flash_fwd_kernel_traitsILi192ELi64ELi64ELi4ELb0ELb0EN7cutlass10bfloat16_tE19Flash_kernel_traitsILi192ELi64ELi64ELi4ES3_EELb0ELb0ELb0ELb0ELb0ELb0ELb1ELb0EEEvNS_16Flash_fwd_paramsE:
.text._ZN5flash16flash_fwd_kernelI23Flash_fwd_kernel_traitsILi192ELi64ELi64ELi4ELb0ELb0EN7cutlass10bfloat16_tE19Flash_kernel_traitsILi192ELi64ELi64ELi4ES3_EELb0ELb0ELb0ELb0ELb0ELb0ELb1ELb0EEEvNS_16Flash_fwd_paramsE:
        /* <DEDUP_REMOVED lines=34> */
.L_x_772:
[----:B-1-34-:R-:W-:Y:S02]  /*0220*/  MOV R2, c[0x0][0x218] ;  /* 0x0000860000027a02 */ /* 0x01afe40000000f00 */
.L_x_773:
        /* <DEDUP_REMOVED lines=41> */
.L_x_775:
[----:B------:R-:W-:Y:S02]  /*04c0*/  IABS R7, c[0x0][0x1c8] ;  /* 0x0000720000077a13 */ /* 0x000fe40000000000 */
[----:B------:R-:W-:Y:S02]  /*04d0*/  SHF.R.S32.HI R25, RZ, 0x1f, R22 ;  /* 0x0000001fff197819 */ /* 0x000fe40000011416 */
        /* <DEDUP_REMOVED lines=19> */
[----:B------:R-:W-:-:S03]  /*0610*/  LOP3.LUT R2, R22, c[0x0][0x1c8], RZ, 0x3c, !PT ;  /* 0x0000720016027a12 */ /* 0x000fc600078e3cff */
[----:B------:R-:W-:Y:S01]  /*0620*/  @P0 IMAD.WIDE.U32 R10, R7, c[0x0][0x1a0], RZ ;  /* 0x00006800070a0a25 */ /* 0x000fe200078e00ff */
[----:B------:R-:W-:-:S03]  /*0630*/  ISETP.GE.AND P1, PT, R2, RZ, PT ;  /* 0x000000ff0200720c */ /* 0x000fc60003f26270 */
[----:B------:R-:W-:-:S04]  /*0640*/  @P0 IMAD R7, R7, c[0x0][0x1a4], R11 ;  /* 0x0000690007070a24 */ /* 0x000fc800078e020b */
        /* <DEDUP_REMOVED lines=14> */
.L_x_776:
        /* <DEDUP_REMOVED lines=19> */
[----:B------:R-:W-:Y:S01]  /*0860*/  LOP3.LUT R0, R213, 0x38, R224, 0xf8, !PT ;  /* 0x00000038d5007812 */ /* 0x000fe200078ef8e0 */
[----:B------:R-:W-:Y:S01]  /*0870*/  IMAD.IADD R205, R4, 0x1, -R205 ;  /* 0x0000000104cd7824 */ /* 0x000fe200078e0acd */
[----:B------:R-:W-:Y:S01]  /*0880*/  SHF.R.U32.HI R213, RZ, 0x3, R213 ;  /* 0x00000003ffd57819 */ /* 0x000fe200000116d5 */
[----:B------:R-:W-:Y:S01]  /*0890*/  IMAD R9, R27, c[0x0][0x198], RZ ;  /* 0x000066001b097a24 */ /* 0x000fe200078e02ff */
[----:B------:R-:W-:Y:S01]  /*08a0*/  SHF.R.S32.HI R4, RZ, 0x1f, R11 ;  /* 0x0000001fff047819 */ /* 0x000fe2000001140b */
[----:B------:R-:W-:Y:S01]  /*08b0*/  IMAD.WIDE R28, R212, 0x40, R26 ;  /* 0x00000040d41c7825 */ /* 0x000fe200078e021a */
[----:B------:R-:W-:Y:S02]  /*08c0*/  LOP3.LUT R213, R0, R213, RZ, 0x3c, !PT ;  /* 0x000000d500d57212 */ /* 0x000fe400078e3cff */
[----:B------:R-:W-:Y:S02]  /*08d0*/  LEA.HI R5, R4, R11, RZ, 0x3 ;  /* 0x0000000b04057211 */ /* 0x000fe400078f18ff */
[----:B------:R-:W-:-:S02]  /*08e0*/  LEA.HI R0, R21, R6, RZ, 0x6 ;  /* 0x0000000615007211 */ /* 0x000fc400078f30ff */
[--C-:B------:R-:W-:Y:S02]  /*08f0*/  SHF.R.S32.HI R225, RZ, 0x1f, R224.reuse ;  /* 0x0000001fffe17819 */ /* 0x100fe400000114e0 */
[----:B------:R-:W-:Y:S01]  /*0900*/  IADD3 R12, P0, R224, R12, RZ ;  /* 0x0000000ce00c7210 */ /* 0x000fe20007f1e0ff */
[----:B------:R-:W-:Y:S01]  /*0910*/  IMAD.SHL.U32 R0, R0, 0x8, RZ ;  /* 0x0000000800007824 */ /* 0x000fe200078e00ff */
[----:B------:R-:W-:Y:S01]  /*0920*/  LOP3.LUT R4, R5, 0xfffffff8, RZ, 0xc0, !PT ;  /* 0xfffffff805047812 */ /* 0x000fe200078ec0ff */
[----:B------:R-:W-:Y:S01]  /*0930*/  IMAD.WIDE.U32 R14, R26, c[0x0][0x198], R224 ;  /* 0x000066001a0e7a25 */ /* 0x000fe200078e00e0 */
[----:B------:R-:W-:Y:S02]  /*0940*/  IADD3 R215, R224, 0x40, RZ ;  /* 0x00000040e0d77810 */ /* 0x000fe40007ffe0ff */
[----:B------:R-:W-:Y:S01]  /*0950*/  LOP3.LUT R213, R213, 0xfffffe00, R0, 0xf8, !PT ;  /* 0xfffffe00d5d57812 */ /* 0x000fe200078ef800 */
[----:B------:R-:W-:Y:S01]  /*0960*/  IMAD.X R13, R225, 0x1, R13, P0 ;  /* 0x00000001e10d7824 */ /* 0x000fe200000e060d */
[----:B------:R-:W-:Y:S01]  /*0970*/  IADD3 R220, P0, R220, R14, RZ ;  /* 0x0000000edcdc7210 */ /* 0x000fe20007f1e0ff */
[----:B------:R-:W-:Y:S01]  /*0980*/  IMAD.IADD R4, R11, 0x1, -R4 ;  /* 0x000000010b047824 */ /* 0x000fe200078e0a04 */
[----:B------:R-:W-:Y:S01]  /*0990*/  IADD3 R214, R224, 0x80, RZ ;  /* 0x00000080e0d67810 */ /* 0x000fe20007ffe0ff */
[----:B------:R-:W-:-:S02]  /*09a0*/  IMAD R0, R26, c[0x0][0x19c], R9 ;  /* 0x000067001a007a24 */ /* 0x000fc400078e0209 */
[----:B------:R-:W-:Y:S01]  /*09b0*/  IMAD.WIDE.U32 R22, R22, c[0x0][0x1a8], R12 ;  /* 0x00006a0016167a25 */ /* 0x000fe200078e000c */
[C---:B------:R-:W-:Y:S02]  /*09c0*/  LOP3.LUT P2, RZ, R4.reuse, 0x4, RZ, 0xc0, !PT ;  /* 0x0000000404ff7812 */ /* 0x040fe4000784c0ff */
[----:B------:R-:W-:Y:S01]  /*09d0*/  LOP3.LUT P1, RZ, R4, 0x2, RZ, 0xc0, !PT ;  /* 0x0000000204ff7812 */ /* 0x000fe2000782c0ff */
[----:B------:R-:W-:Y:S01]  /*09e0*/  IMAD R11, R27, c[0x0][0x1a0], RZ ;  /* 0x000068001b0b7a24 */ /* 0x000fe200078e02ff */
[----:B------:R-:W-:Y:S01]  /*09f0*/  IADD3.X R221, R3, R15, R0, P0, !PT ;  /* 0x0000000f03dd7210 */ /* 0x000fe200007fe400 */
[----:B------:R-:W-:Y:S01]  /*0a00*/  IMAD.WIDE.U32 R12, R26, c[0x0][0x1a0], R224 ;  /* 0x000068001a0c7a25 */ /* 0x000fe200078e00e0 */
[----:B------:R-:W-:-:S03]  /*0a10*/  SHF.R.S32.HI R3, RZ, 0x1f, R218 ;  /* 0x0000001fff037819 */ /* 0x000fc600000114da */
[----:B------:R-:W-:Y:S01]  /*0a20*/  IMAD.SHL.U32 R4, R4, 0x40, RZ ;  /* 0x0000004004047824 */ /* 0x000fe200078e00ff */
[----:B------:R-:W-:Y:S01]  /*0a30*/  IADD3 R10, P0, R10, R12, RZ ;  /* 0x0000000c0a0a7210 */ /* 0x000fe20007f1e0ff */
[----:B------:R-:W-:Y:S02]  /*0a40*/  IMAD R0, R26, c[0x0][0x1a4], R11 ;  /* 0x000069001a007a24 */ /* 0x000fe400078e020b */
[----:B------:R-:W-:Y:S01]  /*0a50*/  IMAD.SHL.U32 R9, R205, 0x8, RZ ;  /* 0x00000008cd097824 */ /* 0x000fe200078e00ff */
[----:B------:R-:W-:Y:S01]  /*0a60*/  LOP3.LUT R4, R4, 0x1c0, RZ, 0xc0, !PT ;  /* 0x000001c004047812 */ /* 0x000fe200078ec0ff */
[----:B------:R-:W-:Y:S01]  /*0a70*/  IMAD.SHL.U32 R5, R5, 0x40, RZ ;  /* 0x0000004005057824 */ /* 0x000fe200078e00ff */
[----:B------:R-:W-:Y:S01]  /*0a80*/  IADD3.X R11, R7, R13, R0, P0, !PT ;  /* 0x0000000d070b7210 */ /* 0x000fe200007fe400 */
[C---:B------:R-:W-:Y:S01]  /*0a90*/  IMAD R223, R3.reuse, c[0x0][0x1b0], RZ ;  /* 0x00006c0003df7a24 */ /* 0x040fe200078e02ff */
[----:B------:R-:W-:Y:S01]  /*0aa0*/  LOP3.LUT R9, R4, 0x8, R9, 0xf8, !PT ;  /* 0x0000000804097812 */ /* 0x000fe200078ef809 */
[----:B------:R-:W-:Y:S01]  /*0ab0*/  IMAD R3, R3, c[0x0][0x1b8], RZ ;  /* 0x00006e0003037a24 */ /* 0x000fe200078e02ff */
[----:B------:R-:W-:Y:S01]  /*0ac0*/  ISETP.GE.AND P0, PT, R26, R207, PT ;  /* 0x000000cf1a00720c */ /* 0x000fe20003f06270 */
[C---:B------:R-:W-:Y:S01]  /*0ad0*/  IMAD R223, R218.reuse, c[0x0][0x1b4], R223 ;  /* 0x00006d00dadf7a24 */ /* 0x040fe200078e02df */
[----:B------:R-:W-:Y:S01]  /*0ae0*/  SHF.R.U32.HI R4, RZ, 0x3, R4 ;  /* 0x00000003ff047819 */ /* 0x000fe20000011604 */
[----:B------:R-:W-:-:S02]  /*0af0*/  IMAD R3, R218, c[0x0][0x1bc], R3 ;  /* 0x00006f00da037a24 */ /* 0x000fc400078e0203 */
        /* <DEDUP_REMOVED lines=43> */
.L_x_778:
[----:B------:R-:W-:Y:S05]  /*0db0*/  BSYNC B0 ;  /* 0x0000000000007941 */ /* 0x000fea0003800000 */
.L_x_777:
[----:B------:R-:W-:Y:S01]  /*0dc0*/  IADD3 R19, R26, 0x10, RZ ;  /* 0x000000101a137810 */ /* 0x000fe20007ffe0ff */
        /* <DEDUP_REMOVED lines=13> */
[C---:B-1----:R-:W-:Y:S01]  /*0ea0*/  @!P3 LEA R14, P4, R10.reuse, c[0x0][0x160], 0x1 ;  /* 0x000058000a0eba11 */ /* 0x042fe200078808ff */
        /* <DEDUP_REMOVED lines=22> */
.L_x_780:
[----:B------:R-:W-:Y:S05]  /*1010*/  BSYNC B0 ;  /* 0x0000000000007941 */ /* 0x000fea0003800000 */
.L_x_779:
        /* <DEDUP_REMOVED lines=37> */
.L_x_782:
[----:B------:R-:W-:Y:S05]  /*1270*/  BSYNC B0 ;  /* 0x0000000000007941 */ /* 0x000fea0003800000 */
.L_x_781:
[----:B-1----:R-:W-:Y:S01]  /*1280*/  IADD3 R15, R26, 0x30, RZ ;  /* 0x000000301a0f7810 */ /* 0x002fe20007ffe0ff */
        /* <DEDUP_REMOVED lines=39> */
.L_x_784:
[----:B------:R-:W-:Y:S05]  /*1500*/  BSYNC B0 ;  /* 0x0000000000007941 */ /* 0x000fea0003800000 */
.L_x_783:
[----:B------:R-:W-:Y:S01]  /*1510*/  LEA.HI.SX32 R4, R133, 0xffffffff, 0x1a ;  /* 0xffffffff85047811 */ /* 0x000fe200078fd2ff */
[----:B------:R-:W-:Y:S01]  /*1520*/  BSSY B0, `(.L_x_785) ;  /* 0x0000023000007945 */ /* 0x000fe20003800000 */
[----:B------:R-:W-:Y:S02]  /*1530*/  MOV R222, R220 ;  /* 0x000000dc00de7202 */ /* 0x000fe40000000f00 */
[----:B------:R-:W-:Y:S01]  /*1540*/  SHF.R.S32.HI R12, RZ, 0x1f, R4 ;  /* 0x0000001fff0c7819 */ /* 0x000fe20000011404 */
[C---:B------:R-:W-:Y:S02]  /*1550*/  IMAD R10, R4.reuse, -0x40, R99 ;  /* 0xffffffc0040a7824 */ /* 0x040fe400078e0263 */
[----:B-1----:R-:W-:Y:S02]  /*1560*/  IMAD R25, R3, R4, RZ ;  /* 0x0000000403197224 */ /* 0x002fe400078e02ff */
[----:B------:R-:W-:Y:S01]  /*1570*/  IMAD.WIDE.U32 R22, R4, R97, R222 ;  /* 0x0000006104167225 */ /* 0x000fe200078e00de */
[----:B------:R-:W-:-:S03]  /*1580*/  ISETP.GE.AND P0, PT, R26, R10, PT ;  /* 0x0000000a1a00720c */ /* 0x000fc60003f06270 */
[----:B------:R-:W-:-:S05]  /*1590*/  IMAD R25, R12, R97, R25 ;  /* 0x000000610c197224 */ /* 0x000fca00078e0219 */
        /* <DEDUP_REMOVED lines=27> */
.L_x_786:
[----:B------:R-:W-:Y:S05]  /*1750*/  BSYNC B0 ;  /* 0x0000000000007941 */ /* 0x000fea0003800000 */
.L_x_785:
        /* <DEDUP_REMOVED lines=32> */
.L_x_788:
[----:B------:R-:W-:Y:S05]  /*1960*/  BSYNC B0 ;  /* 0x0000000000007941 */ /* 0x000fea0003800000 */
.L_x_787:
[----:B------:R-:W-:Y:S01]  /*1970*/  ISETP.GE.AND P0, PT, R17, R10, PT ;  /* 0x0000000a1100720c */ /* 0x000fe20003f06270 */
[----:B------:R-:W-:-:S12]  /*1980*/  BSSY B0, `(.L_x_789) ;  /* 0x000001e000007945 */ /* 0x000fd80003800000 */
[----:B------:R-:W-:Y:S05]  /*1990*/  @P0 BRA `(.L_x_790) ;  /* 0x000001c000000947 */ /* 0x000fea0003800000 */
[----:B------:R-:W-:Y:S01]  /*19a0*/  ISETP.GE.AND P3, PT, R224, c[0x0][0x220], PT ;  /* 0x00008800e0007a0c */ /* 0x000fe20003f66270 */
[----:B------:R-:W-:Y:S01]  /*19b0*/  IMAD.MOV.U32 R8, RZ, RZ, c[0x0][0x19c] ;  /* 0x00006700ff087624 */ /* 0x000fe200078e00ff */
[----:B------:R-:W-:Y:S02]  /*19c0*/  ISETP.GE.AND P2, PT, R215, c[0x0][0x220], PT ;  /* 0x00008800d7007a0c */ /* 0x000fe40003f46270 */
[C---:B------:R-:W-:Y:S02]  /*19d0*/  LEA R9, P1, R11.reuse, R22, 0x5 ;  /* 0x000000160b097211 */ /* 0x040fe400078228ff */
[----:B------:R-:W-:Y:S02]  /*19e0*/  ISETP.GE.AND P0, PT, R214, c[0x0][0x220], PT ;  /* 0x00008800d6007a0c */ /* 0x000fe40003f06270 */
[----:B------:R-:W-:-:S05]  /*19f0*/  LEA.HI.X R8, R11, R25, R8, 0x5, P1 ;  /* 0x000000190b087211 */ /* 0x000fca00008f2c08 */
        /* <DEDUP_REMOVED lines=22> */
.L_x_790:
[----:B------:R-:W-:Y:S05]  /*1b60*/  BSYNC B0 ;  /* 0x0000000000007941 */ /* 0x000fea0003800000 */
.L_x_789:
        /* <DEDUP_REMOVED lines=9> */
[----:B------:R-:W-:-:S05]  /*1c00*/  IMAD.WIDE.U32 R24, R11, 0x30, R24 ;  /* 0x000000300b187825 */ /* 0x000fca00078e0018 */
[----:B------:R-:W-:Y:S02]  /*1c10*/  IADD3 R8, R25, UR4, RZ ;  /* 0x0000000419087c10 */ /* 0x000fe4000fffe0ff */
        /* <DEDUP_REMOVED lines=22> */
.L_x_792:
[----:B------:R-:W-:Y:S05]  /*1d80*/  BSYNC B0 ;  /* 0x0000000000007941 */ /* 0x000fea0003800000 */
.L_x_791:
[----:B------:R-:W0:Y:S01]  /*1d90*/  LDGDEPBAR ;  /* 0x00000000000079af */ /* 0x000e220000000000 */
[----:B------:R-:W-:Y:S01]  /*1da0*/  ISETP.GE.AND P1, PT, R26, R10, PT ;  /* 0x0000000a1a00720c */ /* 0x000fe20003f26270 */
[----:B------:R-:W-:Y:S01]  /*1db0*/  IMAD R9, R12, c[0x0][0x1a0], RZ ;  /* 0x000068000c097a24 */ /* 0x000fe200078e02ff */
[----:B------:R-:W-:Y:S01]  /*1dc0*/  BSSY B0, `(.L_x_793) ;  /* 0x0000025000007945 */ /* 0x000fe20003800000 */
[----:B------:R-:W-:-:S04]  /*1dd0*/  IMAD.WIDE.U32 R24, R4, c[0x0][0x1a0], RZ ;  /* 0x0000680004187a25 */ /* 0x000fc800078e00ff */
[----:B------:R-:W-:Y:S01]  /*1de0*/  IMAD R8, R4, c[0x0][0x1a4], R9 ;  /* 0x0000690004087a24 */ /* 0x000fe200078e0209 */
[----:B-1----:R-:W-:-:S04]  /*1df0*/  LEA R22, P0, R24, R218, 0x6 ;  /* 0x000000da18167211 */ /* 0x002fc800078030ff */
        /* <DEDUP_REMOVED lines=33> */
.L_x_794:
[----:B------:R-:W-:Y:S05]  /*2010*/  BSYNC B0 ;  /* 0x0000000000007941 */ /* 0x000fea0003800000 */
.L_x_793:
[----:B------:R-:W-:Y:S01]  /*2020*/  ISETP.GE.AND P0, PT, R19, R10, PT ;  /* 0x0000000a1300720c */ /* 0x000fe20003f06270 */
[----:B------:R-:W-:-:S12]  /*2030*/  BSSY B0, `(.L_x_795) ;  /* 0x0000022000007945 */ /* 0x000fd80003800000 */
        /* <DEDUP_REMOVED lines=8> */
[----:B--2---:R-:W-:-:S04]  /*20c0*/  IADD3 R9, P0, R22, R18, RZ ;  /* 0x0000001216097210 */ /* 0x004fc80007f1e0ff */
        /* <DEDUP_REMOVED lines=24> */
.L_x_796:
[----:B------:R-:W-:Y:S05]  /*2250*/  BSYNC B0 ;  /* 0x0000000000007941 */ /* 0x000fea0003800000 */
.L_x_795:
        /* <DEDUP_REMOVED lines=35> */
.L_x_798:
[----:B------:R-:W-:Y:S05]  /*2490*/  BSYNC B0 ;  /* 0x0000000000007941 */ /* 0x000fea0003800000 */
.L_x_797:
        /* <DEDUP_REMOVED lines=9> */
[----:B--2---:R-:W-:Y:S01]  /*2530*/  IMAD.MOV.U32 R9, RZ, RZ, c[0x0][0x1a0] ;  /* 0x00006800ff097624 */ /* 0x004fe200078e00ff */
        /* <DEDUP_REMOVED lines=28> */
.L_x_800:
[----:B------:R-:W-:Y:S05]  /*2700*/  BSYNC B0 ;  /* 0x0000000000007941 */ /* 0x000fea0003800000 */
.L_x_799:
[C---:B--2---:R-:W-:Y:S01]  /*2710*/  IMAD.SHL.U32 R8, R2.reuse, 0x40, RZ ;  /* 0x0000004002087824 */ /* 0x044fe200078e00ff */
[----:B------:R-:W-:Y:S01]  /*2720*/  R2P PR, R2, 0x6 ;  /* 0x0000000602007804 */ /* 0x000fe20000000000 */
[----:B------:R-:W-:Y:S01]  /*2730*/  IMAD.SHL.U32 R26, R26, 0x8, RZ ;  /* 0x000000081a1a7824 */ /* 0x000fe200078e00ff */
[----:B------:R-:W0:Y:S01]  /*2740*/  LDGDEPBAR ;  /* 0x00000000000079af */ /* 0x000e220000000000 */
[----:B------:R-:W-:Y:S01]  /*2750*/  IMAD R206, R11, 0x400, R0 ;  /* 0x000004000bce7824 */ /* 0x000fe200078e0200 */
[----:B------:R-:W-:-:S03]  /*2760*/  LOP3.LUT R9, R8, 0x1c0, RZ, 0xc0, !PT ;  /* 0x000001c008097812 */ /* 0x000fc600078ec0ff */
        /* <DEDUP_REMOVED lines=8> */
[----:B------:R-:W-:Y:S03]  /*27f0*/  LDSM.16.M88.4 R36, [R204] ;  /* 0x00000000cc24783b */ /* 0x000fe60000000200 */
[----:B------:R-:W-:Y:S01]  /*2800*/  IMAD R205, R205, 0x200, R8 ;  /* 0x00000200cdcd7824 */ /* 0x000fe200078e0208 */
[----:B------:R-:W-:Y:S03]  /*2810*/  LDSM.16.M88.4 R72, [R202] ;  /* 0x00000000ca48783b */ /* 0x000fe60000000200 */
[----:B------:R-:W-:Y:S01]  /*2820*/  IMAD.SHL.U32 R205, R205, 0x2, RZ ;  /* 0x00000002cdcd7824 */ /* 0x000fe200078e00ff */
[----:B------:R-:W-:Y:S04]  /*2830*/  LDSM.16.M88.4 R84, [R202+0x2000] ;  /* 0x00200000ca54783b */ /* 0x000fe80000000200 */
[----:B------:R-:W2:Y:S01]  /*2840*/  LDSM.16.M88.4 R20, [R205+0x6000] ;  /* 0x00600000cd14783b */ /* 0x000ea20000000200 */
        /* <DEDUP_REMOVED lines=8> */
[----:B------:R-:W1:Y:S01]  /*28d0*/  LDSM.16.M88.4 R16, [R203] ;  /* 0x00000000cb10783b */ /* 0x000e620000000200 */
[----:B------:R-:W-:-:S02]  /*28e0*/  IADD3 R194, R203, 0x1000, RZ ;  /* 0x00001000cbc27810 */ /* 0x000fc40007ffe0ff */
[----:B------:R-:W-:Y:S01]  /*28f0*/  IADD3 R193, R203, 0x1800, RZ ;  /* 0x00001800cbc17810 */ /* 0x000fe20007ffe0ff */
[----:B------:R-:W3:Y:S01]  /*2900*/  LDSM.16.M88.4 R28, [R205+0x7800] ;  /* 0x00780000cd1c783b */ /* 0x000ee20000000200 */
[----:B------:R-:W-:Y:S01]  /*2910*/  IMAD.IADD R199, R205, 0x1, R2 ;  /* 0x00000001cdc77824 */ /* 0x000fe200078e0202 */
[C---:B------:R-:W-:Y:S01]  /*2920*/  IADD3 R191, R203.reuse, 0x2000, RZ ;  /* 0x00002000cbbf7810 */ /* 0x040fe20007ffe0ff */
[----:B------:R-:W-:Y:S01]  /*2930*/  IMAD.IADD R192, R2, 0x1, R203 ;  /* 0x0000000102c07824 */ /* 0x000fe200078e02cb */
[----:B------:R-:W-:Y:S01]  /*2940*/  LDSM.16.M88.4 R52, [R203+0x800] ;  /* 0x00080000cb34783b */ /* 0x000fe20000000200 */
[C---:B------:R-:W-:Y:S02]  /*2950*/  IADD3 R190, R203.reuse, 0x2800, RZ ;  /* 0x00002800cbbe7810 */ /* 0x040fe40007ffe0ff */
[C---:B------:R-:W-:Y:S01]  /*2960*/  IADD3 R189, R203.reuse, 0x3000, RZ ;  /* 0x00003000cbbd7810 */ /* 0x040fe20007ffe0ff */
[----:B------:R-:W4:Y:S01]  /*2970*/  LDSM.16.M88.4 R24, [R199+0x6000] ;  /* 0x00600000c718783b */ /* 0x000f220000000200 */
[----:B------:R-:W-:-:S02]  /*2980*/  IADD3 R188, R203, 0x3800, RZ ;  /* 0x00003800cbbc7810 */ /* 0x000fc40007ffe0ff */
[C---:B------:R-:W-:Y:S01]  /*2990*/  IADD3 R187, R203.reuse, 0x4000, RZ ;  /* 0x00004000cbbb7810 */ /* 0x040fe20007ffe0ff */
[----:B------:R-:W3:Y:S01]  /*29a0*/  LDSM.16.M88.4 R48, [R203+0x1000] ;  /* 0x00100000cb30783b */ /* 0x000ee20000000200 */
[C---:B------:R-:W-:Y:S02]  /*29b0*/  IADD3 R186, R203.reuse, 0x4800, RZ ;  /* 0x00004800cbba7810 */ /* 0x040fe40007ffe0ff */
[C---:B------:R-:W-:Y:S01]  /*29c0*/  IADD3 R185, R203.reuse, 0x5000, RZ ;  /* 0x00005000cbb97810 */ /* 0x040fe20007ffe0ff */
[----:B------:R-:W3:Y:S01]  /*29d0*/  LDSM.16.M88.4 R40, [R203+0x1800] ;  /* 0x00180000cb28783b */ /* 0x000ee20000000200 */
[----:B------:R-:W-:-:S03]  /*29e0*/  IADD3 R184, R203, 0x5800, RZ ;  /* 0x00005800cbb87810 */ /* 0x000fc60007ffe0ff */
[----:B------:R-:W-:Y:S01]  /*29f0*/  LDSM.16.M88.4 R80, [R199+0x6800] ;  /* 0x00680000c750783b */ /* 0x000fe20000000200 */
[C---:B--2---:R-:W-:Y:S03]  /*2a00*/  HMMA.16816.F32.BF16 R8, R12.reuse, R20, RZ ;  /* 0x000000140c08723c */ /* 0x044fe600000418ff */
[----:B------:R-:W-:Y:S04]  /*2a10*/  LDSM.16.M88.4 R68, [R199+0x7000] ;  /* 0x00700000c744783b */ /* 0x000fe80000000200 */
[----:B------:R-:W-:Y:S01]  /*2a20*/  LDSM.16.M88.4 R64, [R199+0x7800] ;  /* 0x00780000c740783b */ /* 0x000fe20000000200 */
[C---:B------:R-:W-:Y:S03]  /*2a30*/  HMMA.16816.F32.BF16 R20, R12.reuse, R22, RZ ;  /* 0x000000160c14723c */ /* 0x040fe600000418ff */
[----:B------:R-:W-:Y:S04]  /*2a40*/  LDSM.16.M88.4 R92, [R205+0xa800] ;  /* 0x00a80000cd5c783b */ /* 0x000fe80000000200 */
[----:B------:R-:W-:Y:S01]  /*2a50*/  LDSM.16.M88.4 R88, [R199+0xa000] ;  /* 0x00a00000c758783b */ /* 0x000fe20000000200 */
[----:B-----5:R-:W-:Y:S08]  /*2a60*/  HMMA.16816.F32.BF16 R32, R12, R44, RZ ;  /* 0x0000002c0c20723c */ /* 0x020ff000000418ff */
[----:B-1----:R-:W-:Y:S08]  /*2a70*/  HMMA.16816.F32.BF16 R8, R36, R16, R8 ;  /* 0x000000102408723c */ /* 0x002ff00000041808 */
[C---:B------:R-:W-:Y:S08]  /*2a80*/  HMMA.16816.F32.BF16 R60, R12.reuse, R56, RZ ;  /* 0x000000380c3c723c */ /* 0x040ff000000418ff */
[C---:B------:R-:W-:Y:S08]  /*2a90*/  HMMA.16816.F32.BF16 R44, R12.reuse, R46, RZ ;  /* 0x0000002e0c2c723c */ /* 0x040ff000000418ff */
[C---:B------:R-:W-:Y:S08]  /*2aa0*/  HMMA.16816.F32.BF16 R56, R12.reuse, R58, RZ ;  /* 0x0000003a0c38723c */ /* 0x040ff000000418ff */
[----:B---3--:R-:W-:Y:S08]  /*2ab0*/  HMMA.16816.F32.BF16 R76, R12, R28, RZ ;  /* 0x0000001c0c4c723c */ /* 0x008ff000000418ff */
[----:B------:R-:W-:Y:S01]  /*2ac0*/  HMMA.16816.F32.BF16 R20, R36, R18, R20 ;  /* 0x000000122414723c */ /* 0x000fe20000041814 */
[----:B------:R-:W-:Y:S07]  /*2ad0*/  LDSM.16.M88.4 R16, [R192] ;  /* 0x00000000c010783b */ /* 0x000fee0000000200 */
[----:B------:R-:W-:Y:S01]  /*2ae0*/  HMMA.16816.F32.BF16 R12, R12, R30, RZ ;  /* 0x0000001e0c0c723c */ /* 0x000fe200000418ff */
[----:B------:R-:W1:Y:S07]  /*2af0*/  LDSM.16.M88.4 R28, [R201] ;  /* 0x00000000c91c783b */ /* 0x000e6e0000000200 */
[----:B----4-:R-:W-:Y:S08]  /*2b00*/  HMMA.16816.F32.BF16 R8, R72, R24, R8 ;  /* 0x000000184808723c */ /* 0x010ff00000041808 */
        /* <DEDUP_REMOVED lines=102> */
[----:B------:R-:W1:Y:S02]  /*3170*/  MUFU.TANH R2, R2 ;  /* 0x0000000200027308 */ /* 0x000e640000002400 */
[----:B------:R-:W4:Y:S03]  /*3180*/  LDSM.16.M88.4 R8, [R205+0xb800] ;  /* 0x00b80000cd08783b */ /* 0x000f260000000200 */
[----:B------:R-:W-:Y:S03]  /*3190*/  HMMA.16816.F32.BF16 R56, R68, R66, R56 ;  /* 0x000000424438723c */ /* 0x000fe60000041838 */
[----:B------:R-:W-:Y:S05]  /*31a0*/  MUFU.TANH R48, R48 ;  /* 0x0000003000307308 */ /* 0x000fea0000002400 */
[----:B--2---:R-:W-:Y:S01]  /*31b0*/  HMMA.16816.F32.BF16 R60, R40, R88, R60 ;  /* 0x00000058283c723c */ /* 0x004fe2000004183c */
[----:B------:R-:W-:-:S02]  /*31c0*/  FMUL.FTZ R65, R20, c[0x0][0x2ec] ;  /* 0x0000bb0014417a20 */ /* 0x000fc40000410000 */
[----:B------:R-:W2:Y:S05]  /*31d0*/  MUFU.TANH R64, R64 ;  /* 0x0000004000407308 */ /* 0x000eaa0000002400 */
[----:B---3--:R-:W-:Y:S03]  /*31e0*/  HMMA.16816.F32.BF16 R32, R28, R24, R32 ;  /* 0x000000181c20723c */ /* 0x008fe60000041820 */
[----:B------:R-:W3:Y:S05]  /*31f0*/  MUFU.TANH R49, R49 ;  /* 0x0000003100317308 */ /* 0x000eea0000002400 */
[C---:B-1----:R-:W-:Y:S03]  /*3200*/  HMMA.16816.F32.BF16 R76, R68.reuse, R36, R76 ;  /* 0x00000024444c723c */ /* 0x042fe6000004184c */
[----:B------:R-:W-:Y:S04]  /*3210*/  MUFU.TANH R65, R65 ;  /* 0x0000004100417308 */ /* 0x000fe80000002400 */
[----:B------:R-:W-:Y:S01]  /*3220*/  FMUL.FTZ R36, R22, c[0x0][0x2ec] ;  /* 0x0000bb0016247a20 */ /* 0x000fe20000410000 */
[----:B------:R-:W-:Y:S05]  /*3230*/  HMMA.16816.F32.BF16 R80, R68, R38, R80 ;  /* 0x000000264450723c */ /* 0x000fea0000041850 */
[----:B------:R-:W1:Y:S03]  /*3240*/  MUFU.TANH R36, R36 ;  /* 0x0000002400247308 */ /* 0x000e660000002400 */
[----:B------:R-:W-:Y:S07]  /*3250*/  HMMA.16816.F32.BF16 R56, R52, R50, R56 ;  /* 0x000000323438723c */ /* 0x000fee0000041838 */
[----:B------:R-:W-:Y:S01]  /*3260*/  FMUL.FTZ R50, R21, c[0x0][0x2ec] ;  /* 0x0000bb0015327a20 */ /* 0x000fe20000410000 */
[----:B----4-:R-:W-:Y:S05]  /*3270*/  HMMA.16816.F32.BF16 R60, R28, R12, R60 ;  /* 0x0000000c1c3c723c */ /* 0x010fea000004183c */
[----:B------:R-:W-:Y:S02]  /*3280*/  MUFU.TANH R50, R50 ;  /* 0x0000003200327308 */ /* 0x000fe40000002400 */
[----:B------:R-:W-:Y:S01]  /*3290*/  FMUL.FTZ R12, R23, c[0x0][0x2ec] ;  /* 0x0000bb00170c7a20 */ /* 0x000fe20000410000 */
[----:B-----5:R-:W-:Y:S01]  /*32a0*/  HMMA.16816.F32.BF16 R32, R16, R72, R32 ;  /* 0x000000481020723c */ /* 0x020fe20000041820 */
[----:B------:R-:W4:Y:S04]  /*32b0*/  LDSM.16.M88.4 R20, [R203+0x5800] ;  /* 0x00580000cb14783b */ /* 0x000f280000000200 */
[----:B------:R-:W5:Y:S03]  /*32c0*/  MUFU.TANH R12, R12 ;  /* 0x0000000c000c7308 */ /* 0x000f660000002400 */
[C---:B------:R-:W-:Y:S08]  /*32d0*/  HMMA.16816.F32.BF16 R76, R52.reuse, R8, R76 ;  /* 0x00000008344c723c */ /* 0x040ff0000004184c */
[----:B------:R-:W-:Y:S01]  /*32e0*/  HMMA.16816.F32.BF16 R80, R52, R10, R80 ;  /* 0x0000000a3450723c */ /* 0x000fe20000041850 */
[----:B------:R-:W-:Y:S07]  /*32f0*/  LDSM.16.M88.4 R8, [R192+0x5800] ;  /* 0x00580000c008783b */ /* 0x000fee0000000200 */
[----:B------:R-:W-:Y:S01]  /*3300*/  FMUL.FTZ R13, R32, c[0x0][0x2ec] ;  /* 0x0000bb00200d7a20 */ /* 0x000fe20000410000 */
[----:B------:R-:W-:Y:S01]  /*3310*/  HMMA.16816.F32.BF16 R44, R28, R26, R44 ;  /* 0x0000001a1c2c723c */ /* 0x000fe2000004182c */
[----:B------:R-:W-:Y:S01]  /*3320*/  FMUL.FTZ R37, R33, c[0x0][0x2ec] ;  /* 0x0000bb0021257a20 */ /* 0x000fe20000410000 */
[----:B------:R-:W-:Y:S01]  /*3330*/  LDSM.16.M88.4 R24, [R192+0x5000] ;  /* 0x00500000c018783b */ /* 0x000fe20000000200 */
[----:B------:R-:W-:-:S02]  /*3340*/  FMUL.FTZ R51, R34, c[0x0][0x2ec] ;  /* 0x0000bb0022337a20 */ /* 0x000fc40000410000 */
[----:B------:R-:W-:Y:S01]  /*3350*/  FMUL.FTZ R38, R35, c[0x0][0x2ec] ;  /* 0x0000bb0023267a20 */ /* 0x000fe20000410000 */
[----:B------:R-:W-:Y:S01]  /*3360*/  MUFU.TANH R13, R13 ;  /* 0x0000000d000d7308 */ /* 0x000fe20000002400 */
[----:B------:R-:W1:Y:S01]  /*3370*/  LDSM.16.M88.4 R32, [R199+0xb800] ;  /* 0x00b80000c720783b */ /* 0x000e620000000200 */
[----:B------:R-:W-:Y:S01]  /*3380*/  HMMA.16816.F32.BF16 R56, R40, R90, R56 ;  /* 0x0000005a2838723c */ /* 0x000fe20000041838 */
[----:B------:R-:W-:-:S05]  /*3390*/  DEPBAR.LE SB0, 0x0 ;  /* 0x000080000000791a */ /* 0x000fca0000000000 */
[----:B------:R-:W1:Y:S02]  /*33a0*/  MUFU.TANH R51, R51 ;  /* 0x0000003300337308 */ /* 0x000e640000002400 */
[C---:B----4-:R-:W-:Y:S06]  /*33b0*/  HMMA.16816.F32.BF16 R76, R40.reuse, R20, R76 ;  /* 0x00000014284c723c */ /* 0x050fec000004184c */
[----:B------:R-:W-:Y:S02]  /*33c0*/  MUFU.TANH R37, R37 ;  /* 0x0000002500257308 */ /* 0x000fe40000002400 */
[----:B------:R-:W-:Y:S06]  /*33d0*/  HMMA.16816.F32.BF16 R80, R40, R22, R80 ;  /* 0x000000162850723c */ /* 0x000fec0000041850 */
[----:B------:R-:W4:Y:S02]  /*33e0*/  MUFU.TANH R38, R38 ;  /* 0x0000002600267308 */ /* 0x000f240000002400 */
[----:B------:R-:W-:Y:S07]  /*33f0*/  HMMA.16816.F32.BF16 R56, R28, R14, R56 ;  /* 0x0000000e1c38723c */ /* 0x000fee0000041838 */
[----:B------:R-:W-:Y:S01]  /*3400*/  IMAD.SHL.U32 R15, R6, 0x2, RZ ;  /* 0x00000002060f7824 */ /* 0x000fe200078e00ff */
[----:B------:R-:W-:Y:S04]  /*3410*/  HMMA.16816.F32.BF16 R44, R16, R74, R44 ;  /* 0x0000004a102c723c */ /* 0x000fe8000004182c */
[----:B------:R-:W-:-:S04]  /*3420*/  LOP3.LUT R15, R15, 0x6, RZ, 0xc0, !PT ;  /* 0x000000060f0f7812 */ /* 0x000fc800078ec0ff */
[----:B-1----:R-:W-:Y:S01]  /*3430*/  HMMA.16816.F32.BF16 R76, R28, R32, R76 ;  /* 0x000000201c4c723c */ /* 0x002fe2000004184c */
[----:B------:R-:W-:-:S05]  /*3440*/  IMAD R4, R4, 0x40, R15 ;  /* 0x0000004004047824 */ /* 0x000fca00078e020f */
[C---:B------:R-:W-:Y:S02]  /*3450*/  IADD3 R6, R4.reuse, 0x1, RZ ;  /* 0x0000000104067810 */ /* 0x040fe40007ffe0ff */
[----:B------:R-:W-:Y:S01]  /*3460*/  HMMA.16816.F32.BF16 R80, R28, R34, R80 ;  /* 0x000000221c50723c */ /* 0x000fe20000041850 */
[-C--:B------:R-:W-:Y:S02]  /*3470*/  ISETP.GE.AND P1, PT, R4, R99.reuse, PT ;  /* 0x000000630400720c */ /* 0x080fe40003f26270 */
[-C--:B------:R-:W-:Y:S02]  /*3480*/  ISETP.GE.AND P4, PT, R6, R99.reuse, PT ;  /* 0x000000630600720c */ /* 0x080fe40003f86270 */
[----:B------:R-:W-:Y:S02]  /*3490*/  IADD3 R6, R4, 0x8, RZ ;  /* 0x0000000804067810 */ /* 0x000fe40007ffe0ff */
[----:B------:R-:W-:Y:S01]  /*34a0*/  FSEL R23, R2, -INF , !P1 ;  /* 0xff80000002177808 */ /* 0x000fe20004800000 */
[----:B------:R-:W-:Y:S01]  /*34b0*/  HMMA.16816.F32.BF16 R60, R16, R24, R60 ;  /* 0x00000018103c723c */ /* 0x000fe2000004183c */
[----:B------:R-:W-:Y:S01]  /*34c0*/  ISETP.GE.AND P0, PT, R6, R99, PT ;  /* 0x000000630600720c */ /* 0x000fe20003f06270 */
[----:B------:R-:W-:Y:S01]  /*34d0*/  FMUL.FTZ R20, R46, c[0x0][0x2ec] ;  /* 0x0000bb002e147a20 */ /* 0x000fe20000410000 */
[C---:B------:R-:W-:Y:S01]  /*34e0*/  IADD3 R6, R4.reuse, 0x10, RZ ;  /* 0x0000001004067810 */ /* 0x040fe20007ffe0ff */
[----:B------:R-:W-:Y:S01]  /*34f0*/  FMUL.FTZ R21, R47, c[0x0][0x2ec] ;  /* 0x0000bb002f157a20 */ /* 0x000fe20000410000 */
[----:B------:R-:W-:-:S02]  /*3500*/  IADD3 R2, R4, 0x20, RZ ;  /* 0x0000002004027810 */ /* 0x000fc40007ffe0ff */
[-C--:B------:R-:W-:Y:S01]  /*3510*/  ISETP.GE.AND P5, PT, R6, R99.reuse, PT ;  /* 0x000000630600720c */ /* 0x080fe20003fa6270 */
[C---:B------:R-:W-:Y:S01]  /*3520*/  HMMA.16816.F32.BF16 R56, R16.reuse, R26, R56 ;  /* 0x0000001a1038723c */ /* 0x040fe20000041838 */
[----:B------:R-:W-:Y:S01]  /*3530*/  IADD3 R6, R4, 0x18, RZ ;  /* 0x0000001804067810 */ /* 0x000fe20007ffe0ff */
[----:B------:R-:W-:Y:S01]  /*3540*/  FMUL.FTZ R24, R44, c[0x0][0x2ec] ;  /* 0x0000bb002c187a20 */ /* 0x000fe20000410000 */
[----:B--2---:R-:W-:Y:S01]  /*3550*/  FSEL R64, R64, -INF , !P4 ;  /* 0xff80000040407808 */ /* 0x004fe20006000000 */
[----:B------:R-:W-:Y:S01]  /*3560*/  FMUL.FTZ R25, R45, c[0x0][0x2ec] ;  /* 0x0000bb002d197a20 */ /* 0x000fe20000410000 */
[----:B------:R-:W-:Y:S01]  /*3570*/  ISETP.GE.AND P2, PT, R6, R99, PT ;  /* 0x000000630600720c */ /* 0x000fe20003f46270 */
[----:B------:R-:W-:Y:S01]  /*3580*/  MUFU.TANH R20, R20 ;  /* 0x0000001400147308 */ /* 0x000fe20000002400 */
[----:B------:R-:W-:Y:S01]  /*3590*/  IADD3 R6, R4, 0x19, RZ ;  /* 0x0000001904067810 */ /* 0x000fe20007ffe0ff */
[----:B------:R-:W-:Y:S01]  /*35a0*/  HMMA.16816.F32.BF16 R76, R16, R8, R76 ;  /* 0x00000008104c723c */ /* 0x000fe2000004184c */
[----:B------:R-:W-:-:S02]  /*35b0*/  FSEL R48, R48, -INF , !P4 ;  /* 0xff80000030307808 */ /* 0x000fc40006000000 */
[-C--:B------:R-:W-:Y:S02]  /*35c0*/  ISETP.GE.AND P4, PT, R2, R99.reuse, PT ;  /* 0x000000630200720c */ /* 0x080fe40003f86270 */
[----:B---3--:R-:W-:Y:S01]  /*35d0*/  FSEL R49, R49, -INF , !P1 ;  /* 0xff80000031317808 */ /* 0x008fe20004800000 */
[----:B------:R-:W-:Y:S01]  /*35e0*/  MUFU.TANH R24, R24 ;  /* 0x0000001800187308 */ /* 0x000fe20000002400 */
[----:B------:R-:W-:Y:S01]  /*35f0*/  IADD3 R8, R4, 0x9, RZ ;  /* 0x0000000904087810 */ /* 0x000fe20007ffe0ff */
[----:B------:R-:W-:Y:S01]  /*3600*/  HMMA.16816.F32.BF16 R80, R16, R10, R80 ;  /* 0x0000000a1050723c */ /* 0x000fe20000041850 */
[----:B------:R-:W-:Y:S01]  /*3610*/  FMUL.FTZ R60, R60, c[0x0][0x2ec] ;  /* 0x0000bb003c3c7a20 */ /* 0x000fe20000410000 */
[----:B------:R-:W-:Y:S01]  /*3620*/  IADD3 R2, R4, 0x21, RZ ;  /* 0x0000002104027810 */ /* 0x000fe20007ffe0ff */
[----:B------:R-:W-:Y:S01]  /*3630*/  FMUL.FTZ R62, R62, c[0x0][0x2ec] ;  /* 0x0000bb003e3e7a20 */ /* 0x000fe20000410000 */
[-C--:B------:R-:W-:Y:S01]  /*3640*/  ISETP.GE.AND P6, PT, R8, R99.reuse, PT ;  /* 0x000000630800720c */ /* 0x080fe20003fc6270 */
[----:B------:R-:W-:Y:S01]  /*3650*/  FMUL.FTZ R61, R61, c[0x0][0x2ec] ;  /* 0x0000bb003d3d7a20 */ /* 0x000fe20000410000 */
[----:B------:R-:W-:Y:S01]  /*3660*/  MUFU.TANH R167, R60 ;  /* 0x0000003c00a77308 */ /* 0x000fe20000002400 */
[-C--:B------:R-:W-:Y:S01]  /*3670*/  ISETP.GE.AND P1, PT, R6, R99.reuse, PT ;  /* 0x000000630600720c */ /* 0x080fe20003f26270 */
[----:B------:R-:W-:Y:S01]  /*3680*/  FMUL.FTZ R63, R63, c[0x0][0x2ec] ;  /* 0x0000bb003f3f7a20 */ /* 0x000fe20000410000 */
[----:B------:R-:W-:Y:S01]  /*3690*/  IADD3 R6, R4, 0x28, RZ ;  /* 0x0000002804067810 */ /* 0x000fe20007ffe0ff */
[----:B------:R-:W-:Y:S01]  /*36a0*/  FMUL.FTZ R56, R56, c[0x0][0x2ec] ;  /* 0x0000bb0038387a20 */ /* 0x000fe20000410000 */
[----:B------:R-:W-:Y:S01]  /*36b0*/  FSEL R36, R36, -INF , !P0 ;  /* 0xff80000024247808 */ /* 0x000fe20004000000 */
[----:B------:R-:W-:Y:S01]  /*36c0*/  FMUL.FTZ R57, R57, c[0x0][0x2ec] ;  /* 0x0000bb0039397a20 */ /* 0x000fe20000410000 */
[----:B------:R-:W-:Y:S01]  /*36d0*/  FSEL R65, R65, -INF , !P0 ;  /* 0xff80000041417808 */ /* 0x000fe20004000000 */
[----:B------:R-:W1:Y:S01]  /*36e0*/  MUFU.TANH R160, R62 ;  /* 0x0000003e00a07308 */ /* 0x000e620000002400 */
[-C--:B------:R-:W-:Y:S01]  /*36f0*/  ISETP.GE.AND P0, PT, R2, R99.reuse, PT ;  /* 0x000000630200720c */ /* 0x080fe20003f06270 */
[----:B------:R-:W-:Y:S01]  /*3700*/  FMUL.FTZ R58, R58, c[0x0][0x2ec] ;  /* 0x0000bb003a3a7a20 */ /* 0x000fe20000410000 */
[----:B-----5:R-:W-:Y:S01]  /*3710*/  FSEL R2, R12, -INF , !P6 ;  /* 0xff8000000c027808 */ /* 0x020fe20007000000 */
[----:B------:R-:W-:Y:S01]  /*3720*/  FMUL.FTZ R59, R59, c[0x0][0x2ec] ;  /* 0x0000bb003b3b7a20 */ /* 0x000fe20000410000 */
[----:B------:R-:W-:Y:S01]  /*3730*/  FSEL R17, R50, -INF , !P6 ;  /* 0xff80000032117808 */ /* 0x000fe20007000000 */
[----:B------:R-:W-:Y:S01]  /*3740*/  FMUL.FTZ R76, R76, c[0x0][0x2ec] ;  /* 0x0000bb004c4c7a20 */ /* 0x000fe20000410000 */
[-C--:B------:R-:W-:Y:S01]  /*3750*/  ISETP.GE.AND P6, PT, R6, R99.reuse, PT ;  /* 0x000000630600720c */ /* 0x080fe20003fc6270 */
[----:B------:R-:W-:Y:S01]  /*3760*/  MUFU.TANH R25, R25 ;  /* 0x0000001900197308 */ /* 0x000fe20000002400 */
[C---:B------:R-:W-:Y:S01]  /*3770*/  IADD3 R8, R4.reuse, 0x11, RZ ;  /* 0x0000001104087810 */ /* 0x040fe20007ffe0ff */
[----:B------:R-:W-:Y:S01]  /*3780*/  FMUL.FTZ R77, R77, c[0x0][0x2ec] ;  /* 0x0000bb004d4d7a20 */ /* 0x000fe20000410000 */
[----:B------:R-:W-:Y:S01]  /*3790*/  IADD3 R6, R4, 0x29, RZ ;  /* 0x0000002904067810 */ /* 0x000fe20007ffe0ff */
[----:B------:R-:W-:Y:S01]  /*37a0*/  FMUL.FTZ R78, R78, c[0x0][0x2ec] ;  /* 0x0000bb004e4e7a20 */ /* 0x000fe20000410000 */
[----:B------:R-:W-:Y:S01]  /*37b0*/  FSEL R14, R51, -INF , !P5 ;  /* 0xff800000330e7808 */ /* 0x000fe20006800000 */
[----:B------:R-:W-:Y:S01]  /*37c0*/  FMUL.FTZ R79, R79, c[0x0][0x2ec] ;  /* 0x0000bb004f4f7a20 */ /* 0x000fe20000410000 */
[----:B------:R-:W-:Y:S01]  /*37d0*/  FSEL R15, R13, -INF , !P5 ;  /* 0xff8000000d0f7808 */ /* 0x000fe20006800000 */
[----:B------:R-:W2:Y:S01]  /*37e0*/  MUFU.TANH R21, R21 ;  /* 0x0000001500157308 */ /* 0x000ea20000002400 */
[-C--:B------:R-:W-:Y:S01]  /*37f0*/  ISETP.GE.AND P3, PT, R8, R99.reuse, PT ;  /* 0x000000630800720c */ /* 0x080fe20003f66270 */
[----:B------:R-:W-:Y:S01]  /*3800*/  FMUL.FTZ R80, R80, c[0x0][0x2ec] ;  /* 0x0000bb0050507a20 */ /* 0x000fe20000410000 */
[----:B------:R-:W-:Y:S01]  /*3810*/  ISETP.GE.AND P5, PT, R6, R99, PT ;  /* 0x000000630600720c */ /* 0x000fe20003fa6270 */
[----:B------:R-:W-:Y:S01]  /*3820*/  FMUL.FTZ R82, R82, c[0x0][0x2ec] ;  /* 0x0000bb0052527a20 */ /* 0x000fe20000410000 */
[----:B------:R-:W-:Y:S01]  /*3830*/  IADD3 R6, R4, 0x30, RZ ;  /* 0x0000003004067810 */ /* 0x000fe20007ffe0ff */
[----:B------:R-:W-:Y:S01]  /*3840*/  FMUL.FTZ R81, R81, c[0x0][0x2ec] ;  /* 0x0000bb0051517a20 */ /* 0x000fe20000410000 */
[----:B----4-:R-:W-:Y:S01]  /*3850*/  FSEL R12, R38, -INF , !P3 ;  /* 0xff800000260c7808 */ /* 0x010fe20005800000 */
[----:B------:R-:W-:Y:S01]  /*3860*/  MUFU.TANH R159, R61 ;  /* 0x0000003d009f7308 */ /* 0x000fe20000002400 */
[----:B------:R-:W-:Y:S01]  /*3870*/  FMUL.FTZ R83, R83, c[0x0][0x2ec] ;  /* 0x0000bb0053537a20 */ /* 0x000fe20000410000 */
[----:B------:R-:W-:-:S02]  /*3880*/  FSEL R13, R37, -INF , !P3 ;  /* 0xff800000250d7808 */ /* 0x000fc40005800000 */
[----:B-1----:R-:W-:Y:S02]  /*3890*/  FSEL R160, R160, -INF , !P4 ;  /* 0xff800000a0a07808 */ /* 0x002fe40006000000 */
[----:B------:R-:W-:Y:S02]  /*38a0*/  FSEL R167, R167, -INF , !P4 ;  /* 0xff800000a7a77808 */ /* 0x000fe40006000000 */
[----:B------:R-:W1:Y:S01]  /*38b0*/  MUFU.TANH R170, R63 ;  /* 0x0000003f00aa7308 */ /* 0x000e620000002400 */
[----:B------:R-:W-:Y:S02]  /*38c0*/  ISETP.GE.AND P3, PT, R6, R99, PT ;  /* 0x000000630600720c */ /* 0x000fe40003f66270 */
[----:B------:R-:W-:Y:S02]  /*38d0*/  ISETP.GE.AND P4, PT, R99, 0x41, PT ;  /* 0x000000416300780c */ /* 0x000fe40003f86270 */
[----:B------:R-:W-:Y:S02]  /*38e0*/  IADD3 R6, R4, 0x31, RZ ;  /* 0x0000003104067810 */ /* 0x000fe40007ffe0ff */
[----:B------:R-:W-:Y:S01]  /*38f0*/  FSEL R10, R20, -INF , !P2 ;  /* 0xff800000140a7808 */ /* 0x000fe20005000000 */
[----:B------:R-:W3:Y:S01]  /*3900*/  MUFU.TANH R165, R56 ;  /* 0x0000003800a57308 */ /* 0x000ee20000002400 */
[----:B------:R-:W-:-:S02]  /*3910*/  FSEL R11, R24, -INF , !P2 ;  /* 0xff800000180b7808 */ /* 0x000fc40005000000 */
[----:B------:R-:W-:Y:S02]  /*3920*/  ISETP.GE.AND P2, PT, R6, R99, PT ;  /* 0x000000630600720c */ /* 0x000fe40003f46270 */
[C---:B------:R-:W-:Y:S02]  /*3930*/  IADD3 R6, R4.reuse, 0x38, RZ ;  /* 0x0000003804067810 */ /* 0x040fe40007ffe0ff */
[----:B------:R-:W-:Y:S01]  /*3940*/  IADD3 R4, R4, 0x39, RZ ;  /* 0x0000003904047810 */ /* 0x000fe20007ffe0ff */
[----:B------:R-:W4:Y:S01]  /*3950*/  MUFU.TANH R161, R57 ;  /* 0x0000003900a17308 */ /* 0x000f220000002400 */
[----:B--2---:R-:W-:Y:S02]  /*3960*/  FSEL R8, R21, -INF , !P1 ;  /* 0xff80000015087808 */ /* 0x004fe40004800000 */
[----:B------:R-:W-:Y:S02]  /*3970*/  FSEL R9, R25, -INF , !P1 ;  /* 0xff80000019097808 */ /* 0x000fe40004800000 */
[----:B-1----:R-:W-:-:S02]  /*3980*/  FSEL R170, R170, -INF , !P0 ;  /* 0xff800000aaaa7808 */ /* 0x002fc40004000000 */
[----:B------:R-:W-:Y:S01]  /*3990*/  FSEL R159, R159, -INF , !P0 ;  /* 0xff8000009f9f7808 */ /* 0x000fe20004000000 */
[----:B------:R-:W1:Y:S01]  /*39a0*/  MUFU.TANH R162, R58 ;  /* 0x0000003a00a27308 */ /* 0x000e620000002400 */
[-C--:B------:R-:W-:Y:S02]  /*39b0*/  ISETP.GE.AND P1, PT, R6, R99.reuse, PT ;  /* 0x000000630600720c */ /* 0x080fe40003f26270 */
[----:B------:R-:W-:Y:S02]  /*39c0*/  ISETP.GE.AND P0, PT, R4, R99, PT ;  /* 0x000000630400720c */ /* 0x000fe40003f06270 */
[----:B---3--:R-:W-:-:S03]  /*39d0*/  FSEL R165, R165, -INF , !P6 ;  /* 0xff800000a5a57808 */ /* 0x008fc60007000000 */
[----:B------:R-:W2:Y:S01]  /*39e0*/  MUFU.TANH R168, R59 ;  /* 0x0000003b00a87308 */ /* 0x000ea20000002400 */
[----:B----4-:R-:W-:-:S07]  /*39f0*/  FSEL R161, R161, -INF , !P5 ;  /* 0xff800000a1a17808 */ /* 0x010fce0006800000 */
        /* <DEDUP_REMOVED lines=34> */
[----:B------:R-:W-:Y:S02]  /*3c20*/  @!P1 LEA R26, P0, R18, c[0x0][0x168], 0x1 ;  /* 0x00005a00121a9a11 */ /* 0x000fe400078008ff */
        /* <DEDUP_REMOVED lines=16> */
[C---:B------:R-:W-:Y:S02]  /*3d30*/  @!P1 LEA R24, P0, R3.reuse, c[0x0][0x168], 0x1 ;  /* 0x00005a0003189a11 */ /* 0x040fe400078008ff */
[----:B------:R-:W-:Y:S01]  /*3d40*/  IADD3 R19, P5, R210, R3, RZ ;  /* 0x00000003d2137210 */ /* 0x000fe20007fbe0ff */
[----:B------:R1:W-:Y:S01]  /*3d50*/  @P1 STS.128 [R213+0xa000], RZ ;  /* 0x00a000ffd5001388 */ /* 0x0003e20000000c00 */
[----:B------:R-:W-:-:S02]  /*3d60*/  @!P2 LEA.HI.X R33, R3, c[0x0][0x16c], R4, 0x1, P6 ;  /* 0x00005b000321aa11 */ /* 0x000fc400030f0c04 */
[--C-:B------:R-:W-:Y:S01]  /*3d70*/  @!P1 LEA.HI.X R25, R3, c[0x0][0x16c], R4.reuse, 0x1, P0 ;  /* 0x00005b0003199a11 */ /* 0x100fe200000f0c04 */
[----:B------:R-:W-:Y:S01]  /*3d80*/  IMAD.X R4, R209, 0x1, R4, P5 ;  /* 0x00000001d1047824 */ /* 0x000fe200028e0604 */
[----:B------:R-:W-:Y:S01]  /*3d90*/  @!PT LDS RZ, [RZ] ;  /* 0x00000000fffff984 */ /* 0x000fe20000000800 */
[----:B------:R-:W-:Y:S01]  /*3da0*/  @!PT LDS RZ, [RZ] ;  /* 0x00000000fffff984 */ /* 0x000fe20000000800 */
[----:B------:R-:W-:Y:S01]  /*3db0*/  @!PT LDS RZ, [RZ] ;  /* 0x00000000fffff984 */ /* 0x000fe20000000800 */
[----:B------:R4:W-:Y:S01]  /*3dc0*/  @!P1 LDGSTS.E.BYPASS.LTC128B.128 [R213+0xa000], [R26.64+0x100] ;  /* 0x0a0001001ad59fae */ /* 0x0009e2000b901d46 */
[----:B------:R-:W-:-:S03]  /*3dd0*/  @!P1 LEA R18, P0, R19, c[0x0][0x168], 0x1 ;  /* 0x00005a0013129a11 */ /* 0x000fc600078008ff */
[----:B------:R1:W-:Y:S01]  /*3de0*/  @P3 STS.128 [R213+0x6800], RZ ;  /* 0x006800ffd5003388 */ /* 0x0003e20000000c00 */
[----:B--2---:R-:W-:-:S03]  /*3df0*/  @!P3 LEA R20, P6, R19, c[0x0][0x168], 0x1 ;  /* 0x00005a001314ba11 */ /* 0x004fc600078c08ff */
[----:B------:R-:W-:Y:S01]  /*3e00*/  @!PT LDS RZ, [RZ] ;  /* 0x00000000fffff984 */ /* 0x000fe20000000800 */
[----:B------:R-:W-:Y:S01]  /*3e10*/  @!PT LDS RZ, [RZ] ;  /* 0x00000000fffff984 */ /* 0x000fe20000000800 */
[----:B------:R-:W-:Y:S01]  /*3e20*/  @!PT LDS RZ, [RZ] ;  /* 0x00000000fffff984 */ /* 0x000fe20000000800 */
[----:B------:R2:W-:Y:S01]  /*3e30*/  @!P3 LDGSTS.E.BYPASS.LTC128B.128 [R213+0x6800], [R28.64] ;  /* 0x068000001cd5bfae */ /* 0x0005e2000b901d46 */
[----:B------:R-:W-:-:S03]  /*3e40*/  @!P3 LEA.HI.X R21, R19, c[0x0][0x16c], R4, 0x1, P6 ;  /* 0x00005b001315ba11 */ /* 0x000fc600030f0c04 */
[----:B------:R1:W-:Y:S01]  /*3e50*/  @P2 STS.128 [R213+0x8800], RZ ;  /* 0x008800ffd5002388 */ /* 0x0003e20000000c00 */
[----:B------:R-:W-:-:S03]  /*3e60*/  IADD3 R3, P6, R210, R19, RZ ;  /* 0x00000013d2037210 */ /* 0x000fc60007fde0ff */
        /* <DEDUP_REMOVED lines=9> */
[----:B----4-:R-:W-:-:S03]  /*3f00*/  @!P2 LEA R26, P5, R19, c[0x0][0x168], 0x1 ;  /* 0x00005a00131aaa11 */ /* 0x010fc600078a08ff */
[----:B------:R1:W-:Y:S01]  /*3f10*/  @P3 STS.128 [R213+0x7000], RZ ;  /* 0x007000ffd5003388 */ /* 0x0003e20000000c00 */
[C-C-:B------:R-:W-:Y:S02]  /*3f20*/  @!P2 LEA.HI.X R27, R19.reuse, c[0x0][0x16c], R4.reuse, 0x1, P5 ;  /* 0x00005b00131baa11 */ /* 0x140fe400028f0c04 */
[--C-:B------:R-:W-:Y:S01]  /*3f30*/  @!P1 LEA.HI.X R19, R19, c[0x0][0x16c], R4.reuse, 0x1, P0 ;  /* 0x00005b0013139a11 */ /* 0x100fe200000f0c04 */
[----:B------:R-:W-:Y:S01]  /*3f40*/  IMAD.X R4, R209, 0x1, R4, P6 ;  /* 0x00000001d1047824 */ /* 0x000fe200030e0604 */
[C---:B---3--:R-:W-:Y:S01]  /*3f50*/  @!P2 LEA R30, P0, R3.reuse, c[0x0][0x168], 0x1 ;  /* 0x00005a00031eaa11 */ /* 0x048fe200078008ff */
[----:B------:R-:W-:Y:S01]  /*3f60*/  @!PT LDS RZ, [RZ] ;  /* 0x00000000fffff984 */ /* 0x000fe20000000800 */
[----:B------:R-:W-:Y:S01]  /*3f70*/  @!PT LDS RZ, [RZ] ;  /* 0x00000000fffff984 */ /* 0x000fe20000000800 */
[----:B------:R-:W-:Y:S01]  /*3f80*/  @!PT LDS RZ, [RZ] ;  /* 0x00000000fffff984 */ /* 0x000fe20000000800 */
[----:B------:R1:W-:Y:S01]  /*3f90*/  @!P3 LDGSTS.E.BYPASS.LTC128B.128 [R213+0x7000], [R20.64] ;  /* 0x0700000014d5bfae */ /* 0x0003e2000b901d46 */
[C---:B--2---:R-:W-:Y:S02]  /*3fa0*/  @!P3 LEA R28, P5, R3.reuse, c[0x0][0x168], 0x1 ;  /* 0x00005a00031cba11 */ /* 0x044fe400078a08ff */
        /* <DEDUP_REMOVED lines=30> */
.L_x_803:
[----:B------:R-:W-:Y:S05]  /*4190*/  BSYNC B0 ;  /* 0x0000000000007941 */ /* 0x000fea0003800000 */
.L_x_802:
[----:B------:R-:W0:Y:S02]  /*41a0*/  LDGDEPBAR ;  /* 0x00000000000079af */ /* 0x000e240000000000 */
.L_x_801:
[----:B------:R-:W-:Y:S02]  /*41b0*/  FMNMX.FTZ R6, R23, R48, !PT ;  /* 0x0000003017067209 */ /* 0x000fe40007810000 */
[----:B-1----:R-:W-:Y:S02]  /*41c0*/  FMNMX.FTZ R21, R49, R64, !PT ;  /* 0x0000004031157209 */ /* 0x002fe40007810000 */
        /* <DEDUP_REMOVED lines=304> */
[----:B------:R-:W-:Y:S01]  /*54d0*/  ISETP.GE.AND P4, PT, R224, c[0x0][0x220], PT ;  /* 0x00008800e0007a0c */ /* 0x000fe20003f86270 */
[----:B------:R-:W-:Y:S01]  /*54e0*/  IMAD.MOV.U32 R135, RZ, RZ, R132 ;  /* 0x000000ffff877224 */ /* 0x000fe200078e0084 */
[----:B------:R-:W-:Y:S01]  /*54f0*/  ISETP.GE.AND P3, PT, R215, c[0x0][0x220], PT ;  /* 0x00008800d7007a0c */ /* 0x000fe20003f66270 */
[----:B------:R-:W-:Y:S01]  /*5500*/  USHF.L.U64.HI UR5, UR4, 0x4, UR5 ;  /* 0x0000000404057899 */ /* 0x000fe20008010205 */
[----:B------:R-:W-:Y:S01]  /*5510*/  ISETP.GE.AND P2, PT, R214, c[0x0][0x220], PT ;  /* 0x00008800d6007a0c */ /* 0x000fe20003f46270 */
[----:B------:R-:W-:-:S02]  /*5520*/  USHF.L.U32 UR4, UR4, 0x4, URZ ;  /* 0x0000000404047899 */ /* 0x000fc4000800063f */
[----:B------:R-:W-:Y:S01]  /*5530*/  ULDC.64 UR6, c[0x0][0x118] ;  /* 0x0000460000067ab9 */ /* 0x000fe20000000a00 */
[----:B------:R-:W-:Y:S05]  /*5540*/  BRA `(.L_x_805) ;  /* 0x0000064000007947 */ /* 0x000fea0003800000 */
.L_x_807:
[----:B------:R1:W-:Y:S01]  /*5550*/  @P4 STS.128 [R213+0x6000], RZ ;  /* 0x006000ffd5004388 */ /* 0x0003e20000000c00 */
[----:B------:R-:W-:Y:S04]  /*5560*/  IADD3 R2, R217, -0x1, RZ ;  /* 0xffffffffd9027810 */ /* 0x000fe80007ffe0ff */
[----:B------:R-:W-:Y:S01]  /*5570*/  SHF.R.S32.HI R3, RZ, 0x1f, R2 ;  /* 0x0000001fff037819 */ /* 0x000fe20000011402 */
[----:B------:R-:W-:Y:S04]  /*5580*/  IMAD.WIDE.U32 R4, R2, c[0x0][0x198], RZ ;  /* 0x0000660002047a25 */ /* 0x000fe800078e00ff */
[----:B------:R-:W-:Y:S01]  /*5590*/  IMAD R3, R3, c[0x0][0x198], RZ ;  /* 0x0000660003037a24 */ /* 0x000fe200078e02ff */
[----:B------:R-:W-:Y:S03]  /*55a0*/  LEA R7, P0, R4, R220, 0x6 ;  /* 0x000000dc04077211 */ /* 0x000fe600078030ff */
[----:B------:R-:W-:Y:S01]  /*55b0*/  IMAD R3, R2, c[0x0][0x19c], R3 ;  /* 0x0000670002037a24 */ /* 0x000fe200078e0203 */
[----:B------:R-:W-:Y:S03]  /*55c0*/  @!P3 LEA R8, P6, R7, c[0x0][0x168], 0x1 ;  /* 0x00005a000708ba11 */ /* 0x000fe600078c08ff */
[----:B------:R-:W-:Y:S01]  /*55d0*/  IMAD.IADD R3, R5, 0x1, R3 ;  /* 0x0000000105037824 */ /* 0x000fe200078e0203 */
[----:B------:R-:W-:Y:S04]  /*55e0*/  IADD3 R5, P1, R210, R7, RZ ;  /* 0x00000007d2057210 */ /* 0x000fe80007f3e0ff */
[----:B------:R-:W-:Y:S02]  /*55f0*/  LEA.HI.X R4, R4, R223, R3, 0x6, P0 ;  /* 0x000000df04047211 */ /* 0x000fe400000f3403 */
[C---:B------:R-:W-:Y:S02]  /*5600*/  @!P4 LEA R10, P0, R7.reuse, c[0x0][0x168], 0x1 ;  /* 0x00005a00070aca11 */ /* 0x040fe400078008ff */
[--C-:B------:R-:W-:Y:S01]  /*5610*/  @!P3 LEA.HI.X R9, R7, c[0x0][0x16c], R4.reuse, 0x1, P6 ;  /* 0x00005b000709ba11 */ /* 0x100fe200030f0c04 */
[--C-:B------:R-:W-:Y:S01]  /*5620*/  IMAD.X R2, R209, 0x1, R4.reuse, P1 ;  /* 0x00000001d1027824 */ /* 0x100fe200008e0604 */
[C-C-:B------:R-:W-:Y:S02]  /*5630*/  @!P4 LEA.HI.X R11, R7.reuse, c[0x0][0x16c], R4.reuse, 0x1, P0 ;  /* 0x00005b00070bca11 */ /* 0x140fe400000f0c04 */
[----:B------:R-:W-:Y:S02]  /*5640*/  @!P2 LEA R6, P1, R7, c[0x0][0x168], 0x1 ;  /* 0x00005a000706aa11 */ /* 0x000fe400078208ff */
[----:B------:R-:W-:Y:S01]  /*5650*/  @!P3 LEA R14, P6, R5, c[0x0][0x168], 0x1 ;  /* 0x00005a00050eba11 */ /* 0x000fe200078c08ff */
[----:B------:R-:W-:Y:S01]  /*5660*/  @!PT LDS RZ, [RZ] ;  /* 0x00000000fffff984 */ /* 0x000fe20000000800 */
[----:B------:R-:W-:Y:S01]  /*5670*/  @!PT LDS RZ, [RZ] ;  /* 0x00000000fffff984 */ /* 0x000fe20000000800 */
[----:B------:R-:W-:Y:S01]  /*5680*/  @!PT LDS RZ, [RZ] ;  /* 0x00000000fffff984 */ /* 0x000fe20000000800 */
[----:B------:R1:W-:Y:S01]  /*5690*/  @!P4 LDGSTS.E.BYPASS.LTC128B.128 [R213+0x6000], [R10.64] ;  /* 0x060000000ad5cfae */ /* 0x0003e2000b901d46 */
[----:B------:R-:W-:Y:S02]  /*56a0*/  @!P2 LEA.HI.X R7, R7, c[0x0][0x16c], R4, 0x1, P1 ;  /* 0x00005b000707aa11 */ /* 0x000fe400008f0c04 */
[C---:B------:R-:W-:Y:S01]  /*56b0*/  @!P4 LEA R18, P1, R5.reuse, c[0x0][0x168], 0x1 ;  /* 0x00005a000512ca11 */ /* 0x040fe200078208ff */
[----:B------:R1:W-:Y:S01]  /*56c0*/  @P3 STS.128 [R213+0x8000], RZ ;  /* 0x008000ffd5003388 */ /* 0x0003e20000000c00 */
[C-C-:B------:R-:W-:Y:S02]  /*56d0*/  @!P3 LEA.HI.X R15, R5.reuse, c[0x0][0x16c], R2.reuse, 0x1, P6 ;  /* 0x00005b00050fba11 */ /* 0x140fe400030f0c02 */
[--C-:B------:R-:W-:Y:S01]  /*56e0*/  @!P4 LEA.HI.X R19, R5, c[0x0][0x16c], R2.reuse, 0x1, P1 ;  /* 0x00005b000513ca11 */ /* 0x100fe200008f0c02 */
[----:B------:R-:W-:Y:S01]  /*56f0*/  @!PT LDS RZ, [RZ] ;  /* 0x00000000fffff984 */ /* 0x000fe20000000800 */
[----:B------:R-:W-:Y:S01]  /*5700*/  @!PT LDS RZ, [RZ] ;  /* 0x00000000fffff984 */ /* 0x000fe20000000800 */
[----:B------:R-:W-:Y:S01]  /*5710*/  @!PT LDS RZ, [RZ] ;  /* 0x00000000fffff984 */ /* 0x000fe20000000800 */
[----:B------:R1:W-:Y:S01]  /*5720*/  @!P3 LDGSTS.E.BYPASS.LTC128B.128 [R213+0x8000], [R8.64+0x80] ;  /* 0x0800008008d5bfae */ /* 0x0003e2000b901d46 */
[C---:B------:R-:W-:Y:S03]  /*5730*/  IADD3 R3, P0, R210.reuse, R5, RZ ;  /* 0x00000005d2037210 */ /* 0x040fe60007f1e0ff */
[----:B------:R1:W-:Y:S01]  /*5740*/  @P2 STS.128 [R213+0xa000], RZ ;  /* 0x00a000ffd5002388 */ /* 0x0003e20000000c00 */
[----:B------:R-:W-:Y:S01]  /*5750*/  @!P4 LEA R16, P1, R3, c[0x0][0x168], 0x1 ;  /* 0x00005a000310ca11 */ /* 0x000fe200078208ff */
[--C-:B------:R-:W-:Y:S01]  /*5760*/  IMAD.X R4, R209, 0x1, R2.reuse, P0 ;  /* 0x00000001d1047824 */ /* 0x100fe200000e0602 */
[----:B------:R-:W-:Y:S01]  /*5770*/  @!P2 LEA R12, P0, R5, c[0x0][0x168], 0x1 ;  /* 0x00005a00050caa11 */ /* 0x000fe200078008ff */
[----:B------:R-:W-:Y:S01]  /*5780*/  @!PT LDS RZ, [RZ] ;  /* 0x00000000fffff984 */ /* 0x000fe20000000800 */
[----:B------:R-:W-:Y:S01]  /*5790*/  @!PT LDS RZ, [RZ] ;  /* 0x00000000fffff984 */ /* 0x000fe20000000800 */
[----:B------:R-:W-:Y:S01]  /*57a0*/  @!PT LDS RZ, [RZ] ;  /* 0x00000000fffff984 */ /* 0x000fe20000000800 */
[----:B------:R1:W-:Y:S01]  /*57b0*/  @!P2 LDGSTS.E.BYPASS.LTC128B.128 [R213+0xa000], [R6.64+0x100] ;  /* 0x0a00010006d5afae */ /* 0x0003e2000b901d46 */
[----:B------:R-:W-:Y:S02]  /*57c0*/  @!P3 LEA R22, P6, R3, c[0x0][0x168], 0x1 ;  /* 0x00005a000316ba11 */ /* 0x000fe400078c08ff */
[----:B------:R-:W-:Y:S01]  /*57d0*/  @!P2 LEA.HI.X R13, R5, c[0x0][0x16c], R2, 0x1, P0 ;  /* 0x00005b00050daa11 */ /* 0x000fe200000f0c02 */
[----:B------:R1:W-:Y:S01]  /*57e0*/  @P4 STS.128 [R213+0x6800], RZ ;  /* 0x006800ffd5004388 */ /* 0x0003e20000000c00 */
[C-C-:B------:R-:W-:Y:S02]  /*57f0*/  @!P4 LEA.HI.X R17, R3.reuse, c[0x0][0x16c], R4.reuse, 0x1, P1 ;  /* 0x00005b000311ca11 */ /* 0x140fe400008f0c04 */
[C-C-:B------:R-:W-:Y:S01]  /*5800*/  @!P3 LEA.HI.X R23, R3.reuse, c[0x0][0x16c], R4.reuse, 0x1, P6 ;  /* 0x00005b000317ba11 */ /* 0x140fe200030f0c04 */
[----:B------:R-:W-:Y:S01]  /*5810*/  @!PT LDS RZ, [RZ] ;  /* 0x00000000fffff984 */ /* 0x000fe20000000800 */
[----:B------:R-:W-:Y:S01]  /*5820*/  @!PT LDS RZ, [RZ] ;  /* 0x00000000fffff984 */ /* 0x000fe20000000800 */
[----:B------:R-:W-:Y:S01]  /*5830*/  @!PT LDS RZ, [RZ] ;  /* 0x00000000fffff984 */ /* 0x000fe20000000800 */
[----:B------:R1:W-:Y:S01]  /*5840*/  @!P4 LDGSTS.E.BYPASS.LTC128B.128 [R213+0x6800], [R18.64] ;  /* 0x0680000012d5cfae */ /* 0x0003e2000b901d46 */
[C---:B------:R-:W-:Y:S02]  /*5850*/  @!P2 LEA R20, P1, R3.reuse, c[0x0][0x168], 0x1 ;  /* 0x00005a000314aa11 */ /* 0x040fe400078208ff */
[----:B------:R-:W-:Y:S01]  /*5860*/  IADD3 R2, P0, R210, R3, RZ ;  /* 0x00000003d2027210 */ /* 0x000fe20007f1e0ff */
[----:B------:R1:W-:Y:S01]  /*5870*/  @P3 STS.128 [R213+0x8800], RZ ;  /* 0x008800ffd5003388 */ /* 0x0003e20000000c00 */
[--C-:B------:R-:W-:Y:S02]  /*5880*/  @!P2 LEA.HI.X R21, R3, c[0x0][0x16c], R4.reuse, 0x1, P1 ;  /* 0x00005b000315aa11 */ /* 0x100fe400008f0c04 */
[C---:B------:R-:W-:Y:S01]  /*5890*/  @!P4 LEA R24, P6, R2.reuse, c[0x0][0x168], 0x1 ;  /* 0x00005a000218ca11 */ /* 0x040fe200078c08ff */
[----:B------:R-:W-:Y:S01]  /*58a0*/  @!PT LDS RZ, [RZ] ;  /* 0x00000000fffff984 */ /* 0x000fe20000000800 */
[----:B------:R-:W-:Y:S01]  /*58b0*/  @!PT LDS RZ, [RZ] ;  /* 0x00000000fffff984 */ /* 0x000fe20000000800 */
[----:B------:R-:W-:Y:S01]  /*58c0*/  @!PT LDS RZ, [RZ] ;  /* 0x00000000fffff984 */ /* 0x000fe20000000800 */
[----:B------:R1:W-:Y:S01]  /*58d0*/  @!P3 LDGSTS.E.BYPASS.LTC128B.128 [R213+0x8800], [R14.64+0x80] ;  /* 0x088000800ed5bfae */ /* 0x0003e2000b901d46 */
[C---:B------:R-:W-:Y:S01]  /*58e0*/  @!P3 LEA R26, P1, R2.reuse, c[0x0][0x168], 0x1 ;  /* 0x00005a00021aba11 */ /* 0x040fe200078208ff */
[----:B------:R-:W-:Y:S01]  /*58f0*/  IMAD.X R3, R209, 0x1, R4, P0 ;  /* 0x00000001d1037824 */ /* 0x000fe200000e0604 */
[C---:B------:R-:W-:Y:S01]  /*5900*/  @!P2 LEA R4, P0, R2.reuse, c[0x0][0x168], 0x1 ;  /* 0x00005a000204aa11 */ /* 0x040fe200078008ff */
[----:B------:R1:W-:Y:S03]  /*5910*/  @P2 STS.128 [R213+0xa800], RZ ;  /* 0x00a800ffd5002388 */ /* 0x0003e60000000c00 */
[C-C-:B------:R-:W-:Y:S01]  /*5920*/  @!P4 LEA.HI.X R25, R2.reuse, c[0x0][0x16c], R3.reuse, 0x1, P6 ;  /* 0x00005b000219ca11 */ /* 0x140fe200030f0c03 */
        /* <DEDUP_REMOVED lines=38> */
.L_x_805:
[----:B------:R-:W-:Y:S04]  /*5b90*/  DEPBAR.LE SB0, 0x0 ;  /* 0x000080000000791a */ /* 0x000fe80000000000 */
[----:B------:R-:W-:Y:S01]  /*5ba0*/  BAR.SYNC.DEFER_BLOCKING 0x0 ;  /* 0x0000000000007b1d */ /* 0x000fe20000010000 */
[----:B------:R-:W-:Y:S01]  /*5bb0*/  SHF.R.S32.HI R133, RZ, 0x1f, R217 ;  /* 0x0000001fff857819 */ /* 0x000fe200000114d9 */
[----:B------:R-:W-:Y:S04]  /*5bc0*/  IMAD.WIDE.U32 R230, R217, c[0x0][0x1a0], RZ ;  /* 0x00006800d9e67a25 */ /* 0x000fe800078e00ff */
[----:B------:R-:W-:Y:S01]  /*5bd0*/  IMAD R133, R133, c[0x0][0x1a0], RZ ;  /* 0x0000680085857a24 */ /* 0x000fe200078e02ff */
[C---:B------:R-:W-:Y:S03]  /*5be0*/  LEA R3, P1, R230.reuse, R218, 0x6 ;  /* 0x000000dae6037211 */ /* 0x040fe600078230ff */
[----:B------:R-:W-:Y:S01]  /*5bf0*/  IMAD R133, R217, c[0x0][0x1a4], R133 ;  /* 0x00006900d9857a24 */ /* 0x000fe200078e0285 */
[----:B------:R-:W-:Y:S04]  /*5c00*/  @!P4 LEA R240, P0, R3, c[0x0][0x170], 0x1 ;  /* 0x00005c0003f0ca11 */ /* 0x000fe800078008ff */
[----:B------:R-:W-:Y:S02]  /*5c10*/  IADD3 R133, R231, R133, RZ ;  /* 0x00000085e7857210 */ /* 0x000fe40007ffe0ff */
[C---:B------:R-:W-:Y:S02]  /*5c20*/  IADD3 R231, P5, R3.reuse, UR4, RZ ;  /* 0x0000000403e77c10 */ /* 0x040fe4000ffbe0ff */
[----:B------:R-:W-:Y:S02]  /*5c30*/  LEA.HI.X R132, R230, R208, R133, 0x6, P1 ;  /* 0x000000d0e6847211 */ /* 0x000fe400008f3485 */
[C---:B------:R-:W-:Y:S02]  /*5c40*/  @!P3 LEA R236, P1, R3.reuse, c[0x0][0x170], 0x1 ;  /* 0x00005c0003ecba11 */ /* 0x040fe400078208ff */
[C-C-:B------:R-:W-:Y:S01]  /*5c50*/  @!P4 LEA.HI.X R241, R3.reuse, c[0x0][0x174], R132.reuse, 0x1, P0 ;  /* 0x00005d0003f1ca11 */ /* 0x140fe200000f0c84 */
[----:B------:R-:W-:Y:S01]  /*5c60*/  @P4 STS.128 [R213+0xc000], RZ ;  /* 0x00c000ffd5004388 */ /* 0x000fe20000000c00 */
        /* <DEDUP_REMOVED lines=8> */
[----:B------:R-:W-:Y:S02]  /*5cf0*/  IADD3.X R132, R132, UR5, RZ, P5, !PT ;  /* 0x0000000584847c10 */ /* 0x000fe4000affe4ff */
        /* <DEDUP_REMOVED lines=8> */
[----:B------:R2:W-:Y:S01]  /*5d80*/  @!P3 LDGSTS.E.BYPASS.LTC128B.128 [R213+0xe000], [R236.64+0x80] ;  /* 0x0e000080ecd5bfae */ /* 0x0005e2000b901d46 */
[C---:B------:R-:W-:Y:S02]  /*5d90*/  IADD3 R133, P5, R231.reuse, UR4, RZ ;  /* 0x00000004e7857c10 */ /* 0x040fe4000ffbe0ff */
[----:B------:R-:W-:Y:S02]  /*5da0*/  @!P2 LEA.HI.X R231, R231, c[0x0][0x174], R132, 0x1, P0 ;  /* 0x00005d00e7e7aa11 */ /* 0x000fe400000f0c84 */
[C---:B------:R-:W-:Y:S01]  /*5db0*/  @!P4 LEA R250, P1, R133.reuse, c[0x0][0x170], 0x1 ;  /* 0x00005c0085faca11 */ /* 0x040fe200078208ff */
[----:B------:R-:W-:Y:S01]  /*5dc0*/  @P2 STS.128 [R213+0x10000], RZ ;  /* 0x010000ffd5002388 */ /* 0x000fe20000000c00 */
[----:B------:R-:W-:Y:S02]  /*5dd0*/  IADD3.X R132, R132, UR5, RZ, P5, !PT ;  /* 0x0000000584847c10 */ /* 0x000fe4000affe4ff */
[C---:B------:R-:W-:Y:S02]  /*5de0*/  @!P3 LEA R246, P0, R133.reuse, c[0x0][0x170], 0x1 ;  /* 0x00005c0085f6ba11 */ /* 0x040fe400078008ff */
[C-C-:B------:R-:W-:Y:S01]  /*5df0*/  @!P4 LEA.HI.X R251, R133.reuse, c[0x0][0x174], R132.reuse, 0x1, P1 ;  /* 0x00005d0085fbca11 */ /* 0x140fe200008f0c84 */
[----:B------:R-:W-:Y:S01]  /*5e00*/  @!PT LDS RZ, [RZ] ;  /* 0x00000000fffff984 */ /* 0x000fe20000000800 */
[----:B------:R-:W-:Y:S01]  /*5e10*/  @!PT LDS RZ, [RZ] ;  /* 0x00000000fffff984 */ /* 0x000fe20000000800 */
[----:B------:R-:W-:Y:S01]  /*5e20*/  @!PT LDS RZ, [RZ] ;  /* 0x00000000fffff984 */ /* 0x000fe20000000800 */
[----:B------:R3:W-:Y:S01]  /*5e30*/  @!P2 LDGSTS.E.BYPASS.LTC128B.128 [R213+0x10000], [R234.64+0x100] ;  /* 0x10000100ead5afae */ /* 0x0007e2000b901d46 */
[C-C-:B------:R-:W-:Y:S02]  /*5e40*/  @!P3 LEA.HI.X R247, R133.reuse, c[0x0][0x174], R132.reuse, 0x1, P0 ;  /* 0x00005d0085f7ba11 */ /* 0x140fe400000f0c84 */
[C---:B------:R-:W-:Y:S02]  /*5e50*/  @!P2 LEA R244, P5, R133.reuse, c[0x0][0x170], 0x1 ;  /* 0x00005c0085f4aa11 */ /* 0x040fe400078a08ff */
[C---:B------:R-:W-:Y:S01]  /*5e60*/  IADD3 R3, P6, R133.reuse, UR4, RZ ;  /* 0x0000000485037c10 */ /* 0x040fe2000ffde0ff */
[----:B------:R-:W-:Y:S01]  /*5e70*/  @P4 STS.128 [R213+0xc800], RZ ;  /* 0x00c800ffd5004388 */ /* 0x000fe20000000c00 */
[----:B------:R-:W-:Y:S02]  /*5e80*/  @!P2 LEA.HI.X R245, R133, c[0x0][0x174], R132, 0x1, P5 ;  /* 0x00005d0085f5aa11 */ /* 0x000fe400028f0c84 */
[----:B------:R-:W-:Y:S02]  /*5e90*/  IADD3.X R2, R132, UR5, RZ, P6, !PT ;  /* 0x0000000584027c10 */ /* 0x000fe4000b7fe4ff */
[C---:B------:R-:W-:Y:S01]  /*5ea0*/  @!P4 LEA R248, P6, R3.reuse, c[0x0][0x170], 0x1 ;  /* 0x00005c0003f8ca11 */ /* 0x040fe200078c08ff */
[----:B------:R-:W-:Y:S01]  /*5eb0*/  @!PT LDS RZ, [RZ] ;  /* 0x00000000fffff984 */ /* 0x000fe20000000800 */
[----:B------:R-:W-:Y:S01]  /*5ec0*/  @!PT LDS RZ, [RZ] ;  /* 0x00000000fffff984 */ /* 0x000fe20000000800 */
[----:B------:R-:W-:Y:S01]  /*5ed0*/  @!PT LDS RZ, [RZ] ;  /* 0x00000000fffff984 */ /* 0x000fe20000000800 */
[----:B------:R4:W-:Y:S01]  /*5ee0*/  @!P4 LDGSTS.E.BYPASS.LTC128B.128 [R213+0xc800], [R238.64] ;  /* 0x0c800000eed5cfae */ /* 0x0009e2000b901d46 */
[C---:B------:R-:W-:Y:S02]  /*5ef0*/  @!P3 LEA R242, P1, R3.reuse, c[0x0][0x170], 0x1 ;  /* 0x00005c0003f2ba11 */ /* 0x040fe400078208ff */
[C-C-:B------:R-:W-:Y:S02]  /*5f00*/  @!P4 LEA.HI.X R249, R3.reuse, c[0x0][0x174], R2.reuse, 0x1, P6 ;  /* 0x00005d0003f9ca11 */ /* 0x140fe400030f0c02 */
[C-C-:B------:R-:W-:Y:S01]  /*5f10*/  @!P3 LEA.HI.X R243, R3.reuse, c[0x0][0x174], R2.reuse, 0x1, P1 ;  /* 0x00005d0003f3ba11 */ /* 0x140fe200008f0c02 */
[----:B------:R-:W-:Y:S01]  /*5f20*/  @P3 STS.128 [R213+0xe800], RZ ;  /* 0x00e800ffd5003388 */ /* 0x000fe20000000c00 */
[----:B-1----:R-:W-:Y:S02]  /*5f30*/  @!P2 LEA R240, P0, R3, c[0x0][0x170], 0x1 ;  /* 0x00005c0003f0aa11 */ /* 0x002fe400078008ff */
[----:B------:R-:W-:Y:S02]  /*5f40*/  ISETP.GT.AND P5, PT, R217, RZ, PT ;  /* 0x000000ffd900720c */ /* 0x000fe40003fa4270 */
[----:B------:R-:W-:Y:S01]  /*5f50*/  @!P2 LEA.HI.X R241, R3, c[0x0][0x174], R2, 0x1, P0 ;  /* 0x00005d0003f1aa11 */ /* 0x000fe200000f0c02 */
        /* <DEDUP_REMOVED lines=225> */
[----:B-----5:R-:W-:Y:S02]  /*6d70*/  FMUL.FTZ R230, R28, c[0x0][0x2ec] ;  /* 0x0000bb001ce67a20 */ /* 0x020fe40000410000 */
        /* <DEDUP_REMOVED lines=37> */
.L_x_806:
        /* <DEDUP_REMOVED lines=67> */
[--C-:B------:R-:W-:Y:S01]  /*7400*/  FFMA.FTZ R172, R182, c[0x0][0x23c], -R145.reuse ;  /* 0x00008f00b6ac7a23 */ /* 0x100fe20000010891 */
[----:B------:R-:W-:Y:S01]  /*7410*/  LDSM.16.MT88.4 R164, [R200+0x11800] ;  /* 0x01180000c8a4783b */ /* 0x000fe20000004200 */
        /* <DEDUP_REMOVED lines=339> */
.L_x_804:
[----:B------:R-:W1:Y:S01]  /*8950*/  SHFL.BFLY PT, R2, R229, 0x2, 0x1f ;  /* 0x0c401f00e5027f89 */ /* 0x000e6200000e0000 */
[----:B------:R-:W-:Y:S01]  /*8960*/  ISETP.NE.AND P0, PT, R211, -0x1, PT ;  /* 0xffffffffd300780c */ /* 0x000fe20003f05270 */
[----:B------:R-:W-:Y:S01]  /*8970*/  ULDC.64 UR4, c[0x0][0x118] ;  /* 0x0000460000047ab9 */ /* 0x000fe20000000a00 */
[----:B------:R-:W-:Y:S01]  /*8980*/  MOV R7, 0x3f800000 ;  /* 0x3f80000000077802 */ /* 0x000fe20000000f00 */
[----:B------:R-:W2:Y:S01]  /*8990*/  SHFL.BFLY PT, R0, R227, 0x2, 0x1f ;  /* 0x0c401f00e3007f89 */ /* 0x000ea200000e0000 */
[----:B------:R-:W-:Y:S01]  /*89a0*/  MOV R8, 0x3f800000 ;  /* 0x3f80000000087802 */ /* 0x000fe20000000f00 */
[----:B------:R-:W-:Y:S01]  /*89b0*/  BSSY B0, `(.L_x_808) ;  /* 0x0000144000007945 */ /* 0x000fe20003800000 */
        /* <DEDUP_REMOVED lines=48> */
[----:B------:R-:W-:Y:S01]  /*8cc0*/  IADD3 R14, -R14, R9, RZ ;  /* 0x000000090e0e7210 */ /* 0x000fe20007ffe1ff */
[C---:B------:R-:W-:Y:S01]  /*8cd0*/  FMUL.FTZ R101, R7.reuse, R101 ;  /* 0x0000006507657220 */ /* 0x040fe20000410000 */
[----:B------:R-:W-:Y:S01]  /*8ce0*/  LOP3.LUT R12, R12, 0xfffffff8, RZ, 0xc0, !PT ;  /* 0xfffffff80c0c7812 */ /* 0x000fe200078ec0ff */
[----:B------:R-:W-:Y:S01]  /*8cf0*/  FMUL.FTZ R36, R7, R36 ;  /* 0x0000002407247220 */ /* 0x000fe20000410000 */
[----:B------:R-:W-:Y:S01]  /*8d00*/  F2FP.BF16.PACK_AB R112, R113, R112 ;  /* 0x000000707170723e */ /* 0x000fe200000010ff */
[----:B------:R-:W-:Y:S01]  /*8d10*/  FMUL.FTZ R37, R7, R37 ;  /* 0x0000002507257220 */ /* 0x000fe20000410000 */
[----:B------:R-:W-:Y:S01]  /*8d20*/  IADD3 R12, R13, -R12, RZ ;  /* 0x8000000c0d0c7210 */ /* 0x000fe20007ffe0ff */
[C---:B------:R-:W-:Y:S01]  /*8d30*/  FMUL.FTZ R40, R7.reuse, R40 ;  /* 0x0000002807287220 */ /* 0x040fe20000410000 */
[----:B------:R-:W-:Y:S01]  /*8d40*/  LEA.HI R13, R10, R9, RZ, 0x5 ;  /* 0x000000090a0d7211 */ /* 0x000fe200078f28ff */
[C---:B------:R-:W-:Y:S01]  /*8d50*/  FMUL.FTZ R41, R7.reuse, R41 ;  /* 0x0000002907297220 */ /* 0x040fe20000410000 */
[C---:B------:R-:W-:Y:S01]  /*8d60*/  SHF.L.U32 R15, R12.reuse, 0x6, RZ ;  /* 0x000000060c0f7819 */ /* 0x040fe200000006ff */
[C---:B------:R-:W-:Y:S01]  /*8d70*/  FMUL.FTZ R44, R7.reuse, R44 ;  /* 0x0000002c072c7220 */ /* 0x040fe20000410000 */
[----:B------:R-:W-:Y:S01]  /*8d80*/  SHF.R.S32.HI R11, RZ, 0x5, R13 ;  /* 0x00000005ff0b7819 */ /* 0x000fe2000001140d */
[----:B------:R-:W-:Y:S01]  /*8d90*/  FMUL.FTZ R45, R7, R45 ;  /* 0x0000002d072d7220 */ /* 0x000fe20000410000 */
[----:B------:R-:W-:Y:S01]  /*8da0*/  LOP3.LUT R15, R15, 0x1c0, RZ, 0xc0, !PT ;  /* 0x000001c00f0f7812 */ /* 0x000fe200078ec0ff */
[C---:B------:R-:W-:Y:S01]  /*8db0*/  FMUL.FTZ R48, R7.reuse, R48 ;  /* 0x0000003007307220 */ /* 0x040fe20000410000 */
[----:B------:R-:W-:Y:S01]  /*8dc0*/  LOP3.LUT R16, R12, 0x1, RZ, 0xc0, !PT ;  /* 0x000000010c107812 */ /* 0x000fe200078ec0ff */
[----:B------:R-:W-:Y:S01]  /*8dd0*/  FMUL.FTZ R49, R7, R49 ;  /* 0x0000003107317220 */ /* 0x000fe20000410000 */
[----:B------:R-:W-:Y:S01]  /*8de0*/  LEA R14, R11, R14, 0x9 ;  /* 0x0000000e0b0e7211 */ /* 0x000fe200078e48ff */
[----:B------:R-:W-:Y:S01]  /*8df0*/  FMUL.FTZ R52, R7, R52 ;  /* 0x0000003407347220 */ /* 0x000fe20000410000 */
[----:B------:R-:W-:Y:S01]  /*8e00*/  LEA.HI R15, R15, R15, RZ, 0x1d ;  /* 0x0000000f0f0f7211 */ /* 0x000fe200078fe8ff */
[C---:B------:R-:W-:Y:S01]  /*8e10*/  FMUL.FTZ R53, R7.reuse, R53 ;  /* 0x0000003507357220 */ /* 0x040fe20000410000 */
[----:B------:R-:W-:Y:S01]  /*8e20*/  ISETP.NE.U32.AND P3, PT, R16, 0x1, PT ;  /* 0x000000011000780c */ /* 0x000fe20003f65070 */
[C---:B------:R-:W-:Y:S01]  /*8e30*/  FMUL.FTZ R56, R7.reuse, R56 ;  /* 0x0000003807387220 */ /* 0x040fe20000410000 */
[----:B------:R-:W-:Y:S01]  /*8e40*/  LEA R14, R14, R15, 0x1 ;  /* 0x0000000f0e0e7211 */ /* 0x000fe200078e08ff */
[C---:B------:R-:W-:Y:S01]  /*8e50*/  FMUL.FTZ R57, R7.reuse, R57 ;  /* 0x0000003907397220 */ /* 0x040fe20000410000 */
[----:B------:R-:W-:Y:S01]  /*8e60*/  R2P PR, R12, 0x6 ;  /* 0x000000060c007804 */ /* 0x000fe20000000000 */
[C---:B------:R-:W-:Y:S01]  /*8e70*/  FMUL.FTZ R60, R7.reuse, R60 ;  /* 0x0000003c073c7220 */ /* 0x040fe20000410000 */
[----:B------:R-:W-:Y:S01]  /*8e80*/  SHF.L.U32 R15, R14, 0x1, RZ ;  /* 0x000000010e0f7819 */ /* 0x000fe200000006ff */
[C---:B------:R-:W-:Y:S01]  /*8e90*/  FMUL.FTZ R61, R7.reuse, R61 ;  /* 0x0000003d073d7220 */ /* 0x040fe20000410000 */
[----:B------:R-:W-:Y:S01]  /*8ea0*/  MOV R12, 0x20 ;  /* 0x00000020000c7802 */ /* 0x000fe20000000f00 */
[----:B------:R-:W-:Y:S01]  /*8eb0*/  FMUL.FTZ R64, R7, R64 ;  /* 0x0000004007407220 */ /* 0x000fe20000410000 */
[----:B------:R-:W-:Y:S01]  /*8ec0*/  IADD3 R17, R15, -0x10, RZ ;  /* 0xfffffff00f117810 */ /* 0x000fe20007ffe0ff */
[C---:B------:R-:W-:Y:S01]  /*8ed0*/  FMUL.FTZ R65, R7.reuse, R65 ;  /* 0x0000004107417220 */ /* 0x040fe20000410000 */
[----:B------:R-:W-:Y:S01]  /*8ee0*/  SEL R12, R12, 0xffffffe0, !P1 ;  /* 0xffffffe00c0c7807 */ /* 0x000fe20004800000 */
[----:B------:R-:W-:Y:S01]  /*8ef0*/  FMUL.FTZ R68, R7, R68 ;  /* 0x0000004407447220 */ /* 0x000fe20000410000 */
[----:B------:R-:W-:Y:S01]  /*8f00*/  @P3 IADD3 R17, R15, 0x10, RZ ;  /* 0x000000100f113810 */ /* 0x000fe20007ffe0ff */
        /* <DEDUP_REMOVED lines=39> */
[----:B------:R-:W-:Y:S01]  /*9180*/  F2FP.BF16.PACK_AB R80, R81, R80 ;  /* 0x000000505150723e */ /* 0x000fe200000010ff */
        /* <DEDUP_REMOVED lines=35> */
[----:B------:R-:W2:Y:S01]  /*93c0*/  S2R R65, SR_CTAID.X ;  /* 0x0000000000417919 */ /* 0x000ea20000002500 */
[C---:B------:R-:W-:Y:S01]  /*93d0*/  FMUL.FTZ R50, R8.reuse, R50 ;  /* 0x0000003208327220 */ /* 0x040fe20000410000 */
[----:B------:R-:W-:Y:S01]  /*93e0*/  F2FP.BF16.PACK_AB R46, R47, R46 ;  /* 0x0000002e2f2e723e */ /* 0x000fe200000010ff */
[C---:B------:R-:W-:Y:S01]  /*93f0*/  FMUL.FTZ R55, R8.reuse, R55 ;  /* 0x0000003708377220 */ /* 0x040fe20000410000 */
[----:B------:R-:W-:Y:S01]  /*9400*/  SHF.R.S32.HI R14, RZ, 0x1f, R11 ;  /* 0x0000001fff0e7819 */ /* 0x000fe2000001140b */
[C---:B------:R-:W-:Y:S01]  /*9410*/  FMUL.FTZ R54, R8.reuse, R54 ;  /* 0x0000003608367220 */ /* 0x040fe20000410000 */
[----:B------:R-:W-:Y:S01]  /*9420*/  F2FP.BF16.PACK_AB R50, R51, R50 ;  /* 0x000000323332723e */ /* 0x000fe200000010ff */
[----:B------:R-:W-:Y:S01]  /*9430*/  FMUL.FTZ R59, R8, R59 ;  /* 0x0000003b083b7220 */ /* 0x000fe20000410000 */
[----:B------:R-:W-:Y:S01]  /*9440*/  LEA.HI R14, R14, R11, RZ, 0x2 ;  /* 0x0000000b0e0e7211 */ /* 0x000fe200078f10ff */
[C---:B------:R-:W-:Y:S01]  /*9450*/  FMUL.FTZ R58, R8.reuse, R58 ;  /* 0x0000003a083a7220 */ /* 0x040fe20000410000 */
[----:B------:R-:W-:Y:S01]  /*9460*/  F2FP.BF16.PACK_AB R54, R55, R54 ;  /* 0x000000363736723e */ /* 0x000fe200000010ff */
[----:B------:R-:W-:Y:S01]  /*9470*/  FMUL.FTZ R63, R8, R63 ;  /* 0x0000003f083f7220 */ /* 0x000fe20000410000 */
[----:B------:R-:W-:Y:S01]  /*9480*/  LOP3.LUT R14, R14, 0xffffffc, RZ, 0xc0, !PT ;  /* 0x0ffffffc0e0e7812 */ /* 0x000fe200078ec0ff */
[C---:B------:R-:W-:Y:S01]  /*9490*/  FMUL.FTZ R62, R8.reuse, R62 ;  /* 0x0000003e083e7220 */ /* 0x040fe20000410000 */
[----:B------:R-:W-:Y:S01]  /*94a0*/  F2FP.BF16.PACK_AB R58, R59, R58 ;  /* 0x0000003a3b3a723e */ /* 0x000fe200000010ff */
[----:B------:R-:W-:Y:S01]  /*94b0*/  FMUL.FTZ R67, R8, R67 ;  /* 0x0000004308437220 */ /* 0x000fe20000410000 */
[----:B------:R-:W-:Y:S01]  /*94c0*/  IADD3 R14, -R14, R11, RZ ;  /* 0x0000000b0e0e7210 */ /* 0x000fe20007ffe1ff */
        /* <DEDUP_REMOVED lines=28> */
[----:B-1----:R-:W-:Y:S01]  /*9690*/  @P5 FMUL.FTZ R67, R4, 0.69314718246459960938 ;  /* 0x3f31721804435820 */ /* 0x002fe20000410000 */
[----:B------:R-:W-:Y:S01]  /*96a0*/  F2FP.BF16.PACK_AB R99, R99, R8 ;  /* 0x000000086363723e */ /* 0x000fe200000010ff */
[----:B----4-:R-:W-:Y:S01]  /*96b0*/  @P4 FMUL.FTZ R4, R2, 0.69314718246459960938 ;  /* 0x3f31721802044820 */ /* 0x010fe20000410000 */
[----:B------:R-:W-:Y:S01]  /*96c0*/  SEL R8, R7, 0xffffffc0, !P2 ;  /* 0xffffffc007087807 */ /* 0x000fe20005000000 */
[----:B------:R-:W-:Y:S01]  /*96d0*/  STS [R21], R116 ;  /* 0x0000007415007388 */ /* 0x000fe20000000800 */
[----:B------:R-:W1:Y:S01]  /*96e0*/  LDC.U8 R7, c[0x0][0x329] ;  /* 0x0000ca40ff077b82 */ /* 0x000e620000000000 */
[----:B------:R-:W-:Y:S01]  /*96f0*/  @P4 FFMA.FTZ R11, R3, c[0x0][0x238], R4 ;  /* 0x00008e00030b4a23 */ /* 0x000fe20000010004 */
[----:B------:R-:W-:Y:S01]  /*9700*/  IADD3 R23, R15, R8, RZ ;  /* 0x000000080f177210 */ /* 0x000fe20007ffe0ff */
[----:B------:R-:W-:Y:S01]  /*9710*/  STS [R21+0x400], R118 ;  /* 0x0004007615007388 */ /* 0x000fe20000000800 */
[----:B------:R-:W-:-:S02]  /*9720*/  IADD3 R25, R8, R17, RZ ;  /* 0x0000001108197210 */ /* 0x000fc40007ffe0ff */
[-C--:B------:R-:W-:Y:S01]  /*9730*/  IADD3 R27, R19, R8.reuse, RZ ;  /* 0x00000008131b7210 */ /* 0x080fe20007ffe0ff */
[----:B------:R-:W-:Y:S01]  /*9740*/  STS [R23], R112 ;  /* 0x0000007017007388 */ /* 0x000fe20000000800 */
[----:B------:R-:W-:Y:S02]  /*9750*/  IADD3 R29, R21, R8, RZ ;  /* 0x00000008151d7210 */ /* 0x000fe40007ffe0ff */
[----:B------:R-:W3:Y:S01]  /*9760*/  LDC.U8 R8, c[0x0][0x328] ;  /* 0x0000ca00ff087b82 */ /* 0x000ee20000000000 */
[----:B------:R-:W-:Y:S04]  /*9770*/  STS [R23+0x400], R114 ;  /* 0x0004007217007388 */ /* 0x000fe80000000800 */
[----:B------:R-:W-:Y:S04]  /*9780*/  STS [R25], R108 ;  /* 0x0000006c19007388 */ /* 0x000fe80000000800 */
[----:B------:R-:W-:Y:S04]  /*9790*/  STS [R25+0x400], R110 ;  /* 0x0004006e19007388 */ /* 0x000fe80000000800 */
[----:B------:R-:W-:Y:S01]  /*97a0*/  STS [R27], R104 ;  /* 0x000000681b007388 */ /* 0x000fe20000000800 */
[----:B-1----:R-:W-:-:S03]  /*97b0*/  ISETP.NE.AND P1, PT, R7, RZ, PT ;  /* 0x000000ff0700720c */ /* 0x002fc60003f25270 */
[----:B------:R-:W-:Y:S04]  /*97c0*/  STS [R27+0x400], R106 ;  /* 0x0004006a1b007388 */ /* 0x000fe80000000800 */
[----:B------:R-:W-:Y:S01]  /*97d0*/  STS [R29], R100 ;  /* 0x000000641d007388 */ /* 0x000fe20000000800 */
[----:B---3--:R-:W-:-:S03]  /*97e0*/  ISETP.NE.AND P2, PT, R8, RZ, PT ;  /* 0x000000ff0800720c */ /* 0x008fc60003f45270 */
[----:B------:R-:W-:Y:S02]  /*97f0*/  STS [R29+0x400], R102 ;  /* 0x000400661d007388 */ /* 0x000fe40000000800 */
[----:B------:R-:W-:Y:S02]  /*9800*/  @!P1 MOV R8, c[0x0][0x214] ;  /* 0x0000850000089a02 */ /* 0x000fe40000000f00 */
[----:B------:R-:W-:Y:S01]  /*9810*/  STS [R15+0x2000], R36 ;  /* 0x002000240f007388 */ /* 0x000fe20000000800 */
[----:B------:R-:W-:Y:S02]  /*9820*/  ISETP.NE.OR P3, PT, R7, RZ, !P2 ;  /* 0x000000ff0700720c */ /* 0x000fe40005765670 */
[----:B------:R-:W-:Y:S01]  /*9830*/  @P1 MOV R7, c[0x0][0x210] ;  /* 0x0000840000071a02 */ /* 0x000fe20000000f00 */
[----:B------:R-:W-:Y:S04]  /*9840*/  STS [R15+0x2400], R38 ;  /* 0x002400260f007388 */ /* 0x000fe80000000800 */
[----:B------:R-:W-:Y:S01]  /*9850*/  STS [R17+0x2000], R40 ;  /* 0x0020002811007388 */ /* 0x000fe20000000800 */
[----:B------:R-:W-:Y:S01]  /*9860*/  @P1 IMAD R7, R7, c[0x0][0x214], RZ ;  /* 0x0000850007071a24 */ /* 0x000fe200078e02ff */
[----:B------:R-:W-:-:S02]  /*9870*/  @!P1 SEL R7, R8, c[0x0][0x234], !P2 ;  /* 0x00008d0008079a07 */ /* 0x000fc40005000000 */
[----:B------:R-:W-:Y:S02]  /*9880*/  STS [R17+0x2400], R42 ;  /* 0x0024002a11007388 */ /* 0x000fe40000000800 */
[----:B------:R-:W-:Y:S02]  /*9890*/  @!P3 IMAD R12, R0, c[0x0][0x214], RZ ;  /* 0x00008500000cba24 */ /* 0x000fe400078e02ff */
[----:B------:R-:W-:Y:S03]  /*98a0*/  STS [R19+0x2000], R44 ;  /* 0x0020002c13007388 */ /* 0x000fe60000000800 */
[----:B------:R-:W-:Y:S01]  /*98b0*/  @!P3 SEL R211, R12, R211, !P0 ;  /* 0x000000d30cd3b207 */ /* 0x000fe20004000000 */
[----:B------:R-:W-:Y:S01]  /*98c0*/  STS [R19+0x2400], R46 ;  /* 0x0024002e13007388 */ /* 0x000fe20000000800 */
[----:B------:R-:W-:Y:S01]  /*98d0*/  @P1 IMAD.MOV.U32 R12, RZ, RZ, c[0x0][0x210] ;  /* 0x00008400ff0c1624 */ /* 0x000fe200078e00ff */
[----:B------:R-:W-:-:S02]  /*98e0*/  @!P1 MOV R12, 0x1 ;  /* 0x00000001000c9802 */ /* 0x000fc40000000f00 */
        /* <DEDUP_REMOVED lines=17> */
[----:B-1----:R-:W-:-:S02]  /*9a00*/  CS2R R68, SRZ ;  /* 0x0000000000447805 */ /* 0x002fc4000001ff00 */
[----:B------:R-:W-:Y:S01]  /*9a10*/  @!P3 MOV R68, R211 ;  /* 0x000000d30044b202 */ /* 0x000fe20000000f00 */
[----:B------:R4:W-:Y:S01]  /*9a20*/  STS [R21+0x4400], R82 ;  /* 0x0044005215007388 */ /* 0x0009e20000000800 */
[----:B---3--:R-:W-:Y:S01]  /*9a30*/  @P1 MOV R15, 0x1 ;  /* 0x00000001000f1802 */ /* 0x008fe20000000f00 */
[----:B------:R-:W-:Y:S01]  /*9a40*/  @!P1 IMAD R15, R7, c[0x0][0x1c0], RZ ;  /* 0x00007000070f9a24 */ /* 0x000fe200078e02ff */
[----:B------:R-:W-:Y:S01]  /*9a50*/  @!P3 SHF.R.S32.HI R69, RZ, 0x1f, R211 ;  /* 0x0000001fff45b819 */ /* 0x000fe200000114d3 */
[----:B------:R4:W-:Y:S02]  /*9a60*/  STS [R23+0x4000], R84 ;  /* 0x0040005417007388 */ /* 0x0009e40000000800 */
[----:B------:R-:W-:Y:S01]  /*9a70*/  IMAD R15, R0, R15, RZ ;  /* 0x0000000f000f7224 */ /* 0x000fe200078e02ff */
[----:B------:R-:W-:Y:S01]  /*9a80*/  LOP3.LUT R0, R13, 0xffffffe0, RZ, 0xc0, !PT ;  /* 0xffffffe00d007812 */ /* 0x000fe200078ec0ff */
[----:B------:R4:W-:Y:S03]  /*9a90*/  STS [R23+0x4400], R86 ;  /* 0x0044005617007388 */ /* 0x0009e60000000800 */
[----:B------:R-:W-:Y:S01]  /*9aa0*/  IADD3 R0, -R0, R9, RZ ;  /* 0x0000000900007210 */ /* 0x000fe20007ffe1ff */
[----:B------:R4:W-:Y:S01]  /*9ab0*/  STS [R25+0x4000], R88 ;  /* 0x0040005819007388 */ /* 0x0009e20000000800 */
[----:B------:R-:W-:-:S02]  /*9ac0*/  SEL R15, R15, RZ, P3 ;  /* 0x000000ff0f0f7207 */ /* 0x000fc40001800000 */
[----:B------:R-:W-:Y:S01]  /*9ad0*/  SHF.R.S32.HI R13, RZ, 0x1f, R0 ;  /* 0x0000001fff0d7819 */ /* 0x000fe20000011400 */
[----:B------:R4:W-:Y:S01]  /*9ae0*/  STS [R25+0x4400], R90 ;  /* 0x0044005a19007388 */ /* 0x0009e20000000800 */
[----:B------:R-:W-:Y:S02]  /*9af0*/  LOP3.LUT P0, RZ, R0, 0x3, RZ, 0xc0, !PT ;  /* 0x0000000300ff7812 */ /* 0x000fe4000780c0ff */
[----:B------:R-:W-:Y:S01]  /*9b00*/  LEA.HI R13, R13, R0, RZ, 0x2 ;  /* 0x000000000d0d7211 */ /* 0x000fe200078f10ff */
[----:B------:R4:W-:Y:S01]  /*9b10*/  STS [R27+0x4000], R92 ;  /* 0x0040005c1b007388 */ /* 0x0009e20000000800 */
[----:B--2---:R-:W-:Y:S02]  /*9b20*/  IMAD R0, R65, R12, RZ ;  /* 0x0000000c41007224 */ /* 0x004fe400078e02ff */
[----:B------:R-:W-:Y:S01]  /*9b30*/  SHF.R.S32.HI R13, RZ, 0x2, R13 ;  /* 0x00000002ff0d7819 */ /* 0x000fe2000001140d */
[----:B------:R4:W-:Y:S02]  /*9b40*/  STS [R27+0x4400], R94 ;  /* 0x0044005e1b007388 */ /* 0x0009e40000000800 */
[----:B------:R-:W-:-:S02]  /*9b50*/  SHF.L.U32 R0, R0, 0x6, RZ ;  /* 0x0000000600007819 */ /* 0x000fc400000006ff */
[----:B------:R4:W-:Y:S01]  /*9b60*/  STS [R29+0x4000], R96 ;  /* 0x004000601d007388 */ /* 0x0009e20000000800 */
[----:B------:R-:W-:Y:S02]  /*9b70*/  LEA R13, R14, R13, 0x4 ;  /* 0x0000000d0e0d7211 */ /* 0x000fe400078e20ff */
[----:B------:R-:W-:Y:S01]  /*9b80*/  SHF.R.S32.HI R2, RZ, 0x1f, R0 ;  /* 0x0000001fff027819 */ /* 0x000fe20000011400 */
[----:B------:R4:W-:Y:S04]  /*9b90*/  STS [R29+0x4400], R99 ;  /* 0x004400631d007388 */ /* 0x0009e80000000800 */
[----:B------:R-:W-:Y:S06]  /*9ba0*/  BAR.SYNC.DEFER_BLOCKING 0x0 ;  /* 0x0000000000007b1d */ /* 0x000fec0000010000 */
[----:B------:R-:W1:Y:S04]  /*9bb0*/  S2R R8, SR_CTAID.Z ;  /* 0x0000000000087919 */ /* 0x000e680000002700 */
[----:B------:R4:W2:Y:S04]  /*9bc0*/  LDS.128 R56, [R213] ;  /* 0x00000000d5387984 */ /* 0x0008a80000000c00 */
[----:B------:R4:W3:Y:S01]  /*9bd0*/  LDS.128 R52, [R213+0x800] ;  /* 0x00080000d5347984 */ /* 0x0008e20000000c00 */
[----:B-1----:R-:W-:Y:S01]  /*9be0*/  IMAD R15, R8, R7, R15 ;  /* 0x00000007080f7224 */ /* 0x002fe200078e020f */
[----:B------:R-:W-:-:S02]  /*9bf0*/  MOV R7, 0x7f800000 ;  /* 0x7f80000000077802 */ /* 0x000fc40000000f00 */
[----:B------:R4:W1:Y:S01]  /*9c00*/  LDS.128 R48, [R213+0x1000] ;  /* 0x00100000d5307984 */ /* 0x0008620000000c00 */
[----:B------:R-:W-:Y:S01]  /*9c10*/  @P5 FFMA.FTZ R7, R132, c[0x0][0x238], R67 ;  /* 0x00008e0084075a23 */ /* 0x000fe20000010043 */
[--C-:B------:R-:W-:Y:S02]  /*9c20*/  IADD3 R0, P2, P1, R0, R68, R15.reuse ;  /* 0x0000004400007210 */ /* 0x100fe4000795e00f */
[----:B------:R4:W1:Y:S01]  /*9c30*/  LDS.128 R44, [R213+0x1800] ;  /* 0x00180000d52c7984 */ /* 0x0008620000000c00 */
[----:B------:R-:W-:-:S03]  /*9c40*/  SHF.R.S32.HI R15, RZ, 0x1f, R15 ;  /* 0x0000001fff0f7819 */ /* 0x000fc6000001140f */
[----:B------:R4:W1:Y:S01]  /*9c50*/  LDS.128 R40, [R213+0x2000] ;  /* 0x00200000d5287984 */ /* 0x0008620000000c00 */
[----:B------:R-:W-:-:S03]  /*9c60*/  IADD3.X R2, R2, R69, R15, P2, P1 ;  /* 0x0000004502027210 */ /* 0x000fc600017e240f */
        /* <DEDUP_REMOVED lines=8> */
[----:B--23--:R-:W-:Y:S01]  /*9cf0*/  IMAD R4, R65, -0x40, R216 ;  /* 0xffffffc041047824 */ /* 0x00cfe200078e02d8 */
        /* <DEDUP_REMOVED lines=15> */
.L_x_809:
[----:B--23--:R-:W-:Y:S05]  /*9df0*/  BSYNC B0 ;  /* 0x0000000000007941 */ /* 0x00cfea0003800000 */
.L_x_808:
[----:B------:R-:W2:Y:S01]  /*9e00*/  S2R R0, SR_TID.X ;  /* 0x0000000000007919 */ /* 0x000ea20000002100 */
[----:B------:R-:W-:Y:S01]  /*9e10*/  LEA.HI R9, R10, R9, RZ, 0x3 ;  /* 0x000000090a097211 */ /* 0x000fe200078f18ff */
[----:B------:R-:W-:Y:S01]  /*9e20*/  IMAD R65, R65, -0x40, R216 ;  /* 0xffffffc041417824 */ /* 0x000fe200078e02d8 */
[----:B------:R-:W-:Y:S01]  /*9e30*/  IADD3 R10, P0, R224, R6, RZ ;  /* 0x00000006e00a7210 */ /* 0x000fe20007f1e0ff */
[----:B------:R-:W-:Y:S01]  /*9e40*/  BSSY B0, `(.L_x_810) ;  /* 0x000001d000007945 */ /* 0x000fe20003800000 */
[----:B------:R-:W-:Y:S02]  /*9e50*/  SHF.R.S32.HI R2, RZ, 0x1f, R224 ;  /* 0x0000001fff027819 */ /* 0x000fe400000114e0 */
[----:B------:R-:W-:-:S03]  /*9e60*/  SHF.R.S32.HI R4, RZ, 0x1f, R8 ;  /* 0x0000001fff047819 */ /* 0x000fc60000011408 */
[----:B------:R-:W-:Y:S01]  /*9e70*/  IMAD.X R11, R2, 0x1, R5, P0 ;  /* 0x00000001020b7824 */ /* 0x000fe200000e0605 */
[----:B------:R-:W-:Y:S01]  /*9e80*/  SHF.R.S32.HI R2, RZ, 0x3, R9 ;  /* 0x00000003ff027819 */ /* 0x000fe20000011409 */
[----:B------:R-:W-:Y:S02]  /*9e90*/  IMAD R5, R4, c[0x0][0x1f0], RZ ;  /* 0x00007c0004057a24 */ /* 0x000fe400078e02ff */
[----:B------:R-:W-:Y:S01]  /*9ea0*/  IMAD.WIDE.U32 R10, R8, c[0x0][0x1f0], R10 ;  /* 0x00007c00080a7a25 */ /* 0x000fe200078e000a */
[----:B------:R-:W-:-:S03]  /*9eb0*/  ISETP.GE.AND P0, PT, R2, R65, PT ;  /* 0x000000410200720c */ /* 0x000fc60003f06270 */
[----:B------:R-:W-:-:S04]  /*9ec0*/  IMAD R5, R8, c[0x0][0x1f4], R5 ;  /* 0x00007d0008057a24 */ /* 0x000fc800078e0205 */
[----:B------:R-:W-:Y:S01]  /*9ed0*/  IMAD.IADD R5, R11, 0x1, R5 ;  /* 0x000000010b057824 */ /* 0x000fe200078e0205 */
[----:B--2---:R-:W-:-:S04]  /*9ee0*/  SHF.R.S32.HI R3, RZ, 0x1f, R0 ;  /* 0x0000001fff037819 */ /* 0x004fc80000011400 */
[----:B------:R-:W-:-:S04]  /*9ef0*/  LEA.HI R3, R3, R0, RZ, 0x3 ;  /* 0x0000000003037211 */ /* 0x000fc800078f18ff */
[----:B------:R-:W-:-:S04]  /*9f00*/  SHF.R.S32.HI R6, RZ, 0x3, R3 ;  /* 0x00000003ff067819 */ /* 0x000fc80000011403 */
[----:B------:R-:W-:-:S05]  /*9f10*/  SHF.R.S32.HI R7, RZ, 0x1f, R6 ;  /* 0x0000001fff077819 */ /* 0x000fca0000011406 */
[----:B----4-:R-:W-:Y:S01]  /*9f20*/  IMAD.WIDE R212, R212, 0x40, R6 ;  /* 0x00000040d4d47825 */ /* 0x010fe200078e0206 */
        /* <DEDUP_REMOVED lines=14> */
.L_x_811:
[----:B------:R-:W-:Y:S05]  /*a010*/  BSYNC B0 ;  /* 0x0000000000007941 */ /* 0x000fea0003800000 */
.L_x_810:
[----:B------:R-:W-:Y:S01]  /*a020*/  LEA.HI.SX32 R0, R9, 0x10, 0x1d ;  /* 0x0000001009007811 */ /* 0x000fe200078feaff */
[----:B------:R-:W-:Y:S03]  /*a030*/  BSSY B0, `(.L_x_812) ;  /* 0x0000013000007945 */ /* 0x000fe60003800000 */
[----:B------:R-:W-:-:S13]  /*a040*/  ISETP.GE.AND P0, PT, R0, R65, PT ;  /* 0x000000410000720c */ /* 0x000fda0003f06270 */
[----:B------:R-:W-:Y:S05]  /*a050*/  @P0 BRA `(.L_x_813) ;  /* 0x0000010000000947 */ /* 0x000fea0003800000 */
[----:B------:R-:W-:Y:S01]  /*a060*/  IADD3 R2, P0, R212, 0x10, RZ ;  /* 0x00000010d4027810 */ /* 0x000fe20007f1e0ff */
[----:B--2---:R-:W-:Y:S01]  /*a070*/  IMAD.MOV.U32 R12, RZ, RZ, R10 ;  /* 0x000000ffff0c7224 */ /* 0x004fe200078e000a */
        /* <DEDUP_REMOVED lines=14> */
.L_x_813:
[----:B------:R-:W-:Y:S05]  /*a160*/  BSYNC B0 ;  /* 0x0000000000007941 */ /* 0x000fea0003800000 */
.L_x_812:
[----:B------:R-:W-:Y:S01]  /*a170*/  LEA.HI.SX32 R0, R9, 0x20, 0x1d ;  /* 0x0000002009007811 */ /* 0x000fe200078feaff */
[----:B------:R-:W-:Y:S03]  /*a180*/  BSSY B0, `(.L_x_814) ;  /* 0x0000013000007945 */ /* 0x000fe60003800000 */
[----:B------:R-:W-:-:S13]  /*a190*/  ISETP.GE.AND P0, PT, R0, R65, PT ;  /* 0x000000410000720c */ /* 0x000fda0003f06270 */
[----:B------:R-:W-:Y:S05]  /*a1a0*/  @P0 BRA `(.L_x_815) ;  /* 0x0000010000000947 */ /* 0x000fea0003800000 */
[----:B--2---:R-:W-:Y:S01]  /*a1b0*/  IADD3 R2, P0, R212, 0x20, RZ ;  /* 0x00000020d4027810 */ /* 0x004fe20007f1e0ff */
        /* <DEDUP_REMOVED lines=12> */
[----:B-1----:R1:W-:Y:S04]  /*a280*/  @!P2 STG.E.128 [R2.64], R48 ;  /* 0x000000300200a986 */ /* 0x0023e8000c101d04 */
[----:B------:R1:W-:Y:S04]  /*a290*/  @!P1 STG.E.128 [R2.64+0x80], R32 ;  /* 0x0000802002009986 */ /* 0x0003e8000c101d04 */
[----:B------:R1:W-:Y:S02]  /*a2a0*/  @!P0 STG.E.128 [R2.64+0x100], R16 ;  /* 0x0001001002008986 */ /* 0x0003e4000c101d04 */
.L_x_815:
[----:B------:R-:W-:Y:S05]  /*a2b0*/  BSYNC B0 ;  /* 0x0000000000007941 */ /* 0x000fea0003800000 */
.L_x_814:
        /* <DEDUP_REMOVED lines=9> */
[----:B-12---:R-:W-:Y:S01]  /*a350*/  IMAD R3, R212, c[0x0][0x1e8], RZ ;  /* 0x00007a00d4037a24 */ /* 0x006fe200078e02ff */
        /* <DEDUP_REMOVED lines=10> */
.L_x_774:
[----:B------:R-:W1:Y:S01]  /*a400*/  LDC.U8 R3, c[0x0][0x329] ;  /* 0x0000ca40ff037b82 */ /* 0x000e620000000000 */
[----:B------:R-:W-:Y:S01]  /*a410*/  ISETP.NE.AND P3, PT, R211, -0x1, PT ;  /* 0xffffffffd300780c */ /* 0x000fe20003f65270 */
[----:B------:R-:W-:Y:S01]  /*a420*/  CS2R R14, SRZ ;  /* 0x00000000000e7805 */ /* 0x000fe2000001ff00 */
[----:B------:R-:W-:Y:S01]  /*a430*/  SHF.R.S32.HI R7, RZ, 0x1f, R6 ;  /* 0x0000001fff077819 */ /* 0x000fe20000011406 */
[----:B------:R-:W-:Y:S01]  /*a440*/  ULDC.64 UR4, c[0x0][0x118] ;  /* 0x0000460000047ab9 */ /* 0x000fe20000000a00 */
[----:B------:R-:W-:Y:S01]  /*a450*/  IADD3 R216, -R207, R216, RZ ;  /* 0x000000d8cfd87210 */ /* 0x000fe20007ffe1ff */
[----:B------:R-:W-:Y:S01]  /*a460*/  BSSY B0, `(.L_x_816) ;  /* 0x0000040000007945 */ /* 0x000fe20003800000 */
[----:B------:R-:W-:Y:S01]  /*a470*/  LEA.HI R8, R7, R6, RZ, 0x3 ;  /* 0x0000000607087211 */ /* 0x000fe200078f18ff */
[----:B------:R-:W2:Y:S03]  /*a480*/  LDC.U8 R0, c[0x0][0x328] ;  /* 0x0000ca00ff007b82 */ /* 0x000ea60000000000 */
[----:B------:R-:W-:-:S02]  /*a490*/  LOP3.LUT R9, R8, 0xfffffff8, RZ, 0xc0, !PT ;  /* 0xfffffff808097812 */ /* 0x000fc400078ec0ff */
[----:B------:R-:W-:Y:S01]  /*a4a0*/  SHF.R.S32.HI R8, RZ, 0x3, R8 ;  /* 0x00000003ff087819 */ /* 0x000fe20000011408 */
[----:B------:R-:W-:-:S04]  /*a4b0*/  @P3 IMAD.WIDE.U32 R10, R211, c[0x0][0x1e8], RZ ;  /* 0x00007a00d30a3a25 */ /* 0x000fc800078e00ff */
[----:B------:R-:W-:-:S04]  /*a4c0*/  @!P3 IMAD.WIDE.U32 R12, R5, c[0x0][0x1e0], RZ ;  /* 0x00007800050cba25 */ /* 0x000fc800078e00ff */
[----:B------:R-:W-:Y:S01]  /*a4d0*/  IMAD.IADD R6, R6, 0x1, -R9 ;  /* 0x0000000106067824 */ /* 0x000fe200078e0a09 */
[----:B------:R-:W-:Y:S02]  /*a4e0*/  @!P3 MOV R10, R12 ;  /* 0x0000000c000ab202 */ /* 0x000fe40000000f00 */
[----:B-1----:R-:W-:Y:S02]  /*a4f0*/  ISETP.NE.AND P1, PT, R3, RZ, PT ;  /* 0x000000ff0300720c */ /* 0x002fe40003f25270 */
[----:B------:R-:W-:Y:S02]  /*a500*/  SHF.R.S32.HI R9, RZ, 0x1f, R8 ;  /* 0x0000001fff097819 */ /* 0x000fe40000011408 */
[----:B--2---:R-:W-:-:S03]  /*a510*/  ISETP.NE.AND P0, PT, R0, RZ, PT ;  /* 0x000000ff0000720c */ /* 0x004fc60003f05270 */
[----:B------:R-:W-:Y:S01]  /*a520*/  IMAD.WIDE R212, R212, 0x40, R8 ;  /* 0x00000040d4d47825 */ /* 0x000fe200078e0208 */
[----:B------:R-:W-:-:S03]  /*a530*/  ISETP.NE.OR P2, PT, R3, RZ, !P0 ;  /* 0x000000ff0300720c */ /* 0x000fc60004745670 */
[----:B------:R-:W-:Y:S02]  /*a540*/  @P3 IMAD R3, R211, c[0x0][0x1ec], R11 ;  /* 0x00007b00d3033a24 */ /* 0x000fe400078e020b */
[----:B------:R-:W-:Y:S02]  /*a550*/  @P1 IMAD.MOV.U32 R2, RZ, RZ, c[0x0][0x210] ;  /* 0x00008400ff021624 */ /* 0x000fe400078e00ff */
[----:B------:R-:W-:Y:S02]  /*a560*/  @!P1 IMAD.MOV.U32 R0, RZ, RZ, c[0x0][0x214] ;  /* 0x00008500ff009624 */ /* 0x000fe400078e00ff */
[----:B------:R-:W-:Y:S02]  /*a570*/  @P1 IMAD R2, R2, c[0x0][0x214], RZ ;  /* 0x0000850002021a24 */ /* 0x000fe400078e02ff */
[----:B------:R-:W-:Y:S01]  /*a580*/  @P1 IMAD.MOV.U32 R4, RZ, RZ, 0x1 ;  /* 0x00000001ff041424 */ /* 0x000fe200078e00ff */
[----:B------:R-:W-:Y:S02]  /*a590*/  @!P1 SEL R2, R0, c[0x0][0x234], !P0 ;  /* 0x00008d0000029a07 */ /* 0x000fe40004000000 */
[----:B------:R-:W-:-:S02]  /*a5a0*/  @!P3 SHF.R.S32.HI R0, RZ, 0x1f, R5 ;  /* 0x0000001fff00b819 */ /* 0x000fc40000011405 */
[----:B------:R-:W-:Y:S01]  /*a5b0*/  ISETP.NE.OR P0, PT, R211, -0x1, P2 ;  /* 0xffffffffd300780c */ /* 0x000fe20001705670 */
[----:B------:R-:W-:Y:S02]  /*a5c0*/  @!P1 IMAD R4, R2, c[0x0][0x1c0], RZ ;  /* 0x0000700002049a24 */ /* 0x000fe400078e02ff */
[----:B------:R-:W-:Y:S02]  /*a5d0*/  @!P3 IMAD R0, R0, c[0x0][0x1e0], RZ ;  /* 0x000078000000ba24 */ /* 0x000fe400078e02ff */
[C---:B------:R-:W-:Y:S02]  /*a5e0*/  IMAD R7, R5.reuse, R4, RZ ;  /* 0x0000000405077224 */ /* 0x040fe400078e02ff */
[----:B------:R-:W-:Y:S02]  /*a5f0*/  @!P3 IMAD R0, R5, c[0x0][0x1e4], R0 ;  /* 0x000079000500ba24 */ /* 0x000fe400078e0200 */
[----:B------:R-:W-:Y:S01]  /*a600*/  @P1 IMAD.MOV.U32 R4, RZ, RZ, c[0x0][0x210] ;  /* 0x00008400ff041624 */ /* 0x000fe200078e00ff */
[----:B------:R-:W-:Y:S01]  /*a610*/  SEL R7, R7, RZ, P2 ;  /* 0x000000ff07077207 */ /* 0x000fe20001000000 */
[----:B------:R-:W-:-:S02]  /*a620*/  @!P3 IMAD.IADD R3, R13, 0x1, R0 ;  /* 0x000000010d03b824 */ /* 0x000fc400078e0200 */
[----:B------:R-:W-:Y:S02]  /*a630*/  @!P0 IMAD R211, R5, c[0x0][0x214], RZ ;  /* 0x0000850005d38a24 */ /* 0x000fe400078e02ff */
[----:B------:R-:W-:Y:S02]  /*a640*/  IMAD.SHL.U32 R0, R6, 0x8, RZ ;  /* 0x0000000806007824 */ /* 0x000fe400078e00ff */
[----:B------:R-:W-:Y:S01]  /*a650*/  IMAD R5, R22, R2, R7 ;  /* 0x0000000216057224 */ /* 0x000fe200078e0207 */
[----:B------:R-:W-:Y:S01]  /*a660*/  SHF.R.S32.HI R7, RZ, 0x1f, R22 ;  /* 0x0000001fff077819 */ /* 0x000fe20000011416 */
[----:B------:R-:W-:Y:S01]  /*a670*/  @!P1 IMAD.MOV.U32 R4, RZ, RZ, 0x1 ;  /* 0x00000001ff049424 */ /* 0x000fe200078e00ff */
[----:B------:R-:W-:Y:S02]  /*a680*/  @!P2 SHF.R.S32.HI R15, RZ, 0x1f, R211 ;  /* 0x0000001fff0fa819 */ /* 0x000fe400000114d3 */
[----:B------:R-:W-:Y:S01]  /*a690*/  @!P2 MOV R14, R211 ;  /* 0x000000d3000ea202 */ /* 0x000fe20000000f00 */
[----:B------:R-:W-:Y:S01]  /*a6a0*/  IMAD R7, R7, c[0x0][0x1f0], RZ ;  /* 0x00007c0007077a24 */ /* 0x000fe200078e02ff */
[----:B------:R-:W-:Y:S01]  /*a6b0*/  IADD3 R10, P0, R0, R10, RZ ;  /* 0x0000000a000a7210 */ /* 0x000fe20007f1e0ff */
[----:B------:R-:W-:Y:S01]  /*a6c0*/  IMAD R12, R207, R4, RZ ;  /* 0x00000004cf0c7224 */ /* 0x000fe200078e02ff */
[----:B------:R-:W-:Y:S01]  /*a6d0*/  ISETP.GE.AND P2, PT, R8, R216, PT ;  /* 0x000000d80800720c */ /* 0x000fe20003f46270 */
[----:B------:R-:W-:Y:S01]  /*a6e0*/  IMAD R2, R22, c[0x0][0x1f4], R7 ;  /* 0x00007d0016027a24 */ /* 0x000fe200078e0207 */
[----:B------:R-:W-:-:S02]  /*a6f0*/  LEA.HI.X.SX32 R11, R0, R3, 0x1, P0 ;  /* 0x00000003000b7211 */ /* 0x000fc400000f0eff */
[--C-:B------:R-:W-:Y:S02]  /*a700*/  IADD3 R3, P1, P0, R12, R14, R5.reuse ;  /* 0x0000000e0c037210 */ /* 0x100fe4000783e005 */
[----:B------:R-:W-:Y:S01]  /*a710*/  SHF.R.S32.HI R5, RZ, 0x1f, R5 ;  /* 0x0000001fff057819 */ /* 0x000fe20000011405 */
[----:B------:R-:W-:Y:S01]  /*a720*/  IMAD.WIDE.U32 R22, R22, c[0x0][0x1f0], R10 ;  /* 0x00007c0016167a25 */ /* 0x000fe200078e000a */
[----:B------:R-:W-:Y:S02]  /*a730*/  SHF.R.S32.HI R10, RZ, 0x1f, R12 ;  /* 0x0000001fff0a7819 */ /* 0x000fe4000001140c */
        /* <DEDUP_REMOVED lines=18> */
.L_x_817:
[----:B------:R-:W-:Y:S05]  /*a860*/  BSYNC B0 ;  /* 0x0000000000007941 */ /* 0x000fea0003800000 */
.L_x_816:
        /* <DEDUP_REMOVED lines=20> */
.L_x_819:
[----:B------:R-:W-:Y:S05]  /*a9b0*/  BSYNC B0 ;  /* 0x0000000000007941 */ /* 0x000fea0003800000 */
.L_x_818:
        /* <DEDUP_REMOVED lines=20> */
.L_x_821:
[----:B------:R-:W-:Y:S05]  /*ab00*/  BSYNC B0 ;  /* 0x0000000000007941 */ /* 0x000fea0003800000 */
.L_x_820:
        /* <DEDUP_REMOVED lines=19> */
.L_x_823:
[----:B------:R-:W-:Y:S05]  /*ac40*/  BSYNC B0 ;  /* 0x0000000000007941 */ /* 0x000fea0003800000 */
.L_x_822:
        /* <DEDUP_REMOVED lines=35> */
.L_x_824:
        /* <DEDUP_REMOVED lines=16> */
.L_x_1292:


//--------------------- .text._ZN5flash16flash_fwd_kernelI23Flash_fwd_kernel_traitsILi192ELi64ELi64ELi4ELb0ELb0EN7cutlass10bfloat16_tE19Flash_kernel_traitsILi192ELi64ELi64ELi4ES3_EELb1ELb0ELb0ELb1ELb0ELb0ELb0ELb1EEEvNS_16Flash_fwd_paramsE --------------------------
	.section	.text._ZN5flash16flash_fwd_kernelI23Flash_fwd_kernel_traitsILi192ELi64ELi64ELi4ELb0ELb0EN7cutlass10bfloat16_tE19Flash_kernel_traitsILi192ELi64ELi64ELi4ES3_EELb1ELb0ELb0ELb1ELb0ELb0ELb0ELb1EEEvNS_16Flash_fwd_paramsE,"ax",@progbits
	.sectioninfo	@"SHI_REGISTERS=255"
	.align	128
        .global         _ZN5flash16flash_fwd_kernelI23Flash_fwd_kernel_traitsILi192ELi64ELi64ELi4ELb0ELb0EN7cutlass10bfloat16_tE19Flash_kernel_traitsILi192ELi64ELi64ELi4ES3_EELb1ELb0ELb0ELb1ELb0ELb0ELb0ELb1EEEvNS_16Flash_fwd_paramsE
        .type           _ZN5flash16flash_fwd_kernelI23Flash_fwd_kernel_traitsILi192ELi64ELi64ELi4ELb0ELb0EN7cutlass10bfloat16_tE19Flash_kernel_traitsILi192ELi64ELi64ELi4ES3_EELb1ELb0ELb0ELb1ELb0ELb0ELb0ELb1EEEvNS_16Flash_fwd_paramsE,@function
        .size           _ZN5flash16flash_fwd_kernelI23Flash_fwd_kernel_traitsILi192ELi64ELi64ELi4ELb0ELb0EN7cutlass10bfloat16_tE19Flash_kernel_traitsILi192ELi64ELi64ELi4ES3_EELb1ELb0ELb0ELb1ELb0ELb0ELb0ELb1EEEvNS_16Flash_fwd_paramsE,(.L_x_1293 - _ZN5flash16flash_fwd_kernelI23Flash_fwd_kernel_traitsILi192ELi64ELi64ELi4ELb0ELb0EN7cutlass10bfloat16_tE19Flash_kernel_traitsILi192ELi64ELi64ELi4ES3_EELb1ELb0ELb0ELb1ELb0ELb0ELb0ELb1EEEvNS_16Flash_fwd_paramsE)
        .other          _ZN5flash16flash_fwd_kernelI23Flash_fwd_kernel_traitsILi192ELi64ELi64ELi4ELb0ELb0EN7cutlass10bfloat16_tE19Flash_kernel_traitsILi192ELi64ELi64ELi4ES3_EELb1ELb0ELb0ELb1ELb0ELb0ELb0ELb1EEEvNS_16Flash_fwd_paramsE,@"STO_CUDA_ENTRY STV_DEFAULT"
_ZN5flash16flash_fwd_kernelI23Flash_fwd_kernel_traitsILi192ELi64ELi64ELi4ELb0ELb0EN7cutlass10bfloat16_tE19Flash_kernel_traitsILi192ELi64ELi64ELi4ES3_EELb1ELb0ELb0ELb1ELb0ELb0ELb0ELb1EEEvNS_16Flash_fwd_paramsE:
.text._ZN5flash16flash_fwd_kernelI23Flash_fwd_kernel_traitsILi192ELi64ELi64ELi4ELb0ELb0EN7cutlass10bfloat16_tE19Flash_kernel_traitsILi192ELi64ELi64ELi4ES3_EELb1ELb0ELb0ELb1ELb0ELb0ELb0ELb1EEEvNS_16Flash_fwd_paramsE:
[----:B------:R-:W-:-:S03]  /*0000*/  MOV R1, c[0x0][0x28] ;  /* 0x00000a0000017a02 */ /* 0x000fc60000000f00 */
[----:B------:R-:W-:Y:S01]  /*0010*/  ULDC.U8 UR4, c[0x0][0x304] ;  /* 0x0000c10000047ab9 */ /* 0x000fe20000000000 */
[----:B------:R-:W-:Y:S01]  /*0020*/  IADD3 R1, R1, -0xf0, RZ ;  /* 0xffffff1001017810 */ /* 0x000fe20007ffe0ff */
[----:B------:R-:W-:Y:S01]  /*0030*/  ULDC.64 UR18, c[0x0][0x2f0] ;  /* 0x0000bc0000127ab9 */ /* 0x000fe20000000a00 */
[----:B------:R-:W-:Y:S01]  /*0040*/  ISETP.NE.AND P2, PT, RZ, UR4, PT ;  /* 0x00000004ff007c0c */ /* 0x000fe2000bf45270 */
[----:B------:R-:W-:Y:S01]  /*0050*/  IMAD.U32 R2, RZ, RZ, UR18 ;  /* 0x00000012ff027e24 */ /* 0x000fe2000f8e00ff */
[----:B------:R-:W-:Y:S01]  /*0060*/  ULDC.64 UR16, c[0x0][0x118] ;  /* 0x0000460000107ab9 */ /* 0x000fe20000000a00 */
[----:B------:R-:W-:Y:S01]  /*0070*/  IMAD.U32 R3, RZ, RZ, UR19 ;  /* 0x00000013ff037e24 */ /* 0x000fe2000f8e00ff */
[----:B------:R-:W-:Y:S01]  /*0080*/  MOV R8, c[0x0][0x2fc] ;  /* 0x0000bf0000087a02 */ /* 0x000fe20000000f00 */
[----:B------:R-:W-:Y:S01]  /*0090*/  IMAD.MOV.U32 R7, RZ, RZ, c[0x0][0x2f8] ;  /* 0x0000be00ff077624 */ /* 0x000fe200078e00ff */
[----:B------:R-:W1:Y:S01]  /*00a0*/  S2UR UR10, SR_CTAID.X ;  /* 0x00000000000a79c3 */ /* 0x000e620000002500 */
[----:B------:R-:W2:Y:S01]  /*00b0*/  S2R R101, SR_TID.X ;  /* 0x0000000000657919 */ /* 0x000ea20000002100 */
[----:B------:R-:W-:-:S05]  /*00c0*/  ULDC.64 UR4, c[0x0][0x240] ;  /* 0x0000900000047ab9 */ /* 0x000fca0000000a00 */
[----:B------:R3:W4:Y:S02]  /*00d0*/  @P2 LDG.E.64 R4, [R2.64] ;  /* 0x0000001002042981 */ /* 0x000724000c1e1b00 */
[----:B---3--:R-:W-:Y:S02]  /*00e0*/  @P2 IMAD.MOV.U32 R2, RZ, RZ, R7 ;  /* 0x000000ffff022224 */ /* 0x008fe400078e0007 */
[----:B------:R-:W-:-:S06]  /*00f0*/  @P2 IMAD.MOV.U32 R3, RZ, RZ, R8 ;  /* 0x000000ffff032224 */ /* 0x000fcc00078e0008 */
[----:B------:R-:W3:Y:S01]  /*0100*/  @P2 LDG.E.64 R2, [R2.64] ;  /* 0x0000001002022981 */ /* 0x000ee2000c1e1b00 */
[----:B------:R-:W5:Y:S01]  /*0110*/  S2UR UR15, SR_CTAID.Y ;  /* 0x00000000000f79c3 */ /* 0x000f620000002600 */
[----:B------:R-:W-:Y:S02]  /*0120*/  UISETP.NE.U32.AND UP2, UPT, URZ, UR4, UPT ;  /* 0x000000043f00728c */ /* 0x000fe4000bf45070 */
[----:B------:R-:W-:Y:S02]  /*0130*/  UMOV UR20, 0x4 ;  /* 0x0000000400147882 */ /* 0x000fe40000000000 */
[----:B------:R-:W-:Y:S02]  /*0140*/  UISETP.NE.AND.EX UP2, UPT, URZ, UR5, UPT, UP2 ;  /* 0x000000053f00728c */ /* 0x000fe4000bf45320 */
[----:B------:R-:W-:Y:S01]  /*0150*/  ULDC.64 UR12, c[0x0][0x240] ;  /* 0x00009000000c7ab9 */ /* 0x000fe20000000a00 */
[----:B------:R-:W1:Y:S01]  /*0160*/  S2UR UR14, SR_CTAID.Z ;  /* 0x00000000000e79c3 */ /* 0x000e620000002700 */
[----:B------:R-:W-:-:S02]  /*0170*/  ULDC.64 UR4, c[0x0][0x250] ;  /* 0x0000940000047ab9 */ /* 0x000fc40000000a00 */
[----:B------:R-:W-:Y:S01]  /*0180*/  PLOP3.LUT P0, PT, PT, PT, UP2, 0x80, 0x0 ;  /* 0x000000000000781c */ /* 0x000fe20003f0f028 */
[----:B------:R-:W-:Y:S02]  /*0190*/  UISETP.NE.U32.AND UP0, UPT, URZ, UR4, UPT ;  /* 0x000000043f00728c */ /* 0x000fe4000bf05070 */
[----:B------:R-:W-:Y:S02]  /*01a0*/  ULDC.U8 UR8, c[0x0][0x312] ;  /* 0x0000c48000087ab9 */ /* 0x000fe40000000000 */
[----:B------:R-:W-:Y:S02]  /*01b0*/  UISETP.NE.AND UP3, UPT, UR8, URZ, UPT ;  /* 0x0000003f0800728c */ /* 0x000fe4000bf65270 */
[----:B------:R-:W-:-:S03]  /*01c0*/  UISETP.NE.AND.EX UP0, UPT, URZ, UR5, UPT, UP0 ;  /* 0x000000053f00728c */ /* 0x000fc6000bf05300 */
[----:B------:R-:W-:Y:S02]  /*01d0*/  ULDC.64 UR4, c[0x0][0x250] ;  /* 0x0000940000047ab9 */ /* 0x000fe40000000a00 */
[----:B-----5:R-:W-:Y:S02]  /*01e0*/  UIMAD.WIDE UR12, UR15, UR20, UR12 ;  /* 0x000000140f0c72a5 */ /* 0x020fe4000f8e020c */
[----:B-1----:R-:W-:-:S06]  /*01f0*/  ULOP3.LUT UR6, UR14, UR10, UR15, 0xfe, !UPT ;  /* 0x0000000a0e067292 */ /* 0x002fcc000f8efe0f */
[----:B--2---:R-:W-:Y:S01]  /*0200*/  LOP3.LUT P3, RZ, R101, UR6, RZ, 0xfc, !PT ;  /* 0x0000000665ff7c12 */ /* 0x004fe2000f86fcff */
[----:B------:R-:W-:Y:S02]  /*0210*/  ULDC.64 UR6, c[0x0][0x248] ;  /* 0x0000920000067ab9 */ /* 0x000fe40000000a00 */
[----:B------:R-:W-:-:S04]  /*0220*/  UISETP.EQ.U32.AND UP1, UPT, URZ, UR6, UPT ;  /* 0x000000063f00728c */ /* 0x000fc8000bf22070 */
[----:B------:R-:W-:Y:S02]  /*0230*/  UISETP.EQ.OR.EX UP1, UPT, URZ, UR7, !UP3, UP1 ;  /* 0x000000073f00728c */ /* 0x000fe4000df22710 */
[----:B------:R-:W-:Y:S02]  /*0240*/  @UP0 UIMAD.WIDE UR4, UR15, UR20, UR4 ;  /* 0x000000140f0402a5 */ /* 0x000fe4000f8e0204 */
[----:B------:R-:W-:Y:S02]  /*0250*/  ULDC.64 UR6, c[0x0][0x248] ;  /* 0x0000920000067ab9 */ /* 0x000fe40000000a00 */
[----:B------:R-:W-:Y:S01]  /*0260*/  @!P3 IMAD.MOV.U32 R10, RZ, RZ, c[0x0][0x308] ;  /* 0x0000c200ff0ab624 */ /* 0x000fe200078e00ff */
[----:B------:R-:W-:Y:S01]  /*0270*/  @!P3 MOV R11, c[0x0][0x30c] ;  /* 0x0000c300000bba02 */ /* 0x000fe20000000f00 */
[----:B------:R-:W-:Y:S01]  /*0280*/  UIMAD.WIDE UR6, UR15, UR20, UR6 ;  /* 0x000000140f0672a5 */ /* 0x000fe2000f8e0206 */
[----:B----4-:R-:W1:Y:S08]  /*0290*/  @P2 R2UR UR18, R4 ;  /* 0x00000000041223c2 */ /* 0x010e7000000e0000 */
[----:B------:R-:W2:Y:S01]  /*02a0*/  @P2 R2UR UR19, R5 ;  /* 0x00000000051323c2 */ /* 0x000ea200000e0000 */
[----:B-1----:R-:W-:-:S02]  /*02b0*/  IMAD.U32 R4, RZ, RZ, UR18 ;  /* 0x00000012ff047e24 */ /* 0x002fc4000f8e00ff */
[----:B--2---:R-:W-:Y:S01]  /*02c0*/  IMAD.U32 R5, RZ, RZ, UR19 ;  /* 0x00000013ff057e24 */ /* 0x004fe2000f8e00ff */
[----:B---3--:R-:W-:Y:S02]  /*02d0*/  @P2 IADD3 R7, P1, R2, c[0x0][0x300], RZ ;  /* 0x0000c00002072a10 */ /* 0x008fe40007f3e0ff */
[----:B------:R-:W-:Y:S02]  /*02e0*/  MOV R2, UR12 ;  /* 0x0000000c00027c02 */ /* 0x000fe40008000f00 */
[----:B------:R1:W-:Y:S01]  /*02f0*/  @!P3 STG.E.64 [R10.64], R4 ;  /* 0x000000040a00b986 */ /* 0x0003e2000c101b10 */
[----:B------:R-:W-:Y:S02]  /*0300*/  @P2 IMAD.X R8, RZ, RZ, R3, P1 ;  /* 0x000000ffff082224 */ /* 0x000fe400008e0603 */
[----:B------:R-:W-:Y:S01]  /*0310*/  IMAD.U32 R3, RZ, RZ, UR13 ;  /* 0x0000000dff037e24 */ /* 0x000fe2000f8e00ff */
[----:B------:R-:W-:Y:S01]  /*0320*/  PLOP3.LUT P1, PT, PT, PT, UP0, 0x80, 0x0 ;  /* 0x000000000000781c */ /* 0x000fe20003f2f008 */
[----:B-1----:R-:W-:Y:S01]  /*0330*/  @!P3 IMAD.MOV.U32 R4, RZ, RZ, R7 ;  /* 0x000000ffff04b224 */ /* 0x002fe200078e0007 */
[----:B------:R-:W-:-:S05]  /*0340*/  @!P3 MOV R5, R8 ;  /* 0x000000080005b202 */ /* 0x000fca0000000f00 */
[----:B------:R1:W-:Y:S04]  /*0350*/  @!P3 STG.E.64 [R10.64+0x8], R4 ;  /* 0x000008040a00b986 */ /* 0x0003e8000c101b10 */
[----:B------:R2:W3:Y:S04]  /*0360*/  @P0 LDG.E R9, [R2.64] ;  /* 0x0000001002090981 */ /* 0x0004e8000c1e1900 */
[----:B------:R2:W4:Y:S01]  /*0370*/  @P0 LDG.E R6, [R2.64+0x4] ;  /* 0x0000041002060981 */ /* 0x000522000c1e1900 */
[----:B------:R-:W-:Y:S01]  /*0380*/  PLOP3.LUT P2, PT, PT, PT, UP1, 0x80, 0x0 ;  /* 0x000000000000781c */ /* 0x000fe20003f4f018 */
[----:B-1----:R-:W-:-:S02]  /*0390*/  IMAD.U32 R4, RZ, RZ, UR4 ;  /* 0x00000004ff047e24 */ /* 0x002fc4000f8e00ff */
[----:B------:R-:W-:Y:S01]  /*03a0*/  IMAD.U32 R5, RZ, RZ, UR5 ;  /* 0x00000005ff057e24 */ /* 0x000fe2000f8e00ff */
[----:B--2---:R-:W-:Y:S01]  /*03b0*/  MOV R2, UR6 ;  /* 0x0000000600027c02 */ /* 0x004fe20008000f00 */
[----:B------:R-:W-:-:S03]  /*03c0*/  IMAD.U32 R3, RZ, RZ, UR7 ;  /* 0x00000007ff037e24 */ /* 0x000fc6000f8e00ff */
[----:B------:R-:W2:Y:S05]  /*03d0*/  @P1 LDG.E R4, [R4.64] ;  /* 0x0000001004041981 */ /* 0x000eaa000c1e1900 */
[----:B------:R-:W5:Y:S01]  /*03e0*/  @!P2 LDG.E R0, [R2.64] ;  /* 0x000000100200a981 */ /* 0x000f62000c1e1900 */
[----:B------:R-:W-:Y:S01]  /*03f0*/  UMOV UR9, 0xffffffff ;  /* 0xffffffff00097882 */ /* 0x000fe20000000000 */
[----:B------:R-:W1:Y:S01]  /*0400*/  LDC.U8 R106, c[0x0][0x2d8] ;  /* 0x0000b600ff6a7b82 */ /* 0x000e620000000000 */
[----:B------:R-:W-:Y:S02]  /*0410*/  UMOV UR23, URZ ;  /* 0x0000003f00177c82 */ /* 0x000fe40008000000 */
[----:B------:R-:W-:-:S05]  /*0420*/  UMOV UR25, 0xffffffff ;  /* 0xffffffff00197882 */ /* 0x000fca0000000000 */
[----:B---3--:R3:W1:Y:S08]  /*0430*/  @P0 R2UR UR9, R9 ;  /* 0x00000000090903c2 */ /* 0x00867000000e0000 */
[----:B----4-:R-:W1:Y:S01]  /*0440*/  @P0 R2UR UR13, R6 ;  /* 0x00000000060d03c2 */ /* 0x010e6200000e0000 */
[----:B------:R-:W-:-:S04]  /*0450*/  ISETP.NE.U32.AND P0, PT, RZ, c[0x0][0x248], PT ;  /* 0x00009200ff007a0c */ /* 0x000fc80003f05070 */
[----:B------:R-:W-:Y:S02]  /*0460*/  ISETP.NE.AND.EX P0, PT, RZ, c[0x0][0x24c], PT, P0 ;  /* 0x00009300ff007a0c */ /* 0x000fe40003f05300 */
[----:B---3--:R-:W-:-:S04]  /*0470*/  SHF.R.S32.HI R9, RZ, 0x1f, R101 ;  /* 0x0000001fff097819 */ /* 0x008fc80000011465 */
[----:B------:R-:W-:Y:S01]  /*0480*/  LEA.HI R12, R9, R101, RZ, 0x5 ;  /* 0x00000065090c7211 */ /* 0x000fe200078f28ff */
[----:B-1----:R-:W-:Y:S01]  /*0490*/  @UP2 UIADD3 UR13, UR13, -UR9, URZ ;  /* 0x800000090d0d2290 */ /* 0x002fe2000fffe03f */
[----:B--2---:R1:W2:Y:S06]  /*04a0*/  @P1 R2UR UR23, R4 ;  /* 0x00000000041713c2 */ /* 0x0042ac00000e0000 */
[----:B------:R-:W-:Y:S02]  /*04b0*/  @!UP2 ULDC UR13, c[0x0][0x214] ;  /* 0x00008500000daab9 */ /* 0x000fe40000000800 */
[----:B-----5:R1:W3:Y:S02]  /*04c0*/  @!P2 R2UR UR25, R0 ;  /* 0x000000000019a3c2 */ /* 0x0202e400000e0000 */
        /* <DEDUP_REMOVED lines=8> */
.L_x_825:
[----:B------:R-:W-:Y:S02]  /*0550*/  ULDC UR6, c[0x0][0x218] ;  /* 0x0000860000067ab9 */ /* 0x000fe40000000800 */
.L_x_826:
        /* <DEDUP_REMOVED lines=28> */
[----:B------:R-:W-:Y:S01]  /*0720*/  LOP3.LUT R0, R12, 0xffffffe0, RZ, 0xc0, !PT ;  /* 0xffffffe00c007812 */ /* 0x000fe200078ec0ff */
[----:B------:R-:W-:Y:S02]  /*0730*/  UISETP.NE.AND UP0, UPT, UR25, -0x1, UPT ;  /* 0xffffffff1900788c */ /* 0x000fe4000bf05270 */
[----:B------:R-:W-:Y:S02]  /*0740*/  ULDC.64 UR4, c[0x0][0x190] ;  /* 0x0000640000047ab9 */ /* 0x000fe40000000a00 */
[----:B------:R-:W-:Y:S01]  /*0750*/  ULDC.64 UR6, c[0x0][0x178] ;  /* 0x00005e0000067ab9 */ /* 0x000fe20000000a00 */
[----:B------:R-:W-:Y:S01]  /*0760*/  IMAD.IADD R20, R101, 0x1, -R0 ;  /* 0x0000000165147824 */ /* 0x000fe200078e0a00 */
[----:B------:R-:W-:-:S03]  /*0770*/  PLOP3.LUT P0, PT, PT, PT, UP0, 0x80, 0x0 ;  /* 0x000000000000781c */ /* 0x000fc60003f0f008 */
[----:B------:R-:W-:Y:S01]  /*0780*/  @!UP1 USHF.R.S32.HI UR24, URZ, 0x1f, UR15 ;  /* 0x0000001f3f189899 */ /* 0x000fe2000801140f */
[----:B------:R-:W-:Y:S01]  /*0790*/  SHF.R.S32.HI R0, RZ, 0x1f, R20 ;  /* 0x0000001fff007819 */ /* 0x000fe20000011414 */
[----:B------:R-:W-:Y:S02]  /*07a0*/  @UP1 UIMAD.WIDE.U32 UR26, UR9, UR4, URZ ;  /* 0x00000004091a12a5 */ /* 0x000fe4000f8e003f */
[----:B------:R-:W-:Y:S02]  /*07b0*/  @!UP1 UIMAD UR24, UR24, UR6, URZ ;  /* 0x00000006181892a4 */ /* 0x000fe4000f8e023f */
[----:B------:R-:W-:Y:S02]  /*07c0*/  @UP0 UIADD3 UR21, UR23, UR25, URZ ;  /* 0x0000001917150290 */ /* 0x000fe4000fffe03f */
[----:B------:R-:W-:Y:S02]  /*07d0*/  @UP1 UIMAD UR22, UR9, UR5, UR27 ;  /* 0x00000005091612a4 */ /* 0x000fe4000f8e021b */
[----:B------:R-:W-:-:S02]  /*07e0*/  @!UP1 UIMAD.WIDE.U32 UR30, UR15, UR6, URZ ;  /* 0x000000060f1e92a5 */ /* 0x000fc4000f8e003f */
[----:B------:R-:W-:Y:S02]  /*07f0*/  ULDC.64 UR4, c[0x0][0x198] ;  /* 0x0000660000047ab9 */ /* 0x000fe40000000a00 */
[----:B------:R-:W-:Y:S02]  /*0800*/  @UP0 UIMAD.WIDE.U32 UR28, UR21, UR4, URZ ;  /* 0x00000004151c02a5 */ /* 0x000fe4000f8e003f */
[----:B------:R-:W-:Y:S02]  /*0810*/  @!UP1 UIMAD UR4, UR15, UR7, UR24 ;  /* 0x000000070f0492a4 */ /* 0x000fe4000f8e0218 */
[----:B------:R-:W-:Y:S02]  /*0820*/  @UP0 UIMAD UR7, UR21, UR5, UR29 ;  /* 0x00000005150702a4 */ /* 0x000fe4000f8e021d */
[----:B------:R-:W-:Y:S02]  /*0830*/  ULDC UR24, c[0x0][0x1c0] ;  /* 0x0000700000187ab9 */ /* 0x000fe40000000800 */
[----:B------:R-:W-:-:S02]  /*0840*/  UIMAD UR24, UR15, UR24, UR14 ;  /* 0x000000180f1872a4 */ /* 0x000fc4000f8e020e */
[----:B------:R-:W-:Y:S02]  /*0850*/  ULDC UR5, c[0x0][0x224] ;  /* 0x0000890000057ab9 */ /* 0x000fe40000000800 */
[----:B------:R-:W-:Y:S02]  /*0860*/  UIMAD UR5, UR24, UR5, UR11 ;  /* 0x00000005180572a4 */ /* 0x000fe4000f8e020b */
[----:B------:R-:W-:Y:S02]  /*0870*/  USHF.L.U32 UR24, UR24, 0x5, URZ ;  /* 0x0000000518187899 */ /* 0x000fe4000800063f */
[----:B------:R-:W-:Y:S02]  /*0880*/  ULDC UR6, c[0x0][0x228] ;  /* 0x00008a0000067ab9 */ /* 0x000fe40000000800 */
[----:B------:R-:W-:Y:S02]  /*0890*/  UIMAD UR6, UR5, UR6, URZ ;  /* 0x00000006050672a4 */ /* 0x000fe4000f8e023f */
[----:B------:R-:W-:Y:S01]  /*08a0*/  IADD3 R107, P2, P1, R7, UR24, R20 ;  /* 0x00000018076b7c10 */ /* 0x000fe2000f95e014 */
[----:B------:R-:W-:-:S02]  /*08b0*/  USHF.R.S32.HI UR5, URZ, 0x1f, UR24 ;  /* 0x0000001f3f057899 */ /* 0x000fc40008011418 */
[----:B------:R-:W-:Y:S02]  /*08c0*/  USHF.R.S32.HI UR21, URZ, 0x1f, UR14 ;  /* 0x0000001f3f157899 */ /* 0x000fe4000801140e */
[----:B------:R1:W-:Y:S01]  /*08d0*/  STL [R1+0xcc], R107 ;  /* 0x0000cc6b01007387 */ /* 0x0003e20000100800 */
[----:B------:R-:W-:Y:S01]  /*08e0*/  @UP1 UMOV UR24, UR26 ;  /* 0x0000001a00181c82 */ /* 0x000fe20008000000 */
[----:B------:R-:W-:Y:S01]  /*08f0*/  IADD3.X R104, R8, UR5, R0, P2, P1 ;  /* 0x0000000508687c10 */ /* 0x000fe200097e2400 */
[----:B------:R-:W-:Y:S02]  /*0900*/  @!UP1 UIADD3 UR22, UR31, UR4, URZ ;  /* 0x000000041f169290 */ /* 0x000fe4000fffe03f */
[----:B------:R-:W-:Y:S01]  /*0910*/  @!UP1 UMOV UR24, UR30 ;  /* 0x0000001e00189c82 */ /* 0x000fe20008000000 */
[----:B------:R-:W-:Y:S05]  /*0920*/  @P0 BRA `(.L_x_828) ;  /* 0x000000d000000947 */ /* 0x000fea0003800000 */
[----:B------:R-:W-:Y:S02]  /*0930*/  USHF.R.S32.HI UR26, URZ, 0x1f, UR23 ;  /* 0x0000001f3f1a7899 */ /* 0x000fe40008011417 */
[----:B------:R-:W-:-:S02]  /*0940*/  ULDC.64 UR4, c[0x0][0x198] ;  /* 0x0000660000047ab9 */ /* 0x000fc40000000a00 */
[----:B------:R-:W-:Y:S02]  /*0950*/  UIMAD UR26, UR26, UR4, URZ ;  /* 0x000000041a1a72a4 */ /* 0x000fe4000f8e023f */
[----:B------:R-:W-:Y:S02]  /*0960*/  UIMAD.WIDE.U32 UR28, UR23, UR4, URZ ;  /* 0x00000004171c72a5 */ /* 0x000fe4000f8e003f */
[----:B------:R-:W-:Y:S02]  /*0970*/  UIMAD UR26, UR23, UR5, UR26 ;  /* 0x00000005171a72a4 */ /* 0x000fe4000f8e021a */
[----:B------:R-:W-:Y:S02]  /*0980*/  USHF.R.S32.HI UR7, URZ, 0x1f, UR15 ;  /* 0x0000001f3f077899 */ /* 0x000fe4000801140f */
[----:B------:R-:W-:Y:S02]  /*0990*/  ULDC.64 UR4, c[0x0][0x180] ;  /* 0x0000600000047ab9 */ /* 0x000fe40000000a00 */
[----:B------:R-:W-:-:S02]  /*09a0*/  UIADD3 UR27, UR29, UR26, URZ ;  /* 0x0000001a1d1b7290 */ /* 0x000fc4000fffe03f */
[----:B------:R-:W-:Y:S02]  /*09b0*/  UIMAD UR7, UR7, UR4, URZ ;  /* 0x00000004070772a4 */ /* 0x000fe4000f8e023f */
[----:B------:R-:W-:Y:S02]  /*09c0*/  UMOV UR26, UR28 ;  /* 0x0000001c001a7c82 */ /* 0x000fe40008000000 */
[----:B------:R-:W-:Y:S02]  /*09d0*/  UIMAD UR7, UR15, UR5, UR7 ;  /* 0x000000050f0772a4 */ /* 0x000fe4000f8e0207 */
[----:B------:R-:W-:-:S04]  /*09e0*/  UIMAD.WIDE.U32 UR28, UR15, UR4, UR26 ;  /* 0x000000040f1c72a5 */ /* 0x000fc8000f8e001a */
[----:B------:R-:W-:Y:S02]  /*09f0*/  UIADD3 UR7, UR29, UR7, URZ ;  /* 0x000000071d077290 */ /* 0x000fe4000fffe03f */
.L_x_828:
[----:B------:R-:W-:Y:S01]  /*0a00*/  IABS R4, c[0x0][0x1c8] ;  /* 0x0000720000047a13 */ /* 0x000fe20000000000 */
[----:B------:R-:W2:Y:S01]  /*0a10*/  S2R R5, SR_CTAID.Z ;  /* 0x0000000000057919 */ /* 0x000ea20000002700 */
[----:B------:R-:W-:Y:S02]  /*0a20*/  ULDC UR4, c[0x0][0x1c8] ;  /* 0x0000720000047ab9 */ /* 0x000fe40000000800 */
[----:B------:R-:W3:Y:S01]  /*0a30*/  I2F.RP R2, R4 ;  /* 0x0000000400027306 */ /* 0x000ee20000209400 */
[----:B------:R-:W-:Y:S02]  /*0a40*/  ULOP3.LUT UR4, UR14, UR4, URZ, 0x3c, !UPT ;  /* 0x000000040e047292 */ /* 0x000fe4000f8e3c3f */
[----:B------:R-:W-:-:S04]  /*0a50*/  @UP0 UIADD3 UR25, UR23, UR25, URZ ;  /* 0x0000001917190290 */ /* 0x000fc8000fffe03f */
[----:B------:R-:W-:Y:S01]  /*0a60*/  ISETP.LE.AND P1, PT, RZ, UR4, PT ;  /* 0x00000004ff007c0c */ /* 0x000fe2000bf23270 */
[----:B------:R-:W-:Y:S02]  /*0a70*/  ULDC.64 UR4, c[0x0][0x1a0] ;  /* 0x0000680000047ab9 */ /* 0x000fe40000000a00 */
[----:B------:R-:W-:-:S04]  /*0a80*/  @UP0 UIMAD.WIDE.U32 UR26, UR25, UR4, URZ ;  /* 0x00000004191a02a5 */ /* 0x000fc8000f8e003f */
[----:B------:R-:W-:Y:S01]  /*0a90*/  @UP0 UIMAD UR5, UR25, UR5, UR27 ;  /* 0x00000005190502a4 */ /* 0x000fe2000f8e021b */
[----:B---3--:R-:W3:Y:S01]  /*0aa0*/  MUFU.RCP R2, R2 ;  /* 0x0000000200027308 */ /* 0x008ee20000001000 */
[----:B--2---:R-:W-:Y:S02]  /*0ab0*/  IABS R5, R5 ;  /* 0x0000000500057213 */ /* 0x004fe40000000000 */
[----:B---3--:R-:W-:-:S05]  /*0ac0*/  IADD3 R2, R2, 0xffffffe, RZ ;  /* 0x0ffffffe02027810 */ /* 0x008fca0007ffe0ff */
[----:B------:R-:W2:Y:S02]  /*0ad0*/  F2I.FTZ.U32.TRUNC.NTZ R3, R2 ;  /* 0x0000000200037305 */ /* 0x000ea4000021f000 */
[----:B--2---:R-:W-:Y:S02]  /*0ae0*/  IMAD.MOV R0, RZ, RZ, -R3 ;  /* 0x000000ffff007224 */ /* 0x004fe400078e0a03 */
        /* <DEDUP_REMOVED lines=11> */
[----:B------:R-:W-:-:S13]  /*0ba0*/  ISETP.GE.U32.AND P3, PT, R2, R4, PT ;  /* 0x000000040200720c */ /* 0x000fda0003f66070 */
[----:B------:R-:W-:-:S05]  /*0bb0*/  @P3 IADD3 R0, R0, 0x1, RZ ;  /* 0x0000000100003810 */ /* 0x000fca0007ffe0ff */
[----:B------:R-:W-:-:S05]  /*0bc0*/  IMAD.MOV.U32 R6, RZ, RZ, R0 ;  /* 0x000000ffff067224 */ /* 0x000fca00078e0000 */
[----:B------:R-:W-:Y:S02]  /*0bd0*/  @!P1 IADD3 R6, -R6, RZ, RZ ;  /* 0x000000ff06069210 */ /* 0x000fe40007ffe1ff */
        /* <DEDUP_REMOVED lines=14> */
.L_x_829:
[CC--:B------:R-:W-:Y:S01]  /*0cc0*/  LEA.HI R0, R9.reuse, R101.reuse, RZ, 0x3 ;  /* 0x0000006509007211 */ /* 0x0c0fe200078f18ff */
[----:B------:R-:W2:Y:S01]  /*0cd0*/  S2R R18, SR_CTAID.Z ;  /* 0x0000000000127919 */ /* 0x000ea20000002700 */
[----:B------:R-:W-:Y:S01]  /*0ce0*/  LEA.HI R3, R9, R101, RZ, 0x4 ;  /* 0x0000006509037211 */ /* 0x000fe200078f20ff */
[----:B------:R-:W-:Y:S01]  /*0cf0*/  IMAD.MOV.U32 R25, RZ, RZ, 0x10 ;  /* 0x00000010ff197424 */ /* 0x000fe200078e00ff */
[----:B------:R-:W-:Y:S01]  /*0d00*/  SHF.R.S32.HI R16, RZ, 0x3, R0 ;  /* 0x00000003ff107819 */ /* 0x000fe20000011400 */
[----:B------:R-:W-:Y:S01]  /*0d10*/  IMAD.U32 R14, RZ, RZ, UR10 ;  /* 0x0000000aff0e7e24 */ /* 0x000fe2000f8e00ff */
[----:B------:R-:W-:Y:S01]  /*0d20*/  LOP3.LUT R0, R0, 0xfffffff8, RZ, 0xc0, !PT ;  /* 0xfffffff800007812 */ /* 0x000fe200078ec0ff */
[----:B------:R-:W-:Y:S01]  /*0d30*/  BSSY B0, `(.L_x_830) ;  /* 0x0000075000007945 */ /* 0x000fe20003800000 */
        /* <DEDUP_REMOVED lines=8> */
[----:B------:R-:W-:Y:S01]  /*0dc0*/  IMAD.WIDE R14, R14, 0x40, R16 ;  /* 0x000000400e0e7825 */ /* 0x000fe200078e0210 */
[----:B------:R-:W-:Y:S02]  /*0dd0*/  LOP3.LUT R2, R0, 0xfffffffe, RZ, 0xc0, !PT ;  /* 0xfffffffe00027812 */ /* 0x000fe400078ec0ff */
[----:B------:R-:W-:Y:S01]  /*0de0*/  LOP3.LUT R4, R7, 0x38, R114, 0xf8, !PT ;  /* 0x0000003807047812 */ /* 0x000fe200078ef872 */
[----:B------:R-:W-:Y:S01]  /*0df0*/  IMAD.IADD R0, R101, 0x1, -R3 ;  /* 0x0000000165007824 */ /* 0x000fe200078e0a03 */
[----:B------:R-:W-:Y:S01]  /*0e00*/  SHF.R.U32.HI R7, RZ, 0x3, R7 ;  /* 0x00000003ff077819 */ /* 0x000fe20000011607 */
[----:B------:R-:W-:Y:S01]  /*0e10*/  IMAD.IADD R23, R5, 0x1, -R2 ;  /* 0x0000000105177824 */ /* 0x000fe200078e0a02 */
[----:B------:R-:W-:-:S02]  /*0e20*/  LEA.HI R5, R9, R101, RZ, 0x6 ;  /* 0x0000006509057211 */ /* 0x000fc400078f30ff */
[----:B------:R-:W-:Y:S01]  /*0e30*/  SHF.R.S32.HI R2, RZ, 0x1f, R0 ;  /* 0x0000001fff027819 */ /* 0x000fe20000011400 */
[----:B------:R-:W-:Y:S01]  /*0e40*/  IMAD.SHL.U32 R8, R23, 0x8, RZ ;  /* 0x0000000817087824 */ /* 0x000fe200078e00ff */
[----:B------:R-:W-:Y:S01]  /*0e50*/  LOP3.LUT R7, R4, R7, RZ, 0x3c, !PT ;  /* 0x0000000704077212 */ /* 0x000fe200078e3cff */
[----:B------:R-:W-:Y:S01]  /*0e60*/  IMAD.SHL.U32 R5, R5, 0x8, RZ ;  /* 0x0000000805057824 */ /* 0x000fe200078e00ff */
[----:B------:R-:W-:Y:S02]  /*0e70*/  LEA.HI R11, R2, R0, RZ, 0x3 ;  /* 0x00000000020b7211 */ /* 0x000fe400078f18ff */
[----:B------:R-:W-:Y:S02]  /*0e80*/  SHF.R.S32.HI R115, RZ, 0x1f, R114 ;  /* 0x0000001fff737819 */ /* 0x000fe40000011472 */
[----:B------:R-:W-:Y:S02]  /*0e90*/  LOP3.LUT R4, R11, 0xfffffff8, RZ, 0xc0, !PT ;  /* 0xfffffff80b047812 */ /* 0x000fe400078ec0ff */
[----:B------:R-:W-:Y:S01]  /*0ea0*/  IADD3 R2, P0, R114, UR24, RZ ;  /* 0x0000001872027c10 */ /* 0x000fe2000ff1e0ff */
[----:B------:R3:W-:Y:S01]  /*0eb0*/  STL.64 [R1+0x58], R114 ;  /* 0x0000587201007387 */ /* 0x0007e20000100a00 */
[----:B------:R-:W-:Y:S01]  /*0ec0*/  LOP3.LUT R199, R7, 0xfffffe00, R5, 0xf8, !PT ;  /* 0xfffffe0007c77812 */ /* 0x000fe200078ef805 */
[----:B------:R-:W-:Y:S01]  /*0ed0*/  IMAD.IADD R0, R0, 0x1, -R4 ;  /* 0x0000000100007824 */ /* 0x000fe200078e0a04 */
[----:B------:R-:W-:Y:S01]  /*0ee0*/  IADD3.X R3, R115, UR22, RZ, P0, !PT ;  /* 0x0000001673037c10 */ /* 0x000fe200087fe4ff */
[C---:B------:R-:W-:Y:S01]  /*0ef0*/  IMAD R4, R17.reuse, c[0x0][0x198], RZ ;  /* 0x0000660011047a24 */ /* 0x040fe200078e02ff */
[----:B------:R-:W-:Y:S01]  /*0f00*/  SHF.R.S32.HI R103, RZ, 0x5, R12 ;  /* 0x00000005ff677819 */ /* 0x000fe2000001140c */
[----:B------:R-:W-:Y:S01]  /*0f10*/  IMAD R7, R17, c[0x0][0x1a0], RZ ;  /* 0x0000680011077a24 */ /* 0x000fe200078e02ff */
[----:B------:R-:W-:Y:S01]  /*0f20*/  LOP3.LUT P3, RZ, R0, 0x4, RZ, 0xc0, !PT ;  /* 0x0000000400ff7812 */ /* 0x000fe2000786c0ff */
[----:B--2---:R-:W-:Y:S01]  /*0f30*/  IMAD.WIDE.U32 R18, R18, c[0x0][0x1a8], R2 ;  /* 0x00006a0012127a25 */ /* 0x004fe200078e0002 */
[----:B------:R-:W-:Y:S01]  /*0f40*/  LOP3.LUT P2, RZ, R0, 0x2, RZ, 0xc0, !PT ;  /* 0x0000000200ff7812 */ /* 0x000fe2000784c0ff */
[----:B------:R-:W-:Y:S01]  /*0f50*/  USHF.R.S32.HI UR22, URZ, 0x6, UR8 ;  /* 0x000000063f167899 */ /* 0x000fe20008011408 */
[----:B------:R-:W-:Y:S01]  /*0f60*/  IADD3 R111, R114, 0x40, RZ ;  /* 0x00000040726f7810 */ /* 0x000fe20007ffe0ff */
[----:B------:R-:W-:Y:S01]  /*0f70*/  IMAD.SHL.U32 R0, R0, 0x40, RZ ;  /* 0x0000004000007824 */ /* 0x000fe200078e00ff */
[----:B------:R-:W-:Y:S01]  /*0f80*/  IADD3 R110, R114, 0x80, RZ ;  /* 0x00000080726e7810 */ /* 0x000fe20007ffe0ff */
[----:B------:R-:W-:-:S02]  /*0f90*/  IMAD R10, R16, c[0x0][0x19c], R4 ;  /* 0x00006700100a7a24 */ /* 0x000fc400078e0204 */
[----:B------:R-:W-:Y:S01]  /*0fa0*/  IMAD.WIDE.U32 R2, R16, c[0x0][0x1a0], R114 ;  /* 0x0000680010027a25 */ /* 0x000fe200078e0072 */
[----:B------:R-:W-:-:S03]  /*0fb0*/  LOP3.LUT R0, R0, 0x1c0, RZ, 0xc0, !PT ;  /* 0x000001c000007812 */ /* 0x000fc600078ec0ff */
[----:B------:R-:W-:Y:S01]  /*0fc0*/  IMAD.WIDE.U32 R4, R16, c[0x0][0x198], R114 ;  /* 0x0000660010047a25 */ /* 0x000fe200078e0072 */
[----:B------:R-:W-:Y:S02]  /*0fd0*/  LOP3.LUT R8, R0, 0x8, R8, 0xf8, !PT ;  /* 0x0000000800087812 */ /* 0x000fe400078ef808 */
[----:B------:R-:W-:Y:S01]  /*0fe0*/  IADD3 R2, P0, R2, UR26, RZ ;  /* 0x0000001a02027c10 */ /* 0x000fe2000ff1e0ff */
[----:B------:R-:W-:Y:S01]  /*0ff0*/  IMAD R9, R16, c[0x0][0x1a4], R7 ;  /* 0x0000690010097a24 */ /* 0x000fe200078e0207 */
[----:B------:R-:W-:Y:S01]  /*1000*/  SHF.R.U32.HI R7, RZ, 0x3, R0 ;  /* 0x00000003ff077819 */ /* 0x000fe20000011600 */
[----:B------:R-:W-:Y:S01]  /*1010*/  IMAD.SHL.U32 R199, R199, 0x2, RZ ;  /* 0x00000002c7c77824 */ /* 0x000fe200078e00ff */
[----:B------:R-:W-:Y:S02]  /*1020*/  SHF.R.S32.HI R0, RZ, 0x1f, R6 ;  /* 0x0000001fff007819 */ /* 0x000fe40000011406 */
[----:B------:R-:W-:Y:S02]  /*1030*/  IADD3 R4, P1, R4, UR28, RZ ;  /* 0x0000001c04047c10 */ /* 0x000fe4000ff3e0ff */
[----:B------:R-:W-:Y:S01]  /*1040*/  LOP3.LUT R8, R8, R7, RZ, 0x3c, !PT ;  /* 0x0000000708087212 */ /* 0x000fe200078e3cff */
[C---:B------:R-:W-:Y:S01]  /*1050*/  IMAD R7, R0.reuse, c[0x0][0x1b0], RZ ;  /* 0x00006c0000077a24 */ /* 0x040fe200078e02ff */
[----:B------:R-:W-:Y:S01]  /*1060*/  IADD3.X R3, R3, UR5, R9, P0, !PT ;  /* 0x0000000503037c10 */ /* 0x000fe200087fe409 */
[----:B------:R-:W-:Y:S01]  /*1070*/  IMAD R0, R0, c[0x0][0x1b8], RZ ;  /* 0x00006e0000007a24 */ /* 0x000fe200078e02ff */
[----:B------:R-:W-:Y:S01]  /*1080*/  IADD3.X R5, R5, UR7, R10, P1, !PT ;  /* 0x0000000705057c10 */ /* 0x000fe20008ffe40a */
[C---:B------:R-:W-:Y:S01]  /*1090*/  IMAD R9, R6.reuse, c[0x0][0x1b4], R7 ;  /* 0x00006d0006097a24 */ /* 0x040fe200078e0207 */
[----:B------:R-:W-:Y:S01]  /*10a0*/  SHF.R.S32.HI R10, RZ, 0x1f, R12 ;  /* 0x0000001fff0a7819 */ /* 0x000fe2000001140c */
[C---:B------:R-:W-:Y:S01]  /*10b0*/  IMAD R7, R6.reuse, c[0x0][0x1bc], R0 ;  /* 0x00006f0006077a24 */ /* 0x040fe200078e0200 */
[----:B------:R-:W-:Y:S01]  /*10c0*/  UIADD3 UR7, -UR11, UR13, URZ ;  /* 0x0000000d0b077290 */ /* 0x000fe2000fffe13f */
[----:B------:R-:W-:Y:S01]  /*10d0*/  IMAD.WIDE.U32 R28, R6, c[0x0][0x1b8], R2 ;  /* 0x00006e00061c7a25 */ /* 0x000fe200078e0002 */
[----:B------:R-:W-:Y:S01]  /*10e0*/  SHF.R.S32.HI R2, RZ, 0x1f, R20 ;  /* 0x0000001fff027819 */ /* 0x000fe20000011414 */
[----:B------:R-:W-:Y:S01]  /*10f0*/  ULDC.64 UR4, c[0x0][0x1a8] ;  /* 0x00006a0000047ab9 */ /* 0x000fe20000000a00 */
[----:B------:R-:W-:Y:S01]  /*1100*/  LEA.HI R0, R10, R103, RZ, 0x2 ;  /* 0x000000670a007211 */ /* 0x000fe200078f10ff */
[----:B------:R-:W-:Y:S01]  /*1110*/  IMAD.WIDE.U32 R30, R6, c[0x0][0x1b0], R4 ;  /* 0x00006c00061e7a25 */ /* 0x000fe200078e0004 */
[----:B------:R-:W-:Y:S01]  /*1120*/  LEA.HI R3, R2, R20, RZ, 0x2 ;  /* 0x0000001402037211 */ /* 0x000fe200078f10ff */
[----:B------:R-:W-:Y:S01]  /*1130*/  UIMAD UR4, UR21, UR4, URZ ;  /* 0x00000004150472a4 */ /* 0x000fe2000f8e023f */
[----:B------:R-:W-:Y:S01]  /*1140*/  LOP3.LUT R0, R0, 0xffffffc, RZ, 0xc0, !PT ;  /* 0x0ffffffc00007812 */ /* 0x000fe200078ec0ff */
[----:B------:R-:W-:Y:S01]  /*1150*/  IMAD.IADD R26, R29, 0x1, R7 ;  /* 0x000000011d1a7824 */ /* 0x000fe200078e0207 */
[----:B------:R-:W-:Y:S01]  /*1160*/  SHF.R.S32.HI R100, RZ, 0x2, R3 ;  /* 0x00000002ff647819 */ /* 0x000fe20000011403 */
[----:B------:R3:W-:Y:S01]  /*1170*/  STL.64 [R1+0x70], R30 ;  /* 0x0000701e01007387 */ /* 0x0007e20000100a00 */
[----:B------:R-:W-:Y:S01]  /*1180*/  IMAD.IADD R33, R31, 0x1, R9 ;  /* 0x000000011f217824 */ /* 0x000fe200078e0209 */
[----:B------:R-:W-:Y:S01]  /*1190*/  ISETP.GE.AND P0, PT, R16, UR7, PT ;  /* 0x0000000710007c0c */ /* 0x000fe2000bf06270 */
[----:B------:R-:W-:Y:S01]  /*11a0*/  IMAD.IADD R0, R103, 0x1, -R0 ;  /* 0x0000000167007824 */ /* 0x000fe200078e0a00 */
[----:B------:R3:W-:Y:S01]  /*11b0*/  STL.64 [R1+0x68], R28 ;  /* 0x0000681c01007387 */ /* 0x0007e20000100a00 */
[----:B------:R-:W-:Y:S01]  /*11c0*/  UIMAD UR5, UR14, UR5, UR4 ;  /* 0x000000050e0572a4 */ /* 0x000fe2000f8e0204 */
[----:B------:R-:W-:Y:S01]  /*11d0*/  IMAD.SHL.U32 R5, R11, 0x40, RZ ;  /* 0x000000400b057824 */ /* 0x000fe200078e00ff */
[----:B------:R-:W-:Y:S01]  /*11e0*/  SEL R4, R25, 0xfffffff0, !P2 ;  /* 0xfffffff019047807 */ /* 0x000fe20005000000 */
[----:B------:R-:W-:-:S02]  /*11f0*/  IMAD R21, R0, 0x10, R100 ;  /* 0x0000001000157824 */ /* 0x000fc400078e0264 */
[----:B------:R-:W-:Y:S01]  /*1200*/  IMAD.MOV.U32 R2, RZ, RZ, 0x20 ;  /* 0x00000020ff027424 */ /* 0x000fe200078e00ff */
[----:B------:R-:W-:Y:S02]  /*1210*/  IADD3 R13, R19, UR5, RZ ;  /* 0x00000005130d7c10 */ /* 0x000fe4000fffe0ff */
[----:B------:R3:W-:Y:S01]  /*1220*/  STL [R1+0xd0], R21 ;  /* 0x0000d01501007387 */ /* 0x0007e20000100800 */
[----:B------:R-:W-:Y:S02]  /*1230*/  LOP3.LUT R5, R8, 0xfffffe00, R5, 0xf8, !PT ;  /* 0xfffffe0008057812 */ /* 0x000fe400078ef805 */
[----:B------:R-:W-:Y:S01]  /*1240*/  SEL R2, R2, 0xffffffe0, !P3 ;  /* 0xffffffe002027807 */ /* 0x000fe20005800000 */
[----:B------:R3:W-:Y:S04]  /*1250*/  STL [R1+0x54], R111 ;  /* 0x0000546f01007387 */ /* 0x0007e80000100800 */
[----:B------:R3:W-:Y:S04]  /*1260*/  STL [R1+0x78], R110 ;  /* 0x0000786e01007387 */ /* 0x0007e80000100800 */
[----:B------:R3:W-:Y:S04]  /*1270*/  STL [R1+0x80], R26 ;  /* 0x0000801a01007387 */ /* 0x0007e80000100800 */
[----:B------:R3:W-:Y:S01]  /*1280*/  STL [R1+0x64], R33 ;  /* 0x0000642101007387 */ /* 0x0007e20000100800 */
        /* <DEDUP_REMOVED lines=31> */
.L_x_831:
[----:B------:R-:W-:Y:S05]  /*1480*/  BSYNC B0 ;  /* 0x0000000000007941 */ /* 0x000fea0003800000 */
.L_x_830:
[----:B------:R-:W-:Y:S01]  /*1490*/  LOP3.LUT R0, R3, 0x7ffffffc, RZ, 0xc0, !PT ;  /* 0x7ffffffc03007812 */ /* 0x000fe200078ec0ff */
[----:B------:R-:W-:Y:S01]  /*14a0*/  ULEA UR4, UR22, UR6, 0x6 ;  /* 0x0000000616047291 */ /* 0x000fe2000f8e303f */
[----:B------:R-:W-:Y:S01]  /*14b0*/  IADD3 R22, R16, 0x10, RZ ;  /* 0x0000001010167810 */ /* 0x000fe20007ffe0ff */
[----:B------:R-:W-:Y:S02]  /*14c0*/  BSSY B0, `(.L_x_832) ;  /* 0x000002c000007945 */ /* 0x000fe40003800000 */
[----:B------:R-:W-:Y:S01]  /*14d0*/  IMAD.IADD R0, R20, 0x1, -R0 ;  /* 0x0000000114007824 */ /* 0x000fe200078e0a00 */
[----:B------:R-:W-:Y:S01]  /*14e0*/  ISETP.GE.AND P1, PT, R22, UR7, PT ;  /* 0x0000000716007c0c */ /* 0x000fe2000bf26270 */
[----:B------:R-:W-:Y:S02]  /*14f0*/  UIADD3 UR4, UR4, -0x40, URZ ;  /* 0xffffffc004047890 */ /* 0x000fe4000fffe03f */
[----:B------:R-:W-:-:S04]  /*1500*/  IMAD.SHL.U32 R0, R0, 0x2, RZ ;  /* 0x0000000200007824 */ /* 0x000fc800078e00ff */
[----:B------:R-:W-:Y:S02]  /*1510*/  IMAD R0, R21, c[0x0][0x228], R0 ;  /* 0x00008a0015007a24 */ /* 0x000fe400078e0200 */
[----:B------:R-:W-:-:S03]  /*1520*/  IMAD.U32 R3, RZ, RZ, UR4 ;  /* 0x00000004ff037e24 */ /* 0x000fc6000f8e00ff */
[----:B------:R-:W-:Y:S02]  /*1530*/  IADD3 R200, P0, R0, UR4, RZ ;  /* 0x0000000400c87c10 */ /* 0x000fe4000ff1e0ff */
        /* <DEDUP_REMOVED lines=36> */
.L_x_833:
[----:B------:R-:W-:Y:S05]  /*1780*/  BSYNC B0 ;  /* 0x0000000000007941 */ /* 0x000fea0003800000 */
.L_x_832:
[----:B---3--:R-:W-:Y:S01]  /*1790*/  IADD3 R21, R16, 0x20, RZ ;  /* 0x0000002010157810 */ /* 0x008fe20007ffe0ff */
[----:B------:R-:W-:Y:S03]  /*17a0*/  BSSY B0, `(.L_x_834) ;  /* 0x0000024000007945 */ /* 0x000fe60003800000 */
[----:B------:R-:W-:-:S13]  /*17b0*/  ISETP.GE.AND P0, PT, R21, UR7, PT ;  /* 0x0000000715007c0c */ /* 0x000fda000bf06270 */
        /* <DEDUP_REMOVED lines=34> */
.L_x_835:
[----:B------:R-:W-:Y:S05]  /*19e0*/  BSYNC B0 ;  /* 0x0000000000007941 */ /* 0x000fea0003800000 */
.L_x_834:
        /* <DEDUP_REMOVED lines=41> */
.L_x_837:
[----:B------:R-:W-:Y:S05]  /*1c80*/  BSYNC B0 ;  /* 0x0000000000007941 */ /* 0x000fea0003800000 */
.L_x_836:
[----:B------:R-:W-:Y:S01]  /*1c90*/  IMAD.MOV.U32 R108, RZ, RZ, R32 ;  /* 0x000000ffff6c7224 */ /* 0x000fe200078e0020 */
[----:B------:R-:W-:Y:S01]  /*1ca0*/  UIADD3 UR24, UR22, -0x1, URZ ;  /* 0xffffffff16187890 */ /* 0x000fe2000fffe03f */
[----:B------:R-:W-:Y:S01]  /*1cb0*/  IMAD.MOV.U32 R109, RZ, RZ, R33 ;  /* 0x000000ffff6d7224 */ /* 0x000fe200078e0021 */
[----:B------:R-:W-:Y:S01]  /*1cc0*/  MOV R108, R30 ;  /* 0x0000001e006c7202 */ /* 0x000fe20000000f00 */
[----:B------:R-:W-:Y:S01]  /*1cd0*/  BSSY B0, `(.L_x_838) ;  /* 0x0000024000007945 */ /* 0x000fe20003800000 */
[----:B------:R-:W-:Y:S01]  /*1ce0*/  UIMAD UR23, UR24, -0x40, UR12 ;  /* 0xffffffc0181778a4 */ /* 0x000fe2000f8e020c */
[----:B------:R-:W-:Y:S01]  /*1cf0*/  MOV R105, UR26 ;  /* 0x0000001a00697c02 */ /* 0x000fe20008000f00 */
[----:B------:R-:W-:Y:S01]  /*1d00*/  USHF.R.S32.HI UR28, URZ, 0x1f, UR24 ;  /* 0x0000001f3f1c7899 */ /* 0x000fe20008011418 */
[----:B------:R3:W-:Y:S01]  /*1d10*/  STL.64 [R1+0x60], R108 ;  /* 0x0000606c01007387 */ /* 0x0007e20000100a00 */
[----:B------:R-:W-:Y:S02]  /*1d20*/  UIMAD UR5, UR25, UR24, URZ ;  /* 0x00000018190572a4 */ /* 0x000fe4000f8e023f */
[----:B------:R-:W-:Y:S01]  /*1d30*/  ISETP.GE.AND P0, PT, R16, UR23, PT ;  /* 0x0000001710007c0c */ /* 0x000fe2000bf06270 */
[----:B--2---:R-:W-:Y:S01]  /*1d40*/  IMAD.WIDE.U32 R6, R105, UR24, R108 ;  /* 0x0000001869067c25 */ /* 0x004fe2000f8e006c */
        /* <DEDUP_REMOVED lines=28> */
.L_x_839:
[----:B------:R-:W-:Y:S05]  /*1f10*/  BSYNC B0 ;  /* 0x0000000000007941 */ /* 0x000fea0003800000 */
.L_x_838:
        /* <DEDUP_REMOVED lines=33> */
.L_x_841:
[----:B------:R-:W-:Y:S05]  /*2130*/  BSYNC B0 ;  /* 0x0000000000007941 */ /* 0x000fea0003800000 */
.L_x_840:
[----:B------:R-:W-:Y:S01]  /*2140*/  ISETP.GE.AND P0, PT, R21, UR23, PT ;  /* 0x0000001715007c0c */ /* 0x000fe2000bf06270 */
[----:B------:R-:W-:-:S12]  /*2150*/  BSSY B0, `(.L_x_842) ;  /* 0x000001f000007945 */ /* 0x000fd80003800000 */
        /* <DEDUP_REMOVED lines=30> */
.L_x_843:
[----:B------:R-:W-:Y:S05]  /*2340*/  BSYNC B0 ;  /* 0x0000000000007941 */ /* 0x000fea0003800000 */
.L_x_842:
[----:B------:R-:W-:Y:S01]  /*2350*/  ISETP.GE.AND P0, PT, R20, UR23, PT ;  /* 0x0000001714007c0c */ /* 0x000fe2000bf06270 */
[----:B------:R-:W-:-:S12]  /*2360*/  BSSY B0, `(.L_x_844) ;  /* 0x0000021000007945 */ /* 0x000fd80003800000 */
        /* <DEDUP_REMOVED lines=32> */
.L_x_845:
[----:B------:R-:W-:Y:S05]  /*2570*/  BSYNC B0 ;  /* 0x0000000000007941 */ /* 0x000fea0003800000 */
.L_x_844:
        /* <DEDUP_REMOVED lines=16> */
[----:B--2---:R-:W-:Y:S01]  /*2680*/  IMAD.U32 R6, RZ, RZ, UR6 ;  /* 0x00000006ff067e24 */ /* 0x004fe2000f8e00ff */
[----:B------:R-:W2:Y:S01]  /*2690*/  @P0 MUFU.RCP R3, c[0x0][0x238] ;  /* 0x00008e0000030b08 */ /* 0x000ea20000001000 */
[----:B------:R-:W-:Y:S01]  /*26a0*/  ISETP.GE.AND P1, PT, R16, UR23, PT ;  /* 0x0000001710007c0c */ /* 0x000fe2000bf26270 */
[----:B------:R-:W-:Y:S02]  /*26b0*/  ULDC.64 UR4, c[0x0][0x1a0] ;  /* 0x0000680000047ab9 */ /* 0x000fe40000000a00 */
[----:B------:R-:W-:-:S05]  /*26c0*/  IMAD.U32 R7, RZ, RZ, UR7 ;  /* 0x00000007ff077e24 */ /* 0x000fca000f8e00ff */
[----:B------:R-:W2:Y:S01]  /*26d0*/  @P0 LDG.E R0, [R6.64] ;  /* 0x0000001006000981 */ /* 0x000ea2000c1e1900 */
        /* <DEDUP_REMOVED lines=11> */
[----:B--2---:R-:W-:-:S04]  /*2790*/  @P0 FMUL.FTZ R0, R0, R3 ;  /* 0x0000000300000220 */ /* 0x004fc80000410000 */
[----:B------:R2:W5:Y:S01]  /*27a0*/  @P0 R2UR UR6, R0 ;  /* 0x00000000000603c2 */ /* 0x00056200000e0000 */
[C---:B------:R-:W-:Y:S02]  /*27b0*/  LEA R6, P0, R8.reuse, R28, 0x6 ;  /* 0x0000001c08067211 */ /* 0x040fe400078030ff */
[----:B--2---:R-:W-:Y:S01]  /*27c0*/  MOV R0, UR4 ;  /* 0x0000000400007c02 */ /* 0x004fe20008000f00 */
[----:B------:R-:W-:Y:S02]  /*27d0*/  UMOV UR4, URZ ;  /* 0x0000003f00047c82 */ /* 0x000fe40008000000 */
[----:B-----5:R-:W-:Y:S01]  /*27e0*/  @UP1 UMOV UR4, UR6 ;  /* 0x0000000600041c82 */ /* 0x020fe20008000000 */
[----:B------:R-:W-:Y:S01]  /*27f0*/  LEA.HI.X R7, R8, R26, R0, 0x6, P0 ;  /* 0x0000001a08077211 */ /* 0x000fe200000f3400 */
[----:B------:R-:W-:Y:S05]  /*2800*/  @P1 BRA `(.L_x_847) ;  /* 0x0000019000001947 */ /* 0x000fea0003800000 */
[----:B----4-:R-:W-:Y:S02]  /*2810*/  ISETP.GE.AND P3, PT, R114, c[0x0][0x220], PT ;  /* 0x0000880072007a0c */ /* 0x010fe40003f66270 */
        /* <DEDUP_REMOVED lines=24> */
.L_x_847:
[----:B----4-:R-:W-:Y:S05]  /*29a0*/  BSYNC B0 ;  /* 0x0000000000007941 */ /* 0x010fea0003800000 */
.L_x_846:
        /* <DEDUP_REMOVED lines=35> */
.L_x_849:
[----:B------:R-:W-:Y:S05]  /*2be0*/  BSYNC B0 ;  /* 0x0000000000007941 */ /* 0x000fea0003800000 */
.L_x_848:
        /* <DEDUP_REMOVED lines=35> */
.L_x_851:
[----:B------:R-:W-:Y:S05]  /*2e20*/  BSYNC B0 ;  /* 0x0000000000007941 */ /* 0x000fea0003800000 */
.L_x_850:
[----:B------:R-:W-:Y:S01]  /*2e30*/  ISETP.GE.AND P0, PT, R20, UR23, PT ;  /* 0x0000001714007c0c */ /* 0x000fe2000bf06270 */
[----:B------:R-:W-:-:S12]  /*2e40*/  BSSY B0, `(.L_x_852) ;  /* 0x0000023000007945 */ /* 0x000fd80003800000 */
        /* <DEDUP_REMOVED lines=34> */
.L_x_853:
[----:B------:R-:W-:Y:S05]  /*3070*/  BSYNC B0 ;  /* 0x0000000000007941 */ /* 0x000fea0003800000 */
.L_x_852:
[C---:B------:R-:W-:Y:S01]  /*3080*/  IMAD.SHL.U32 R0, R24.reuse, 0x40, RZ ;  /* 0x0000004018007824 */ /* 0x040fe200078e00ff */
[----:B------:R-:W-:Y:S01]  /*3090*/  R2P PR, R24, 0x6 ;  /* 0x0000000618007804 */ /* 0x000fe20000000000 */
[----:B------:R-:W-:Y:S01]  /*30a0*/  IMAD.SHL.U32 R3, R16, 0x8, RZ ;  /* 0x0000000810037824 */ /* 0x000fe200078e00ff */
[----:B------:R-:W0:Y:S01]  /*30b0*/  LDGDEPBAR ;  /* 0x00000000000079af */ /* 0x000e220000000000 */
[----:B--2---:R-:W-:Y:S01]  /*30c0*/  IMAD.SHL.U32 R7, R101, 0x2, RZ ;  /* 0x0000000265077824 */ /* 0x004fe200078e00ff */
[----:B------:R-:W-:Y:S01]  /*30d0*/  LOP3.LUT R0, R0, 0x1c0, RZ, 0xc0, !PT ;  /* 0x000001c000007812 */ /* 0x000fe200078ec0ff */
[----:B------:R-:W-:Y:S01]  /*30e0*/  IMAD.U32 R6, RZ, RZ, UR12 ;  /* 0x0000000cff067e24 */ /* 0x000fe2000f8e00ff */
[----:B------:R-:W-:Y:S02]  /*30f0*/  UISETP.GE.AND UP0, UPT, UR12, 0x41, UPT ;  /* 0x000000410c00788c */ /* 0x000fe4000bf06270 */
[----:B------:R-:W-:Y:S02]  /*3100*/  LOP3.LUT R3, R0, 0x8, R3, 0xf8, !PT ;  /* 0x0000000800037812 */ /* 0x000fe400078ef803 */
[----:B------:R-:W-:-:S02]  /*3110*/  SHF.R.U32.HI R0, RZ, 0x3, R0 ;  /* 0x00000003ff007819 */ /* 0x000fc40000011600 */
[----:B------:R-:W-:Y:S02]  /*3120*/  LOP3.LUT R7, R7, 0x6, RZ, 0xc0, !PT ;  /* 0x0000000607077812 */ /* 0x000fe400078ec0ff */
[----:B------:R-:W-:Y:S01]  /*3130*/  LOP3.LUT R0, R3, R0, RZ, 0x3c, !PT ;  /* 0x0000000003007212 */ /* 0x000fe200078e3cff */
[----:B------:R-:W-:-:S04]  /*3140*/  IMAD R3, R103, 0x400, R5 ;  /* 0x0000040067037824 */ /* 0x000fc800078e0205 */
[----:B------:R-:W-:Y:S02]  /*3150*/  IMAD R0, R23, 0x200, R0 ;  /* 0x0000020017007824 */ /* 0x000fe400078e0200 */
[----:B------:R-:W-:Y:S02]  /*3160*/  IMAD.SHL.U32 R183, R3, 0x2, RZ ;  /* 0x0000000203b77824 */ /* 0x000fe400078e00ff */
[----:B------:R-:W-:Y:S02]  /*3170*/  IMAD.SHL.U32 R176, R0, 0x2, RZ ;  /* 0x0000000200b07824 */ /* 0x000fe400078e00ff */
[--C-:B------:R-:W-:Y:S01]  /*3180*/  IMAD R184, R4, 0x2, R183.reuse ;  /* 0x0000000204b87824 */ /* 0x100fe200078e02b7 */
[----:B------:R-:W-:Y:S01]  /*3190*/  LDSM.16.M88.4 R8, [R183] ;  /* 0x00000000b708783b */ /* 0x000fe20000000200 */
[----:B------:R-:W-:Y:S01]  /*31a0*/  IMAD R186, R2, 0x2, R183 ;  /* 0x0000000202ba7824 */ /* 0x000fe200078e02b7 */
[----:B------:R-:W-:Y:S01]  /*31b0*/  IADD3 R0, R176, 0x6000, RZ ;  /* 0x00006000b0007810 */ /* 0x000fe20007ffe0ff */
[----:B------:R-:W-:Y:S01]  /*31c0*/  IMAD R185, R2, 0x2, R184 ;  /* 0x0000000202b97824 */ /* 0x000fe200078e02b8 */
[----:B------:R-:W2:Y:S01]  /*31d0*/  LDSM.16.M88.4 R20, [R176+0x6000] ;  /* 0x00600000b014783b */ /* 0x000ea20000000200 */
[----:B------:R-:W-:Y:S01]  /*31e0*/  IADD3 R187, R176, 0x6020, RZ ;  /* 0x00006020b0bb7810 */ /* 0x000fe20007ffe0ff */
[----:B------:R-:W-:Y:S01]  /*31f0*/  IMAD.U32 R3, RZ, RZ, UR24 ;  /* 0x00000018ff037e24 */ /* 0x000fe2000f8e00ff */
[----:B------:R-:W-:Y:S01]  /*3200*/  @P1 IADD3 R187, R0, -0x20, RZ ;  /* 0xffffffe000bb1810 */ /* 0x000fe20007ffe0ff */
[----:B------:R-:W5:Y:S01]  /*3210*/  LDSM.16.M88.4 R32, [R176+0x6800] ;  /* 0x00680000b020783b */ /* 0x000f620000000200 */
[----:B------:R-:W-:-:S02]  /*3220*/  IMAD.MOV.U32 R0, RZ, RZ, 0x40 ;  /* 0x00000040ff007424 */ /* 0x000fc400078e00ff */
[----:B------:R-:W-:Y:S01]  /*3230*/  IMAD R3, R3, 0x40, R7 ;  /* 0x0000004003037824 */ /* 0x000fe200078e0207 */
[----:B------:R-:W1:Y:S01]  /*3240*/  LDSM.16.M88.4 R28, [R176+0x7000] ;  /* 0x00700000b01c783b */ /* 0x000e620000000200 */
[----:B------:R-:W-:Y:S02]  /*3250*/  IADD3 R198, R187, 0x800, RZ ;  /* 0x00000800bbc67810 */ /* 0x000fe40007ffe0ff */
[----:B------:R-:W-:Y:S01]  /*3260*/  SEL R0, R0, 0xffffffc0, !P2 ;  /* 0xffffffc000007807 */ /* 0x000fe20005000000 */
[----:B------:R-:W3:Y:S01]  /*3270*/  LDSM.16.M88.4 R24, [R176+0x7800] ;  /* 0x00780000b018783b */ /* 0x000ee20000000200 */
[----:B------:R-:W-:Y:S02]  /*3280*/  ISETP.GE.AND P2, PT, R3, UR12, PT ;  /* 0x0000000c03007c0c */ /* 0x000fe4000bf46270 */
[C---:B------:R-:W-:Y:S01]  /*3290*/  IADD3 R197, R187.reuse, 0x1000, RZ ;  /* 0x00001000bbc57810 */ /* 0x040fe20007ffe0ff */
[----:B------:R-:W-:Y:S01]  /*32a0*/  LDSM.16.M88.4 R12, [R184] ;  /* 0x00000000b80c783b */ /* 0x000fe20000000200 */
[----:B------:R-:W-:Y:S01]  /*32b0*/  IMAD.IADD R182, R176, 0x1, R0 ;  /* 0x00000001b0b67824 */ /* 0x000fe200078e0200 */
[----:B------:R-:W-:Y:S01]  /*32c0*/  IADD3 R196, R187, 0x1800, RZ ;  /* 0x00001800bbc47810 */ /* 0x000fe20007ffe0ff */
[----:B------:R-:W-:Y:S01]  /*32d0*/  IMAD.IADD R181, R0, 0x1, R187 ;  /* 0x0000000100b57824 */ /* 0x000fe200078e02bb */
[----:B------:R-:W4:Y:S01]  /*32e0*/  LDSM.16.M88.4 R36, [R187] ;  /* 0x00000000bb24783b */ /* 0x000f220000000200 */
[----:B------:R-:W-:Y:S01]  /*32f0*/  IMAD R0, R103, 0x10, R100 ;  /* 0x0000001067007824 */ /* 0x000fe200078e0264 */
[----:B------:R-:W-:-:S02]  /*3300*/  IADD3 R195, R187, 0x2000, RZ ;  /* 0x00002000bbc37810 */ /* 0x000fc40007ffe0ff */
[----:B------:R-:W1:Y:S01]  /*3310*/  LDSM.16.M88.4 R52, [R187+0x800] ;  /* 0x00080000bb34783b */ /* 0x000e620000000200 */
[C---:B------:R-:W-:Y:S02]  /*3320*/  IADD3 R194, R187.reuse, 0x2800, RZ ;  /* 0x00002800bbc27810 */ /* 0x040fe40007ffe0ff */
[----:B------:R-:W-:Y:S01]  /*3330*/  IADD3 R102, R0, UR11, RZ ;  /* 0x0000000b00667c10 */ /* 0x000fe2000fffe0ff */
[----:B------:R-:W1:Y:S01]  /*3340*/  LDSM.16.M88.4 R64, [R187+0x1000] ;  /* 0x00100000bb40783b */ /* 0x000e620000000200 */
[C---:B------:R-:W-:Y:S02]  /*3350*/  IADD3 R193, R187.reuse, 0x3000, RZ ;  /* 0x00003000bbc17810 */ /* 0x040fe40007ffe0ff */
[----:B------:R-:W-:Y:S01]  /*3360*/  IADD3 R0, R6, -UR13, R102 ;  /* 0x8000000d06007c10 */ /* 0x000fe2000fffe066 */
[----:B------:R-:W1:Y:S01]  /*3370*/  LDSM.16.M88.4 R56, [R187+0x1800] ;  /* 0x00180000bb38783b */ /* 0x000e620000000200 */
[C---:B------:R-:W-:Y:S02]  /*3380*/  IADD3 R192, R187.reuse, 0x3800, RZ ;  /* 0x00003800bbc07810 */ /* 0x040fe40007ffe0ff */
[C---:B------:R-:W-:Y:S01]  /*3390*/  IADD3 R191, R187.reuse, 0x4000, RZ ;  /* 0x00004000bbbf7810 */ /* 0x040fe20007ffe0ff */
[----:B------:R-:W-:Y:S01]  /*33a0*/  LDSM.16.M88.4 R80, [R182+0x6800] ;  /* 0x00680000b650783b */ /* 0x000fe20000000200 */
[----:B------:R-:W-:Y:S01]  /*33b0*/  IMAD.IADD R6, R0, 0x1, -R3 ;  /* 0x0000000100067824 */ /* 0x000fe200078e0a03 */
[----:B------:R-:W-:Y:S01]  /*33c0*/  IADD3 R190, R187, 0x4800, RZ ;  /* 0x00004800bbbe7810 */ /* 0x000fe20007ffe0ff */
[----:B--2---:R-:W-:Y:S01]  /*33d0*/  HMMA.16816.F32.BF16 R16, R8, R20, RZ ;  /* 0x000000140810723c */ /* 0x004fe200000418ff */
[----:B------:R-:W-:Y:S02]  /*33e0*/  LDSM.16.M88.4 R84, [R182+0x7800] ;  /* 0x00780000b654783b */ /* 0x000fe40000000200 */
[----:B------:R-:W-:-:S02]  /*33f0*/  IABS R6, R6 ;  /* 0x0000000600067213 */ /* 0x000fc40000000000 */
[C---:B------:R-:W-:Y:S01]  /*3400*/  IADD3 R189, R187.reuse, 0x5000, RZ ;  /* 0x00005000bbbd7810 */ /* 0x040fe20007ffe0ff */
[----:B------:R-:W-:Y:S01]  /*3410*/  LDSM.16.M88.4 R92, [R181] ;  /* 0x00000000b55c783b */ /* 0x000fe20000000200 */
[----:B------:R-:W-:Y:S01]  /*3420*/  IADD3 R188, R187, 0x5800, RZ ;  /* 0x00005800bbbc7810 */ /* 0x000fe20007ffe0ff */
[C---:B------:R-:W-:Y:S02]  /*3430*/  HMMA.16816.F32.BF16 R20, R8.reuse, R22, RZ ;  /* 0x000000160814723c */ /* 0x040fe400000418ff */
[----:B------:R-:W-:Y:S04]  /*3440*/  LDSM.16.M88.4 R88, [R181+0x1800] ;  /* 0x00180000b558783b */ /* 0x000fe80000000200 */
[----:B------:R-:W-:Y:S02]  /*3450*/  LDSM.16.M88.4 R96, [R176+0x9000] ;  /* 0x00900000b060783b */ /* 0x000fe40000000200 */
[C---:B-----5:R-:W-:Y:S02]  /*3460*/  HMMA.16816.F32.BF16 R40, R8.reuse, R32, RZ ;  /* 0x000000200828723c */ /* 0x060fe400000418ff */
[----:B------:R-:W-:Y:S06]  /*3470*/  STL [R1+0xc8], R102 ;  /* 0x0000c86601007387 */ /* 0x000fec0000100800 */
[C---:B------:R-:W-:Y:S08]  /*3480*/  HMMA.16816.F32.BF16 R44, R8.reuse, R34, RZ ;  /* 0x00000022082c723c */ /* 0x040ff000000418ff */
[C---:B-1----:R-:W-:Y:S08]  /*3490*/  HMMA.16816.F32.BF16 R48, R8.reuse, R28, RZ ;  /* 0x0000001c0830723c */ /* 0x042ff000000418ff */
[C---:B------:R-:W-:Y:S08]  /*34a0*/  HMMA.16816.F32.BF16 R60, R8.reuse, R30, RZ ;  /* 0x0000001e083c723c */ /* 0x040ff000000418ff */
[C---:B---3--:R-:W-:Y:S08]  /*34b0*/  HMMA.16816.F32.BF16 R76, R8.reuse, R24, RZ ;  /* 0x00000018084c723c */ /* 0x048ff000000418ff */
[----:B------:R-:W-:Y:S01]  /*34c0*/  HMMA.16816.F32.BF16 R72, R8, R26, RZ ;  /* 0x0000001a0848723c */ /* 0x000fe200000418ff */
[----:B------:R-:W-:Y:S07]  /*34d0*/  LDSM.16.M88.4 R8, [R186] ;  /* 0x00000000ba08783b */ /* 0x000fee0000000200 */
[C---:B----4-:R-:W-:Y:S01]  /*34e0*/  HMMA.16816.F32.BF16 R68, R12.reuse, R36, R16 ;  /* 0x000000240c44723c */ /* 0x050fe20000041810 */
[----:B------:R-:W-:Y:S07]  /*34f0*/  LDSM.16.M88.4 R16, [R185] ;  /* 0x00000000b910783b */ /* 0x000fee0000000200 */
[C---:B------:R-:W-:Y:S01]  /*3500*/  HMMA.16816.F32.BF16 R32, R12.reuse, R38, R20 ;  /* 0x000000260c20723c */ /* 0x040fe20000041814 */
[----:B------:R-:W1:Y:S07]  /*3510*/  LDSM.16.M88.4 R36, [R182+0x6000] ;  /* 0x00600000b624783b */ /* 0x000e6e0000000200 */
[C---:B------:R-:W-:Y:S01]  /*3520*/  HMMA.16816.F32.BF16 R28, R12.reuse, R52, R40 ;  /* 0x000000340c1c723c */ /* 0x040fe20000041828 */
[----:B------:R-:W2:Y:S07]  /*3530*/  LDSM.16.M88.4 R40, [R182+0x7000] ;  /* 0x00700000b628783b */ /* 0x000eae0000000200 */
[C---:B------:R-:W-:Y:S08]  /*3540*/  HMMA.16816.F32.BF16 R24, R12.reuse, R54, R44 ;  /* 0x000000360c18723c */ /* 0x040ff0000004182c */
[C---:B------:R-:W-:Y:S08]  /*3550*/  HMMA.16816.F32.BF16 R20, R12.reuse, R64, R48 ;  /* 0x000000400c14723c */ /* 0x040ff00000041830 */
[C---:B------:R-:W-:Y:S08]  /*3560*/  HMMA.16816.F32.BF16 R44, R12.reuse, R66, R60 ;  /* 0x000000420c2c723c */ /* 0x040ff0000004183c */
[C---:B------:R-:W-:Y:S01]  /*3570*/  HMMA.16816.F32.BF16 R52, R12.reuse, R56, R76 ;  /* 0x000000380c34723c */ /* 0x040fe2000004184c */
[----:B------:R-:W-:Y:S07]  /*3580*/  LDSM.16.M88.4 R76, [R181+0x1000] ;  /* 0x00100000b54c783b */ /* 0x000fee0000000200 */
[----:B------:R-:W-:Y:S01]  /*3590*/  HMMA.16816.F32.BF16 R64, R12, R58, R72 ;  /* 0x0000003a0c40723c */ /* 0x000fe20000041848 */
[----:B------:R-:W3:Y:S04]  /*35a0*/  LDSM.16.M88.4 R72, [R181+0x800] ;  /* 0x00080000b548783b */ /* 0x000ee80000000200 */
[----:B------:R-:W-:Y:S03]  /*35b0*/  LDSM.16.M88.4 R12, [R183+0x2000] ;  /* 0x00200000b70c783b */ /* 0x000fe60000000200 */
[C---:B-1----:R-:W-:Y:S08]  /*35c0*/  HMMA.16816.F32.BF16 R68, R8.reuse, R36, R68 ;  /* 0x000000240844723c */ /* 0x042ff00000041844 */
[C---:B------:R-:W-:Y:S08]  /*35d0*/  HMMA.16816.F32.BF16 R60, R8.reuse, R38, R32 ;  /* 0x00000026083c723c */ /* 0x040ff00000041820 */
[C---:B------:R-:W-:Y:S08]  /*35e0*/  HMMA.16816.F32.BF16 R56, R8.reuse, R80, R28 ;  /* 0x000000500838723c */ /* 0x040ff0000004181c */
[C---:B------:R-:W-:Y:S01]  /*35f0*/  HMMA.16816.F32.BF16 R48, R8.reuse, R82, R24 ;  /* 0x000000520830723c */ /* 0x040fe20000041818 */
[----:B------:R-:W1:Y:S07]  /*3600*/  LDSM.16.M88.4 R80, [R176+0x8000] ;  /* 0x00800000b050783b */ /* 0x000e6e0000000200 */
[C---:B--2---:R-:W-:Y:S08]  /*3610*/  HMMA.16816.F32.BF16 R32, R8.reuse, R40, R20 ;  /* 0x000000280820723c */ /* 0x044ff00000041814 */
[C---:B------:R-:W-:Y:S08]  /*3620*/  HMMA.16816.F32.BF16 R24, R8.reuse, R84, R52 ;  /* 0x000000540818723c */ /* 0x040ff00000041834 */
[C---:B------:R-:W-:Y:S01]  /*3630*/  HMMA.16816.F32.BF16 R20, R8.reuse, R86, R64 ;  /* 0x000000560814723c */ /* 0x040fe20000041840 */
[----:B------:R-:W2:Y:S04]  /*3640*/  LDSM.16.M88.4 R84, [R176+0x8800] ;  /* 0x00880000b054783b */ /* 0x000ea80000000200 */
[----:B------:R-:W4:Y:S03]  /*3650*/  LDSM.16.M88.4 R64, [R176+0x9800] ;  /* 0x00980000b040783b */ /* 0x000f260000000200 */
[----:B------:R-:W-:Y:S01]  /*3660*/  HMMA.16816.F32.BF16 R28, R8, R42, R44 ;  /* 0x0000002a081c723c */ /* 0x000fe2000004182c */
[----:B------:R-:W-:Y:S07]  /*3670*/  LDSM.16.M88.4 R8, [R184+0x2000] ;  /* 0x00200000b808783b */ /* 0x000fee0000000200 */
[C---:B------:R-:W-:Y:S01]  /*3680*/  HMMA.16816.F32.BF16 R36, R16.reuse, R92, R68 ;  /* 0x0000005c1024723c */ /* 0x040fe20000041844 */
[----:B------:R-:W5:Y:S07]  /*3690*/  LDSM.16.M88.4 R68, [R187+0x2000] ;  /* 0x00200000bb44783b */ /* 0x000f6e0000000200 */
[C---:B------:R-:W-:Y:S01]  /*36a0*/  HMMA.16816.F32.BF16 R40, R16.reuse, R94, R60 ;  /* 0x0000005e1028723c */ /* 0x040fe2000004183c */
[----:B------:R-:W-:Y:S07]  /*36b0*/  LDSM.16.M88.4 R92, [R181+0x3800] ;  /* 0x00380000b55c783b */ /* 0x000fee0000000200 */
[C---:B---3--:R-:W-:Y:S08]  /*36c0*/  HMMA.16816.F32.BF16 R52, R16.reuse, R72, R56 ;  /* 0x000000481034723c */ /* 0x048ff00000041838 */
[C---:B------:R-:W-:Y:S01]  /*36d0*/  HMMA.16816.F32.BF16 R44, R16.reuse, R74, R48 ;  /* 0x0000004a102c723c */ /* 0x040fe20000041830 */
[----:B------:R-:W-:Y:S07]  /*36e0*/  LDSM.16.M88.4 R72, [R182+0x8800] ;  /* 0x00880000b648783b */ /* 0x000fee0000000200 */
[C---:B------:R-:W-:Y:S08]  /*36f0*/  HMMA.16816.F32.BF16 R48, R16.reuse, R76, R32 ;  /* 0x0000004c1030723c */ /* 0x040ff00000041820 */
[C---:B------:R-:W-:Y:S01]  /*3700*/  HMMA.16816.F32.BF16 R28, R16.reuse, R78, R28 ;  /* 0x0000004e101c723c */ /* 0x040fe2000004181c */
[----:B------:R-:W3:Y:S07]  /*3710*/  LDSM.16.M88.4 R76, [R187+0x2800] ;  /* 0x00280000bb4c783b */ /* 0x000eee0000000200 */
[C---:B------:R-:W-:Y:S08]  /*3720*/  HMMA.16816.F32.BF16 R60, R16.reuse, R88, R24 ;  /* 0x00000058103c723c */ /* 0x040ff00000041818 */
[----:B------:R-:W-:Y:S01]  /*3730*/  HMMA.16816.F32.BF16 R24, R16, R90, R20 ;  /* 0x0000005a1018723c */ /* 0x000fe20000041814 */
[----:B------:R-:W-:Y:S04]  /*3740*/  LDSM.16.M88.4 R16, [R186+0x2000] ;  /* 0x00200000ba10783b */ /* 0x000fe80000000200 */
[----:B------:R-:W-:Y:S03]  /*3750*/  LDSM.16.M88.4 R88, [R181+0x3000] ;  /* 0x00300000b558783b */ /* 0x000fe60000000200 */
[C---:B-1----:R-:W-:Y:S08]  /*3760*/  HMMA.16816.F32.BF16 R20, R12.reuse, R80, R36 ;  /* 0x000000500c14723c */ /* 0x042ff00000041824 */
[C---:B------:R-:W-:Y:S01]  /*3770*/  HMMA.16816.F32.BF16 R32, R12.reuse, R82, R40 ;  /* 0x000000520c20723c */ /* 0x040fe20000041828 */
[----:B------:R-:W-:Y:S07]  /*3780*/  LDSM.16.M88.4 R80, [R187+0x3000] ;  /* 0x00300000bb50783b */ /* 0x000fee0000000200 */
[C---:B--2---:R-:W-:Y:S01]  /*3790*/  HMMA.16816.F32.BF16 R36, R12.reuse, R84, R52 ;  /* 0x000000540c24723c */ /* 0x044fe20000041834 */
[----:B------:R-:W-:Y:S07]  /*37a0*/  LDSM.16.M88.4 R52, [R187+0x3800] ;  /* 0x00380000bb34783b */ /* 0x000fee0000000200 */
[C---:B------:R-:W-:Y:S01]  /*37b0*/  HMMA.16816.F32.BF16 R40, R12.reuse, R86, R44 ;  /* 0x000000560c28723c */ /* 0x040fe2000004182c */
[----:B------:R-:W1:Y:S07]  /*37c0*/  LDSM.16.M88.4 R84, [R182+0x8000] ;  /* 0x00800000b654783b */ /* 0x000e6e0000000200 */
[C---:B------:R-:W-:Y:S08]  /*37d0*/  HMMA.16816.F32.BF16 R56, R12.reuse, R98, R28 ;  /* 0x000000620c38723c */ /* 0x040ff0000004181c */
[C---:B------:R-:W-:Y:S08]  /*37e0*/  HMMA.16816.F32.BF16 R48, R12.reuse, R96, R48 ;  /* 0x000000600c30723c */ /* 0x040ff00000041830 */
[C---:B----4-:R-:W-:Y:S08]  /*37f0*/  HMMA.16816.F32.BF16 R60, R12.reuse, R64, R60 ;  /* 0x000000400c3c723c */ /* 0x050ff0000004183c */
[----:B------:R-:W-:Y:S01]  /*3800*/  HMMA.16816.F32.BF16 R28, R12, R66, R24 ;  /* 0x000000420c1c723c */ /* 0x000fe20000041818 */
[----:B------:R-:W-:Y:S07]  /*3810*/  LDSM.16.M88.4 R64, [R181+0x2000] ;  /* 0x00200000b540783b */ /* 0x000fee0000000200 */
[C---:B-----5:R-:W-:Y:S08]  /*3820*/  HMMA.16816.F32.BF16 R12, R8.reuse, R68, R20 ;  /* 0x00000044080c723c */ /* 0x060ff00000041814 */
[C---:B------:R-:W-:Y:S01]  /*3830*/  HMMA.16816.F32.BF16 R24, R8.reuse, R70, R32 ;  /* 0x000000460818723c */ /* 0x040fe20000041820 */
[----:B------:R-:W2:Y:S07]  /*3840*/  LDSM.16.M88.4 R68, [R182+0x9000] ;  /* 0x00900000b644783b */ /* 0x000eae0000000200 */
[C---:B---3--:R-:W-:Y:S08]  /*3850*/  HMMA.16816.F32.BF16 R20, R8.reuse, R76, R36 ;  /* 0x0000004c0814723c */ /* 0x048ff00000041824 */
[----:B------:R-:W-:Y:S01]  /*3860*/  HMMA.16816.F32.BF16 R40, R8, R78, R40 ;  /* 0x0000004e0828723c */ /* 0x000fe20000041828 */
[----:B------:R-:W3:Y:S07]  /*3870*/  LDSM.16.M88.4 R76, [R182+0x9800] ;  /* 0x00980000b64c783b */ /* 0x000eee0000000200 */
[----:B-1----:R-:W-:Y:S01]  /*3880*/  HMMA.16816.F32.BF16 R44, R16, R84, R12 ;  /* 0x00000054102c723c */ /* 0x002fe2000004180c */
[----:B------:R-:W1:Y:S07]  /*3890*/  LDSM.16.M88.4 R12, [R185+0x2000] ;  /* 0x00200000b90c783b */ /* 0x000e6e0000000200 */
[C---:B------:R-:W-:Y:S08]  /*38a0*/  HMMA.16816.F32.BF16 R48, R8.reuse, R80, R48 ;  /* 0x000000500830723c */ /* 0x040ff00000041830 */
[C---:B------:R-:W-:Y:S01]  /*38b0*/  HMMA.16816.F32.BF16 R56, R8.reuse, R82, R56 ;  /* 0x000000520838723c */ /* 0x040fe20000041838 */
[----:B------:R-:W4:Y:S07]  /*38c0*/  LDSM.16.M88.4 R80, [R181+0x2800] ;  /* 0x00280000b550783b */ /* 0x000f2e0000000200 */
[C---:B------:R-:W-:Y:S08]  /*38d0*/  HMMA.16816.F32.BF16 R60, R8.reuse, R52, R60 ;  /* 0x00000034083c723c */ /* 0x040ff0000004183c */
[----:B------:R-:W-:Y:S01]  /*38e0*/  HMMA.16816.F32.BF16 R52, R8, R54, R28 ;  /* 0x000000360834723c */ /* 0x000fe2000004181c */
[----:B------:R-:W-:Y:S07]  /*38f0*/  LDSM.16.M88.4 R8, [R183+0x4000] ;  /* 0x00400000b708783b */ /* 0x000fee0000000200 */
[C---:B------:R-:W-:Y:S01]  /*3900*/  HMMA.16816.F32.BF16 R36, R16.reuse, R86, R24 ;  /* 0x000000561024723c */ /* 0x040fe20000041818 */
[----:B------:R-:W-:Y:S07]  /*3910*/  LDSM.16.M88.4 R84, [R176+0xb800] ;  /* 0x00b80000b054783b */ /* 0x000fee0000000200 */
[C---:B------:R-:W-:Y:S08]  /*3920*/  HMMA.16816.F32.BF16 R32, R16.reuse, R72, R20 ;  /* 0x000000481020723c */ /* 0x040ff00000041814 */
[C---:B------:R-:W-:Y:S01]  /*3930*/  HMMA.16816.F32.BF16 R28, R16.reuse, R74, R40 ;  /* 0x0000004a101c723c */ /* 0x040fe20000041828 */
[----:B------:R-:W5:Y:S07]  /*3940*/  LDSM.16.M88.4 R72, [R176+0xa000] ;  /* 0x00a00000b048783b */ /* 0x000f6e0000000200 */
[C---:B--2---:R-:W-:Y:S08]  /*3950*/  HMMA.16816.F32.BF16 R24, R16.reuse, R68, R48 ;  /* 0x000000441018723c */ /* 0x044ff00000041830 */
[C---:B------:R-:W-:Y:S01]  /*3960*/  HMMA.16816.F32.BF16 R20, R16.reuse, R70, R56 ;  /* 0x000000461014723c */ /* 0x040fe20000041838 */
[----:B------:R-:W-:Y:S07]  /*3970*/  LDSM.16.M88.4 R68, [R176+0xa800] ;  /* 0x00a80000b044783b */ /* 0x000fee0000000200 */
[C---:B---3--:R-:W-:Y:S01]  /*3980*/  HMMA.16816.F32.BF16 R56, R16.reuse, R76, R60 ;  /* 0x0000004c1038723c */ /* 0x048fe2000004183c */
[----:B------:R-:W2:Y:S07]  /*3990*/  LDSM.16.M88.4 R60, [R176+0xb000] ;  /* 0x00b00000b03c783b */ /* 0x000eae0000000200 */
[----:B------:R-:W-:Y:S01]  /*39a0*/  HMMA.16816.F32.BF16 R52, R16, R78, R52 ;  /* 0x0000004e1034723c */ /* 0x000fe20000041834 */
[----:B------:R-:W-:Y:S04]  /*39b0*/  LDSM.16.M88.4 R16, [R184+0x4000] ;  /* 0x00400000b810783b */ /* 0x000fe80000000200 */
[----:B------:R-:W3:Y:S03]  /*39c0*/  LDSM.16.M88.4 R76, [R187+0x4000] ;  /* 0x00400000bb4c783b */ /* 0x000ee60000000200 */
[C---:B-1----:R-:W-:Y:S08]  /*39d0*/  HMMA.16816.F32.BF16 R48, R12.reuse, R64, R44 ;  /* 0x000000400c30723c */ /* 0x042ff0000004182c */
[C---:B------:R-:W-:Y:S08]  /*39e0*/  HMMA.16816.F32.BF16 R44, R12.reuse, R66, R36 ;  /* 0x000000420c2c723c */ /* 0x040ff00000041824 */
[C---:B----4-:R-:W-:Y:S07]  /*39f0*/  HMMA.16816.F32.BF16 R40, R12.reuse, R80, R32 ;  /* 0x000000500c28723c */ /* 0x050fee0000041820 */
[C---:B------:R-:W-:Y:S01]  /*3a00*/  IADD3 R81, R3.reuse, 0x29, RZ ;  /* 0x0000002903517810 */ /* 0x040fe20007ffe0ff */
[----:B------:R-:W-:Y:S01]  /*3a10*/  HMMA.16816.F32.BF16 R32, R12, R88, R24 ;  /* 0x000000580c20723c */ /* 0x000fe20000041818 */
[----:B------:R-:W-:-:S07]  /*3a20*/  IADD3 R80, R3, 0x39, RZ ;  /* 0x0000003903507810 */ /* 0x000fce0007ffe0ff */
[C---:B------:R-:W-:Y:S08]  /*3a30*/  HMMA.16816.F32.BF16 R24, R12.reuse, R90, R20 ;  /* 0x0000005a0c18723c */ /* 0x040ff00000041814 */
[C---:B------:R-:W-:Y:S07]  /*3a40*/  HMMA.16816.F32.BF16 R36, R12.reuse, R82, R28 ;  /* 0x000000520c24723c */ /* 0x040fee000004181c */
[C---:B------:R-:W-:Y:S01]  /*3a50*/  IADD3 R82, R3.reuse, 0x9, RZ ;  /* 0x0000000903527810 */ /* 0x040fe20007ffe0ff */
[----:B------:R-:W-:Y:S01]  /*3a60*/  HMMA.16816.F32.BF16 R20, R12, R92, R56 ;  /* 0x0000005c0c14723c */ /* 0x000fe20000041838 */
[----:B------:R-:W-:-:S02]  /*3a70*/  IADD3 R83, R3, 0x31, RZ ;  /* 0x0000003103537810 */ /* 0x000fc40007ffe0ff */
[----:B------:R-:W-:-:S05]  /*3a80*/  ISETP.GE.AND P6, PT, R82, UR12, PT ;  /* 0x0000000c52007c0c */ /* 0x000fca000bfc6270 */
[----:B------:R-:W-:Y:S01]  /*3a90*/  HMMA.16816.F32.BF16 R12, R12, R94, R52 ;  /* 0x0000005e0c0c723c */ /* 0x000fe20000041834 */
[----:B------:R1:W4:Y:S01]  /*3aa0*/  I2F R94, R6 ;  /* 0x00000006005e7306 */ /* 0x0003220000201400 */
[----:B------:R-:W-:Y:S06]  /*3ab0*/  LDSM.16.M88.4 R52, [R187+0x4800] ;  /* 0x00480000bb34783b */ /* 0x000fec0000000200 */
[C---:B-----5:R-:W-:Y:S07]  /*3ac0*/  HMMA.16816.F32.BF16 R44, R8.reuse, R74, R44 ;  /* 0x0000004a082c723c */ /* 0x060fee000004182c */
[C---:B------:R-:W-:Y:S01]  /*3ad0*/  IADD3 R74, R3.reuse, 0x20, RZ ;  /* 0x00000020034a7810 */ /* 0x040fe20007ffe0ff */
[----:B------:R-:W-:Y:S01]  /*3ae0*/  HMMA.16816.F32.BF16 R28, R8, R72, R48 ;  /* 0x00000048081c723c */ /* 0x000fe20000041830 */
[----:B------:R-:W-:-:S06]  /*3af0*/  IADD3 R75, R3, 0x21, RZ ;  /* 0x00000021034b7810 */ /* 0x000fcc0007ffe0ff */
[C---:B------:R-:W-:Y:S01]  /*3b00*/  IADD3 R73, R3.reuse, 0x18, RZ ;  /* 0x0000001803497810 */ /* 0x040fe20007ffe0ff */
[----:B--2---:R-:W-:Y:S01]  /*3b10*/  HMMA.16816.F32.BF16 R56, R8, R60, R32 ;  /* 0x0000003c0838723c */ /* 0x004fe20000041820 */
[----:B------:R-:W2:Y:S01]  /*3b20*/  LDSM.16.M88.4 R32, [R187+0x5000] ;  /* 0x00500000bb20783b */ /* 0x000ea20000000200 */
[----:B------:R-:W-:Y:S02]  /*3b30*/  IADD3 R72, R3, 0x19, RZ ;  /* 0x0000001903487810 */ /* 0x000fe40007ffe0ff */
[----:B------:R-:W-:-:S04]  /*3b40*/  ISETP.GE.AND P3, PT, R73, UR12, PT ;  /* 0x0000000c49007c0c */ /* 0x000fc8000bf66270 */
[C---:B------:R-:W-:Y:S01]  /*3b50*/  HMMA.16816.F32.BF16 R64, R8.reuse, R62, R24 ;  /* 0x0000003e0840723c */ /* 0x040fe20000041818 */
[----:B------:R-:W-:Y:S07]  /*3b60*/  LDSM.16.M88.4 R24, [R182+0xa000] ;  /* 0x00a00000b618783b */ /* 0x000fee0000000200 */
[C---:B------:R-:W-:Y:S01]  /*3b70*/  HMMA.16816.F32.BF16 R60, R8.reuse, R84, R20 ;  /* 0x00000054083c723c */ /* 0x040fe20000041814 */
[----:B------:R-:W5:Y:S06]  /*3b80*/  LDSM.16.M88.4 R20, [R187+0x5800] ;  /* 0x00580000bb14783b */ /* 0x000f6c0000000200 */
[C---:B------:R-:W-:Y:S01]  /*3b90*/  IADD3 R85, R3.reuse, 0x8, RZ ;  /* 0x0000000803557810 */ /* 0x040fe20007ffe0ff */
[----:B------:R-:W-:Y:S01]  /*3ba0*/  HMMA.16816.F32.BF16 R48, R8, R86, R12 ;  /* 0x000000560830723c */ /* 0x000fe2000004180c */
[----:B------:R-:W2:Y:S01]  /*3bb0*/  LDSM.16.M88.4 R12, [R186+0x4000] ;  /* 0x00400000ba0c783b */ /* 0x000ea20000000200 */
[----:B------:R-:W-:-:S02]  /*3bc0*/  IADD3 R84, R3, 0x38, RZ ;  /* 0x0000003803547810 */ /* 0x000fc40007ffe0ff */
[C---:B-1----:R-:W-:Y:S01]  /*3bd0*/  IMAD.IADD R6, R0.reuse, 0x1, -R85 ;  /* 0x0000000100067824 */ /* 0x042fe200078e0a55 */
[----:B------:R-:W-:Y:S02]  /*3be0*/  ISETP.GE.AND P0, PT, R85, UR12, PT ;  /* 0x0000000c55007c0c */ /* 0x000fe4000bf06270 */
[----:B------:R-:W-:Y:S01]  /*3bf0*/  IADD3 R87, R3, 0x1, RZ ;  /* 0x0000000103577810 */ /* 0x000fe20007ffe0ff */
[----:B------:R-:W-:Y:S01]  /*3c00*/  HMMA.16816.F32.BF16 R40, R8, R68, R40 ;  /* 0x000000440828723c */ /* 0x000fe20000041828 */
[----:B------:R-:W-:Y:S02]  /*3c10*/  IABS R6, R6 ;  /* 0x0000000600067213 */ /* 0x000fe40000000000 */
[----:B------:R-:W-:Y:S01]  /*3c20*/  ISETP.GE.AND P1, PT, R87, UR12, PT ;  /* 0x0000000c57007c0c */ /* 0x000fe2000bf26270 */
[----:B------:R-:W-:-:S04]  /*3c30*/  IMAD.IADD R7, R0, 0x1, -R87 ;  /* 0x0000000100077824 */ /* 0x000fc800078e0a57 */
[----:B------:R-:W-:Y:S01]  /*3c40*/  HMMA.16816.F32.BF16 R68, R8, R70, R36 ;  /* 0x000000460844723c */ /* 0x000fe20000041824 */
[----:B------:R-:W-:-:S04]  /*3c50*/  IABS R7, R7 ;  /* 0x0000000700077213 */ /* 0x000fc80000000000 */
[----:B------:R1:W-:Y:S02]  /*3c60*/  I2F R92, R7 ;  /* 0x00000007005c7306 */ /* 0x0003e40000201400 */
[C---:B------:R-:W-:Y:S01]  /*3c70*/  IMAD.IADD R8, R0.reuse, 0x1, -R82 ;  /* 0x0000000100087824 */ /* 0x040fe200078e0a52 */
[C---:B---3--:R-:W-:Y:S07]  /*3c80*/  HMMA.16816.F32.BF16 R44, R16.reuse, R78, R44 ;  /* 0x0000004e102c723c */ /* 0x048fee000004182c */
[C---:B------:R-:W-:Y:S01]  /*3c90*/  IADD3 R79, R3.reuse, 0x10, RZ ;  /* 0x00000010034f7810 */ /* 0x040fe20007ffe0ff */
[C---:B------:R-:W-:Y:S01]  /*3ca0*/  HMMA.16816.F32.BF16 R36, R16.reuse, R76, R28 ;  /* 0x0000004c1024723c */ /* 0x040fe2000004181c */
[----:B------:R-:W-:Y:S01]  /*3cb0*/  IADD3 R78, R3, 0x11, RZ ;  /* 0x00000011034e7810 */ /* 0x000fe20007ffe0ff */
[----:B------:R-:W-:Y:S01]  /*3cc0*/  LDSM.16.M88.4 R28, [R182+0xa800] ;  /* 0x00a80000b61c783b */ /* 0x000fe20000000200 */
[----:B------:R-:W-:Y:S01]  /*3cd0*/  ISETP.GE.AND P5, PT, R79, UR12, PT ;  /* 0x0000000c4f007c0c */ /* 0x000fe2000bfa6270 */
[----:B-1----:R-:W-:Y:S01]  /*3ce0*/  IMAD.MOV.U32 R7, RZ, RZ, R6 ;  /* 0x000000ffff077224 */ /* 0x002fe200078e0006 */
[----:B------:R-:W-:Y:S01]  /*3cf0*/  IABS R6, R8 ;  /* 0x0000000800067213 */ /* 0x000fe20000000000 */
[----:B------:R-:W-:Y:S01]  /*3d00*/  IMAD.IADD R8, R0, 0x1, -R79 ;  /* 0x0000000100087824 */ /* 0x000fe200078e0a4f */
[C---:B------:R-:W-:Y:S01]  /*3d10*/  IADD3 R77, R3.reuse, 0x28, RZ ;  /* 0x00000028034d7810 */ /* 0x040fe20007ffe0ff */
[----:B------:R1:W-:Y:S01]  /*3d20*/  I2F R91, R7 ;  /* 0x00000007005b7306 */ /* 0x0003e20000201400 */
[----:B--2---:R-:W-:Y:S01]  /*3d30*/  HMMA.16816.F32.BF16 R56, R16, R32, R56 ;  /* 0x000000201038723c */ /* 0x004fe20000041838 */
[----:B------:R-:W-:-:S02]  /*3d40*/  IADD3 R76, R3, 0x30, RZ ;  /* 0x00000030034c7810 */ /* 0x000fc40007ffe0ff */
[----:B------:R-:W-:-:S05]  /*3d50*/  ISETP.GE.AND P4, PT, R78, UR12, PT ;  /* 0x0000000c4e007c0c */ /* 0x000fca000bf86270 */
[----:B------:R-:W-:Y:S01]  /*3d60*/  HMMA.16816.F32.BF16 R64, R16, R34, R64 ;  /* 0x000000221040723c */ /* 0x000fe20000041840 */
[----:B------:R-:W2:Y:S01]  /*3d70*/  LDSM.16.M88.4 R32, [R182+0xb000] ;  /* 0x00b00000b620783b */ /* 0x000ea20000000200 */
[----:B-1----:R-:W-:Y:S01]  /*3d80*/  IMAD.MOV.U32 R7, RZ, RZ, R6 ;  /* 0x000000ffff077224 */ /* 0x002fe200078e0006 */
[----:B------:R-:W-:Y:S01]  /*3d90*/  IABS R6, R8 ;  /* 0x0000000800067213 */ /* 0x000fe20000000000 */
[----:B------:R-:W-:-:S04]  /*3da0*/  IMAD.IADD R8, R0, 0x1, -R78 ;  /* 0x0000000100087824 */ /* 0x000fc800078e0a4e */
[C---:B-----5:R-:W-:Y:S01]  /*3db0*/  HMMA.16816.F32.BF16 R60, R16.reuse, R20, R60 ;  /* 0x00000014103c723c */ /* 0x060fe2000004183c */
[----:B------:R1:W-:Y:S07]  /*3dc0*/  I2F R96, R7 ;  /* 0x0000000700607306 */ /* 0x0003ee0000201400 */
[C---:B------:R-:W-:Y:S01]  /*3dd0*/  HMMA.16816.F32.BF16 R48, R16.reuse, R22, R48 ;  /* 0x000000161030723c */ /* 0x040fe20000041830 */
[----:B------:R-:W3:Y:S07]  /*3de0*/  LDSM.16.M88.4 R20, [R182+0xb800] ;  /* 0x00b80000b614783b */ /* 0x000eee0000000200 */
[----:B------:R-:W-:Y:S01]  /*3df0*/  HMMA.16816.F32.BF16 R40, R16, R52, R40 ;  /* 0x000000341028723c */ /* 0x000fe20000041828 */
[----:B-1----:R-:W-:Y:S01]  /*3e00*/  IMAD.MOV.U32 R7, RZ, RZ, R6 ;  /* 0x000000ffff077224 */ /* 0x002fe200078e0006 */
[----:B------:R-:W-:Y:S01]  /*3e10*/  IABS R6, R8 ;  /* 0x0000000800067213 */ /* 0x000fe20000000000 */
[----:B------:R-:W-:-:S02]  /*3e20*/  IMAD.IADD R8, R0, 0x1, -R74 ;  /* 0x0000000100087824 */ /* 0x000fc400078e0a4a */
[----:B------:R1:W-:Y:S03]  /*3e30*/  I2F R101, R7 ;  /* 0x0000000700657306 */ /* 0x0003e60000201400 */
[C---:B------:R-:W-:Y:S05]  /*3e40*/  HMMA.16816.F32.BF16 R36, R12.reuse, R24, R36 ;  /* 0x000000180c24723c */ /* 0x040fea0000041824 */
[----:B------:R5:W-:Y:S03]  /*3e50*/  I2F R97, R6 ;  /* 0x0000000600617306 */ /* 0x000be60000201400 */
[----:B------:R-:W-:Y:S01]  /*3e60*/  HMMA.16816.F32.BF16 R44, R12, R26, R44 ;  /* 0x0000001a0c2c723c */ /* 0x000fe2000004182c */
[----:B------:R-:W-:Y:S01]  /*3e70*/  LDSM.16.M88.4 R24, [R181+0x4000] ;  /* 0x00400000b518783b */ /* 0x000fe20000000200 */
[----:B-1----:R-:W-:-:S06]  /*3e80*/  IMAD.IADD R7, R0, 0x1, -R73 ;  /* 0x0000000100077824 */ /* 0x002fcc00078e0a49 */
[----:B------:R-:W-:Y:S01]  /*3e90*/  HMMA.16816.F32.BF16 R52, R16, R54, R68 ;  /* 0x000000361034723c */ /* 0x000fe20000041844 */
[----:B------:R-:W-:Y:S01]  /*3ea0*/  IABS R7, R7 ;  /* 0x0000000700077213 */ /* 0x000fe20000000000 */
[----:B-----5:R-:W-:-:S03]  /*3eb0*/  IMAD.IADD R6, R0, 0x1, -R72 ;  /* 0x0000000100067824 */ /* 0x020fc600078e0a48 */
[----:B------:R1:W-:Y:S02]  /*3ec0*/  I2F R100, R7 ;  /* 0x0000000700647306 */ /* 0x0003e40000201400 */
[----:B------:R-:W-:Y:S01]  /*3ed0*/  IMAD.IADD R16, R0, 0x1, -R83 ;  /* 0x0000000100107824 */ /* 0x000fe200078e0a53 */
[----:B--2---:R-:W-:Y:S01]  /*3ee0*/  HMMA.16816.F32.BF16 R56, R12, R32, R56 ;  /* 0x000000200c38723c */ /* 0x004fe20000041838 */
[----:B------:R-:W-:-:S07]  /*3ef0*/  IABS R6, R6 ;  /* 0x0000000600067213 */ /* 0x000fce0000000000 */
[----:B------:R-:W-:Y:S01]  /*3f00*/  HMMA.16816.F32.BF16 R64, R12, R34, R64 ;  /* 0x000000220c40723c */ /* 0x000fe20000041840 */
[----:B------:R-:W-:Y:S01]  /*3f10*/  LDSM.16.M88.4 R32, [R181+0x4800] ;  /* 0x00480000b520783b */ /* 0x000fe20000000200 */
[----:B-1----:R-:W-:Y:S01]  /*3f20*/  IMAD.MOV.U32 R7, RZ, RZ, R6 ;  /* 0x000000ffff077224 */ /* 0x002fe200078e0006 */
[----:B------:R-:W-:Y:S01]  /*3f30*/  IABS R6, R8 ;  /* 0x0000000800067213 */ /* 0x000fe20000000000 */
[----:B------:R-:W-:-:S04]  /*3f40*/  IMAD.IADD R8, R0, 0x1, -R75 ;  /* 0x0000000100087824 */ /* 0x000fc800078e0a4b */
[C---:B---3--:R-:W-:Y:S01]  /*3f50*/  HMMA.16816.F32.BF16 R68, R12.reuse, R20, R60 ;  /* 0x000000140c44723c */ /* 0x048fe2000004183c */
[----:B------:R1:W-:Y:S07]  /*3f60*/  I2F R102, R7 ;  /* 0x0000000700667306 */ /* 0x0003ee0000201400 */
[C---:B------:R-:W-:Y:S08]  /*3f70*/  HMMA.16816.F32.BF16 R40, R12.reuse, R28, R40 ;  /* 0x0000001c0c28723c */ /* 0x040ff00000041828 */
[C---:B------:R-:W-:Y:S01]  /*3f80*/  HMMA.16816.F32.BF16 R52, R12.reuse, R30, R52 ;  /* 0x0000001e0c34723c */ /* 0x040fe20000041834 */
[----:B-1----:R-:W-:Y:S01]  /*3f90*/  IMAD.MOV.U32 R7, RZ, RZ, R6 ;  /* 0x000000ffff077224 */ /* 0x002fe200078e0006 */
[----:B------:R-:W-:Y:S01]  /*3fa0*/  IABS R6, R8 ;  /* 0x0000000800067213 */ /* 0x000fe20000000000 */
[----:B------:R-:W-:Y:S01]  /*3fb0*/  IMAD.IADD R8, R0, 0x1, -R77 ;  /* 0x0000000100087824 */ /* 0x000fe200078e0a4d */
[----:B------:R-:W-:Y:S01]  /*3fc0*/  LDSM.16.M88.4 R28, [R181+0x5000] ;  /* 0x00500000b51c783b */ /* 0x000fe20000000200 */
[----:B------:R1:W-:Y:S03]  /*3fd0*/  I2F R98, R7 ;  /* 0x0000000700627306 */ /* 0x0003e60000201400 */
[----:B------:R-:W-:Y:S01]  /*3fe0*/  HMMA.16816.F32.BF16 R60, R12, R22, R48 ;  /* 0x000000160c3c723c */ /* 0x000fe20000041830 */
[----:B-1----:R-:W-:Y:S01]  /*3ff0*/  IMAD.MOV.U32 R7, RZ, RZ, R6 ;  /* 0x000000ffff077224 */ /* 0x002fe200078e0006 */
[----:B------:R-:W-:-:S02]  /*4000*/  IABS R6, R8 ;  /* 0x0000000800067213 */ /* 0x000fc40000000000 */
[----:B------:R-:W1:Y:S01]  /*4010*/  LDSM.16.M88.4 R8, [R185+0x4000] ;  /* 0x00400000b908783b */ /* 0x000e620000000200 */
[----:B------:R2:W-:Y:S08]  /*4020*/  I2F R99, R7 ;  /* 0x0000000700637306 */ /* 0x0005f00000201400 */
[----:B------:R3:W-:Y:S01]  /*4030*/  I2F R95, R6 ;  /* 0x00000006005f7306 */ /* 0x0007e20000201400 */
[----:B--2---:R-:W-:-:S05]  /*4040*/  IMAD.IADD R7, R0, 0x1, -R81 ;  /* 0x0000000100077824 */ /* 0x004fca00078e0a51 */
[----:B------:R-:W-:Y:S01]  /*4050*/  IABS R7, R7 ;  /* 0x0000000700077213 */ /* 0x000fe20000000000 */
[----:B---3--:R-:W-:-:S03]  /*4060*/  IMAD.IADD R6, R0, 0x1, -R76 ;  /* 0x0000000100067824 */ /* 0x008fc600078e0a4c */
[----:B------:R2:W-:Y:S02]  /*4070*/  I2F R93, R7 ;  /* 0x00000007005d7306 */ /* 0x0005e40000201400 */
[----:B------:R-:W-:Y:S01]  /*4080*/  IABS R6, R6 ;  /* 0x0000000600067213 */ /* 0x000fe20000000000 */
[----:B-1----:R-:W-:Y:S04]  /*4090*/  HMMA.16816.F32.BF16 R40, R8, R32, R40 ;  /* 0x000000200828723c */ /* 0x002fe80000041828 */
[----:B--2---:R-:W-:Y:S01]  /*40a0*/  IMAD.MOV.U32 R7, RZ, RZ, R6 ;  /* 0x000000ffff077224 */ /* 0x004fe200078e0006 */
[----:B------:R-:W-:Y:S01]  /*40b0*/  IABS R6, R16 ;  /* 0x0000001000067213 */ /* 0x000fe20000000000 */
[C---:B------:R-:W-:Y:S02]  /*40c0*/  IMAD.IADD R16, R0.reuse, 0x1, -R84 ;  /* 0x0000000100107824 */ /* 0x040fe400078e0a54 */
[----:B------:R1:W-:Y:S02]  /*40d0*/  I2F R90, R7 ;  /* 0x00000007005a7306 */ /* 0x0003e40000201400 */
[----:B-1----:R-:W-:Y:S01]  /*40e0*/  IMAD.MOV.U32 R7, RZ, RZ, R6 ;  /* 0x000000ffff077224 */ /* 0x002fe200078e0006 */
[----:B------:R-:W-:Y:S01]  /*40f0*/  IABS R6, R16 ;  /* 0x0000001000067213 */ /* 0x000fe20000000000 */
[C---:B------:R-:W-:Y:S01]  /*4100*/  IMAD.IADD R16, R0.reuse, 0x1, -R80 ;  /* 0x0000000100107824 */ /* 0x040fe200078e0a50 */
[----:B------:R-:W-:-:S03]  /*4110*/  IADD3 R0, R0, 0x8, RZ ;  /* 0x0000000800007810 */ /* 0x000fc60007ffe0ff */
[----:B------:R1:W-:Y:S02]  /*4120*/  I2F R89, R7 ;  /* 0x0000000700597306 */ /* 0x0003e40000201400 */
[C---:B------:R-:W-:Y:S02]  /*4130*/  IMAD.IADD R12, R0.reuse, 0x1, -R85 ;  /* 0x00000001000c7824 */ /* 0x040fe400078e0a55 */
[----:B-1----:R-:W-:Y:S01]  /*4140*/  IMAD.MOV.U32 R7, RZ, RZ, R6 ;  /* 0x000000ffff077224 */ /* 0x002fe200078e0006 */
[----:B------:R-:W-:Y:S02]  /*4150*/  IABS R6, R16 ;  /* 0x0000001000067213 */ /* 0x000fe40000000000 */
[C---:B------:R-:W-:Y:S01]  /*4160*/  HMMA.16816.F32.BF16 R16, R8.reuse, R24, R36 ;  /* 0x000000180810723c */ /* 0x040fe20000041824 */
[----:B------:R1:W-:Y:S07]  /*4170*/  I2F R88, R7 ;  /* 0x0000000700587306 */ /* 0x0003ee0000201400 */
[C---:B------:R-:W-:Y:S01]  /*4180*/  HMMA.16816.F32.BF16 R24, R8.reuse, R26, R44 ;  /* 0x0000001a0818723c */ /* 0x040fe2000004182c */
[----:B------:R2:W-:Y:S07]  /*4190*/  I2F R86, R6 ;  /* 0x0000000600567306 */ /* 0x0005ee0000201400 */
[----:B------:R-:W-:Y:S01]  /*41a0*/  HMMA.16816.F32.BF16 R44, R8, R34, R52 ;  /* 0x00000022082c723c */ /* 0x000fe20000041834 */
[----:B-1----:R-:W-:-:S05]  /*41b0*/  IMAD.IADD R7, R0, 0x1, -R3 ;  /* 0x0000000100077824 */ /* 0x002fca00078e0a03 */
[----:B------:R-:W-:Y:S02]  /*41c0*/  IABS R7, R7 ;  /* 0x0000000700077213 */ /* 0x000fe40000000000 */
[----:B----4-:R-:W-:Y:S01]  /*41d0*/  FFMA.FTZ R13, R94, -UR4, R16 ;  /* 0x800000045e0d7c23 */ /* 0x010fe20008010010 */
[C---:B------:R-:W-:Y:S01]  /*41e0*/  HMMA.16816.F32.BF16 R36, R8.reuse, R28, R56 ;  /* 0x0000001c0824723c */ /* 0x040fe20000041838 */
[----:B--2---:R-:W-:Y:S01]  /*41f0*/  IMAD.IADD R6, R0, 0x1, -R87 ;  /* 0x0000000100067824 */ /* 0x004fe200078e0a57 */
[----:B------:R1:W2:Y:S04]  /*4200*/  I2F R14, R7 ;  /* 0x00000007000e7306 */ /* 0x0002a80000201400 */
[----:B------:R-:W-:Y:S02]  /*4210*/  IABS R6, R6 ;  /* 0x0000000600067213 */ /* 0x000fe40000000000 */
[----:B------:R-:W-:Y:S03]  /*4220*/  HMMA.16816.F32.BF16 R28, R8, R30, R64 ;  /* 0x0000001e081c723c */ /* 0x000fe60000041840 */
[----:B-1----:R-:W-:Y:S01]  /*4230*/  IMAD.MOV.U32 R7, RZ, RZ, R6 ;  /* 0x000000ffff077224 */ /* 0x002fe200078e0006 */
[----:B------:R-:W-:Y:S01]  /*4240*/  IABS R6, R12 ;  /* 0x0000000c00067213 */ /* 0x000fe20000000000 */
[----:B--2---:R-:W-:-:S02]  /*4250*/  FFMA.FTZ R12, R14, -UR4, R18 ;  /* 0x800000040e0c7c23 */ /* 0x004fc40008010012 */
[----:B------:R1:W2:Y:S01]  /*4260*/  I2F R15, R7 ;  /* 0x00000007000f7306 */ /* 0x0002a20000201400 */
[----:B------:R-:W-:Y:S02]  /*4270*/  FFMA.FTZ R14, R92, -UR4, R17 ;  /* 0x800000045c0e7c23 */ /* 0x000fe40008010011 */
[----:B------:R-:W-:-:S05]  /*4280*/  FSEL R49, R12, -INF , !P2 ;  /* 0xff8000000c317808 */ /* 0x000fca0005000000 */
[----:B------:R-:W3:Y:S01]  /*4290*/  I2F R20, R6 ;  /* 0x0000000600147306 */ /* 0x000ee20000201400 */
[C---:B-1----:R-:W-:Y:S02]  /*42a0*/  IMAD.IADD R7, R0.reuse, 0x1, -R82 ;  /* 0x0000000100077824 */ /* 0x042fe400078e0a52 */
[----:B--2---:R-:W-:Y:S02]  /*42b0*/  FFMA.FTZ R12, R15, -UR4, R19 ;  /* 0x800000040f0c7c23 */ /* 0x004fe40008010013 */
[----:B------:R-:W1:Y:S01]  /*42c0*/  LDSM.16.M88.4 R16, [R181+0x5800] ;  /* 0x00580000b510783b */ /* 0x000e620000000200 */
[----:B------:R-:W-:Y:S01]  /*42d0*/  IABS R3, R7 ;  /* 0x0000000700037213 */ /* 0x000fe20000000000 */
[----:B------:R-:W-:Y:S01]  /*42e0*/  IMAD.IADD R7, R0, 0x1, -R79 ;  /* 0x0000000100077824 */ /* 0x000fe200078e0a4f */
[----:B------:R-:W-:Y:S01]  /*42f0*/  FSEL R48, R12, -INF , !P1 ;  /* 0xff8000000c307808 */ /* 0x000fe20004800000 */
[----:B---3--:R-:W-:Y:S01]  /*4300*/  FFMA.FTZ R12, R20, -UR4, R26 ;  /* 0x80000004140c7c23 */ /* 0x008fe2000801001a */
[----:B------:R-:W-:-:S04]  /*4310*/  DEPBAR.LE SB0, 0x0 ;  /* 0x000080000000791a */ /* 0x000fc80000000000 */
[----:B------:R-:W-:Y:S01]  /*4320*/  IMAD.MOV.U32 R6, RZ, RZ, R3 ;  /* 0x000000ffff067224 */ /* 0x000fe200078e0003 */
[----:B------:R-:W-:Y:S01]  /*4330*/  IABS R3, R7 ;  /* 0x0000000700037213 */ /* 0x000fe20000000000 */
[----:B------:R-:W-:Y:S01]  /*4340*/  IMAD.IADD R7, R0, 0x1, -R78 ;  /* 0x0000000100077824 */ /* 0x000fe200078e0a4e */
[----:B------:R-:W-:Y:S01]  /*4350*/  FSEL R50, R12, -INF , !P0 ;  /* 0xff8000000c327808 */ /* 0x000fe20004000000 */
[----:B------:R2:W3:Y:S01]  /*4360*/  I2F R21, R6 ;  /* 0x0000000600157306 */ /* 0x0004e20000201400 */
[----:B------:R-:W-:Y:S02]  /*4370*/  FFMA.FTZ R15, R101, -UR4, R40 ;  /* 0x80000004650f7c23 */ /* 0x000fe40008010028 */
[----:B--2---:R-:W-:Y:S01]  /*4380*/  IMAD.MOV.U32 R6, RZ, RZ, R3 ;  /* 0x000000ffff067224 */ /* 0x004fe200078e0003 */
[----:B------:R-:W-:Y:S01]  /*4390*/  IABS R3, R7 ;  /* 0x0000000700037213 */ /* 0x000fe20000000000 */
[----:B------:R-:W-:Y:S01]  /*43a0*/  IMAD.IADD R7, R0, 0x1, -R73 ;  /* 0x0000000100077824 */ /* 0x000fe200078e0a49 */
[----:B------:R-:W-:-:S02]  /*43b0*/  FSEL R73, R13, -INF , !P2 ;  /* 0xff8000000d497808 */ /* 0x000fc40005000000 */
[----:B------:R2:W-:Y:S01]  /*43c0*/  I2F R23, R6 ;  /* 0x0000000600177306 */ /* 0x0005e20000201400 */
[----:B------:R-:W-:Y:S01]  /*43d0*/  FFMA.FTZ R13, R91, -UR4, R24 ;  /* 0x800000045b0d7c23 */ /* 0x000fe20008010018 */
[----:B------:R-:W-:Y:S01]  /*43e0*/  BAR.SYNC.DEFER_BLOCKING 0x0 ;  /* 0x0000000000007b1d */ /* 0x000fe20000010000 */
[----:B------:R-:W-:Y:S01]  /*43f0*/  ISETP.GE.AND P2, PT, R72, UR12, PT ;  /* 0x0000000c48007c0c */ /* 0x000fe2000bf46270 */
[----:B---3--:R-:W-:-:S05]  /*4400*/  FFMA.FTZ R12, R21, -UR4, R27 ;  /* 0x80000004150c7c23 */ /* 0x008fca000801001b */
[----:B------:R-:W-:Y:S01]  /*4410*/  FSEL R56, R12, -INF , !P6 ;  /* 0xff8000000c387808 */ /* 0x000fe20007000000 */
[----:B--2---:R-:W-:Y:S01]  /*4420*/  IMAD.MOV.U32 R6, RZ, RZ, R3 ;  /* 0x000000ffff067224 */ /* 0x004fe200078e0003 */
[----:B------:R-:W-:Y:S01]  /*4430*/  IABS R3, R7 ;  /* 0x0000000700037213 */ /* 0x000fe20000000000 */
[----:B------:R-:W-:Y:S01]  /*4440*/  IMAD.IADD R7, R0, 0x1, -R72 ;  /* 0x0000000100077824 */ /* 0x000fe200078e0a48 */
[----:B------:R-:W-:Y:S01]  /*4450*/  FSEL R72, R14, -INF , !P1 ;  /* 0xff8000000e487808 */ /* 0x000fe20004800000 */
[----:B------:R2:W3:Y:S01]  /*4460*/  I2F R22, R6 ;  /* 0x0000000600167306 */ /* 0x0004e20000201400 */
[----:B------:R-:W-:Y:S01]  /*4470*/  ISETP.GE.AND P1, PT, R74, UR12, PT ;  /* 0x0000000c4a007c0c */ /* 0x000fe2000bf26270 */
[----:B------:R-:W-:-:S05]  /*4480*/  FFMA.FTZ R14, R97, -UR4, R41 ;  /* 0x80000004610e7c23 */ /* 0x000fca0008010029 */
[----:B------:R-:W-:Y:S01]  /*4490*/  FSEL R78, R14, -INF , !P4 ;  /* 0xff8000000e4e7808 */ /* 0x000fe20006000000 */
[----:B--2---:R-:W-:Y:S01]  /*44a0*/  IMAD.MOV.U32 R6, RZ, RZ, R3 ;  /* 0x000000ffff067224 */ /* 0x004fe200078e0003 */
[----:B------:R-:W-:Y:S01]  /*44b0*/  IABS R3, R7 ;  /* 0x0000000700037213 */ /* 0x000fe20000000000 */
[----:B------:R-:W-:Y:S01]  /*44c0*/  IMAD.IADD R7, R0, 0x1, -R74 ;  /* 0x0000000100077824 */ /* 0x000fe200078e0a4a */
[----:B------:R-:W-:Y:S01]  /*44d0*/  FSEL R74, R13, -INF , !P0 ;  /* 0xff8000000d4a7808 */ /* 0x000fe20004000000 */
[----:B------:R2:W4:Y:S01]  /*44e0*/  I2F R33, R6 ;  /* 0x0000000600217306 */ /* 0x0005220000201400 */
[----:B------:R-:W-:Y:S01]  /*44f0*/  FFMA.FTZ R13, R96, -UR4, R25 ;  /* 0x80000004600d7c23 */ /* 0x000fe20008010019 */
[----:B------:R-:W-:Y:S01]  /*4500*/  ISETP.GE.AND P0, PT, R75, UR12, PT ;  /* 0x0000000c4b007c0c */ /* 0x000fe2000bf06270 */
[----:B---3--:R-:W-:Y:S01]  /*4510*/  FFMA.FTZ R12, R22, -UR4, R43 ;  /* 0x80000004160c7c23 */ /* 0x008fe2000801002b */
[----:B-1----:R-:W-:Y:S02]  /*4520*/  HMMA.16816.F32.BF16 R24, R8, R16, R68 ;  /* 0x000000100818723c */ /* 0x002fe40000041844 */
[----:B------:R-:W-:Y:S01]  /*4530*/  FSEL R51, R13, -INF , !P6 ;  /* 0xff8000000d337808 */ /* 0x000fe20007000000 */
[----:B------:R-:W-:Y:S01]  /*4540*/  FFMA.FTZ R13, R23, -UR4, R42 ;  /* 0x80000004170d7c23 */ /* 0x000fe2000801002a */
[----:B------:R-:W-:-:S02]  /*4550*/  FSEL R58, R12, -INF , !P4 ;  /* 0xff8000000c3a7808 */ /* 0x000fc40006000000 */
[----:B------:R-:W-:Y:S02]  /*4560*/  ISETP.GE.AND P6, PT, R77, UR12, PT ;  /* 0x0000000c4d007c0c */ /* 0x000fe4000bfc6270 */
[----:B------:R-:W-:Y:S01]  /*4570*/  FSEL R59, R13, -INF , !P5 ;  /* 0xff8000000d3b7808 */ /* 0x000fe20006800000 */
[----:B------:R-:W-:Y:S01]  /*4580*/  FFMA.FTZ R13, R100, -UR4, R44 ;  /* 0x80000004640d7c23 */ /* 0x000fe2000801002c */
[----:B------:R-:W-:Y:S01]  /*4590*/  ISETP.GE.AND P4, PT, R76, UR12, PT ;  /* 0x0000000c4c007c0c */ /* 0x000fe2000bf86270 */
[----:B--2---:R-:W-:Y:S01]  /*45a0*/  IMAD.MOV.U32 R6, RZ, RZ, R3 ;  /* 0x000000ffff067224 */ /* 0x004fe200078e0003 */
[----:B------:R-:W-:Y:S01]  /*45b0*/  IABS R3, R7 ;  /* 0x0000000700037213 */ /* 0x000fe20000000000 */
[----:B------:R-:W-:Y:S02]  /*45c0*/  IMAD.IADD R7, R0, 0x1, -R75 ;  /* 0x0000000100077824 */ /* 0x000fe400078e0a4b */
[----:B------:R1:W-:Y:S01]  /*45d0*/  I2F R35, R6 ;  /* 0x0000000600237306 */ /* 0x0003e20000201400 */
[----:B----4-:R-:W-:-:S05]  /*45e0*/  FFMA.FTZ R12, R33, -UR4, R46 ;  /* 0x80000004210c7c23 */ /* 0x010fca000801002e */
[----:B------:R-:W-:-:S03]  /*45f0*/  FSEL R57, R12, -INF , !P3 ;  /* 0xff8000000c397808 */ /* 0x000fc60005800000 */
[----:B------:R-:W-:Y:S02]  /*4600*/  FFMA.FTZ R17, R90, -UR4, R24 ;  /* 0x800000045a117c23 */ /* 0x000fe40008010018 */
[----:B------:R-:W-:-:S03]  /*4610*/  FFMA.FTZ R16, R89, -UR4, R25 ;  /* 0x8000000459107c23 */ /* 0x000fc60008010019 */
[----:B------:R-:W-:Y:S01]  /*4620*/  FSEL R169, R17, -INF , !P4 ;  /* 0xff80000011a97808 */ /* 0x000fe20006000000 */
[----:B-1----:R-:W-:Y:S01]  /*4630*/  IMAD.MOV.U32 R6, RZ, RZ, R3 ;  /* 0x000000ffff067224 */ /* 0x002fe200078e0003 */
[----:B------:R-:W-:Y:S01]  /*4640*/  IABS R3, R7 ;  /* 0x0000000700037213 */ /* 0x000fe20000000000 */
[C---:B------:R-:W-:Y:S01]  /*4650*/  IMAD.IADD R7, R0.reuse, 0x1, -R77 ;  /* 0x0000000100077824 */ /* 0x040fe200078e0a4d */
[----:B------:R-:W-:Y:S01]  /*4660*/  FSEL R77, R15, -INF , !P5 ;  /* 0xff8000000f4d7808 */ /* 0x000fe20006800000 */
[----:B------:R1:W-:Y:S01]  /*4670*/  I2F R32, R6 ;  /* 0x0000000600207306 */ /* 0x0003e20000201400 */
[----:B------:R-:W-:Y:S01]  /*4680*/  ISETP.GE.AND P5, PT, R81, UR12, PT ;  /* 0x0000000c51007c0c */ /* 0x000fe2000bfa6270 */
[----:B-1----:R-:W-:Y:S01]  /*4690*/  IMAD.MOV.U32 R6, RZ, RZ, R3 ;  /* 0x000000ffff067224 */ /* 0x002fe200078e0003 */
[----:B------:R-:W-:Y:S01]  /*46a0*/  IABS R3, R7 ;  /* 0x0000000700037213 */ /* 0x000fe20000000000 */
[----:B------:R-:W-:-:S04]  /*46b0*/  IMAD.IADD R7, R0, 0x1, -R81 ;  /* 0x0000000100077824 */ /* 0x000fc800078e0a51 */
[----:B------:R1:W-:Y:S02]  /*46c0*/  I2F R34, R6 ;  /* 0x0000000600227306 */ /* 0x0003e40000201400 */
[----:B-1----:R-:W-:Y:S01]  /*46d0*/  IMAD.MOV.U32 R6, RZ, RZ, R3 ;  /* 0x000000ffff067224 */ /* 0x002fe200078e0003 */
[----:B------:R-:W-:Y:S01]  /*46e0*/  IABS R3, R7 ;  /* 0x0000000700037213 */ /* 0x000fe20000000000 */
[----:B------:R-:W-:Y:S01]  /*46f0*/  IMAD.IADD R7, R0, 0x1, -R76 ;  /* 0x0000000100077824 */ /* 0x000fe200078e0a4c */
[----:B------:R-:W-:-:S03]  /*4700*/  FSEL R76, R13, -INF , !P3 ;  /* 0xff8000000d4c7808 */ /* 0x000fc60005800000 */
[----:B------:R1:W2:Y:S01]  /*4710*/  I2F R23, R6 ;  /* 0x0000000600177306 */ /* 0x0002a20000201400 */
[----:B------:R-:W-:Y:S01]  /*4720*/  HMMA.16816.F32.BF16 R12, R8, R18, R60 ;  /* 0x00000012080c723c */ /* 0x000fe2000004183c */
[----:B------:R-:W-:-:S04]  /*4730*/  ISETP.GE.AND P3, PT, R83, UR12, PT ;  /* 0x0000000c53007c0c */ /* 0x000fc8000bf66270 */
[----:B------:R-:W-:Y:S02]  /*4740*/  FSEL R171, R16, -INF , !P3 ;  /* 0xff80000010ab7808 */ /* 0x000fe40005800000 */
[----:B------:R-:W-:Y:S02]  /*4750*/  FFMA.FTZ R9, R102, -UR4, R45 ;  /* 0x8000000466097c23 */ /* 0x000fe4000801002d */
[----:B------:R-:W-:Y:S02]  /*4760*/  FFMA.FTZ R10, R98, -UR4, R36 ;  /* 0x80000004620a7c23 */ /* 0x000fe40008010024 */
[----:B------:R-:W-:Y:S01]  /*4770*/  FFMA.FTZ R19, R95, -UR4, R28 ;  /* 0x800000045f137c23 */ /* 0x000fe2000801001c */
[----:B------:R-:W-:Y:S01]  /*4780*/  FSEL R66, R9, -INF , !P2 ;  /* 0xff80000009427808 */ /* 0x000fe20005000000 */
[----:B------:R-:W-:Y:S01]  /*4790*/  FFMA.FTZ R18, R93, -UR4, R29 ;  /* 0x800000045d127c23 */ /* 0x000fe2000801001d */
[----:B------:R-:W-:Y:S01]  /*47a0*/  FSEL R172, R10, -INF , !P1 ;  /* 0xff8000000aac7808 */ /* 0x000fe20004800000 */
[----:B-1----:R-:W-:Y:S01]  /*47b0*/  IMAD.MOV.U32 R6, RZ, RZ, R3 ;  /* 0x000000ffff067224 */ /* 0x002fe200078e0003 */
[----:B------:R-:W-:Y:S01]  /*47c0*/  IABS R3, R7 ;  /* 0x0000000700037213 */ /* 0x000fe20000000000 */
[----:B------:R-:W-:Y:S01]  /*47d0*/  IMAD.IADD R7, R0, 0x1, -R83 ;  /* 0x0000000100077824 */ /* 0x000fe200078e0a53 */
[----:B------:R-:W-:Y:S01]  /*47e0*/  FSEL R166, R19, -INF , !P6 ;  /* 0xff80000013a67808 */ /* 0x000fe20007000000 */
[----:B------:R1:W3:Y:S01]  /*47f0*/  I2F R21, R6 ;  /* 0x0000000600157306 */ /* 0x0002e20000201400 */
[----:B--2---:R-:W-:Y:S01]  /*4800*/  FFMA.FTZ R10, R23, -UR4, R30 ;  /* 0x80000004170a7c23 */ /* 0x004fe2000801001e */
[----:B------:R-:W-:-:S03]  /*4810*/  FSEL R168, R18, -INF , !P5 ;  /* 0xff80000012a87808 */ /* 0x000fc60006800000 */
[----:B------:R-:W-:Y:S01]  /*4820*/  FFMA.FTZ R12, R88, -UR4, R12 ;  /* 0x80000004580c7c23 */ /* 0x000fe2000801000c */
[----:B------:R-:W-:Y:S01]  /*4830*/  FSEL R152, R10, -INF , !P6 ;  /* 0xff8000000a987808 */ /* 0x000fe20007000000 */
[----:B------:R-:W-:Y:S02]  /*4840*/  FFMA.FTZ R13, R86, -UR4, R13 ;  /* 0x80000004560d7c23 */ /* 0x000fe4000801000d */
[----:B-1----:R-:W-:Y:S01]  /*4850*/  IMAD.MOV.U32 R6, RZ, RZ, R3 ;  /* 0x000000ffff067224 */ /* 0x002fe200078e0003 */
[----:B------:R-:W-:Y:S01]  /*4860*/  IABS R3, R7 ;  /* 0x0000000700037213 */ /* 0x000fe20000000000 */
[C---:B------:R-:W-:Y:S02]  /*4870*/  IMAD.IADD R7, R0.reuse, 0x1, -R84 ;  /* 0x0000000100077824 */ /* 0x040fe400078e0a54 */
[----:B------:R1:W2:Y:S01]  /*4880*/  I2F R20, R6 ;  /* 0x0000000600147306 */ /* 0x0002a20000201400 */
[----:B------:R-:W-:Y:S02]  /*4890*/  IMAD.IADD R0, R0, 0x1, -R80 ;  /* 0x0000000100007824 */ /* 0x000fe400078e0a50 */
[----:B---3--:R-:W-:-:S03]  /*48a0*/  FFMA.FTZ R9, R21, -UR4, R31 ;  /* 0x8000000415097c23 */ /* 0x008fc6000801001f */
[----:B------:R-:W-:Y:S02]  /*48b0*/  IABS R0, R0 ;  /* 0x0000000000007213 */ /* 0x000fe40000000000 */
[----:B------:R-:W-:-:S04]  /*48c0*/  FSEL R153, R9, -INF , !P5 ;  /* 0xff80000009997808 */ /* 0x000fc80006800000 */
[----:B------:R-:W3:Y:S01]  /*48d0*/  I2F R0, R0 ;  /* 0x0000000000007306 */ /* 0x000ee20000201400 */
[----:B-1----:R-:W-:Y:S01]  /*48e0*/  IMAD.MOV.U32 R6, RZ, RZ, R3 ;  /* 0x000000ffff067224 */ /* 0x002fe200078e0003 */
[----:B------:R-:W-:Y:S01]  /*48f0*/  IABS R3, R7 ;  /* 0x0000000700037213 */ /* 0x000fe20000000000 */
[----:B------:R-:W-:-:S05]  /*4900*/  FFMA.FTZ R7, R32, -UR4, R38 ;  /* 0x8000000420077c23 */ /* 0x000fca0008010026 */
[----:B------:R1:W4:Y:S01]  /*4910*/  I2F R11, R6 ;  /* 0x00000006000b7306 */ /* 0x0003220000201400 */
[----:B------:R-:W-:Y:S01]  /*4920*/  FSEL R167, R7, -INF , !P1 ;  /* 0xff80000007a77808 */ /* 0x000fe20004800000 */
[----:B--2---:R-:W-:Y:S01]  /*4930*/  FFMA.FTZ R7, R20, -UR4, R26 ;  /* 0x8000000414077c23 */ /* 0x004fe2000801001a */
[----:B------:R-:W-:-:S05]  /*4940*/  ISETP.GE.AND P1, PT, R80, UR12, PT ;  /* 0x0000000c50007c0c */ /* 0x000fca000bf26270 */
[----:B------:R2:W5:Y:S01]  /*4950*/  I2F R8, R3 ;  /* 0x0000000300087306 */ /* 0x0005620000201400 */
[----:B---3--:R-:W-:Y:S01]  /*4960*/  FFMA.FTZ R0, R0, -UR4, R15 ;  /* 0x8000000400007c23 */ /* 0x008fe2000801000f */
[----:B------:R-:W-:Y:S02]  /*4970*/  FSEL R154, R7, -INF , !P4 ;  /* 0xff800000079a7808 */ /* 0x000fe40006000000 */
[----:B------:R-:W-:Y:S02]  /*4980*/  FSEL R174, R13, -INF , !P1 ;  /* 0xff8000000dae7808 */ /* 0x000fe40004800000 */
[----:B------:R-:W-:Y:S01]  /*4990*/  FSEL R170, R0, -INF , !P1 ;  /* 0xff80000000aa7808 */ /* 0x000fe20004800000 */
[----:B-1----:R-:W-:Y:S02]  /*49a0*/  FFMA.FTZ R6, R35, -UR4, R47 ;  /* 0x8000000423067c23 */ /* 0x002fe4000801002f */
[----:B----4-:R-:W-:-:S03]  /*49b0*/  FFMA.FTZ R11, R11, -UR4, R27 ;  /* 0x800000040b0b7c23 */ /* 0x010fc6000801001b */
[----:B------:R-:W-:Y:S01]  /*49c0*/  FSEL R67, R6, -INF , !P2 ;  /* 0xff80000006437808 */ /* 0x000fe20005000000 */
[----:B------:R-:W-:Y:S01]  /*49d0*/  FFMA.FTZ R6, R99, -UR4, R37 ;  /* 0x8000000463067c23 */ /* 0x000fe20008010025 */
[----:B------:R-:W-:Y:S01]  /*49e0*/  ISETP.GE.AND P2, PT, R84, UR12, PT ;  /* 0x0000000c54007c0c */ /* 0x000fe2000bf46270 */
[----:B--2---:R-:W-:Y:S01]  /*49f0*/  FFMA.FTZ R3, R34, -UR4, R39 ;  /* 0x8000000422037c23 */ /* 0x004fe20008010027 */
[----:B------:R-:W-:Y:S01]  /*4a00*/  FSEL R164, R11, -INF , !P3 ;  /* 0xff8000000ba47808 */ /* 0x000fe20005800000 */
[----:B-----5:R-:W-:Y:S01]  /*4a10*/  FFMA.FTZ R8, R8, -UR4, R14 ;  /* 0x8000000408087c23 */ /* 0x020fe2000801000e */
[----:B------:R-:W-:Y:S02]  /*4a20*/  FSEL R155, R6, -INF , !P0 ;  /* 0xff800000069b7808 */ /* 0x000fe40004000000 */
[----:B------:R-:W-:Y:S02]  /*4a30*/  FSEL R113, R3, -INF , !P0 ;  /* 0xff80000003717808 */ /* 0x000fe40004000000 */
[----:B------:R-:W-:-:S02]  /*4a40*/  PLOP3.LUT P0, PT, PT, PT, UP0, 0x80, 0x0 ;  /* 0x000000000000781c */ /* 0x000fc40003f0f008 */
[----:B------:R-:W-:Y:S02]  /*4a50*/  FSEL R173, R12, -INF , !P2 ;  /* 0xff8000000cad7808 */ /* 0x000fe40005000000 */
[----:B------:R-:W-:-:S09]  /*4a60*/  FSEL R165, R8, -INF , !P2 ;  /* 0xff80000008a57808 */ /* 0x000fd20005000000 */
        /* <DEDUP_REMOVED lines=26> */
[C---:B------:R-:W-:Y:S01]  /*4c10*/  IADD3 R0, P5, R3.reuse, UR27, RZ ;  /* 0x0000001b03007c10 */ /* 0x040fe2000ffbe0ff */
        /* <DEDUP_REMOVED lines=25> */
[----:B------:R-:W-:Y:S02]  /*4db0*/  @!P2 LEA.HI.X R15, R3, c[0x0][0x16c], R6, 0x1, P1 ;  /* 0x00005b00030faa11 */ /* 0x000fe400008f0c06 */
[----:B------:R-:W-:Y:S02]  /*4dc0*/  IADD3.X R6, R6, UR20, RZ, P5, !PT ;  /* 0x0000001406067c10 */ /* 0x000fe4000affe4ff */
[C---:B-----5:R-:W-:Y:S01]  /*4dd0*/  @!P3 LEA R12, P5, R0.reuse, c[0x0][0x168], 0x1 ;  /* 0x00005a00000cba11 */ /* 0x060fe200078a08ff */
[----:B------:R-:W-:Y:S01]  /*4de0*/  @!PT LDS RZ, [RZ] ;  /* 0x00000000fffff984 */ /* 0x000fe20000000800 */
[----:B------:R-:W-:Y:S01]  /*4df0*/  @!PT LDS RZ, [RZ] ;  /* 0x00000000fffff984 */ /* 0x000fe20000000800 */
[----:B------:R-:W-:Y:S01]  /*4e00*/  @!PT LDS RZ, [RZ] ;  /* 0x00000000fffff984 */ /* 0x000fe20000000800 */
[----:B------:R4:W-:Y:S01]  /*4e10*/  @!P2 LDGSTS.E.BYPASS.LTC128B.128 [R199+0xa800], [R14.64+0x100] ;  /* 0x0a8001000ec7afae */ /* 0x0009e2000b901d50 */
[C---:B---3--:R-:W-:Y:S02]  /*4e20*/  @!P2 LEA R10, P1, R0.reuse, c[0x0][0x168], 0x1 ;  /* 0x00005a00000aaa11 */ /* 0x048fe400078208ff */
[C---:B------:R-:W-:Y:S01]  /*4e30*/  @!P4 LEA.HI.X R17, R0.reuse, c[0x0][0x16c], R6, 0x1, P6 ;  /* 0x00005b000011ca11 */ /* 0x040fe200030f0c06 */
[----:B------:R1:W-:Y:S01]  /*4e40*/  @P4 STS.128 [R199+0x7000], RZ ;  /* 0x007000ffc7004388 */ /* 0x0003e20000000c00 */
[----:B------:R-:W-:-:S02]  /*4e50*/  IADD3 R3, P6, R0, UR27, RZ ;  /* 0x0000001b00037c10 */ /* 0x000fc4000ffde0ff */
[C-C-:B------:R-:W-:Y:S01]  /*4e60*/  @!P3 LEA.HI.X R13, R0.reuse, c[0x0][0x16c], R6.reuse, 0x1, P5 ;  /* 0x00005b00000dba11 */ /* 0x140fe200028f0c06 */
[----:B------:R-:W-:Y:S01]  /*4e70*/  @!PT LDS RZ, [RZ] ;  /* 0x00000000fffff984 */ /* 0x000fe20000000800 */
[----:B------:R-:W-:Y:S01]  /*4e80*/  @!PT LDS RZ, [RZ] ;  /* 0x00000000fffff984 */ /* 0x000fe20000000800 */
[----:B------:R-:W-:Y:S01]  /*4e90*/  @!PT LDS RZ, [RZ] ;  /* 0x00000000fffff984 */ /* 0x000fe20000000800 */
[----:B------:R1:W-:Y:S01]  /*4ea0*/  @!P4 LDGSTS.E.BYPASS.LTC128B.128 [R199+0x7000], [R16.64] ;  /* 0x0700000010c7cfae */ /* 0x0003e2000b901d50 */
[----:B------:R-:W-:Y:S02]  /*4eb0*/  @!P2 LEA.HI.X R11, R0, c[0x0][0x16c], R6, 0x1, P1 ;  /* 0x00005b00000baa11 */ /* 0x000fe400008f0c06 */
[----:B------:R-:W-:Y:S01]  /*4ec0*/  IADD3.X R6, R6, UR20, RZ, P6, !PT ;  /* 0x0000001406067c10 */ /* 0x000fe2000b7fe4ff */
[----:B------:R1:W-:Y:S01]  /*4ed0*/  @P3 STS.128 [R199+0x9000], RZ ;  /* 0x009000ffc7003388 */ /* 0x0003e20000000c00 */
[----:B--2---:R-:W-:-:S03]  /*4ee0*/  @!P3 LEA R8, P1, R3, c[0x0][0x168], 0x1 ;  /* 0x00005a000308ba11 */ /* 0x004fc600078208ff */
        /* <DEDUP_REMOVED lines=9> */
[----:B------:R1:W-:Y:S01]  /*4f80*/  @!P2 LDGSTS.E.BYPASS.LTC128B.128 [R199+0xb000], [R10.64+0x100] ;  /* 0x0b0001000ac7afae */ /* 0x0003e2000b901d50 */
[----:B----4-:R-:W-:-:S03]  /*4f90*/  @!P4 LEA R14, P5, R3, c[0x0][0x168], 0x1 ;  /* 0x00005a00030eca11 */ /* 0x010fc600078a08ff */
        /* <DEDUP_REMOVED lines=19> */
.L_x_856:
[----:B------:R-:W-:Y:S05]  /*50d0*/  BSYNC B0 ;  /* 0x0000000000007941 */ /* 0x000fea0003800000 */
.L_x_855:
[----:B------:R-:W0:Y:S02]  /*50e0*/  LDGDEPBAR ;  /* 0x00000000000079af */ /* 0x000e240000000000 */
.L_x_854:
[----:B------:R-:W-:Y:S01]  /*50f0*/  FMNMX.FTZ R0, R49, R48, !PT ;  /* 0x0000003031007209 */ /* 0x000fe20007810000 */
[----:B------:R-:W-:Y:S01]  /*5100*/  IMAD.U32 R7, RZ, RZ, UR10 ;  /* 0x0000000aff077e24 */ /* 0x000fe2000f8e00ff */
[----:B------:R-:W-:Y:S01]  /*5110*/  FMNMX.FTZ R3, R73, R72, !PT ;  /* 0x0000004849037209 */ /* 0x000fe20007810000 */
[----:B------:R-:W-:Y:S01]  /*5120*/  STL [R1+0xe8], R185 ;  /* 0x0000e8b901007387 */ /* 0x000fe20000100800 */
[----:B------:R-:W-:Y:S01]  /*5130*/  FMNMX.FTZ R0, R50, R0, !PT ;  /* 0x0000000032007209 */ /* 0x000fe20007810000 */
[----:B-1----:R-:W-:Y:S01]  /*5140*/  IMAD R9, R7, 0x4, R103 ;  /* 0x0000000407097824 */ /* 0x002fe200078e0267 */
[----:B------:R-:W-:Y:S01]  /*5150*/  FMNMX.FTZ R3, R74, R3, !PT ;  /* 0x000000034a037209 */ /* 0x000fe20007810000 */
[----:B------:R-:W-:Y:S01]  /*5160*/  STL [R1+0xe4], R184 ;  /* 0x0000e4b801007387 */ /* 0x000fe20000100800 */
[----:B------:R-:W-:Y:S01]  /*5170*/  FMNMX.FTZ R0, R56, R0, !PT ;  /* 0x0000000038007209 */ /* 0x000fe20007810000 */
[----:B------:R-:W-:Y:S01]  /*5180*/  ULEA.HI.SX32 UR6, UR8, 0xffffffff, 0x1a ;  /* 0xffffffff08067891 */ /* 0x000fe2000f8fd23f */
[----:B------:R-:W-:Y:S01]  /*5190*/  FMNMX.FTZ R3, R51, R3, !PT ;  /* 0x0000000333037209 */ /* 0x000fe20007810000 */
[----:B------:R-:W-:Y:S01]  /*51a0*/  STL [R1+0xe0], R183 ;  /* 0x0000e0b701007387 */ /* 0x000fe20000100800 */
[----:B------:R-:W-:Y:S01]  /*51b0*/  FMNMX.FTZ R0, R59, R0, !PT ;  /* 0x000000003b007209 */ /* 0x000fe20007810000 */
[----:B------:R-:W-:Y:S01]  /*51c0*/  IMAD.WIDE.U32 R52, R9, -0x326172a9, RZ ;  /* 0xcd9e8d5709347825 */ /* 0x000fe200078e00ff */
[----:B------:R-:W-:Y:S01]  /*51d0*/  FMNMX.FTZ R3, R77, R3, !PT ;  /* 0x000000034d037209 */ /* 0x000fe20007810000 */
[----:B------:R-:W-:Y:S01]  /*51e0*/  STL [R1+0xdc], R182 ;  /* 0x0000dcb601007387 */ /* 0x000fe20000100800 */
[----:B------:R-:W-:Y:S01]  /*51f0*/  FMNMX.FTZ R0, R58, R0, !PT ;  /* 0x000000003a007209 */ /* 0x000fe20007810000 */
[----:B------:R-:W-:Y:S01]  /*5200*/  USHF.L.U32 UR6, UR6, 0x1, URZ ;  /* 0x0000000106067899 */ /* 0x000fe2000800063f */
[----:B------:R-:W-:Y:S01]  /*5210*/  FMNMX.FTZ R3, R78, R3, !PT ;  /* 0x000000034e037209 */ /* 0x000fe20007810000 */
[----:B------:R-:W-:Y:S01]  /*5220*/  STL [R1+0xd8], R181 ;  /* 0x0000d8b501007387 */ /* 0x000fe20000100800 */
[----:B------:R-:W-:Y:S01]  /*5230*/  FMNMX.FTZ R0, R57, R0, !PT ;  /* 0x0000000039007209 */ /* 0x000fe20007810000 */
[----:B------:R-:W-:Y:S01]  /*5240*/  ULOP3.LUT UR7, UR6, UR19, URZ, 0x3c, !UPT ;  /* 0x0000001306077292 */ /* 0x000fe2000f8e3c3f */
[----:B------:R-:W-:Y:S01]  /*5250*/  FMNMX.FTZ R3, R76, R3, !PT ;  /* 0x000000034c037209 */ /* 0x000fe20007810000 */
[----:B------:R-:W-:Y:S01]  /*5260*/  STL [R1+0xd4], R176 ;  /* 0x0000d4b001007387 */ /* 0x000fe20000100800 */
[----:B------:R-:W-:Y:S01]  /*5270*/  FMNMX.FTZ R0, R67, R0, !PT ;  /* 0x0000000043007209 */ /* 0x000fe20007810000 */
[----:B------:R-:W-:Y:S01]  /*5280*/  IMAD.WIDE.U32 R114, R107, -0x2daee0ad, RZ ;  /* 0xd2511f536b727825 */ /* 0x000fe200078e00ff */
[----:B------:R-:W-:Y:S01]  /*5290*/  FMNMX.FTZ R3, R66, R3, !PT ;  /* 0x0000000342037209 */ /* 0x000fe20007810000 */
[----:B------:R-:W-:Y:S01]  /*52a0*/  STL [R1+0x18], R9 ;  /* 0x0000180901007387 */ /* 0x000fe20000100800 */
        /* <DEDUP_REMOVED lines=25> */
[C---:B------:R-:W-:Y:S01]  /*5440*/  IMAD R180, R2.reuse, 0x2, R177 ;  /* 0x0000000202b47824 */ /* 0x040fe200078e02b1 */
[----:B------:R-:W-:Y:S01]  /*5450*/  FMNMX.FTZ R3, R173, R3, !PT ;  /* 0x00000003ad037209 */ /* 0x000fe20007810000 */
[----:B------:R-:W-:Y:S01]  /*5460*/  IMAD R179, R2, 0x2, R178 ;  /* 0x0000000202b37824 */ /* 0x000fe200078e02b2 */
[----:B------:R-:W-:Y:S01]  /*5470*/  FMNMX.FTZ R0, R170, R0, !PT ;  /* 0x00000000aa007209 */ /* 0x000fe20007810000 */
[----:B------:R-:W-:Y:S01]  /*5480*/  LDSM.16.MT88.4 R28, [R177+0xe000] ;  /* 0x00e00000b11c783b */ /* 0x000fe20000004200 */
[----:B------:R-:W-:Y:S01]  /*5490*/  FMNMX.FTZ R3, R174, R3, !PT ;  /* 0x00000003ae037209 */ /* 0x000fe20007810000 */
[----:B------:R-:W-:-:S02]  /*54a0*/  UIADD3 UR6, UR6, 0x1, URZ ;  /* 0x0000000106067890 */ /* 0x000fc4000fffe03f */
[----:B------:R-:W1:Y:S02]  /*54b0*/  SHFL.BFLY PT, R6, R0, 0x2, 0x1f ;  /* 0x0c401f0000067f89 */ /* 0x000e6400000e0000 */
[----:B------:R-:W-:Y:S02]  /*54c0*/  ULOP3.LUT UR6, UR6, UR19, URZ, 0x3c, !UPT ;  /* 0x0000001306067292 */ /* 0x000fe4000f8e3c3f */
[----:B------:R-:W2:Y:S04]  /*54d0*/  SHFL.BFLY PT, R112, R3, 0x2, 0x1f ;  /* 0x0c401f0003707f89 */ /* 0x000ea800000e0000 */
[----:B------:R-:W-:Y:S04]  /*54e0*/  LDSM.16.MT88.4 R32, [R179+0xc000] ;  /* 0x00c00000b320783b */ /* 0x000fe80000004200 */
[----:B------:R-:W-:Y:S04]  /*54f0*/  LDSM.16.MT88.4 R36, [R180+0xc000] ;  /* 0x00c00000b424783b */ /* 0x000fe80000004200 */
[----:B------:R-:W-:Y:S04]  /*5500*/  LDSM.16.MT88.4 R24, [R178+0xe000] ;  /* 0x00e00000b218783b */ /* 0x000fe80000004200 */
[----:B------:R-:W-:Y:S01]  /*5510*/  LDSM.16.MT88.4 R20, [R180+0xe000] ;  /* 0x00e00000b414783b */ /* 0x000fe20000004200 */
[----:B-1----:R-:W-:-:S03]  /*5520*/  FMNMX.FTZ R0, R0, R6, !PT ;  /* 0x0000000600007209 */ /* 0x002fc60007810000 */
[----:B------:R-:W-:Y:S01]  /*5530*/  LDSM.16.MT88.4 R44, [R178+0xc000] ;  /* 0x00c00000b22c783b */ /* 0x000fe20000004200 */
[----:B------:R-:W-:Y:S02]  /*5540*/  LOP3.LUT R6, R104, UR18, RZ, 0x3c, !PT ;  /* 0x0000001268067c12 */ /* 0x000fe4000f8e3cff */
[----:B--2---:R-:W-:Y:S01]  /*5550*/  FMNMX.FTZ R112, R3, R112, !PT ;  /* 0x0000007003707209 */ /* 0x004fe20007810000 */
[----:B------:R-:W-:Y:S04]  /*5560*/  SHFL.BFLY PT, R8, R0, 0x1, 0x1f ;  /* 0x0c201f0000087f89 */ /* 0x000fe800000e0000 */
[----:B------:R1:W-:Y:S04]  /*5570*/  STL [R1+0x1c], R6 ;  /* 0x00001c0601007387 */ /* 0x0003e80000100800 */
[----:B------:R-:W2:Y:S01]  /*5580*/  SHFL.BFLY PT, R11, R112, 0x1, 0x1f ;  /* 0x0c201f00700b7f89 */ /* 0x000ea200000e0000 */
[----:B-1----:R-:W-:Y:S01]  /*5590*/  LOP3.LUT R6, R53, R6, RZ, 0x3c, !PT ;  /* 0x0000000635067212 */ /* 0x002fe200078e3cff */
[----:B------:R-:W-:Y:S01]  /*55a0*/  IMAD R53, R106, 0x10000, R106 ;  /* 0x000100006a357824 */ /* 0x000fe200078e026a */
[----:B--2---:R-:W-:-:S03]  /*55b0*/  FMNMX.FTZ R112, R112, R11, !PT ;  /* 0x0000000b70707209 */ /* 0x004fc60007810000 */
[----:B------:R-:W-:Y:S01]  /*55c0*/  IMAD.WIDE.U32 R64, R6, -0x2daee0ad, RZ ;  /* 0xd2511f5306407825 */ /* 0x000fe200078e00ff */
[----:B------:R-:W-:Y:S01]  /*55d0*/  LOP3.LUT R6, R115, UR7, RZ, 0x3c, !PT ;  /* 0x0000000773067c12 */ /* 0x000fe2000f8e3cff */
[----:B------:R-:W-:Y:S02]  /*55e0*/  UIADD3 UR7, UR18, 0x1715609d, URZ ;  /* 0x1715609d12077890 */ /* 0x000fe4000fffe03f */
[----:B------:R-:W-:Y:S01]  /*55f0*/  FMUL.FTZ R12, R112, c[0x0][0x23c] ;  /* 0x00008f00700c7a20 */ /* 0x000fe20000410000 */
[----:B------:R-:W-:Y:S01]  /*5600*/  LOP3.LUT R3, R65, UR5, R114, 0x96, !PT ;  /* 0x0000000541037c12 */ /* 0x000fe2000f8e9672 */
[----:B------:R-:W-:Y:S01]  /*5610*/  IMAD.WIDE.U32 R6, R6, -0x326172a9, RZ ;  /* 0xcd9e8d5706067825 */ /* 0x000fe200078e00ff */
[----:B------:R-:W-:-:S03]  /*5620*/  UIADD3 UR5, UR19, -0x56f99767, URZ ;  /* 0xa906689913057890 */ /* 0x000fc6000fffe03f */
[----:B------:R-:W-:Y:S01]  /*5630*/  IMAD.WIDE.U32 R40, R3, -0x326172a9, RZ ;  /* 0xcd9e8d5703287825 */ /* 0x000fe200078e00ff */
[----:B------:R-:W-:Y:S02]  /*5640*/  FMNMX.FTZ R3, R0, R8, !PT ;  /* 0x0000000800037209 */ /* 0x000fe40007810000 */
[----:B------:R-:W-:Y:S02]  /*5650*/  LOP3.LUT R7, R7, UR23, R52, 0x96, !PT ;  /* 0x0000001707077c12 */ /* 0x000fe4000f8e9634 */
[----:B------:R-:W-:Y:S01]  /*5660*/  LOP3.LUT R8, R41, UR22, R6, 0x96, !PT ;  /* 0x0000001629087c12 */ /* 0x000fe2000f8e9606 */
[C---:B------:R-:W-:Y:S01]  /*5670*/  FMUL.FTZ R0, R3.reuse, c[0x0][0x23c] ;  /* 0x00008f0003007a20 */ /* 0x040fe20000410000 */
[----:B------:R-:W-:Y:S01]  /*5680*/  FSETP.NEU.FTZ.AND P1, PT, R3, -INF , PT ;  /* 0xff8000000300780b */ /* 0x000fe20003f3d000 */
[----:B------:R-:W-:-:S03]  /*5690*/  IMAD.WIDE.U32 R6, R7, -0x2daee0ad, RZ ;  /* 0xd2511f5307067825 */ /* 0x000fc600078e00ff */
[----:B------:R-:W-:Y:S01]  /*56a0*/  FSEL R0, R0, RZ, P1 ;  /* 0x000000ff00007208 */ /* 0x000fe20000800000 */
[----:B------:R-:W-:Y:S01]  /*56b0*/  IMAD.WIDE.U32 R8, R8, -0x2daee0ad, RZ ;  /* 0xd2511f5308087825 */ /* 0x000fe200078e00ff */
[----:B------:R-:W-:Y:S02]  /*56c0*/  LOP3.LUT R7, R7, UR21, R64, 0x96, !PT ;  /* 0x0000001507077c12 */ /* 0x000fe4000f8e9640 */
[----:B------:R-:W-:Y:S01]  /*56d0*/  FSETP.NEU.FTZ.AND P1, PT, R112, -INF , PT ;  /* 0xff8000007000780b */ /* 0x000fe20003f3d000 */
[----:B------:R-:W-:Y:S01]  /*56e0*/  FFMA.FTZ R10, R49, c[0x0][0x23c], -R0 ;  /* 0x00008f00310a7a23 */ /* 0x000fe20000010800 */
[----:B------:R-:W-:Y:S01]  /*56f0*/  LOP3.LUT R9, R9, UR14, R6, 0x96, !PT ;  /* 0x0000000e09097c12 */ /* 0x000fe2000f8e9606 */
[----:B------:R-:W-:Y:S01]  /*5700*/  IMAD.WIDE.U32 R6, R7, -0x326172a9, RZ ;  /* 0xcd9e8d5707067825 */ /* 0x000fe200078e00ff */
[----:B------:R-:W-:Y:S01]  /*5710*/  FSEL R12, R12, RZ, P1 ;  /* 0x000000ff0c0c7208 */ /* 0x000fe20000800000 */
[----:B------:R1:W-:Y:S02]  /*5720*/  MUFU.EX2 R181, R10 ;  /* 0x0000000a00b57308 */ /* 0x0003e40000000800 */
[----:B------:R-:W-:Y:S01]  /*5730*/  IMAD.WIDE.U32 R18, R9, -0x326172a9, RZ ;  /* 0xcd9e8d5709127825 */ /* 0x000fe200078e00ff */
[----:B------:R-:W-:-:S03]  /*5740*/  LOP3.LUT R7, R7, UR15, R40, 0x96, !PT ;  /* 0x0000000f07077c12 */ /* 0x000fc6000f8e9628 */
[--C-:B------:R-:W-:Y:S02]  /*5750*/  FFMA.FTZ R9, R48, c[0x0][0x23c], -R0.reuse ;  /* 0x00008f0030097a23 */ /* 0x100fe40000010800 */
[----:B------:R-:W-:Y:S02]  /*5760*/  FFMA.FTZ R5, R56, c[0x0][0x23c], -R0 ;  /* 0x00008f0038057a23 */ /* 0x000fe40000010800 */
[----:B------:R-:W2:Y:S01]  /*5770*/  MUFU.EX2 R201, R9 ;  /* 0x0000000900c97308 */ /* 0x000ea20000000800 */
[----:B-1----:R-:W-:Y:S01]  /*5780*/  LOP3.LUT R10, R19, UR11, R6, 0x96, !PT ;  /* 0x0000000b130a7c12 */ /* 0x002fe2000f8e9606 */
[----:B------:R-:W-:-:S06]  /*5790*/  IMAD.WIDE.U32 R6, R7, -0x2daee0ad, RZ ;  /* 0xd2511f5307067825 */ /* 0x000fcc00078e00ff */
[----:B------:R2:W-:Y:S01]  /*57a0*/  MUFU.EX2 R79, R5 ;  /* 0x00000005004f7308 */ /* 0x0005e20000000800 */
[----:B------:R-:W-:Y:S01]  /*57b0*/  IMAD.WIDE.U32 R54, R10, -0x2daee0ad, RZ ;  /* 0xd2511f530a367825 */ /* 0x000fe200078e00ff */
[----:B------:R-:W-:-:S04]  /*57c0*/  LOP3.LUT R8, R7, UR8, R8, 0x96, !PT ;  /* 0x0000000807087c12 */ /* 0x000fc8000f8e9608 */
[----:B------:R-:W-:Y:S01]  /*57d0*/  LOP3.LUT R16, R55, UR5, R6, 0x96, !PT ;  /* 0x0000000537107c12 */ /* 0x000fe2000f8e9606 */
[----:B------:R-:W-:-:S04]  /*57e0*/  IMAD.WIDE.U32 R42, R8, -0x326172a9, RZ ;  /* 0xcd9e8d57082a7825 */ /* 0x000fc800078e00ff */
[----:B------:R-:W-:Y:S01]  /*57f0*/  IMAD.WIDE.U32 R16, R16, -0x326172a9, RZ ;  /* 0xcd9e8d5710107825 */ /* 0x000fe200078e00ff */
[----:B--2---:R-:W-:-:S03]  /*5800*/  F2FP.BF16.PACK_AB R5, R201, R181 ;  /* 0x000000b5c905723e */ /* 0x004fc600000010ff */
[----:B------:R-:W-:Y:S01]  /*5810*/  FFMA.FTZ R8, R72, c[0x0][0x23c], -R12 ;  /* 0x00008f0048087a23 */ /* 0x000fe2000001080c */
[----:B------:R-:W-:Y:S01]  /*5820*/  LOP3.LUT R7, R16, 0xffff, RZ, 0xc0, !PT ;  /* 0x0000ffff10077812 */ /* 0x000fe200078ec0ff */
[----:B------:R-:W-:Y:S01]  /*5830*/  FFMA.FTZ R9, R50, c[0x0][0x23c], -R0 ;  /* 0x00008f0032097a23 */ /* 0x000fe20000010800 */
[----:B------:R-:W-:Y:S01]  /*5840*/  LOP3.LUT R14, R16, 0xff, RZ, 0xc0, !PT ;  /* 0x000000ff100e7812 */ /* 0x000fe200078ec0ff */
[----:B------:R1:W-:Y:S01]  /*5850*/  MUFU.EX2 R252, R8 ;  /* 0x0000000800fc7308 */ /* 0x0003e20000000800 */
[----:B------:R-:W-:Y:S01]  /*5860*/  FFMA.FTZ R6, R73, c[0x0][0x23c], -R12 ;  /* 0x00008f0049067a23 */ /* 0x000fe2000001080c */
[----:B------:R-:W-:Y:S02]  /*5870*/  SHF.R.U32.HI R11, RZ, 0x8, R7 ;  /* 0x00000008ff0b7819 */ /* 0x000fe40000011607 */
[----:B------:R-:W-:Y:S02]  /*5880*/  SHF.R.U32.HI R13, RZ, 0x18, R16 ;  /* 0x00000018ff0d7819 */ /* 0x000fe40000011610 */
[----:B------:R-:W-:-:S02]  /*5890*/  PRMT R161, R5, 0x7610, R161 ;  /* 0x0000761005a17816 */ /* 0x000fc400000000a1 */
[----:B------:R2:W-:Y:S01]  /*58a0*/  MUFU.EX2 R80, R9 ;  /* 0x0000000900507308 */ /* 0x0005e20000000800 */
[----:B------:R-:W-:Y:S02]  /*58b0*/  PRMT R159, R5, 0x7632, R159 ;  /* 0x00007632059f7816 */ /* 0x000fe4000000009f */
[----:B------:R-:W-:Y:S02]  /*58c0*/  PRMT R11, R14, 0x5410, R11 ;  /* 0x000054100e0b7816 */ /* 0x000fe4000000000b */
[----:B-1----:R-:W-:-:S03]  /*58d0*/  SHF.R.U32.HI R8, RZ, 0x10, R16 ;  /* 0x00000010ff087819 */ /* 0x002fc60000011610 */
[----:B------:R1:W3:Y:S01]  /*58e0*/  MUFU.EX2 R227, R6 ;  /* 0x0000000600e37308 */ /* 0x0002e20000000800 */
[----:B------:R-:W-:Y:S01]  /*58f0*/  LOP3.LUT R10, R8, 0xff, RZ, 0xc0, !PT ;  /* 0x000000ff080a7812 */ /* 0x000fe200078ec0ff */
[--C-:B------:R-:W-:Y:S02]  /*5900*/  FFMA.FTZ R8, R51, c[0x0][0x23c], -R12.reuse ;  /* 0x00008f0033087a23 */ /* 0x100fe4000001080c */
[----:B------:R-:W-:Y:S01]  /*5910*/  LDSM.16.MT88.4 R48, [R177+0xc000] ;  /* 0x00c00000b130783b */ /* 0x000fe20000004200 */
[----:B--2---:R-:W-:-:S03]  /*5920*/  FFMA.FTZ R9, R74, c[0x0][0x23c], -R12 ;  /* 0x00008f004a097a23 */ /* 0x004fc6000001080c */
[----:B------:R-:W-:Y:S01]  /*5930*/  MUFU.EX2 R224, R8 ;  /* 0x0000000800e07308 */ /* 0x000fe20000000800 */
[----:B------:R-:W-:Y:S02]  /*5940*/  PRMT R10, R10, 0x5410, R13 ;  /* 0x000054100a0a7816 */ /* 0x000fe4000000000d */
[----:B-1----:R-:W-:-:S05]  /*5950*/  LOP3.LUT R6, R17, UR25, R42, 0x96, !PT ;  /* 0x0000001911067c12 */ /* 0x002fca000f8e962a */
[----:B------:R1:W2:Y:S01]  /*5960*/  MUFU.EX2 R182, R9 ;  /* 0x0000000900b67308 */ /* 0x0002a20000000800 */
[----:B---3--:R-:W-:Y:S02]  /*5970*/  F2FP.BF16.PACK_AB R4, R252, R227 ;  /* 0x000000e3fc04723e */ /* 0x008fe400000010ff */
[----:B------:R-:W-:Y:S02]  /*5980*/  LOP3.LUT R7, R6, 0xffff, RZ, 0xc0, !PT ;  /* 0x0000ffff06077812 */ /* 0x000fe400078ec0ff */
[C---:B------:R-:W-:Y:S02]  /*5990*/  PRMT R157, R4.reuse, 0x7610, R157 ;  /* 0x00007610049d7816 */ /* 0x040fe4000000009d */
[----:B------:R-:W-:Y:S02]  /*59a0*/  SHF.R.U32.HI R7, RZ, 0x8, R7 ;  /* 0x00000008ff077819 */ /* 0x000fe40000011607 */
[----:B------:R-:W-:Y:S02]  /*59b0*/  PRMT R156, R4, 0x7632, R156 ;  /* 0x00007632049c7816 */ /* 0x000fe4000000009c */
[----:B------:R-:W-:-:S04]  /*59c0*/  F2FP.BF16.PACK_AB R4, R79, R80 ;  /* 0x000000504f04723e */ /* 0x000fc800000010ff */
[----:B------:R-:W-:Y:S02]  /*59d0*/  PRMT R163, R4, 0x7610, R163 ;  /* 0x0000761004a37816 */ /* 0x000fe400000000a3 */
[----:B-1----:R-:W-:Y:S02]  /*59e0*/  LOP3.LUT R9, R6, 0xff, RZ, 0xc0, !PT ;  /* 0x000000ff06097812 */ /* 0x002fe400078ec0ff */
[----:B--2---:R-:W-:Y:S02]  /*59f0*/  F2FP.BF16.PACK_AB R2, R224, R182 ;  /* 0x000000b6e002723e */ /* 0x004fe400000010ff */
[----:B------:R-:W-:Y:S02]  /*5a00*/  PRMT R9, R9, 0x5410, R7 ;  /* 0x0000541009097816 */ /* 0x000fe40000000007 */
[--C-:B------:R-:W-:Y:S02]  /*5a10*/  SHF.R.U32.HI R7, RZ, 0x10, R6.reuse ;  /* 0x00000010ff077819 */ /* 0x100fe40000011606 */
[----:B------:R-:W-:-:S02]  /*5a20*/  SHF.R.U32.HI R6, RZ, 0x18, R6 ;  /* 0x00000018ff067819 */ /* 0x000fc40000011606 */
[----:B------:R-:W-:Y:S02]  /*5a30*/  LOP3.LUT R7, R7, 0xff, RZ, 0xc0, !PT ;  /* 0x000000ff07077812 */ /* 0x000fe400078ec0ff */
[C---:B------:R-:W-:Y:S02]  /*5a40*/  PRMT R160, R2.reuse, 0x7610, R160 ;  /* 0x0000761002a07816 */ /* 0x040fe400000000a0 */
[----:B------:R-:W-:Y:S01]  /*5a50*/  PRMT R158, R2, 0x7632, R158 ;  /* 0x00007632029e7816 */ /* 0x000fe2000000009e */
[--C-:B------:R-:W-:Y:S01]  /*5a60*/  HSET2.LE.AND R2, R9, R53.reuse, PT ;  /* 0x0000003509027233 */ /* 0x100fe20003803000 */
[----:B------:R-:W-:Y:S02]  /*5a70*/  PRMT R6, R7, 0x5410, R6 ;  /* 0x0000541007067816 */ /* 0x000fe40000000006 */
[----:B------:R-:W-:Y:S02]  /*5a80*/  PRMT R162, R4, 0x7632, R162 ;  /* 0x0000763204a27816 */ /* 0x000fe400000000a2 */
[----:B------:R-:W-:Y:S01]  /*5a90*/  PRMT R4, R157, 0x5410, R156 ;  /* 0x000054109d047816 */ /* 0x000fe2000000009c */
[--C-:B------:R-:W-:Y:S01]  /*5aa0*/  HSET2.LE.AND R5, R6, R53.reuse, PT ;  /* 0x0000003506057233 */ /* 0x100fe20003803000 */
[----:B------:R-:W-:Y:S01]  /*5ab0*/  PRMT R7, R160, 0x5410, R158 ;  /* 0x00005410a0077816 */ /* 0x000fe2000000009e */
[----:B------:R-:W-:Y:S01]  /*5ac0*/  HSET2.LE.AND R6, R11, R53, PT ;  /* 0x000000350b067233 */ /* 0x000fe20003803000 */
[----:B------:R-:W-:-:S02]  /*5ad0*/  LOP3.LUT R4, R2, R4, RZ, 0xc0, !PT ;  /* 0x0000000402047212 */ /* 0x000fc400078ec0ff */
[----:B------:R-:W-:Y:S02]  /*5ae0*/  PRMT R2, R161, 0x5410, R159 ;  /* 0x00005410a1027816 */ /* 0x000fe4000000009f */
[----:B------:R-:W-:Y:S02]  /*5af0*/  LOP3.LUT R6, R6, R7, RZ, 0xc0, !PT ;  /* 0x0000000706067212 */ /* 0x000fe400078ec0ff */
[----:B------:R-:W-:Y:S01]  /*5b00*/  LOP3.LUT R5, R5, R2, RZ, 0xc0, !PT ;  /* 0x0000000205057212 */ /* 0x000fe200078ec0ff */
[----:B------:R-:W-:Y:S01]  /*5b10*/  HSET2.LE.AND R2, R10, R53, PT ;  /* 0x000000350a027233 */ /* 0x000fe20003803000 */
[----:B------:R-:W-:Y:S01]  /*5b20*/  PRMT R7, R163, 0x5410, R162 ;  /* 0x00005410a3077816 */ /* 0x000fe200000000a2 */
[----:B------:R-:W1:Y:S03]  /*5b30*/  LDSM.16.MT88.4 R8, [R179+0xe000] ;  /* 0x00e00000b308783b */ /* 0x000e660000004200 */
[----:B------:R-:W-:Y:S01]  /*5b40*/  LOP3.LUT R7, R2, R7, RZ, 0xc0, !PT ;  /* 0x0000000702077212 */ /* 0x000fe200078ec0ff */
[----:B------:R-:W-:-:S04]  /*5b50*/  FFMA.FTZ R2, R59, c[0x0][0x23c], -R0 ;  /* 0x00008f003b027a23 */ /* 0x000fc80000010800 */
[----:B------:R2:W-:Y:S02]  /*5b60*/  MUFU.EX2 R226, R2 ;  /* 0x0000000200e27308 */ /* 0x0005e40000000800 */
[C---:B------:R-:W-:Y:S08]  /*5b70*/  HMMA.16816.F32.BF16 R96, R4.reuse, R32, RZ ;  /* 0x000000200460723c */ /* 0x040ff000000418ff */
[----:B------:R-:W-:Y:S01]  /*5b80*/  HMMA.16816.F32.BF16 R108, R4, R34, RZ ;  /* 0x00000022046c723c */ /* 0x000fe200000418ff */
[----:B------:R-:W3:Y:S01]  /*5b90*/  LDSM.16.MT88.4 R32, [R180+0x10000] ;  /* 0x01000000b420783b */ /* 0x000ee20000004200 */
[----:B--2---:R-:W-:-:S06]  /*5ba0*/  FFMA.FTZ R2, R58, c[0x0][0x23c], -R0 ;  /* 0x00008f003a027a23 */ /* 0x004fcc0000010800 */
[C---:B------:R-:W-:Y:S01]  /*5bb0*/  HMMA.16816.F32.BF16 R128, R4.reuse, R36, RZ ;  /* 0x000000240480723c */ /* 0x040fe200000418ff */
[----:B------:R2:W-:Y:S07]  /*5bc0*/  MUFU.EX2 R184, R2 ;  /* 0x0000000200b87308 */ /* 0x0005ee0000000800 */
[C---:B------:R-:W-:Y:S01]  /*5bd0*/  HMMA.16816.F32.BF16 R116, R4.reuse, R38, RZ ;  /* 0x000000260474723c */ /* 0x040fe200000418ff */
[----:B------:R-:W-:Y:S07]  /*5be0*/  LDSM.16.MT88.4 R36, [R179+0x10000] ;  /* 0x01000000b324783b */ /* 0x000fee0000004200 */
[----:B-1----:R-:W-:Y:S01]  /*5bf0*/  HMMA.16816.F32.BF16 R68, R4, R8, RZ ;  /* 0x000000080444723c */ /* 0x002fe200000418ff */
[----:B--2---:R-:W-:-:S04]  /*5c00*/  FFMA.FTZ R2, R57, c[0x0][0x23c], -R0 ;  /* 0x00008f0039027a23 */ /* 0x004fc80000010800 */
[----:B------:R1:W-:Y:S02]  /*5c10*/  MUFU.EX2 R225, R2 ;  /* 0x0000000200e17308 */ /* 0x0003e40000000800 */
[--C-:B------:R-:W-:Y:S01]  /*5c20*/  FFMA.FTZ R8, R78, c[0x0][0x23c], -R12.reuse ;  /* 0x00008f004e087a23 */ /* 0x100fe2000001080c */
[C---:B------:R-:W-:Y:S05]  /*5c30*/  HMMA.16816.F32.BF16 R92, R4.reuse, R28, RZ ;  /* 0x0000001c045c723c */ /* 0x040fea00000418ff */
[----:B------:R2:W-:Y:S03]  /*5c40*/  MUFU.EX2 R183, R8 ;  /* 0x0000000800b77308 */ /* 0x0005e60000000800 */
[----:B------:R-:W-:Y:S01]  /*5c50*/  HMMA.16816.F32.BF16 R72, R4, R30, RZ ;  /* 0x0000001e0448723c */ /* 0x000fe200000418ff */
[----:B------:R-:W4:Y:S01]  /*5c60*/  LDSM.16.MT88.4 R28, [R177+0x10000] ;  /* 0x01000000b11c783b */ /* 0x000f220000004200 */
[----:B-1----:R-:W-:-:S06]  /*5c70*/  FFMA.FTZ R2, R77, c[0x0][0x23c], -R12 ;  /* 0x00008f004d027a23 */ /* 0x002fcc000001080c */
[----:B------:R-:W-:Y:S01]  /*5c80*/  HMMA.16816.F32.BF16 R124, R4, R24, RZ ;  /* 0x00000018047c723c */ /* 0x000fe200000418ff */
[----:B------:R1:W1:Y:S01]  /*5c90*/  MUFU.EX2 R176, R2 ;  /* 0x0000000200b07308 */ /* 0x0002620000000800 */
[----:B--2---:R-:W-:-:S06]  /*5ca0*/  FFMA.FTZ R8, R76, c[0x0][0x23c], -R12 ;  /* 0x00008f004c087a23 */ /* 0x004fcc000001080c */
[C---:B------:R-:W-:Y:S01]  /*5cb0*/  HMMA.16816.F32.BF16 R104, R4.reuse, R26, RZ ;  /* 0x0000001a0468723c */ /* 0x040fe200000418ff */
[----:B------:R-:W2:Y:S01]  /*5cc0*/  LDSM.16.MT88.4 R24, [R178+0x10000] ;  /* 0x01000000b218783b */ /* 0x000ea20000004200 */
[----:B------:R3:W-:Y:S06]  /*5cd0*/  MUFU.EX2 R203, R8 ;  /* 0x0000000800cb7308 */ /* 0x0007ec0000000800 */
[----:B------:R-:W-:Y:S01]  /*5ce0*/  HMMA.16816.F32.BF16 R60, R4, R10, RZ ;  /* 0x0000000a043c723c */ /* 0x000fe200000418ff */
[----:B-1----:R-:W-:-:S05]  /*5cf0*/  LOP3.LUT R2, R43, UR7, R18, 0x96, !PT ;  /* 0x000000072b027c12 */ /* 0x002fca000f8e9612 */
[----:B------:R-:W-:Y:S02]  /*5d00*/  IMAD.WIDE.U32 R14, R2, -0x2daee0ad, RZ ;  /* 0xd2511f53020e7825 */ /* 0x000fe400078e00ff */
[C---:B------:R-:W-:Y:S02]  /*5d10*/  HMMA.16816.F32.BF16 R120, R4.reuse, R20, RZ ;  /* 0x000000140478723c */ /* 0x040fe400000418ff */
[----:B------:R-:W-:Y:S01]  /*5d20*/  FFMA.FTZ R10, R66, c[0x0][0x23c], -R12 ;  /* 0x00008f00420a7a23 */ /* 0x000fe2000001080c */
[----:B------:R-:W-:Y:S02]  /*5d30*/  SHF.R.U32.HI R9, RZ, 0x10, R14 ;  /* 0x00000010ff097819 */ /* 0x000fe4000001160e */
[----:B---3--:R-:W-:Y:S01]  /*5d40*/  LOP3.LUT R8, R14, 0xffff, RZ, 0xc0, !PT ;  /* 0x0000ffff0e087812 */ /* 0x008fe200078ec0ff */
[----:B------:R1:W-:Y:S01]  /*5d50*/  MUFU.EX2 R175, R10 ;  /* 0x0000000a00af7308 */ /* 0x0003e20000000800 */
[----:B------:R-:W-:Y:S01]  /*5d60*/  LOP3.LUT R13, R9, 0xff, RZ, 0xc0, !PT ;  /* 0x000000ff090d7812 */ /* 0x000fe200078ec0ff */
[----:B------:R-:W-:Y:S01]  /*5d70*/  FFMA.FTZ R9, R67, c[0x0][0x23c], -R0 ;  /* 0x00008f0043097a23 */ /* 0x000fe20000010800 */
[----:B------:R-:W-:Y:S01]  /*5d80*/  LOP3.LUT R2, R15, UR24, R54, 0x96, !PT ;  /* 0x000000180f027c12 */ /* 0x000fe2000f8e9636 */
[----:B------:R-:W-:Y:S01]  /*5d90*/  HMMA.16816.F32.BF16 R100, R4, R48, RZ ;  /* 0x000000300464723c */ /* 0x000fe200000418ff */
[----:B------:R-:W-:Y:S01]  /*5da0*/  SHF.R.U32.HI R19, RZ, 0x8, R8 ;  /* 0x00000008ff137819 */ /* 0x000fe20000011608 */
[----:B------:R-:W-:Y:S01]  /*5db0*/  IMAD.MOV.U32 R67, RZ, RZ, R80 ;  /* 0x000000ffff437224 */ /* 0x000fe200078e0050 */
[C---:B------:R-:W-:Y:S01]  /*5dc0*/  LOP3.LUT R8, R2.reuse, 0xffff, RZ, 0xc0, !PT ;  /* 0x0000ffff02087812 */ /* 0x040fe200078ec0ff */
[----:B------:R3:W2:Y:S01]  /*5dd0*/  MUFU.EX2 R185, R9 ;  /* 0x0000000900b97308 */ /* 0x0006a20000000800 */
[----:B------:R-:W-:-:S02]  /*5de0*/  LOP3.LUT R18, R2, 0xff, RZ, 0xc0, !PT ;  /* 0x000000ff02127812 */ /* 0x000fc400078ec0ff */
[----:B------:R-:W-:Y:S01]  /*5df0*/  SHF.R.U32.HI R11, RZ, 0x8, R8 ;  /* 0x00000008ff0b7819 */ /* 0x000fe20000011608 */
[C---:B------:R-:W-:Y:S01]  /*5e00*/  HMMA.16816.F32.BF16 R136, R4.reuse, R50, RZ ;  /* 0x000000320488723c */ /* 0x040fe200000418ff */
[--C-:B------:R-:W-:Y:S02]  /*5e10*/  SHF.R.U32.HI R8, RZ, 0x18, R2.reuse ;  /* 0x00000018ff087819 */ /* 0x100fe40000011602 */
[----:B------:R-:W-:Y:S01]  /*5e20*/  PRMT R11, R18, 0x5410, R11 ;  /* 0x00005410120b7816 */ /* 0x000fe2000000000b */
[----:B------:R-:W-:Y:S01]  /*5e30*/  IMAD.MOV.U32 R18, RZ, RZ, R79 ;  /* 0x000000ffff127224 */ /* 0x000fe200078e004f */
[----:B-1----:R-:W-:Y:S02]  /*5e40*/  SHF.R.U32.HI R10, RZ, 0x10, R2 ;  /* 0x00000010ff0a7819 */ /* 0x002fe40000011602 */
[----:B------:R-:W-:Y:S01]  /*5e50*/  LOP3.LUT R21, R14, 0xff, RZ, 0xc0, !PT ;  /* 0x000000ff0e157812 */ /* 0x000fe200078ec0ff */
[----:B------:R-:W-:Y:S01]  /*5e60*/  HMMA.16816.F32.BF16 R88, R4, R22, RZ ;  /* 0x000000160458723c */ /* 0x000fe200000418ff */
[----:B------:R-:W-:-:S02]  /*5e70*/  LOP3.LUT R2, R10, 0xff, RZ, 0xc0, !PT ;  /* 0x000000ff0a027812 */ /* 0x000fc400078ec0ff */
[----:B------:R-:W-:Y:S02]  /*5e80*/  SHF.R.U32.HI R20, RZ, 0x18, R14 ;  /* 0x00000018ff147819 */ /* 0x000fe4000001160e */
[----:B---3--:R-:W-:Y:S02]  /*5e90*/  F2FP.BF16.PACK_AB R9, R183, R176 ;  /* 0x000000b0b709723e */ /* 0x008fe400000010ff */
[----:B------:R-:W-:Y:S01]  /*5ea0*/  PRMT R10, R2, 0x5410, R8 ;  /* 0x00005410020a7816 */ /* 0x000fe20000000008 */
[----:B------:R-:W-:Y:S01]  /*5eb0*/  HMMA.16816.F32.BF16 R76, R4, R32, RZ ;  /* 0x00000020044c723c */ /* 0x000fe200000418ff */
[----:B------:R-:W-:Y:S02]  /*5ec0*/  F2FP.BF16.PACK_AB R2, R184, R226 ;  /* 0x000000e2b802723e */ /* 0x000fe400000010ff */
[----:B--2---:R-:W-:Y:S02]  /*5ed0*/  F2FP.BF16.PACK_AB R8, R185, R225 ;  /* 0x000000e1b908723e */ /* 0x004fe400000010ff */
[----:B------:R-:W-:-:S02]  /*5ee0*/  PRMT R150, R9, 0x7610, R150 ;  /* 0x0000761009967816 */ /* 0x000fc40000000096 */
[----:B------:R-:W-:Y:S01]  /*5ef0*/  PRMT R148, R9, 0x7632, R148 ;  /* 0x0000763209947816 */ /* 0x000fe20000000094 */
[C---:B------:R-:W-:Y:S01]  /*5f00*/  HMMA.16816.F32.BF16 R140, R4.reuse, R44, RZ ;  /* 0x0000002c048c723c */ /* 0x040fe200000418ff */
[C---:B------:R-:W-:Y:S02]  /*5f10*/  PRMT R151, R2.reuse, 0x7610, R151 ;  /* 0x0000761002977816 */ /* 0x040fe40000000097 */
[----:B------:R-:W-:Y:S01]  /*5f20*/  PRMT R149, R2, 0x7632, R149 ;  /* 0x0000763202957816 */ /* 0x000fe20000000095 */
[----:B------:R-:W-:Y:S01]  /*5f30*/  HSET2.LE.AND R2, R11, R53, PT ;  /* 0x000000350b027233 */ /* 0x000fe20003803000 */
[----:B------:R-:W-:Y:S02]  /*5f40*/  F2FP.BF16.PACK_AB R9, R175, R203 ;  /* 0x000000cbaf09723e */ /* 0x000fe400000010ff */
[C---:B------:R-:W-:Y:S01]  /*5f50*/  PRMT R145, R8.reuse, 0x7610, R145 ;  /* 0x0000761008917816 */ /* 0x040fe20000000091 */
[----:B------:R-:W-:Y:S01]  /*5f60*/  HMMA.16816.F32.BF16 R132, R4, R46, RZ ;  /* 0x0000002e0484723c */ /* 0x000fe200000418ff */
[----:B------:R-:W-:Y:S01]  /*5f70*/  PRMT R144, R8, 0x7632, R144 ;  /* 0x0000763208907816 */ /* 0x000fe20000000090 */
[----:B------:R-:W-:Y:S01]  /*5f80*/  LDSM.16.MT88.4 R44, [R177+0xc800] ;  /* 0x00c80000b12c783b */ /* 0x000fe20000004200 */
[----:B------:R-:W-:-:S02]  /*5f90*/  PRMT R8, R150, 0x5410, R148 ;  /* 0x0000541096087816 */ /* 0x000fc40000000094 */
[C---:B------:R-:W-:Y:S02]  /*5fa0*/  PRMT R147, R9.reuse, 0x7610, R147 ;  /* 0x0000761009937816 */ /* 0x040fe40000000093 */
[----:B------:R-:W-:Y:S01]  /*5fb0*/  PRMT R146, R9, 0x7632, R146 ;  /* 0x0000763209927816 */ /* 0x000fe20000000092 */
[--C-:B------:R-:W-:Y:S01]  /*5fc0*/  HSET2.LE.AND R9, R10, R53.reuse, PT ;  /* 0x000000350a097233 */ /* 0x100fe20003803000 */
[----:B------:R-:W-:Y:S01]  /*5fd0*/  PRMT R19, R21, 0x5410, R19 ;  /* 0x0000541015137816 */ /* 0x000fe20000000013 */
[----:B----4-:R-:W-:Y:S01]  /*5fe0*/  HMMA.16816.F32.BF16 R56, R4, R28, RZ ;  /* 0x0000001c0438723c */ /* 0x010fe200000418ff */
[----:B------:R-:W-:Y:S02]  /*5ff0*/  LOP3.LUT R8, R2, R8, RZ, 0xc0, !PT ;  /* 0x0000000802087212 */ /* 0x000fe400078ec0ff */
[----:B------:R-:W-:Y:S01]  /*6000*/  PRMT R13, R13, 0x5410, R20 ;  /* 0x000054100d0d7816 */ /* 0x000fe20000000014 */
[----:B------:R-:W-:Y:S01]  /*6010*/  HSET2.LE.AND R10, R19, R53, PT ;  /* 0x00000035130a7233 */ /* 0x000fe20003803000 */
[----:B------:R-:W-:-:S02]  /*6020*/  PRMT R2, R151, 0x5410, R149 ;  /* 0x0000541097027816 */ /* 0x000fc40000000095 */
[----:B------:R-:W-:Y:S01]  /*6030*/  PRMT R11, R147, 0x5410, R146 ;  /* 0x00005410930b7816 */ /* 0x000fe20000000092 */
[C---:B------:R-:W-:Y:S01]  /*6040*/  HMMA.16816.F32.BF16 R48, R4.reuse, R30, RZ ;  /* 0x0000001e0430723c */ /* 0x040fe200000418ff */
[----:B------:R-:W-:Y:S01]  /*6050*/  LOP3.LUT R9, R9, R2, RZ, 0xc0, !PT ;  /* 0x0000000209097212 */ /* 0x000fe200078ec0ff */
[----:B------:R-:W-:Y:S01]  /*6060*/  HSET2.LE.AND R2, R13, R53, PT ;  /* 0x000000350d027233 */ /* 0x000fe20003803000 */
[----:B------:R-:W-:Y:S01]  /*6070*/  LOP3.LUT R10, R10, R11, RZ, 0xc0, !PT ;  /* 0x0000000b0a0a7212 */ /* 0x000fe200078ec0ff */
[----:B------:R-:W-:Y:S04]  /*6080*/  LDSM.16.MT88.4 R28, [R177+0xe800] ;  /* 0x00e80000b11c783b */ /* 0x000fe80000004200 */
[C---:B------:R-:W-:Y:S08]  /*6090*/  HMMA.16816.F32.BF16 R84, R4.reuse, R24, RZ ;  /* 0x000000180454723c */ /* 0x040ff000000418ff */
[C---:B------:R-:W-:Y:S01]  /*60a0*/  HMMA.16816.F32.BF16 R80, R4.reuse, R26, RZ ;  /* 0x0000001a0450723c */ /* 0x040fe200000418ff */
[----:B------:R-:W1:Y:S07]  /*60b0*/  LDSM.16.MT88.4 R24, [R179+0xc800] ;  /* 0x00c80000b318783b */ /* 0x000e6e0000004200 */
[C---:B------:R-:W-:Y:S08]  /*60c0*/  HMMA.16816.F32.BF16 R32, R4.reuse, R34, RZ ;  /* 0x000000220420723c */ /* 0x040ff000000418ff */
[C---:B------:R-:W-:Y:S08]  /*60d0*/  HMMA.16816.F32.BF16 R20, R4.reuse, R36, RZ ;  /* 0x000000240414723c */ /* 0x040ff000000418ff */
[----:B------:R-:W-:Y:S07]  /*60e0*/  HMMA.16816.F32.BF16 R220, R4, R38, RZ ;  /* 0x0000002604dc723c */ /* 0x000fee00000418ff */
[----:B------:R-:W-:-:S04]  /*60f0*/  PRMT R4, R145, 0x5410, R144 ;  /* 0x0000541091047816 */ /* 0x000fc80000000090 */
[----:B------:R-:W-:Y:S02]  /*6100*/  LOP3.LUT R11, R2, R4, RZ, 0xc0, !PT ;  /* 0x00000004020b7212 */ /* 0x000fe400078ec0ff */
[----:B------:R-:W2:Y:S01]  /*6110*/  LDSM.16.MT88.4 R4, [R180+0xc800] ;  /* 0x00c80000b404783b */ /* 0x000ea20000004200 */
[----:B------:R-:W-:Y:S02]  /*6120*/  LOP3.LUT R2, R115, UR6, RZ, 0x3c, !PT ;  /* 0x0000000673027c12 */ /* 0x000fe4000f8e3cff */
[----:B------:R-:W-:Y:S02]  /*6130*/  IMAD.MOV.U32 R207, RZ, RZ, R21 ;  /* 0x000000ffffcf7224 */ /* 0x000fe400078e0015 */
[----:B------:R-:W-:Y:S01]  /*6140*/  IMAD.MOV.U32 R206, RZ, RZ, R22 ;  /* 0x000000ffffce7224 */ /* 0x000fe200078e0016 */
[----:B-1----:R-:W-:Y:S01]  /*6150*/  HMMA.16816.F32.BF16 R212, R8, R24, R96 ;  /* 0x0000001808d4723c */ /* 0x002fe20000041860 */
[----:B------:R-:W-:Y:S02]  /*6160*/  IMAD.MOV.U32 R205, RZ, RZ, R23 ;  /* 0x000000ffffcd7224 */ /* 0x000fe400078e0017 */
[----:B------:R-:W-:-:S02]  /*6170*/  IMAD.MOV.U32 R204, RZ, RZ, R20 ;  /* 0x000000ffffcc7224 */ /* 0x000fc400078e0014 */
[----:B------:R-:W1:Y:S03]  /*6180*/  LDSM.16.MT88.4 R20, [R178+0xc800] ;  /* 0x00c80000b214783b */ /* 0x000e660000004200 */
[C---:B------:R-:W-:Y:S01]  /*6190*/  HMMA.16816.F32.BF16 R96, R8.reuse, R26, R108 ;  /* 0x0000001a0860723c */ /* 0x040fe2000004186c */
[----:B------:R-:W3:Y:S06]  /*61a0*/  LDSM.16.MT88.4 R24, [R180+0xe800] ;  /* 0x00e80000b418783b */ /* 0x000eec0000004200 */
[----:B------:R-:W-:Y:S01]  /*61b0*/  IMAD.MOV.U32 R109, RZ, RZ, R207 ;  /* 0x000000ffff6d7224 */ /* 0x000fe200078e00cf */
[----:B------:R-:W-:Y:S01]  /*61c0*/  HMMA.16816.F32.BF16 R248, R8, R44, R100 ;  /* 0x0000002c08f8723c */ /* 0x000fe20000041864 */
[----:B------:R-:W-:-:S02]  /*61d0*/  IMAD.MOV.U32 R110, RZ, RZ, R206 ;  /* 0x000000ffff6e7224 */ /* 0x000fc400078e00ce */
[----:B------:R-:W-:Y:S02]  /*61e0*/  IMAD.MOV.U32 R111, RZ, RZ, R205 ;  /* 0x000000ffff6f7224 */ /* 0x000fe400078e00cd */
[----:B------:R-:W-:-:S03]  /*61f0*/  IMAD.MOV.U32 R108, RZ, RZ, R204 ;  /* 0x000000ffff6c7224 */ /* 0x000fc600078e00cc */
[C---:B------:R-:W-:Y:S08]  /*6200*/  HMMA.16816.F32.BF16 R240, R8.reuse, R28, R92 ;  /* 0x0000001c08f0723c */ /* 0x040ff0000004185c */
[C---:B------:R-:W-:Y:S01]  /*6210*/  HMMA.16816.F32.BF16 R72, R8.reuse, R30, R72 ;  /* 0x0000001e0848723c */ /* 0x040fe20000041848 */
[----:B------:R-:W-:Y:S07]  /*6220*/  LDSM.16.MT88.4 R28, [R180+0x10800] ;  /* 0x01080000b41c783b */ /* 0x000fee0000004200 */
[C---:B--2---:R-:W-:Y:S08]  /*6230*/  HMMA.16816.F32.BF16 R244, R8.reuse, R4, R128 ;  /* 0x0000000408f4723c */ /* 0x044ff00000041880 */
[C---:B------:R-:W-:Y:S01]  /*6240*/  HMMA.16816.F32.BF16 R228, R8.reuse, R6, R116 ;  /* 0x0000000608e4723c */ /* 0x040fe20000041874 */
[----:B------:R-:W2:Y:S06]  /*6250*/  LDSM.16.MT88.4 R4, [R178+0xe800] ;  /* 0x00e80000b204783b */ /* 0x000eac0000004200 */
[----:B------:R-:W-:Y:S01]  /*6260*/  IMAD.MOV.U32 R117, RZ, RZ, R200 ;  /* 0x000000ffff757224 */ /* 0x000fe200078e00c8 */
[----:B-1----:R-:W-:Y:S01]  /*6270*/  HMMA.16816.F32.BF16 R216, R8, R20, R140 ;  /* 0x0000001408d8723c */ /* 0x002fe2000004188c */
[----:B------:R-:W-:Y:S01]  /*6280*/  IMAD.MOV.U32 R119, RZ, RZ, R185 ;  /* 0x000000ffff777224 */ /* 0x000fe200078e00b9 */
[----:B------:R-:W-:-:S05]  /*6290*/  LOP3.LUT R185, R14, 0xffff, RZ, 0xc0, !PT ;  /* 0x0000ffff0eb97812 */ /* 0x000fca00078ec0ff */
[----:B------:R-:W-:Y:S01]  /*62a0*/  SHF.R.U32.HI R142, RZ, 0x18, R16 ;  /* 0x00000018ff8e7819 */ /* 0x000fe20000011610 */
[----:B------:R-:W-:Y:S01]  /*62b0*/  HMMA.16816.F32.BF16 R36, R8, R22, R132 ;  /* 0x000000160824723c */ /* 0x000fe20000041884 */
[----:B------:R-:W1:Y:S01]  /*62c0*/  LDSM.16.MT88.4 R20, [R179+0xe800] ;  /* 0x00e80000b314783b */ /* 0x000e620000004200 */
[----:B------:R-:W-:Y:S02]  /*62d0*/  LOP3.LUT R141, R14, 0xff, RZ, 0xc0, !PT ;  /* 0x000000ff0e8d7812 */ /* 0x000fe400078ec0ff */
[----:B------:R-:W-:-:S03]  /*62e0*/  SHF.R.U32.HI R143, RZ, 0x18, R14 ;  /* 0x00000018ff8f7819 */ /* 0x000fc6000001160e */
[----:B------:R-:W-:Y:S01]  /*62f0*/  IMAD.MOV.U32 R132, RZ, RZ, R224 ;  /* 0x000000ffff847224 */ /* 0x000fe200078e00e0 */
[----:B---3--:R-:W-:Y:S01]  /*6300*/  HMMA.16816.F32.BF16 R236, R8, R24, R120 ;  /* 0x0000001808ec723c */ /* 0x008fe20000041878 */
[----:B------:R-:W-:Y:S02]  /*6310*/  IMAD.MOV.U32 R133, RZ, RZ, R203 ;  /* 0x000000ffff857224 */ /* 0x000fe400078e00cb */
[----:B------:R-:W-:Y:S02]  /*6320*/  IMAD.MOV.U32 R134, RZ, RZ, R202 ;  /* 0x000000ffff867224 */ /* 0x000fe400078e00ca */
[----:B------:R-:W-:-:S03]  /*6330*/  IMAD.MOV.U32 R135, RZ, RZ, R201 ;  /* 0x000000ffff877224 */ /* 0x000fc600078e00c9 */
[C---:B------:R-:W-:Y:S01]  /*6340*/  HMMA.16816.F32.BF16 R88, R8.reuse, R26, R88 ;  /* 0x0000001a0858723c */ /* 0x040fe20000041858 */
[----:B------:R-:W3:Y:S07]  /*6350*/  LDSM.16.MT88.4 R24, [R178+0x10800] ;  /* 0x01080000b218783b */ /* 0x000eee0000004200 */
[C---:B------:R-:W-:Y:S08]  /*6360*/  HMMA.16816.F32.BF16 R232, R8.reuse, R46, R136 ;  /* 0x0000002e08e8723c */ /* 0x040ff00000041888 */
[C---:B--2---:R-:W-:Y:S07]  /*6370*/  HMMA.16816.F32.BF16 R208, R8.reuse, R4, R124 ;  /* 0x0000000408d0723c */ /* 0x044fee000004187c */
[----:B------:R-:W-:Y:S01]  /*6380*/  IMAD.MOV.U32 R125, RZ, RZ, R227 ;  /* 0x000000ffff7d7224 */ /* 0x000fe200078e00e3 */
[----:B------:R-:W-:Y:S01]  /*6390*/  HMMA.16816.F32.BF16 R104, R8, R6, R104 ;  /* 0x000000060868723c */ /* 0x000fe20000041868 */
[----:B------:R-:W2:Y:S01]  /*63a0*/  LDSM.16.MT88.4 R4, [R177+0x10800] ;  /* 0x01080000b104783b */ /* 0x000ea20000004200 */
[----:B------:R-:W-:-:S02]  /*63b0*/  IMAD.MOV.U32 R126, RZ, RZ, R226 ;  /* 0x000000ffff7e7224 */ /* 0x000fc400078e00e2 */
[----:B------:R-:W-:Y:S02]  /*63c0*/  IMAD.MOV.U32 R127, RZ, RZ, R225 ;  /* 0x000000ffff7f7224 */ /* 0x000fe400078e00e1 */
[----:B------:R-:W-:Y:S01]  /*63d0*/  IMAD.MOV.U32 R124, RZ, RZ, R252 ;  /* 0x000000ffff7c7224 */ /* 0x000fe200078e00fc */
[----:B------:R-:W-:Y:S01]  /*63e0*/  SHF.R.U32.HI R252, RZ, 0x10, R16 ;  /* 0x00000010fffc7819 */ /* 0x000fe20000011610 */
[C---:B-1----:R-:W-:Y:S07]  /*63f0*/  HMMA.16816.F32.BF16 R204, R8.reuse, R20, R68 ;  /* 0x0000001408cc723c */ /* 0x042fee0000041844 */
[----:B------:R-:W-:Y:S01]  /*6400*/  IMAD.MOV.U32 R70, RZ, RZ, R18 ;  /* 0x000000ffff467224 */ /* 0x000fe200078e0012 */
[----:B------:R-:W-:Y:S01]  /*6410*/  HMMA.16816.F32.BF16 R100, R8, R22, R60 ;  /* 0x000000160864723c */ /* 0x000fe2000004183c */
[----:B------:R-:W-:Y:S01]  /*6420*/  IMAD.MOV.U32 R71, RZ, RZ, R67 ;  /* 0x000000ffff477224 */ /* 0x000fe200078e0043 */
[----:B------:R-:W-:Y:S01]  /*6430*/  LOP3.LUT R67, R16, 0xffff, RZ, 0xc0, !PT ;  /* 0x0000ffff10437812 */ /* 0x000fe200078ec0ff */
[----:B------:R-:W-:Y:S01]  /*6440*/  IMAD.MOV.U32 R69, RZ, RZ, R184 ;  /* 0x000000ffff457224 */ /* 0x000fe200078e00b8 */
[----:B------:R-:W-:Y:S01]  /*6450*/  SHF.R.U32.HI R184, RZ, 0x10, R14 ;  /* 0x00000010ffb87819 */ /* 0x000fe2000001160e */
[----:B------:R-:W-:-:S02]  /*6460*/  IMAD.MOV.U32 R68, RZ, RZ, R181 ;  /* 0x000000ffff447224 */ /* 0x000fc400078e00b5 */
[----:B------:R-:W-:Y:S01]  /*6470*/  LOP3.LUT R22, R16, 0xff, RZ, 0xc0, !PT ;  /* 0x000000ff10167812 */ /* 0x000fe200078ec0ff */
[----:B---3--:R-:W-:Y:S01]  /*6480*/  HMMA.16816.F32.BF16 R128, R8, R24, R84 ;  /* 0x000000180880723c */ /* 0x008fe20000041854 */
[----:B------:R-:W-:-:S06]  /*6490*/  IMAD.MOV.U32 R62, RZ, RZ, R175 ;  /* 0x000000ffff3e7224 */ /* 0x000fcc00078e00af */
[----:B------:R-:W-:Y:S01]  /*64a0*/  IMAD.MOV.U32 R87, RZ, RZ, R133 ;  /* 0x000000ffff577224 */ /* 0x000fe200078e0085 */
[----:B------:R-:W-:Y:S01]  /*64b0*/  HMMA.16816.F32.BF16 R92, R8, R28, R76 ;  /* 0x0000001c085c723c */ /* 0x000fe2000004184c */
[----:B------:R-:W-:Y:S02]  /*64c0*/  IMAD.MOV.U32 R84, RZ, RZ, R126 ;  /* 0x000000ffff547224 */ /* 0x000fe400078e007e */
[----:B------:R-:W-:-:S04]  /*64d0*/  IMAD.MOV.U32 R86, RZ, RZ, R127 ;  /* 0x000000ffff567224 */ /* 0x000fc800078e007f */
[----:B------:R-:W-:Y:S01]  /*64e0*/  IMAD.MOV.U32 R79, RZ, RZ, R62 ;  /* 0x000000ffff4f7224 */ /* 0x000fe200078e003e */
[----:B------:R-:W-:Y:S01]  /*64f0*/  HMMA.16816.F32.BF16 R44, R8, R30, R32 ;  /* 0x0000001e082c723c */ /* 0x000fe20000041820 */
[----:B------:R-:W-:-:S07]  /*6500*/  IMAD.MOV.U32 R62, RZ, RZ, R135 ;  /* 0x000000ffff3e7224 */ /* 0x000fce00078e0087 */
[C---:B--2---:R-:W-:Y:S07]  /*6510*/  HMMA.16816.F32.BF16 R224, R8.reuse, R4, R56 ;  /* 0x0000000408e0723c */ /* 0x044fee0000041838 */
[----:B------:R-:W-:Y:S01]  /*6520*/  IMAD.WIDE.U32 R4, R2, -0x326172a9, RZ ;  /* 0xcd9e8d5702047825 */ /* 0x000fe200078e00ff */
[----:B------:R-:W-:Y:S01]  /*6530*/  HMMA.16816.F32.BF16 R200, R8, R6, R48 ;  /* 0x0000000608c8723c */ /* 0x000fe20000041830 */
[----:B------:R-:W1:Y:S01]  /*6540*/  LDC.U8 R51, c[0x0][0x2d8] ;  /* 0x0000b600ff337b82 */ /* 0x000e620000000000 */
[----:B------:R-:W-:-:S02]  /*6550*/  LOP3.LUT R56, R15, UR24, R54, 0x96, !PT ;  /* 0x000000180f387c12 */ /* 0x000fc4000f8e9636 */
[----:B------:R-:W-:Y:S02]  /*6560*/  LOP3.LUT R5, R5, UR23, R52, 0x96, !PT ;  /* 0x0000001705057c12 */ /* 0x000fe4000f8e9634 */
[----:B------:R-:W-:Y:S02]  /*6570*/  LOP3.LUT R2, R41, UR22, R4, 0x96, !PT ;  /* 0x0000001629027c12 */ /* 0x000fe4000f8e9604 */
[----:B------:R-:W-:Y:S01]  /*6580*/  HMMA.16816.F32.BF16 R120, R8, R26, R80 ;  /* 0x0000001a0878723c */ /* 0x000fe20000041850 */
[----:B------:R-:W-:-:S04]  /*6590*/  IMAD.WIDE.U32 R4, R5, -0x2daee0ad, RZ ;  /* 0xd2511f5305047825 */ /* 0x000fc800078e00ff */
[----:B------:R-:W-:Y:S01]  /*65a0*/  IMAD.WIDE.U32 R20, R2, -0x2daee0ad, RZ ;  /* 0xd2511f5302147825 */ /* 0x000fe200078e00ff */
[----:B------:R-:W-:Y:S02]  /*65b0*/  LOP3.LUT R5, R5, UR21, R64, 0x96, !PT ;  /* 0x0000001505057c12 */ /* 0x000fe4000f8e9640 */
[----:B------:R-:W-:Y:S01]  /*65c0*/  LOP3.LUT R64, R17, UR25, R42, 0x96, !PT ;  /* 0x0000001911407c12 */ /* 0x000fe2000f8e962a */
[----:B------:R-:W-:Y:S01]  /*65d0*/  IMAD.MOV.U32 R80, RZ, RZ, R108 ;  /* 0x000000ffff507224 */ /* 0x000fe200078e006c */
[----:B------:R-:W-:Y:S01]  /*65e0*/  LOP3.LUT R2, R21, UR14, R4, 0x96, !PT ;  /* 0x0000000e15027c12 */ /* 0x000fe2000f8e9604 */
[----:B------:R-:W-:-:S04]  /*65f0*/  IMAD.WIDE.U32 R18, R5, -0x326172a9, RZ ;  /* 0xcd9e8d5705127825 */ /* 0x000fc800078e00ff */
[----:B------:R-:W-:Y:S01]  /*6600*/  IMAD.WIDE.U32 R6, R2, -0x326172a9, RZ ;  /* 0xcd9e8d5702067825 */ /* 0x000fe200078e00ff */
[C-C-:B------:R-:W-:Y:S02]  /*6610*/  LOP3.LUT R2, R19.reuse, UR15, R40.reuse, 0x96, !PT ;  /* 0x0000000f13027c12 */ /* 0x140fe4000f8e9628 */
[----:B------:R-:W-:Y:S01]  /*6620*/  LOP3.LUT R19, R19, UR15, R40, 0x96, !PT ;  /* 0x0000000f13137c12 */ /* 0x000fe2000f8e9628 */
[----:B------:R-:W-:Y:S01]  /*6630*/  IMAD.MOV.U32 R81, RZ, RZ, R109 ;  /* 0x000000ffff517224 */ /* 0x000fe200078e006d */
[----:B------:R-:W-:Y:S01]  /*6640*/  LOP3.LUT R13, R7, UR11, R18, 0x96, !PT ;  /* 0x0000000b070d7c12 */ /* 0x000fe2000f8e9612 */
[----:B------:R-:W-:Y:S01]  /*6650*/  IMAD.WIDE.U32 R4, R2, -0x2daee0ad, RZ ;  /* 0xd2511f5302047825 */ /* 0x000fe200078e00ff */
[----:B-1----:R-:W-:-:S03]  /*6660*/  ISETP.GE.U32.AND P4, PT, R51, R22, PT ;  /* 0x000000163300720c */ /* 0x002fc60003f86070 */
[----:B------:R-:W-:Y:S01]  /*6670*/  IMAD.WIDE.U32 R58, R13, -0x2daee0ad, RZ ;  /* 0xd2511f530d3a7825 */ /* 0x000fe200078e00ff */
[----:B------:R-:W-:-:S03]  /*6680*/  LOP3.LUT R5, R5, UR8, R20, 0x96, !PT ;  /* 0x0000000805057c12 */ /* 0x000fc6000f8e9614 */
[----:B------:R-:W-:Y:S01]  /*6690*/  IMAD.MOV.U32 R82, RZ, RZ, R110 ;  /* 0x000000ffff527224 */ /* 0x000fe200078e006e */
[----:B------:R-:W-:Y:S01]  /*66a0*/  LOP3.LUT R2, R59, UR5, R4, 0x96, !PT ;  /* 0x000000053b027c12 */ /* 0x000fe2000f8e9604 */
[----:B------:R-:W-:-:S04]  /*66b0*/  IMAD.WIDE.U32 R20, R5, -0x326172a9, RZ ;  /* 0xcd9e8d5705147825 */ /* 0x000fc800078e00ff */
[----:B------:R-:W-:Y:S01]  /*66c0*/  IMAD.WIDE.U32 R4, R2, -0x326172a9, RZ ;  /* 0xcd9e8d5702047825 */ /* 0x000fe200078e00ff */
[C-C-:B------:R-:W-:Y:S02]  /*66d0*/  LOP3.LUT R65, R21.reuse, UR7, R6.reuse, 0x96, !PT ;  /* 0x0000000715417c12 */ /* 0x140fe4000f8e9606 */
[----:B------:R-:W-:Y:S01]  /*66e0*/  LOP3.LUT R23, R21, UR7, R6, 0x96, !PT ;  /* 0x0000000715177c12 */ /* 0x000fe2000f8e9606 */
[----:B------:R-:W-:Y:S01]  /*66f0*/  IMAD R2, R19, -0x2daee0ad, RZ ;  /* 0xd2511f5313027824 */ /* 0x000fe200078e02ff */
[----:B------:R-:W-:Y:S01]  /*6700*/  LOP3.LUT R7, R5, UR25, R20, 0x96, !PT ;  /* 0x0000001905077c12 */ /* 0x000fe2000f8e9614 */
[----:B------:R-:W-:Y:S01]  /*6710*/  IMAD.WIDE.U32 R18, R13, -0x2daee0ad, RZ ;  /* 0xd2511f530d127825 */ /* 0x000fe200078e00ff */
[C---:B------:R-:W-:Y:S02]  /*6720*/  LOP3.LUT R24, R4.reuse, 0xff, RZ, 0xc0, !PT ;  /* 0x000000ff04187812 */ /* 0x040fe400078ec0ff */
[----:B------:R-:W-:Y:S01]  /*6730*/  LOP3.LUT R57, R4, 0xffff, RZ, 0xc0, !PT ;  /* 0x0000ffff04397812 */ /* 0x000fe200078ec0ff */
[----:B------:R-:W-:Y:S01]  /*6740*/  IMAD.MOV.U32 R83, RZ, RZ, R111 ;  /* 0x000000ffff537224 */ /* 0x000fe200078e006f */
[----:B------:R-:W-:-:S02]  /*6750*/  LOP3.LUT R2, R19, UR5, R2, 0x96, !PT ;  /* 0x0000000513027c12 */ /* 0x000fc4000f8e9602 */
[--C-:B------:R-:W-:Y:S02]  /*6760*/  SHF.R.U32.HI R59, RZ, 0x10, R4.reuse ;  /* 0x00000010ff3b7819 */ /* 0x100fe40000011604 */
[----:B------:R-:W-:Y:S01]  /*6770*/  SHF.R.U32.HI R21, RZ, 0x18, R4 ;  /* 0x00000018ff157819 */ /* 0x000fe20000011604 */
[----:B------:R-:W-:Y:S01]  /*6780*/  IMAD.WIDE.U32 R4, R2, -0x326172a9, RZ ;  /* 0xcd9e8d5702047825 */ /* 0x000fe200078e00ff */
[C---:B------:R-:W-:Y:S02]  /*6790*/  ISETP.GE.U32.AND P2, PT, R51.reuse, R24, PT ;  /* 0x000000183300720c */ /* 0x040fe40003f46070 */
[----:B------:R-:W-:Y:S02]  /*67a0*/  ISETP.GE.U32.AND P3, PT, R51, R21, PT ;  /* 0x000000153300720c */ /* 0x000fe40003f66070 */
[----:B------:R-:W-:Y:S02]  /*67b0*/  LOP3.LUT R6, R5, UR25, R20, 0x96, !PT ;  /* 0x0000001905067c12 */ /* 0x000fe4000f8e9614 */
[----:B------:R-:W-:-:S02]  /*67c0*/  LOP3.LUT R14, R4, 0xffff, RZ, 0xc0, !PT ;  /* 0x0000ffff040e7812 */ /* 0x000fc400078ec0ff */
[----:B------:R-:W-:Y:S02]  /*67d0*/  LOP3.LUT R16, R4, 0xff, RZ, 0xc0, !PT ;  /* 0x000000ff04107812 */ /* 0x000fe400078ec0ff */
[--C-:B------:R-:W-:Y:S02]  /*67e0*/  SHF.R.U32.HI R13, RZ, 0x10, R4.reuse ;  /* 0x00000010ff0d7819 */ /* 0x100fe40000011604 */
[----:B------:R-:W-:Y:S01]  /*67f0*/  SHF.R.U32.HI R15, RZ, 0x18, R4 ;  /* 0x00000018ff0f7819 */ /* 0x000fe20000011604 */
[----:B------:R-:W-:Y:S01]  /*6800*/  IMAD.WIDE.U32 R4, R23, -0x2daee0ad, RZ ;  /* 0xd2511f5317047825 */ /* 0x000fe200078e00ff */
[----:B------:R-:W-:Y:S02]  /*6810*/  SHF.R.U32.HI R14, RZ, 0x8, R14 ;  /* 0x00000008ff0e7819 */ /* 0x000fe4000001160e */
[----:B------:R-:W-:Y:S02]  /*6820*/  LOP3.LUT R13, R13, 0xff, RZ, 0xc0, !PT ;  /* 0x000000ff0d0d7812 */ /* 0x000fe400078ec0ff */
[----:B------:R-:W-:-:S02]  /*6830*/  LOP3.LUT R2, R5, UR24, R18, 0x96, !PT ;  /* 0x0000001805027c12 */ /* 0x000fc4000f8e9612 */
[C---:B------:R-:W-:Y:S01]  /*6840*/  LOP3.LUT R17, R4.reuse, 0xffff, RZ, 0xc0, !PT ;  /* 0x0000ffff04117812 */ /* 0x040fe200078ec0ff */
[----:B------:R-:W-:Y:S01]  /*6850*/  FFMA.FTZ R5, R167, c[0x0][0x23c], -R0 ;  /* 0x00008f00a7057a23 */ /* 0x000fe20000010800 */
[----:B------:R-:W-:Y:S01]  /*6860*/  LOP3.LUT R19, R4, 0xff, RZ, 0xc0, !PT ;  /* 0x000000ff04137812 */ /* 0x000fe200078ec0ff */
[----:B------:R-:W-:Y:S01]  /*6870*/  IMAD.MOV.U32 R167, RZ, RZ, R68 ;  /* 0x000000ffffa77224 */ /* 0x000fe200078e0044 */
[--C-:B------:R-:W-:Y:S01]  /*6880*/  SHF.R.U32.HI R18, RZ, 0x10, R4.reuse ;  /* 0x00000010ff127819 */ /* 0x100fe20000011604 */
[----:B------:R1:W-:Y:S01]  /*6890*/  MUFU.EX2 R116, R5 ;  /* 0x0000000500747308 */ /* 0x0003e20000000800 */
[----:B------:R-:W-:Y:S01]  /*68a0*/  SHF.R.U32.HI R20, RZ, 0x18, R4 ;  /* 0x00000018ff147819 */ /* 0x000fe20000011604 */
[----:B------:R-:W-:Y:S01]  /*68b0*/  IMAD.MOV.U32 R68, RZ, RZ, R134 ;  /* 0x000000ffff447224 */ /* 0x000fe200078e0086 */
[----:B------:R-:W-:Y:S02]  /*68c0*/  SHF.R.U32.HI R4, RZ, 0x10, R7 ;  /* 0x00000010ff047819 */ /* 0x000fe40000011607 */
[----:B------:R-:W-:-:S02]  /*68d0*/  PRMT R23, R16, 0x5410, R14 ;  /* 0x0000541010177816 */ /* 0x000fc4000000000e */
[----:B------:R-:W-:Y:S02]  /*68e0*/  LOP3.LUT R4, R4, 0xff, RZ, 0xc0, !PT ;  /* 0x000000ff04047812 */ /* 0x000fe400078ec0ff */
[----:B------:R-:W-:Y:S01]  /*68f0*/  PRMT R22, R13, 0x5410, R15 ;  /* 0x000054100d167816 */ /* 0x000fe2000000000f */
[--C-:B------:R-:W-:Y:S01]  /*6900*/  FFMA.FTZ R13, R152, c[0x0][0x23c], -R0.reuse ;  /* 0x00008f00980d7a23 */ /* 0x100fe20000010800 */
[----:B------:R-:W-:Y:S02]  /*6910*/  ISETP.GE.U32.AND P6, PT, R51, R4, PT ;  /* 0x000000043300720c */ /* 0x000fe40003fc6070 */
[----:B------:R-:W-:Y:S01]  /*6920*/  LOP3.LUT R4, R6, 0xffff, RZ, 0xc0, !PT ;  /* 0x0000ffff06047812 */ /* 0x000fe200078ec0ff */
[----:B------:R2:W-:Y:S01]  /*6930*/  MUFU.EX2 R60, R13 ;  /* 0x0000000d003c7308 */ /* 0x0005e20000000800 */
[----:B-1----:R-:W-:-:S07]  /*6940*/  FFMA.FTZ R5, R113, c[0x0][0x23c], -R0 ;  /* 0x00008f0071057a23 */ /* 0x002fce0000010800 */
[----:B------:R1:W-:Y:S01]  /*6950*/  MUFU.EX2 R175, R5 ;  /* 0x0000000500af7308 */ /* 0x0003e20000000800 */
[----:B--2---:R-:W-:Y:S02]  /*6960*/  LOP3.LUT R13, R2, 0xff, RZ, 0xc0, !PT ;  /* 0x000000ff020d7812 */ /* 0x004fe400078ec0ff */
[----:B-1----:R-:W-:Y:S02]  /*6970*/  SHF.R.U32.HI R5, RZ, 0x8, R4 ;  /* 0x00000008ff057819 */ /* 0x002fe40000011604 */
[----:B------:R-:W-:-:S04]  /*6980*/  LOP3.LUT R4, R6, 0xff, RZ, 0xc0, !PT ;  /* 0x000000ff06047812 */ /* 0x000fc800078ec0ff */
[----:B------:R-:W-:Y:S01]  /*6990*/  PRMT R21, R4, 0x5410, R5 ;  /* 0x0000541004157816 */ /* 0x000fe20000000005 */
[----:B------:R-:W-:Y:S01]  /*69a0*/  FFMA.FTZ R4, R172, c[0x0][0x23c], -R12 ;  /* 0x00008f00ac047a23 */ /* 0x000fe2000001080c */
[--C-:B------:R-:W-:Y:S02]  /*69b0*/  SHF.R.U32.HI R5, RZ, 0x10, R6.reuse ;  /* 0x00000010ff057819 */ /* 0x100fe40000011606 */
[----:B------:R-:W-:Y:S01]  /*69c0*/  SHF.R.U32.HI R6, RZ, 0x18, R6 ;  /* 0x00000018ff067819 */ /* 0x000fe20000011606 */
[----:B------:R1:W-:Y:S02]  /*69d0*/  MUFU.EX2 R118, R4 ;  /* 0x0000000400767308 */ /* 0x0003e40000000800 */
[----:B-1----:R-:W-:Y:S01]  /*69e0*/  LOP3.LUT R4, R5, 0xff, RZ, 0xc0, !PT ;  /* 0x000000ff05047812 */ /* 0x002fe200078ec0ff */
[----:B------:R-:W-:-:S03]  /*69f0*/  FFMA.FTZ R5, R155, c[0x0][0x23c], -R12 ;  /* 0x00008f009b057a23 */ /* 0x000fc6000001080c */
[----:B------:R-:W-:Y:S02]  /*6a00*/  PRMT R16, R4, 0x5410, R6 ;  /* 0x0000541004107816 */ /* 0x000fe40000000006 */
[----:B------:R1:W2:Y:S01]  /*6a10*/  MUFU.EX2 R61, R5 ;  /* 0x00000005003d7308 */ /* 0x0002a20000000800 */
[----:B------:R-:W-:Y:S01]  /*6a20*/  SHF.R.U32.HI R4, RZ, 0x8, R17 ;  /* 0x00000008ff047819 */ /* 0x000fe20000011611 */
[----:B------:R-:W-:-:S03]  /*6a30*/  FFMA.FTZ R6, R154, c[0x0][0x23c], -R0 ;  /* 0x00008f009a067a23 */ /* 0x000fc60000010800 */
[----:B------:R-:W-:Y:S02]  /*6a40*/  PRMT R15, R19, 0x5410, R4 ;  /* 0x00005410130f7816 */ /* 0x000fe40000000004 */
[----:B------:R-:W-:Y:S01]  /*6a50*/  LOP3.LUT R4, R18, 0xff, RZ, 0xc0, !PT ;  /* 0x000000ff12047812 */ /* 0x000fe200078ec0ff */
[----:B------:R2:W-:Y:S03]  /*6a60*/  MUFU.EX2 R85, R6 ;  /* 0x0000000600557308 */ /* 0x0005e60000000800 */
[----:B------:R-:W-:Y:S02]  /*6a70*/  PRMT R14, R4, 0x5410, R20 ;  /* 0x00005410040e7816 */ /* 0x000fe40000000014 */
[----:B------:R-:W-:Y:S01]  /*6a80*/  SHF.R.U32.HI R4, RZ, 0x18, R7 ;  /* 0x00000018ff047819 */ /* 0x000fe20000011607 */
[----:B-1----:R-:W-:-:S03]  /*6a90*/  FFMA.FTZ R5, R153, c[0x0][0x23c], -R0 ;  /* 0x00008f0099057a23 */ /* 0x002fc60000010800 */
[----:B------:R-:W-:Y:S01]  /*6aa0*/  ISETP.GE.U32.AND P5, PT, R51, R4, PT ;  /* 0x000000043300720c */ /* 0x000fe20003fa6070 */
[----:B------:R-:W-:Y:S01]  /*6ab0*/  HSET2.LE.AND R17, R14, R53, PT ;  /* 0x000000350e117233 */ /* 0x000fe20003803000 */
[----:B------:R1:W-:Y:S01]  /*6ac0*/  MUFU.EX2 R63, R5 ;  /* 0x00000005003f7308 */ /* 0x0003e20000000800 */
[----:B--2---:R-:W-:-:S04]  /*6ad0*/  F2FP.BF16.PACK_AB R6, R61, R118 ;  /* 0x000000763d06723e */ /* 0x004fc800000010ff */
[C---:B------:R-:W-:Y:S02]  /*6ae0*/  PRMT R140, R6.reuse, 0x7610, R140 ;  /* 0x00007610068c7816 */ /* 0x040fe4000000008c */
[----:B------:R-:W-:-:S04]  /*6af0*/  PRMT R139, R6, 0x7632, R139 ;  /* 0x00007632068b7816 */ /* 0x000fc8000000008b */
[----:B------:R-:W-:Y:S02]  /*6b00*/  PRMT R18, R140, 0x5410, R139 ;  /* 0x000054108c127816 */ /* 0x000fe4000000008b */
[C---:B-1----:R-:W-:Y:S02]  /*6b10*/  LOP3.LUT R5, R7.reuse, 0xff, RZ, 0xc0, !PT ;  /* 0x000000ff07057812 */ /* 0x042fe400078ec0ff */
[----:B------:R-:W-:Y:S02]  /*6b20*/  LOP3.LUT R7, R7, 0xffff, RZ, 0xc0, !PT ;  /* 0x0000ffff07077812 */ /* 0x000fe400078ec0ff */
[----:B------:R-:W-:Y:S01]  /*6b30*/  ISETP.GE.U32.AND P1, PT, R51, R5, PT ;  /* 0x000000053300720c */ /* 0x000fe20003f26070 */
[----:B------:R-:W-:Y:S01]  /*6b40*/  FFMA.FTZ R5, R164, c[0x0][0x23c], -R0 ;  /* 0x00008f00a4057a23 */ /* 0x000fe20000010800 */
[----:B------:R-:W-:Y:S02]  /*6b50*/  SHF.R.U32.HI R4, RZ, 0x8, R7 ;  /* 0x00000008ff047819 */ /* 0x000fe40000011607 */
[----:B------:R-:W-:Y:S01]  /*6b60*/  SHF.R.U32.HI R7, RZ, 0x18, R2 ;  /* 0x00000018ff077819 */ /* 0x000fe20000011602 */
[----:B------:R1:W-:Y:S01]  /*6b70*/  MUFU.EX2 R181, R5 ;  /* 0x0000000500b57308 */ /* 0x0003e20000000800 */
[----:B------:R-:W-:-:S07]  /*6b80*/  LOP3.LUT R4, R4, 0xffff, RZ, 0xc0, !PT ;  /* 0x0000ffff04047812 */ /* 0x000fce00078ec0ff */
[----:B------:R-:W-:-:S05]  /*6b90*/  @!P1 HFMA2.BF16_V2 R66, -RZ.H0_H0, RZ.H0_H0, -R140.H0_H0 ;  /* 0x200000ffff429231 */ /* 0x000fca000034098c */
[----:B------:R-:W-:Y:S02]  /*6ba0*/  @!P1 PRMT R140, R66, 0x5410, RZ ;  /* 0x00005410428c9816 */ /* 0x000fe400000000ff */
[----:B------:R-:W-:Y:S01]  /*6bb0*/  ISETP.GE.U32.AND P1, PT, R51, R4, PT ;  /* 0x000000043300720c */ /* 0x000fe20003f26070 */
[----:B-1----:R-:W-:Y:S01]  /*6bc0*/  FFMA.FTZ R5, R165, c[0x0][0x23c], -R0 ;  /* 0x00008f00a5057a23 */ /* 0x002fe20000010800 */
[----:B------:R-:W-:Y:S01]  /*6bd0*/  LOP3.LUT R4, R2, 0xffff, RZ, 0xc0, !PT ;  /* 0x0000ffff02047812 */ /* 0x000fe200078ec0ff */
[----:B------:R-:W-:Y:S02]  /*6be0*/  IMAD.MOV.U32 R51, RZ, RZ, R69 ;  /* 0x000000ffff337224 */ /* 0x000fe400078e0045 */
[----:B------:R1:W2:Y:S01]  /*6bf0*/  MUFU.EX2 R52, R5 ;  /* 0x0000000500347308 */ /* 0x0002a20000000800 */
[----:B------:R-:W-:Y:S01]  /*6c00*/  SHF.R.U32.HI R6, RZ, 0x8, R4 ;  /* 0x00000008ff067819 */ /* 0x000fe20000011604 */
[----:B------:R-:W-:Y:S02]  /*6c10*/  FFMA.FTZ R4, R168, c[0x0][0x23c], -R12 ;  /* 0x00008f00a8047a23 */ /* 0x000fe4000001080c */
[----:B------:R-:W-:Y:S01]  /*6c20*/  IMAD.MOV.U32 R69, RZ, RZ, R132 ;  /* 0x000000ffff457224 */ /* 0x000fe200078e0084 */
[----:B------:R-:W-:Y:S01]  /*6c30*/  PRMT R13, R13, 0x5410, R6 ;  /* 0x000054100d0d7816 */ /* 0x000fe20000000006 */
[----:B------:R-:W-:-:S02]  /*6c40*/  HSET2.LE.AND R6, R23, R53, PT ;  /* 0x0000003517067233 */ /* 0x000fc40003803000 */
[----:B------:R-:W-:Y:S02]  /*6c50*/  MUFU.EX2 R76, R4 ;  /* 0x00000004004c7308 */ /* 0x000fe40000000800 */
[----:B------:R-:W-:Y:S01]  /*6c60*/  HSET2.LE.AND R13, R13, R53, PT ;  /* 0x000000350d0d7233 */ /* 0x000fe20003803000 */
[----:B-1----:R-:W-:Y:S02]  /*6c70*/  FFMA.FTZ R5, R166, c[0x0][0x23c], -R12 ;  /* 0x00008f00a6057a23 */ /* 0x002fe4000001080c */
[----:B--2---:R-:W-:-:S03]  /*6c80*/  IMAD.MOV.U32 R66, RZ, RZ, R52 ;  /* 0x000000ffff427224 */ /* 0x004fc600078e0034 */
[----:B------:R1:W2:Y:S02]  /*6c90*/  MUFU.EX2 R52, R5 ;  /* 0x0000000500347308 */ /* 0x0002a40000000800 */
[----:B-1----:R-:W-:-:S04]  /*6ca0*/  SHF.R.U32.HI R5, RZ, 0x10, R2 ;  /* 0x00000010ff057819 */ /* 0x002fc80000011602 */
[----:B------:R-:W-:Y:S01]  /*6cb0*/  LOP3.LUT R2, R5, 0xff, RZ, 0xc0, !PT ;  /* 0x000000ff05027812 */ /* 0x000fe200078ec0ff */
[--C-:B------:R-:W-:Y:S02]  /*6cc0*/  HSET2.LE.AND R5, R16, R53.reuse, PT ;  /* 0x0000003510057233 */ /* 0x100fe40003803000 */
[--C-:B------:R-:W-:Y:S01]  /*6cd0*/  HSET2.LE.AND R16, R15, R53.reuse, PT ;  /* 0x000000350f107233 */ /* 0x100fe20003803000 */
[--C-:B------:R-:W-:Y:S01]  /*6ce0*/  FFMA.FTZ R15, R171, c[0x0][0x23c], -R12.reuse ;  /* 0x00008f00ab0f7a23 */ /* 0x100fe2000001080c */
[----:B------:R-:W-:Y:S01]  /*6cf0*/  PRMT R4, R2, 0x5410, R7 ;  /* 0x0000541002047816 */ /* 0x000fe20000000007 */
[--C-:B------:R-:W-:Y:S01]  /*6d00*/  FFMA.FTZ R2, R169, c[0x0][0x23c], -R12.reuse ;  /* 0x00008f00a9027a23 */ /* 0x100fe2000001080c */
[--C-:B------:R-:W-:Y:S01]  /*6d10*/  HSET2.LE.AND R7, R22, R53.reuse, PT ;  /* 0x0000003516077233 */ /* 0x100fe20003803000 */
[----:B------:R1:W-:Y:S02]  /*6d20*/  MUFU.EX2 R77, R15 ;  /* 0x0000000f004d7308 */ /* 0x0003e40000000800 */
[----:B------:R-:W-:Y:S01]  /*6d30*/  HSET2.LE.AND R14, R4, R53, PT ;  /* 0x00000035040e7233 */ /* 0x000fe20003803000 */
[----:B------:R-:W-:-:S02]  /*6d40*/  FFMA.FTZ R4, R173, c[0x0][0x23c], -R12 ;  /* 0x00008f00ad047a23 */ /* 0x000fc4000001080c */
[----:B------:R-:W-:-:S03]  /*6d50*/  FFMA.FTZ R12, R174, c[0x0][0x23c], -R12 ;  /* 0x00008f00ae0c7a23 */ /* 0x000fc6000001080c */
[----:B------:R3:W4:Y:S01]  /*6d60*/  MUFU.EX2 R78, R2 ;  /* 0x00000002004e7308 */ /* 0x0007220000000800 */
[----:B-1----:R-:W-:Y:S01]  /*6d70*/  FFMA.FTZ R15, R170, c[0x0][0x23c], -R0 ;  /* 0x00008f00aa0f7a23 */ /* 0x002fe20000010800 */
[----:B------:R-:W-:-:S06]  /*6d80*/  F2FP.BF16.PACK_AB R0, R175, R116 ;  /* 0x00000074af00723e */ /* 0x000fcc00000010ff */
[----:B------:R1:W-:Y:S01]  /*6d90*/  MUFU.EX2 R54, R4 ;  /* 0x0000000400367308 */ /* 0x0003e20000000800 */
[C---:B------:R-:W-:Y:S02]  /*6da0*/  PRMT R138, R0.reuse, 0x7632, R138 ;  /* 0x00007632008a7816 */ /* 0x040fe4000000008a */
[----:B------:R-:W-:Y:S01]  /*6db0*/  PRMT R137, R0, 0x7610, R137 ;  /* 0x0000761000897816 */ /* 0x000fe20000000089 */
[----:B---3--:R-:W-:-:S04]  /*6dc0*/  HSET2.LE.AND R2, R21, R53, PT ;  /* 0x0000003515027233 */ /* 0x008fc80003803000 */
[----:B------:R-:W3:Y:S01]  /*6dd0*/  MUFU.EX2 R24, R12 ;  /* 0x0000000c00187308 */ /* 0x000ee20000000800 */
[----:B------:R-:W-:-:S04]  /*6de0*/  PRMT R0, R137, 0x5410, R138 ;  /* 0x0000541089007816 */ /* 0x000fc8000000008a */
[----:B------:R-:W-:Y:S02]  /*6df0*/  LOP3.LUT R5, R5, R0, RZ, 0xc0, !PT ;  /* 0x0000000005057212 */ /* 0x000fe400078ec0ff */
[----:B------:R-:W-:Y:S01]  /*6e00*/  F2FP.BF16.PACK_AB R0, R63, R60 ;  /* 0x0000003c3f00723e */ /* 0x000fe200000010ff */
[----:B------:R3:W3:Y:S01]  /*6e10*/  MUFU.EX2 R55, R15 ;  /* 0x0000000f00377308 */ /* 0x0006e20000000800 */
[----:B-1----:R-:W-:Y:S02]  /*6e20*/  LOP3.LUT R4, R2, R18, RZ, 0xc0, !PT ;  /* 0x0000001202047212 */ /* 0x002fe400078ec0ff */
[----:B--2---:R-:W-:Y:S02]  /*6e30*/  F2FP.BF16.PACK_AB R2, R76, R52 ;  /* 0x000000344c02723e */ /* 0x004fe400000010ff */
[----:B------:R-:W-:Y:S02]  /*6e40*/  PRMT R114, R0, 0x7632, R114 ;  /* 0x0000763200727816 */ /* 0x000fe40000000072 */
[----:B------:R-:W-:-:S02]  /*6e50*/  PRMT R136, R2, 0x7610, R136 ;  /* 0x0000761002887816 */ /* 0x000fc40000000088 */
[----:B------:R-:W-:Y:S02]  /*6e60*/  PRMT R115, R2, 0x7632, R115 ;  /* 0x0000763202737816 */ /* 0x000fe40000000073 */
[----:B------:R-:W-:Y:S02]  /*6e70*/  PRMT R113, R0, 0x7610, R113 ;  /* 0x0000761000717816 */ /* 0x000fe40000000071 */
[----:B------:R-:W-:Y:S02]  /*6e80*/  PRMT R0, R136, 0x5410, R115 ;  /* 0x0000541088007816 */ /* 0x000fe40000000073 */
[----:B----4-:R-:W-:Y:S02]  /*6e90*/  F2FP.BF16.PACK_AB R2, R77, R78 ;  /* 0x0000004e4d02723e */ /* 0x010fe400000010ff */
[----:B------:R-:W-:Y:S02]  /*6ea0*/  LOP3.LUT R6, R6, R0, RZ, 0xc0, !PT ;  /* 0x0000000006067212 */ /* 0x000fe400078ec0ff */
[----:B------:R-:W-:-:S02]  /*6eb0*/  PRMT R0, R113, 0x5410, R114 ;  /* 0x0000541071007816 */ /* 0x000fc40000000072 */
[C---:B------:R-:W-:Y:S02]  /*6ec0*/  PRMT R35, R2.reuse, 0x7610, R35 ;  /* 0x0000761002237816 */ /* 0x040fe40000000023 */
[----:B------:R-:W-:Y:S02]  /*6ed0*/  LOP3.LUT R7, R7, R0, RZ, 0xc0, !PT ;  /* 0x0000000007077212 */ /* 0x000fe400078ec0ff */
[----:B------:R-:W-:Y:S02]  /*6ee0*/  F2FP.BF16.PACK_AB R0, R181, R85 ;  /* 0x00000055b500723e */ /* 0x000fe400000010ff */
[----:B------:R-:W-:Y:S02]  /*6ef0*/  PRMT R34, R2, 0x7632, R34 ;  /* 0x0000763202227816 */ /* 0x000fe40000000022 */
[C---:B------:R-:W-:Y:S02]  /*6f00*/  PRMT R33, R0.reuse, 0x7632, R33 ;  /* 0x0000763200217816 */ /* 0x040fe40000000021 */
[----:B------:R-:W-:-:S02]  /*6f10*/  PRMT R32, R0, 0x7610, R32 ;  /* 0x0000761000207816 */ /* 0x000fc40000000020 */
[----:B------:R-:W-:Y:S02]  /*6f20*/  PRMT R0, R35, 0x5410, R34 ;  /* 0x0000541023007816 */ /* 0x000fe40000000022 */
[----:B---3--:R-:W-:Y:S02]  /*6f30*/  F2FP.BF16.PACK_AB R2, R24, R54 ;  /* 0x000000361802723e */ /* 0x008fe400000010ff */
[----:B------:R-:W-:Y:S02]  /*6f40*/  LOP3.LUT R108, R13, R0, RZ, 0xc0, !PT ;  /* 0x000000000d6c7212 */ /* 0x000fe400078ec0ff */
[----:B------:R-:W-:Y:S02]  /*6f50*/  PRMT R0, R32, 0x5410, R33 ;  /* 0x0000541020007816 */ /* 0x000fe40000000021 */
[----:B------:R-:W-:Y:S02]  /*6f60*/  PRMT R31, R2, 0x7610, R31 ;  /* 0x00007610021f7816 */ /* 0x000fe4000000001f */
[----:B------:R-:W-:-:S02]  /*6f70*/  LOP3.LUT R109, R14, R0, RZ, 0xc0, !PT ;  /* 0x000000000e6d7212 */ /* 0x000fc400078ec0ff */
[----:B------:R-:W1:Y:S01]  /*6f80*/  LDSM.16.MT88.4 R12, [R179+0x10800] ;  /* 0x01080000b30c783b */ /* 0x000e620000004200 */
[----:B------:R-:W-:Y:S02]  /*6f90*/  F2FP.BF16.PACK_AB R0, R55, R66 ;  /* 0x000000423700723e */ /* 0x000fe400000010ff */
[----:B------:R-:W-:Y:S02]  /*6fa0*/  PRMT R30, R2, 0x7632, R30 ;  /* 0x00007632021e7816 */ /* 0x000fe4000000001e */
[C---:B------:R-:W-:Y:S02]  /*6fb0*/  PRMT R29, R0.reuse, 0x7610, R29 ;  /* 0x00007610001d7816 */ /* 0x040fe4000000001d */
[----:B------:R-:W-:Y:S02]  /*6fc0*/  PRMT R28, R0, 0x7632, R28 ;  /* 0x00007632001c7816 */ /* 0x000fe4000000001c */
[----:B------:R-:W-:-:S04]  /*6fd0*/  PRMT R0, R31, 0x5410, R30 ;  /* 0x000054101f007816 */ /* 0x000fc8000000001e */
[----:B------:R-:W-:Y:S02]  /*6fe0*/  LOP3.LUT R110, R16, R0, RZ, 0xc0, !PT ;  /* 0x00000000106e7212 */ /* 0x000fe400078ec0ff */
[----:B------:R-:W-:-:S04]  /*6ff0*/  PRMT R0, R29, 0x5410, R28 ;  /* 0x000054101d007816 */ /* 0x000fc8000000001c */
[----:B------:R-:W-:Y:S01]  /*7000*/  LOP3.LUT R111, R17, R0, RZ, 0xc0, !PT ;  /* 0x00000000116f7212 */ /* 0x000fe200078ec0ff */
[C---:B-1----:R-:W-:Y:S07]  /*7010*/  HMMA.16816.F32.BF16 R20, R8.reuse, R12, R80 ;  /* 0x0000000c0814723c */ /* 0x042fee0000041850 */
[----:B------:R-:W-:Y:S01]  /*7020*/  IMAD.MOV.U32 R82, RZ, RZ, R124 ;  /* 0x000000ffff527224 */ /* 0x000fe200078e007c */
[----:B------:R-:W-:Y:S01]  /*7030*/  HMMA.16816.F32.BF16 R16, R8, R14, R220 ;  /* 0x0000000e0810723c */ /* 0x000fe200000418dc */
[----:B------:R-:W1:Y:S01]  /*7040*/  LDSM.16.MT88.4 R12, [R177+0xd000] ;  /* 0x00d00000b10c783b */ /* 0x000e620000004200 */
[----:B------:R-:W-:-:S02]  /*7050*/  IMAD.MOV.U32 R83, RZ, RZ, R125 ;  /* 0x000000ffff537224 */ /* 0x000fc400078e007d */
[----:B------:R-:W-:Y:S01]  /*7060*/  IMAD.MOV.U32 R80, RZ, RZ, R70 ;  /* 0x000000ffff507224 */ /* 0x000fe200078e0046 */
[----:B------:R-:W2:Y:S01]  /*7070*/  LDSM.16.MT88.4 R8, [R178+0xd000] ;  /* 0x00d00000b208783b */ /* 0x000ea20000004200 */
[----:B------:R-:W-:Y:S02]  /*7080*/  IMAD.MOV.U32 R81, RZ, RZ, R71 ;  /* 0x000000ffff517224 */ /* 0x000fe400078e0047 */
[----:B------:R-:W-:Y:S02]  /*7090*/  IMAD.MOV.U32 R223, RZ, RZ, R24 ;  /* 0x000000ffffdf7224 */ /* 0x000fe400078e0018 */
[----:B------:R-:W-:Y:S02]  /*70a0*/  IMAD.MOV.U32 R70, RZ, RZ, R117 ;  /* 0x000000ffff467224 */ /* 0x000fe400078e0075 */
[----:B------:R-:W-:Y:S02]  /*70b0*/  IMAD.MOV.U32 R71, RZ, RZ, R119 ;  /* 0x000000ffff477224 */ /* 0x000fe400078e0077 */
[----:B------:R-:W-:-:S02]  /*70c0*/  IMAD.MOV.U32 R220, RZ, RZ, R77 ;  /* 0x000000ffffdc7224 */ /* 0x000fc400078e004d */
[----:B------:R-:W-:Y:S02]  /*70d0*/  IMAD.MOV.U32 R2, RZ, RZ, R71 ;  /* 0x000000ffff027224 */ /* 0x000fe400078e0047 */
[----:B------:R-:W-:Y:S02]  /*70e0*/  IMAD.MOV.U32 R222, RZ, RZ, R55 ;  /* 0x000000ffffde7224 */ /* 0x000fe400078e0037 */
[----:B------:R-:W-:Y:S01]  /*70f0*/  IMAD.MOV.U32 R221, RZ, RZ, R54 ;  /* 0x000000ffffdd7224 */ /* 0x000fe200078e0036 */
[C---:B-1----:R-:W-:Y:S07]  /*7100*/  HMMA.16816.F32.BF16 R132, R4.reuse, R12, R248 ;  /* 0x0000000c0484723c */ /* 0x042fee00000418f8 */
[----:B------:R-:W-:Y:S01]  /*7110*/  IMAD.MOV.U32 R250, RZ, RZ, R68 ;  /* 0x000000fffffa7224 */ /* 0x000fe200078e0044 */
[----:B------:R-:W-:Y:S01]  /*7120*/  HMMA.16816.F32.BF16 R24, R4, R14, R232 ;  /* 0x0000000e0418723c */ /* 0x000fe200000418e8 */
[----:B------:R-:W1:Y:S01]  /*7130*/  LDSM.16.MT88.4 R12, [R180+0xd000] ;  /* 0x00d00000b40c783b */ /* 0x000e620000004200 */
[----:B------:R-:W-:-:S02]  /*7140*/  IMAD.MOV.U32 R251, RZ, RZ, R62 ;  /* 0x000000fffffb7224 */ /* 0x000fc400078e003e */
[----:B------:R-:W-:Y:S02]  /*7150*/  IMAD.MOV.U32 R249, RZ, RZ, R78 ;  /* 0x000000fffff97224 */ /* 0x000fe400078e004e */
[----:B------:R-:W-:Y:S02]  /*7160*/  IMAD.MOV.U32 R248, RZ, RZ, R85 ;  /* 0x000000fffff87224 */ /* 0x000fe400078e0055 */
[C---:B--2---:R-:W-:Y:S01]  /*7170*/  HMMA.16816.F32.BF16 R124, R4.reuse, R8, R216 ;  /* 0x00000008047c723c */ /* 0x044fe200000418d8 */
[----:B------:R-:W-:Y:S02]  /*7180*/  IMAD.MOV.U32 R232, RZ, RZ, R60 ;  /* 0x000000ffffe87224 */ /* 0x000fe400078e003c */
[----:B------:R-:W-:Y:S02]  /*7190*/  IMAD.MOV.U32 R234, RZ, RZ, R63 ;  /* 0x000000ffffea7224 */ /* 0x000fe400078e003f */
[----:B------:R-:W-:Y:S02]  /*71a0*/  IMAD.MOV.U32 R235, RZ, RZ, R76 ;  /* 0x000000ffffeb7224 */ /* 0x000fe400078e004c */
[----:B------:R-:W-:Y:S01]  /*71b0*/  IMAD.MOV.U32 R216, RZ, RZ, R116 ;  /* 0x000000ffffd87224 */ /* 0x000fe200078e0074 */
[----:B------:R-:W-:Y:S01]  /*71c0*/  HMMA.16816.F32.BF16 R36, R4, R10, R36 ;  /* 0x0000000a0424723c */ /* 0x000fe20000041824 */
[----:B------:R-:W-:Y:S01]  /*71d0*/  IMAD.MOV.U32 R217, RZ, RZ, R118 ;  /* 0x000000ffffd97224 */ /* 0x000fe200078e0076 */
[----:B------:R-:W2:Y:S01]  /*71e0*/  LDSM.16.MT88.4 R8, [R179+0xd000] ;  /* 0x00d00000b308783b */ /* 0x000ea20000004200 */
[----:B------:R-:W-:-:S02]  /*71f0*/  IMAD.MOV.U32 R219, RZ, RZ, R61 ;  /* 0x000000ffffdb7224 */ /* 0x000fc400078e003d */
[----:B------:R-:W-:Y:S02]  /*7200*/  IMAD.MOV.U32 R218, RZ, RZ, R175 ;  /* 0x000000ffffda7224 */ /* 0x000fe400078e00af */
[----:B------:R-:W-:Y:S02]  /*7210*/  IMAD.MOV.U32 R233, RZ, RZ, R52 ;  /* 0x000000ffffe97224 */ /* 0x000fe400078e0034 */
[----:B------:R-:W-:Y:S01]  /*7220*/  LDSM.16.MT88.4 R52, [R177+0xf800] ;  /* 0x00f80000b134783b */ /* 0x000fe20000004200 */
[C---:B-1----:R-:W-:Y:S07]  /*7230*/  HMMA.16816.F32.BF16 R116, R4.reuse, R12, R244 ;  /* 0x0000000c0474723c */ /* 0x042fee00000418f4 */
[----:B------:R-:W-:Y:S01]  /*7240*/  IMAD.MOV.U32 R246, RZ, RZ, R70 ;  /* 0x000000fffff67224 */ /* 0x000fe200078e0046 */
[----:B------:R-:W-:Y:S01]  /*7250*/  HMMA.16816.F32.BF16 R40, R4, R14, R228 ;  /* 0x0000000e0428723c */ /* 0x000fe200000418e4 */
[----:B------:R-:W1:Y:S01]  /*7260*/  LDSM.16.MT88.4 R12, [R177+0xf000] ;  /* 0x00f00000b10c783b */ /* 0x000e620000004200 */
[----:B------:R-:W-:-:S02]  /*7270*/  IMAD.MOV.U32 R247, RZ, RZ, R79 ;  /* 0x000000fffff77224 */ /* 0x000fc400078e004f */
[----:B------:R-:W-:Y:S02]  /*7280*/  IMAD.MOV.U32 R244, RZ, RZ, R86 ;  /* 0x000000fffff47224 */ /* 0x000fe400078e0056 */
[----:B------:R-:W-:Y:S02]  /*7290*/  IMAD.MOV.U32 R245, RZ, RZ, R87 ;  /* 0x000000fffff57224 */ /* 0x000fe400078e0057 */
[----:B------:R-:W-:Y:S01]  /*72a0*/  IMAD.MOV.U32 R228, RZ, RZ, R69 ;  /* 0x000000ffffe47224 */ /* 0x000fe200078e0045 */
[----:B--2---:R-:W-:Y:S01]  /*72b0*/  HMMA.16816.F32.BF16 R60, R4, R10, R96 ;  /* 0x0000000a043c723c */ /* 0x004fe20000041860 */
[----:B------:R-:W-:Y:S02]  /*72c0*/  IMAD.MOV.U32 R231, RZ, RZ, R51 ;  /* 0x000000ffffe77224 */ /* 0x000fe400078e0033 */
[----:B------:R-:W-:Y:S02]  /*72d0*/  IMAD.MOV.U32 R230, RZ, RZ, R80 ;  /* 0x000000ffffe67224 */ /* 0x000fe400078e0050 */
[----:B------:R-:W-:-:S03]  /*72e0*/  IMAD.MOV.U32 R229, RZ, RZ, R84 ;  /* 0x000000ffffe57224 */ /* 0x000fc600078e0054 */
[----:B------:R-:W-:Y:S01]  /*72f0*/  HMMA.16816.F32.BF16 R48, R4, R8, R212 ;  /* 0x000000080430723c */ /* 0x000fe200000418d4 */
[----:B------:R-:W2:Y:S06]  /*7300*/  LDSM.16.MT88.4 R8, [R178+0xf000] ;  /* 0x00f00000b208783b */ /* 0x000eac0000004200 */
[----:B------:R-:W-:Y:S02]  /*7310*/  IMAD.MOV.U32 R214, RZ, RZ, R81 ;  /* 0x000000ffffd67224 */ /* 0x000fe400078e0051 */
[----:B------:R-:W-:Y:S02]  /*7320*/  IMAD.MOV.U32 R213, RZ, RZ, R82 ;  /* 0x000000ffffd57224 */ /* 0x000fe400078e0052 */
[----:B------:R-:W-:-:S02]  /*7330*/  IMAD.MOV.U32 R212, RZ, RZ, R83 ;  /* 0x000000ffffd47224 */ /* 0x000fc400078e0053 */
[----:B------:R-:W-:Y:S01]  /*7340*/  IMAD.MOV.U32 R215, RZ, RZ, R167 ;  /* 0x000000ffffd77224 */ /* 0x000fe200078e00a7 */
[C---:B-1----:R-:W-:Y:S01]  /*7350*/  HMMA.16816.F32.BF16 R68, R4.reuse, R12, R240 ;  /* 0x0000000c0444723c */ /* 0x042fe200000418f0 */
[----:B------:R1:W3:Y:S04]  /*7360*/  LDL.LU.S16 R242, [R1+0x20] ;  /* 0x0000200001f27983 */ /* 0x0002e80000300600 */
[----:B------:R1:W4:Y:S01]  /*7370*/  LDL.LU.S16 R243, [R1+0x24] ;  /* 0x0000240001f37983 */ /* 0x0003220000300600 */
[----:B------:R-:W1:Y:S01]  /*7380*/  LDC.U8 R241, c[0x0][0x2d8] ;  /* 0x0000b600fff17b82 */ /* 0x000e620000000000 */
[----:B------:R-:W-:Y:S01]  /*7390*/  SHF.R.U32.HI R0, RZ, 0x8, R57 ;  /* 0x00000008ff007819 */ /* 0x000fe20000011639 */
[----:B------:R-:W-:Y:S01]  /*73a0*/  HMMA.16816.F32.BF16 R72, R4, R14, R72 ;  /* 0x0000000e0448723c */ /* 0x000fe20000041848 */
[----:B------:R-:W1:Y:S02]  /*73b0*/  LDSM.16.MT88.4 R12, [R180+0xf000] ;  /* 0x00f00000b40c783b */ /* 0x000e640000004200 */
[----:B------:R-:W-:-:S05]  /*73c0*/  LOP3.LUT R0, R0, 0xffff, RZ, 0xc0, !PT ;  /* 0x0000ffff00007812 */ /* 0x000fca00078ec0ff */
[C---:B--2---:R-:W-:Y:S08]  /*73d0*/  HMMA.16816.F32.BF16 R76, R4.reuse, R8, R208 ;  /* 0x00000008044c723c */ /* 0x044ff000000418d0 */
[C---:B------:R-:W-:Y:S01]  /*73e0*/  HMMA.16816.F32.BF16 R80, R4.reuse, R10, R104 ;  /* 0x0000000a0450723c */ /* 0x040fe20000041868 */
[----:B------:R-:W2:Y:S07]  /*73f0*/  LDSM.16.MT88.4 R8, [R179+0xf000] ;  /* 0x00f00000b308783b */ /* 0x000eae0000004200 */
[C---:B-1----:R-:W-:Y:S08]  /*7400*/  HMMA.16816.F32.BF16 R84, R4.reuse, R12, R236 ;  /* 0x0000000c0454723c */ /* 0x042ff000000418ec */
[C---:B------:R-:W-:Y:S01]  /*7410*/  HMMA.16816.F32.BF16 R88, R4.reuse, R14, R88 ;  /* 0x0000000e0458723c */ /* 0x040fe20000041858 */
[----:B------:R-:W1:Y:S07]  /*7420*/  LDSM.16.MT88.4 R12, [R177+0x11000] ;  /* 0x01100000b10c783b */ /* 0x000e6e0000004200 */
[C---:B--2---:R-:W-:Y:S08]  /*7430*/  HMMA.16816.F32.BF16 R96, R4.reuse, R8, R204 ;  /* 0x000000080460723c */ /* 0x044ff000000418cc */
[C---:B------:R-:W-:Y:S01]  /*7440*/  HMMA.16816.F32.BF16 R100, R4.reuse, R10, R100 ;  /* 0x0000000a0464723c */ /* 0x040fe20000041864 */
[----:B------:R-:W2:Y:S07]  /*7450*/  LDSM.16.MT88.4 R8, [R178+0x11000] ;  /* 0x01100000b208783b */ /* 0x000eae0000004200 */
[C---:B-1----:R-:W-:Y:S08]  /*7460*/  HMMA.16816.F32.BF16 R104, R4.reuse, R12, R224 ;  /* 0x0000000c0468723c */ /* 0x042ff000000418e0 */
[C---:B------:R-:W-:Y:S01]  /*7470*/  HMMA.16816.F32.BF16 R152, R4.reuse, R14, R200 ;  /* 0x0000000e0498723c */ /* 0x040fe200000418c8 */
[----:B------:R-:W1:Y:S07]  /*7480*/  LDSM.16.MT88.4 R12, [R180+0x11000] ;  /* 0x01100000b40c783b */ /* 0x000e6e0000004200 */
[C---:B--2---:R-:W-:Y:S01]  /*7490*/  HMMA.16816.F32.BF16 R164, R4.reuse, R8, R128 ;  /* 0x0000000804a4723c */ /* 0x044fe20000041880 */
[----:B------:R-:W2:Y:S07]  /*74a0*/  LDSM.16.MT88.4 R128, [R177+0xd800] ;  /* 0x00d80000b180783b */ /* 0x000eae0000004200 */
[C---:B------:R-:W-:Y:S01]  /*74b0*/  HMMA.16816.F32.BF16 R172, R4.reuse, R10, R120 ;  /* 0x0000000a04ac723c */ /* 0x040fe20000041878 */
[----:B------:R-:W2:Y:S04]  /*74c0*/  LDSM.16.MT88.4 R8, [R179+0x11000] ;  /* 0x01100000b308783b */ /* 0x000ea80000004200 */
[----:B------:R-:W2:Y:S03]  /*74d0*/  LDSM.16.MT88.4 R120, [R178+0xd800] ;  /* 0x00d80000b278783b */ /* 0x000ea60000004200 */
[C---:B-1----:R-:W-:Y:S01]  /*74e0*/  HMMA.16816.F32.BF16 R168, R4.reuse, R12, R92 ;  /* 0x0000000c04a8723c */ /* 0x042fe2000004185c */
[----:B------:R-:W-:Y:S01]  /*74f0*/  ULDC UR6, c[0x0][0x228] ;  /* 0x00008a0000067ab9 */ /* 0x000fe20000000800 */
[----:B------:R-:W-:Y:S06]  /*7500*/  LDSM.16.MT88.4 R92, [R178+0x11800] ;  /* 0x01180000b25c783b */ /* 0x000fec0000004200 */
[----:B------:R-:W-:Y:S01]  /*7510*/  HMMA.16816.F32.BF16 R12, R4, R14, R44 ;  /* 0x0000000e040c723c */ /* 0x000fe2000004182c */
[----:B------:R-:W-:Y:S07]  /*7520*/  LDSM.16.MT88.4 R44, [R179+0xd800] ;  /* 0x00d80000b32c783b */ /* 0x000fee0000004200 */
[----:B--2---:R-:W-:Y:S08]  /*7530*/  HMMA.16816.F32.BF16 R132, R108, R128, R132 ;  /* 0x000000806c84723c */ /* 0x004ff00000041884 */
[C---:B------:R-:W-:Y:S08]  /*7540*/  HMMA.16816.F32.BF16 R20, R4.reuse, R8, R20 ;  /* 0x000000080414723c */ /* 0x040ff00000041814 */
[----:B------:R-:W-:Y:S08]  /*7550*/  HMMA.16816.F32.BF16 R16, R4, R10, R16 ;  /* 0x0000000a0410723c */ /* 0x000ff00000041810 */
[C---:B------:R-:W-:Y:S08]  /*7560*/  HMMA.16816.F32.BF16 R124, R108.reuse, R120, R124 ;  /* 0x000000786c7c723c */ /* 0x040ff0000004187c */
[C---:B------:R-:W-:Y:S01]  /*7570*/  HMMA.16816.F32.BF16 R120, R108.reuse, R122, R36 ;  /* 0x0000007a6c78723c */ /* 0x040fe20000041824 */
[----:B------:R-:W1:Y:S07]  /*7580*/  LDSM.16.MT88.4 R36, [R180+0xd800] ;  /* 0x00d80000b424783b */ /* 0x000e6e0000004200 */
[C---:B------:R-:W-:Y:S08]  /*7590*/  HMMA.16816.F32.BF16 R128, R108.reuse, R130, R24 ;  /* 0x000000826c80723c */ /* 0x040ff00000041818 */
[C---:B-1----:R-:W-:Y:S08]  /*75a0*/  HMMA.16816.F32.BF16 R116, R108.reuse, R36, R116 ;  /* 0x000000246c74723c */ /* 0x042ff00000041874 */
[C---:B------:R-:W-:Y:S08]  /*75b0*/  HMMA.16816.F32.BF16 R36, R108.reuse, R38, R40 ;  /* 0x000000266c24723c */ /* 0x040ff00000041828 */
[C---:B------:R-:W-:Y:S08]  /*75c0*/  HMMA.16816.F32.BF16 R40, R108.reuse, R44, R48 ;  /* 0x0000002c6c28723c */ /* 0x040ff00000041830 */
[C---:B------:R-:W-:Y:S08]  /*75d0*/  HMMA.16816.F32.BF16 R44, R108.reuse, R46, R60 ;  /* 0x0000002e6c2c723c */ /* 0x040ff0000004183c */
[C---:B------:R-:W-:Y:S08]  /*75e0*/  HMMA.16816.F32.BF16 R48, R108.reuse, R52, R68 ;  /* 0x000000346c30723c */ /* 0x040ff00000041844 */
[----:B------:R-:W-:Y:S01]  /*75f0*/  HMMA.16816.F32.BF16 R52, R108, R54, R72 ;  /* 0x000000366c34723c */ /* 0x000fe20000041848 */
[----:B---3--:R-:W-:-:S02]  /*7600*/  @!P1 HFMA2.BF16_V2 R242, -RZ.H0_H0, RZ.H0_H0, -R139.H0_H0 ;  /* 0x200000fffff29231 */ /* 0x008fc4000034098b */
[----:B----4-:R-:W-:-:S03]  /*7610*/  @!P5 HFMA2.BF16_V2 R243, -RZ.H0_H0, RZ.H0_H0, -R138.H0_H0 ;  /* 0x200000fffff3d231 */ /* 0x010fc6000034098a */
[----:B------:R-:W-:Y:S02]  /*7620*/  PRMT R5, R242, 0x7610, R5 ;  /* 0x00007610f2057816 */ /* 0x000fe40000000005 */
[----:B------:R-:W-:Y:S02]  /*7630*/  PRMT R4, R243, 0x7610, R4 ;  /* 0x00007610f3047816 */ /* 0x000fe40000000004 */
[----:B------:R-:W-:Y:S02]  /*7640*/  @!P1 PRMT R139, R5, 0x5410, RZ ;  /* 0x00005410058b9816 */ /* 0x000fe400000000ff */
[----:B------:R-:W-:Y:S02]  /*7650*/  @!P5 PRMT R138, R4, 0x5410, RZ ;  /* 0x00005410048ad816 */ /* 0x000fe400000000ff */
[----:B------:R1:W2:Y:S01]  /*7660*/  LDL.LU.S16 R4, [R1+0x28] ;  /* 0x0000280001047983 */ /* 0x0002a20000300600 */
[----:B------:R-:W-:Y:S01]  /*7670*/  IMAD.MOV.U32 R243, RZ, RZ, R215 ;  /* 0x000000fffff37224 */ /* 0x000fe200078e00d7 */
[----:B------:R-:W-:Y:S01]  /*7680*/  ISETP.GE.U32.AND P1, PT, R241, R0, PT ;  /* 0x00000000f100720c */ /* 0x000fe20003f26070 */
[----:B--2---:R-:W-:Y:S01]  /*7690*/  @!P6 HFMA2.BF16_V2 R4, -RZ.H0_H0, RZ.H0_H0, -R137.H0_H0 ;  /* 0x200000ffff04e231 */ /* 0x004fe20000340989 */
[----:B------:R-:W-:Y:S01]  /*76a0*/  IMAD.MOV.U32 R215, RZ, RZ, R246 ;  /* 0x000000ffffd77224 */ /* 0x000fe200078e00f6 */
[----:B------:R-:W-:-:S03]  /*76b0*/  LOP3.LUT R0, R59, 0xff, RZ, 0xc0, !PT ;  /* 0x000000ff3b007812 */ /* 0x000fc600078ec0ff */
[----:B------:R-:W-:-:S04]  /*76c0*/  PRMT R60, R4, 0x7610, R60 ;  /* 0x00007610043c7816 */ /* 0x000fc8000000003c */
[----:B------:R-:W-:Y:S02]  /*76d0*/  @!P6 PRMT R137, R60, 0x5410, RZ ;  /* 0x000054103c89e816 */ /* 0x000fe400000000ff */
[----:B------:R1:W2:Y:S01]  /*76e0*/  LDL.LU.S16 R60, [R1+0x30] ;  /* 0x00003000013c7983 */ /* 0x0002a20000300600 */
[----:B------:R-:W-:-:S03]  /*76f0*/  IMAD.MOV.U32 R246, RZ, RZ, R2 ;  /* 0x000000fffff67224 */ /* 0x000fc600078e0002 */
[----:B------:R1:W3:Y:S01]  /*7700*/  LDL.LU.S16 R2, [R1+0x2c] ;  /* 0x00002c0001027983 */ /* 0x0002e20000300600 */
[----:B--2---:R-:W-:-:S05]  /*7710*/  @!P2 HFMA2.BF16_V2 R60, -RZ.H0_H0, RZ.H0_H0, -R136.H0_H0 ;  /* 0x200000ffff3ca231 */ /* 0x004fca0000340988 */
[----:B------:R-:W-:Y:S02]  /*7720*/  PRMT R7, R60, 0x7610, R7 ;  /* 0x000076103c077816 */ /* 0x000fe40000000007 */
[----:B------:R1:W2:Y:S01]  /*7730*/  LDL.LU.S16 R60, [R1+0x34] ;  /* 0x00003400013c7983 */ /* 0x0002a20000300600 */
[----:B------:R-:W-:Y:S01]  /*7740*/  IMAD.WIDE.U32 R4, R65, -0x2daee0ad, RZ ;  /* 0xd2511f5341047825 */ /* 0x000fe200078e00ff */
[----:B------:R-:W-:-:S04]  /*7750*/  ISETP.GE.U32.AND P5, PT, R241, R0, PT ;  /* 0x00000000f100720c */ /* 0x000fc80003fa6070 */
[----:B------:R-:W-:Y:S02]  /*7760*/  LOP3.LUT R0, R5, UR24, R58, 0x96, !PT ;  /* 0x0000001805007c12 */ /* 0x000fe4000f8e963a */
[----:B------:R-:W-:Y:S02]  /*7770*/  @!P2 PRMT R136, R7, 0x5410, RZ ;  /* 0x000054100788a816 */ /* 0x000fe400000000ff */
[----:B------:R-:W-:Y:S01]  /*7780*/  LOP3.LUT R7, R0, 0xff, RZ, 0xc0, !PT ;  /* 0x000000ff00077812 */ /* 0x000fe200078ec0ff */
[----:B--2---:R-:W-:-:S05]  /*7790*/  @!P3 HFMA2.BF16_V2 R60, -RZ.H0_H0, RZ.H0_H0, -R114.H0_H0 ;  /* 0x200000ffff3cb231 */ /* 0x004fca0000340972 */
[----:B------:R-:W-:Y:S02]  /*77a0*/  PRMT R68, R60, 0x7610, R68 ;  /* 0x000076103c447816 */ /* 0x000fe40000000044 */
[----:B------:R1:W2:Y:S04]  /*77b0*/  LDL.LU.S16 R60, [R1+0x38] ;  /* 0x00003800013c7983 */ /* 0x0002a80000300600 */
[----:B------:R1:W4:Y:S01]  /*77c0*/  LDL.LU.S16 R69, [R1+0x40] ;  /* 0x0000400001457983 */ /* 0x0003220000300600 */
[----:B------:R-:W-:Y:S01]  /*77d0*/  ISETP.GE.U32.AND P2, PT, R241, R7, PT ;  /* 0x00000007f100720c */ /* 0x000fe20003f46070 */
[----:B---3--:R-:W-:-:S05]  /*77e0*/  @!P1 HFMA2.BF16_V2 R2, -RZ.H0_H0, RZ.H0_H0, -R115.H0_H0 ;  /* 0x200000ffff029231 */ /* 0x008fca0000340973 */
[----:B------:R-:W-:Y:S02]  /*77f0*/  PRMT R6, R2, 0x7610, R6 ;  /* 0x0000761002067816 */ /* 0x000fe40000000006 */
[----:B------:R-:W-:-:S04]  /*7800*/  LOP3.LUT R2, R0, 0xffff, RZ, 0xc0, !PT ;  /* 0x0000ffff00027812 */ /* 0x000fc800078ec0ff */
[----:B------:R-:W-:Y:S01]  /*7810*/  SHF.R.U32.HI R2, RZ, 0x8, R2 ;  /* 0x00000008ff027819 */ /* 0x000fe20000011602 */
[----:B----4-:R-:W-:-:S05]  /*7820*/  @!P2 HFMA2.BF16_V2 R69, -RZ.H0_H0, RZ.H0_H0, -R35.H0_H0 ;  /* 0x200000ffff45a231 */ /* 0x010fca0000340923 */
[----:B------:R-:W-:Y:S02]  /*7830*/  PRMT R58, R69, 0x7610, R58 ;  /* 0x00007610453a7816 */ /* 0x000fe4000000003a */
[----:B------:R1:W3:Y:S01]  /*7840*/  LDL.LU.S16 R69, [R1+0x3c] ;  /* 0x00003c0001457983 */ /* 0x0002e20000300600 */
[----:B------:R-:W-:Y:S02]  /*7850*/  LOP3.LUT R2, R2, 0xffff, RZ, 0xc0, !PT ;  /* 0x0000ffff02027812 */ /* 0x000fe400078ec0ff */
[----:B------:R-:W-:Y:S02]  /*7860*/  @!P1 PRMT R115, R6, 0x5410, RZ ;  /* 0x0000541006739816 */ /* 0x000fe400000000ff */
[----:B------:R-:W-:Y:S02]  /*7870*/  ISETP.GE.U32.AND P1, PT, R241, R2, PT ;  /* 0x00000002f100720c */ /* 0x000fe40003f26070 */
[--C-:B------:R-:W-:Y:S02]  /*7880*/  SHF.R.U32.HI R6, RZ, 0x18, R0.reuse ;  /* 0x00000018ff067819 */ /* 0x100fe40000011600 */
[----:B------:R-:W-:-:S04]  /*7890*/  SHF.R.U32.HI R0, RZ, 0x10, R0 ;  /* 0x00000010ff007819 */ /* 0x000fc80000011600 */
[----:B------:R-:W-:Y:S02]  /*78a0*/  LOP3.LUT R0, R0, 0xff, RZ, 0xc0, !PT ;  /* 0x000000ff00007812 */ /* 0x000fe400078ec0ff */
[----:B------:R-:W-:Y:S02]  /*78b0*/  @!P3 PRMT R114, R68, 0x5410, RZ ;  /* 0x000054104472b816 */ /* 0x000fe400000000ff */
[----:B------:R-:W-:Y:S02]  /*78c0*/  ISETP.GE.U32.AND P3, PT, R241, R0, PT ;  /* 0x00000000f100720c */ /* 0x000fe40003f66070 */
[----:B------:R-:W-:Y:S02]  /*78d0*/  SHF.R.U32.HI R0, RZ, 0x18, R56 ;  /* 0x00000018ff007819 */ /* 0x000fe40000011638 */
[----:B------:R-:W-:Y:S02]  /*78e0*/  @!P2 PRMT R35, R58, 0x5410, RZ ;  /* 0x000054103a23a816 */ /* 0x000fe400000000ff */
[----:B------:R1:W4:Y:S01]  /*78f0*/  LDL.LU.S16 R58, [R1+0x44] ;  /* 0x00004400013a7983 */ /* 0x0003220000300600 */
[----:B---3--:R-:W-:-:S05]  /*7900*/  @!P1 HFMA2.BF16_V2 R69, -RZ.H0_H0, RZ.H0_H0, -R34.H0_H0 ;  /* 0x200000ffff459231 */ /* 0x008fca0000340922 */
[----:B------:R-:W-:Y:S01]  /*7910*/  PRMT R2, R69, 0x7610, R2 ;  /* 0x0000761045027816 */ /* 0x000fe20000000002 */
[----:B--2---:R-:W-:Y:S01]  /*7920*/  @!P5 HFMA2.BF16_V2 R60, -RZ.H0_H0, RZ.H0_H0, -R113.H0_H0 ;  /* 0x200000ffff3cd231 */ /* 0x004fe20000340971 */
[C---:B------:R-:W-:Y:S01]  /*7930*/  ISETP.GE.U32.AND P6, PT, R241.reuse, R6, PT ;  /* 0x00000006f100720c */ /* 0x040fe20003fc6070 */
[----:B------:R-:W-:Y:S01]  /*7940*/  IMAD.MOV.U32 R242, RZ, RZ, R243 ;  /* 0x000000fffff27224 */ /* 0x000fe200078e00f3 */
[----:B------:R-:W-:Y:S01]  /*7950*/  @!P1 PRMT R34, R2, 0x5410, RZ ;  /* 0x0000541002229816 */ /* 0x000fe200000000ff */
[----:B------:R-:W-:Y:S01]  /*7960*/  LDSM.16.MT88.4 R68, [R180+0xf800] ;  /* 0x00f80000b444783b */ /* 0x000fe20000004200 */
[----:B------:R-:W-:Y:S02]  /*7970*/  LOP3.LUT R2, R56, 0xff, RZ, 0xc0, !PT ;  /* 0x000000ff38027812 */ /* 0x000fe400078ec0ff */
[C---:B------:R-:W-:Y:S02]  /*7980*/  ISETP.GE.U32.AND P1, PT, R241.reuse, R0, PT ;  /* 0x00000000f100720c */ /* 0x040fe40003f26070 */
[----:B------:R-:W-:-:S02]  /*7990*/  ISETP.GE.U32.AND P2, PT, R241, R2, PT ;  /* 0x00000002f100720c */ /* 0x000fc40003f46070 */
[----:B------:R-:W-:Y:S02]  /*79a0*/  LOP3.LUT R0, R56, 0xffff, RZ, 0xc0, !PT ;  /* 0x0000ffff38007812 */ /* 0x000fe400078ec0ff */
[----:B------:R-:W-:Y:S02]  /*79b0*/  SHF.R.U32.HI R2, RZ, 0x10, R56 ;  /* 0x00000010ff027819 */ /* 0x000fe40000011638 */
[----:B------:R1:W2:Y:S01]  /*79c0*/  LDL.LU.S16 R56, [R1+0x48] ;  /* 0x0000480001387983 */ /* 0x0002a20000300600 */
[----:B------:R-:W-:-:S03]  /*79d0*/  PRMT R59, R60, 0x7610, R59 ;  /* 0x000076103c3b7816 */ /* 0x000fc6000000003b */
[----:B------:R-:W3:Y:S01]  /*79e0*/  LDSM.16.MT88.4 R60, [R178+0xf800] ;  /* 0x00f80000b23c783b */ /* 0x000ee20000004200 */
[----:B--2---:R-:W-:-:S05]  /*79f0*/  @!P3 HFMA2.BF16_V2 R56, -RZ.H0_H0, RZ.H0_H0, -R32.H0_H0 ;  /* 0x200000ffff38b231 */ /* 0x004fca0000340920 */
[----:B------:R-:W-:-:S04]  /*7a00*/  PRMT R74, R56, 0x7610, R74 ;  /* 0x00007610384a7816 */ /* 0x000fc8000000004a */
[----:B------:R-:W-:Y:S02]  /*7a10*/  @!P3 PRMT R32, R74, 0x5410, RZ ;  /* 0x000054104a20b816 */ /* 0x000fe400000000ff */
[----:B------:R1:W2:Y:S01]  /*7a20*/  LDL.LU.S16 R74, [R1+0x50] ;  /* 0x00005000014a7983 */ /* 0x0002a20000300600 */
[----:B----4-:R-:W-:Y:S01]  /*7a30*/  @!P6 HFMA2.BF16_V2 R58, -RZ.H0_H0, RZ.H0_H0, -R33.H0_H0 ;  /* 0x200000ffff3ae231 */ /* 0x010fe20000340921 */
[----:B------:R-:W-:-:S04]  /*7a40*/  @!P5 PRMT R113, R59, 0x5410, RZ ;  /* 0x000054103b71d816 */ /* 0x000fc800000000ff */
[----:B------:R-:W-:-:S04]  /*7a50*/  PRMT R57, R58, 0x7610, R57 ;  /* 0x000076103a397816 */ /* 0x000fc80000000039 */
[----:B------:R-:W-:Y:S02]  /*7a60*/  @!P6 PRMT R33, R57, 0x5410, RZ ;  /* 0x000054103921e816 */ /* 0x000fe400000000ff */
[----:B---3--:R-:W-:Y:S01]  /*7a70*/  HMMA.16816.F32.BF16 R56, R108, R60, R76 ;  /* 0x0000003c6c38723c */ /* 0x008fe2000004184c */
[----:B------:R-:W-:Y:S01]  /*7a80*/  SHF.R.U32.HI R0, RZ, 0x8, R0 ;  /* 0x00000008ff007819 */ /* 0x000fe20000011600 */
[----:B------:R-:W-:Y:S01]  /*7a90*/  IMAD.MOV.U32 R243, RZ, RZ, R251 ;  /* 0x000000fffff37224 */ /* 0x000fe200078e00fb */
[----:B------:R-:W-:Y:S01]  /*7aa0*/  LOP3.LUT R2, R2, 0xff, RZ, 0xc0, !PT ;  /* 0x000000ff02027812 */ /* 0x000fe200078ec0ff */
[----:B------:R-:W-:Y:S01]  /*7ab0*/  IMAD.MOV.U32 R240, RZ, RZ, R242 ;  /* 0x000000fffff07224 */ /* 0x000fe200078e00f2 */
[----:B--2---:R-:W-:Y:S01]  /*7ac0*/  @!P2 HFMA2.BF16_V2 R74, -RZ.H0_H0, RZ.H0_H0, -R150.H0_H0 ;  /* 0x200000ffff4aa231 */ /* 0x004fe20000340996 */
[----:B------:R-:W2:Y:S04]  /*7ad0*/  LDSM.16.MT88.4 R76, [R179+0xf800] ;  /* 0x00f80000b34c783b */ /* 0x000ea80000004200 */
[----:B------:R-:W-:-:S02]  /*7ae0*/  PRMT R61, R74, 0x7610, R61 ;  /* 0x000076104a3d7816 */ /* 0x000fc4000000003d */
[----:B------:R1:W3:Y:S01]  /*7af0*/  LDL.LU.S16 R74, [R1+0x4c] ;  /* 0x00004c00014a7983 */ /* 0x0002e20000300600 */
[----:B------:R-:W-:-:S04]  /*7b00*/  LOP3.LUT R0, R0, 0xffff, RZ, 0xc0, !PT ;  /* 0x0000ffff00007812 */ /* 0x000fc800078ec0ff */
[----:B------:R-:W-:Y:S02]  /*7b10*/  ISETP.GE.U32.AND P6, PT, R241, R0, PT ;  /* 0x00000000f100720c */ /* 0x000fe40003fc6070 */
[----:B------:R-:W-:-:S04]  /*7b20*/  LOP3.LUT R0, R64, 0xffff, RZ, 0xc0, !PT ;  /* 0x0000ffff40007812 */ /* 0x000fc800078ec0ff */
[----:B------:R-:W-:-:S07]  /*7b30*/  SHF.R.U32.HI R0, RZ, 0x8, R0 ;  /* 0x00000008ff007819 */ /* 0x000fce0000011600 */
[----:B---3--:R-:W-:-:S05]  /*7b40*/  @!P6 HFMA2.BF16_V2 R74, -RZ.H0_H0, RZ.H0_H0, -R148.H0_H0 ;  /* 0x200000ffff4ae231 */ /* 0x008fca0000340994 */
[----:B------:R-:W-:Y:S02]  /*7b50*/  PRMT R60, R74, 0x7610, R60 ;  /* 0x000076104a3c7816 */ /* 0x000fe4000000003c */
[----:B------:R1:W3:Y:S01]  /*7b60*/  LDL.LU.S16 R74, [R1+0x84] ;  /* 0x00008400014a7983 */ /* 0x0002e20000300600 */
[----:B------:R-:W-:Y:S02]  /*7b70*/  ISETP.GE.U32.AND P5, PT, R241, R2, PT ;  /* 0x00000002f100720c */ /* 0x000fe40003fa6070 */
[----:B------:R-:W-:-:S04]  /*7b80*/  LOP3.LUT R0, R0, 0xffff, RZ, 0xc0, !PT ;  /* 0x0000ffff00007812 */ /* 0x000fc800078ec0ff */
[----:B------:R-:W-:Y:S02]  /*7b90*/  ISETP.GE.U32.AND P3, PT, R241, R0, PT ;  /* 0x00000000f100720c */ /* 0x000fe40003f66070 */
[----:B------:R-:W-:Y:S02]  /*7ba0*/  LOP3.LUT R0, R64, 0xff, RZ, 0xc0, !PT ;  /* 0x000000ff40007812 */ /* 0x000fe400078ec0ff */
[----:B------:R-:W-:Y:S02]  /*7bb0*/  @!P2 PRMT R150, R61, 0x5410, RZ ;  /* 0x000054103d96a816 */ /* 0x000fe400000000ff */
[----:B------:R-:W-:Y:S02]  /*7bc0*/  ISETP.GE.U32.AND P2, PT, R241, R0, PT ;  /* 0x00000000f100720c */ /* 0x000fe40003f46070 */
[----:B------:R-:W-:-:S04]  /*7bd0*/  SHF.R.U32.HI R0, RZ, 0x10, R64 ;  /* 0x00000010ff007819 */ /* 0x000fc80000011640 */
[----:B------:R-:W-:Y:S02]  /*7be0*/  LOP3.LUT R0, R0, 0xff, RZ, 0xc0, !PT ;  /* 0x000000ff00007812 */ /* 0x000fe400078ec0ff */
[----:B------:R-:W-:Y:S02]  /*7bf0*/  @!P6 PRMT R148, R60, 0x5410, RZ ;  /* 0x000054103c94e816 */ /* 0x000fe400000000ff */
[----:B------:R-:W-:Y:S02]  /*7c00*/  ISETP.GE.U32.AND P6, PT, R241, R0, PT ;  /* 0x00000000f100720c */ /* 0x000fe40003fc6070 */
[----:B------:R-:W-:Y:S01]  /*7c10*/  SHF.R.U32.HI R0, RZ, 0x18, R64 ;  /* 0x00000018ff007819 */ /* 0x000fe20000011640 */
[----:B---3--:R-:W-:-:S05]  /*7c20*/  @!P5 HFMA2.BF16_V2 R74, -RZ.H0_H0, RZ.H0_H0, -R151.H0_H0 ;  /* 0x200000ffff4ad231 */ /* 0x008fca0000340997 */
[----:B------:R-:W-:Y:S02]  /*7c30*/  PRMT R73, R74, 0x7610, R73 ;  /* 0x000076104a497816 */ /* 0x000fe40000000049 */
[----:B------:R1:W3:Y:S04]  /*7c40*/  LDL.LU.S16 R74, [R1+0x7c] ;  /* 0x00007c00014a7983 */ /* 0x0002e80000300600 */
[----:B------:R1:W4:Y:S02]  /*7c50*/  LDL.LU.S16 R64, [R1+0x8c] ;  /* 0x00008c0001407983 */ /* 0x0003240000300600 */
[----:B----4-:R-:W-:-:S05]  /*7c60*/  @!P2 HFMA2.BF16_V2 R64, -RZ.H0_H0, RZ.H0_H0, -R157.H0_H0 ;  /* 0x200000ffff40a231 */ /* 0x010fca000034099d */
[----:B------:R-:W-:Y:S02]  /*7c70*/  PRMT R72, R64, 0x7610, R72 ;  /* 0x0000761040487816 */ /* 0x000fe40000000048 */
[----:B------:R1:W4:Y:S01]  /*7c80*/  LDL.LU.S16 R64, [R1+0x88] ;  /* 0x0000880001407983 */ /* 0x0003220000300600 */
[----:B------:R-:W-:-:S03]  /*7c90*/  @!P5 PRMT R151, R73, 0x5410, RZ ;  /* 0x000054104997d816 */ /* 0x000fc600000000ff */
[----:B------:R1:W2:Y:S01]  /*7ca0*/  LDL.LU.S16 R73, [R1+0x90] ;  /* 0x0000900001497983 */ /* 0x0002a20000300600 */
[----:B----4-:R-:W-:-:S05]  /*7cb0*/  @!P3 HFMA2.BF16_V2 R64, -RZ.H0_H0, RZ.H0_H0, -R156.H0_H0 ;  /* 0x200000ffff40b231 */ /* 0x010fca000034099c */
[----:B------:R-:W-:-:S04]  /*7cc0*/  PRMT R6, R64, 0x7610, R6 ;  /* 0x0000761040067816 */ /* 0x000fc80000000006 */
[----:B------:R-:W-:Y:S02]  /*7cd0*/  @!P3 PRMT R156, R6, 0x5410, RZ ;  /* 0x00005410069cb816 */ /* 0x000fe400000000ff */
[----:B------:R1:W4:Y:S01]  /*7ce0*/  LDL.LU.S16 R6, [R1+0x94] ;  /* 0x0000940001067983 */ /* 0x0003220000300600 */
[----:B------:R-:W-:Y:S01]  /*7cf0*/  ISETP.GE.U32.AND P5, PT, R241, R0, PT ;  /* 0x00000000f100720c */ /* 0x000fe20003fa6070 */
[----:B---3--:R-:W-:Y:S01]  /*7d00*/  @!P1 HFMA2.BF16_V2 R74, -RZ.H0_H0, RZ.H0_H0, -R149.H0_H0 ;  /* 0x200000ffff4a9231 */ /* 0x008fe20000340995 */
[----:B------:R-:W-:Y:S01]  /*7d10*/  SHF.R.U32.HI R0, RZ, 0x8, R67 ;  /* 0x00000008ff007819 */ /* 0x000fe20000011643 */
[----:B--2---:R-:W-:-:S03]  /*7d20*/  @!P6 HFMA2.BF16_V2 R73, -RZ.H0_H0, RZ.H0_H0, -R161.H0_H0 ;  /* 0x200000ffff49e231 */ /* 0x004fc600003409a1 */
[----:B------:R-:W-:Y:S02]  /*7d30*/  PRMT R65, R74, 0x7610, R65 ;  /* 0x000076104a417816 */ /* 0x000fe40000000041 */
[----:B------:R-:W-:Y:S02]  /*7d40*/  LOP3.LUT R0, R0, 0xffff, RZ, 0xc0, !PT ;  /* 0x0000ffff00007812 */ /* 0x000fe400078ec0ff */
[----:B------:R-:W-:Y:S02]  /*7d50*/  @!P1 PRMT R149, R65, 0x5410, RZ ;  /* 0x0000541041959816 */ /* 0x000fe400000000ff */
[----:B------:R-:W-:Y:S02]  /*7d60*/  ISETP.GE.U32.AND P1, PT, R241, R0, PT ;  /* 0x00000000f100720c */ /* 0x000fe40003f26070 */
[----:B------:R-:W-:-:S04]  /*7d70*/  PRMT R0, R73, 0x7610, R0 ;  /* 0x0000761049007816 */ /* 0x000fc80000000000 */
[----:B------:R-:W-:Y:S02]  /*7d80*/  @!P6 PRMT R161, R0, 0x5410, RZ ;  /* 0x0000541000a1e816 */ /* 0x000fe400000000ff */
[----:B------:R-:W-:Y:S01]  /*7d90*/  LOP3.LUT R0, R252, 0xff, RZ, 0xc0, !PT ;  /* 0x000000fffc007812 */ /* 0x000fe200078ec0ff */
[----:B----4-:R-:W-:-:S05]  /*7da0*/  @!P5 HFMA2.BF16_V2 R6, -RZ.H0_H0, RZ.H0_H0, -R159.H0_H0 ;  /* 0x200000ffff06d231 */ /* 0x010fca000034099f */
[----:B------:R-:W-:-:S04]  /*7db0*/  PRMT R2, R6, 0x7610, R2 ;  /* 0x0000761006027816 */ /* 0x000fc80000000002 */
[----:B------:R-:W-:Y:S02]  /*7dc0*/  @!P5 PRMT R159, R2, 0x5410, RZ ;  /* 0x00005410029fd816 */ /* 0x000fe400000000ff */
[----:B------:R1:W2:Y:S01]  /*7dd0*/  LDL.LU.S16 R2, [R1+0x98] ;  /* 0x0000980001027983 */ /* 0x0002a20000300600 */
[----:B------:R-:W-:-:S03]  /*7de0*/  ISETP.GE.U32.AND P5, PT, R241, R0, PT ;  /* 0x00000000f100720c */ /* 0x000fc60003fa6070 */
[----:B------:R1:W3:Y:S01]  /*7df0*/  LDL.LU.S16 R0, [R1+0x9c] ;  /* 0x00009c0001007983 */ /* 0x0002e20000300600 */
[----:B------:R-:W-:Y:S01]  /*7e00*/  HMMA.16816.F32.BF16 R60, R108, R62, R80 ;  /* 0x0000003e6c3c723c */ /* 0x000fe20000041850 */
[----:B---3--:R-:W-:Y:S02]  /*7e10*/  @!P1 HFMA2.BF16_V2 R0, -RZ.H0_H0, RZ.H0_H0, -R158.H0_H0 ;  /* 0x200000ffff009231 */ /* 0x008fe4000034099e */
[----:B--2---:R-:W-:-:S03]  /*7e20*/  @!P4 HFMA2.BF16_V2 R2, -RZ.H0_H0, RZ.H0_H0, -R160.H0_H0 ;  /* 0x200000ffff02c231 */ /* 0x004fc600003409a0 */
[----:B------:R-:W-:Y:S02]  /*7e30*/  PRMT R11, R0, 0x7610, R11 ;  /* 0x00007610000b7816 */ /* 0x000fe4000000000b */
[----:B------:R-:W-:Y:S02]  /*7e40*/  SHF.R.U32.HI R0, RZ, 0x8, R185 ;  /* 0x00000008ff007819 */ /* 0x000fe400000116b9 */
[----:B------:R-:W-:Y:S01]  /*7e50*/  PRMT R80, R2, 0x7610, R80 ;  /* 0x0000761002507816 */ /* 0x000fe20000000050 */
[----:B------:R1:W5:Y:S01]  /*7e60*/  LDL.LU R185, [R1+0xe8] ;  /* 0x0000e80001b97983 */ /* 0x0003620000300800 */
[----:B------:R-:W-:Y:S02]  /*7e70*/  LOP3.LUT R0, R0, 0xffff, RZ, 0xc0, !PT ;  /* 0x0000ffff00007812 */ /* 0x000fe400078ec0ff */
[----:B------:R-:W-:Y:S02]  /*7e80*/  @!P4 PRMT R160, R80, 0x5410, RZ ;  /* 0x0000541050a0c816 */ /* 0x000fe400000000ff */
[----:B------:R-:W-:-:S02]  /*7e90*/  ISETP.GE.U32.AND P4, PT, R241, R0, PT ;  /* 0x00000000f100720c */ /* 0x000fc40003f86070 */
[----:B------:R1:W2:Y:S01]  /*7ea0*/  LDL.LU.S16 R0, [R1+0xa4] ;  /* 0x0000a40001007983 */ /* 0x0002a20000300600 */
[----:B------:R-:W-:Y:S02]  /*7eb0*/  IMAD.MOV.U32 R242, RZ, RZ, R243 ;  /* 0x000000fffff27224 */ /* 0x000fe400078e00f3 */
[----:B------:R-:W-:Y:S02]  /*7ec0*/  IMAD.MOV.U32 R243, RZ, RZ, R212 ;  /* 0x000000fffff37224 */ /* 0x000fe400078e00d4 */
[----:B------:R-:W-:Y:S02]  /*7ed0*/  IMAD.MOV.U32 R212, RZ, RZ, R213 ;  /* 0x000000ffffd47224 */ /* 0x000fe400078e00d5 */
[----:B------:R-:W-:Y:S02]  /*7ee0*/  IMAD.MOV.U32 R213, RZ, RZ, R214 ;  /* 0x000000ffffd57224 */ /* 0x000fe400078e00d6 */
[----:B------:R-:W-:Y:S02]  /*7ef0*/  IMAD.MOV.U32 R214, RZ, RZ, R230 ;  /* 0x000000ffffd67224 */ /* 0x000fe400078e00e6 */
[----:B------:R-:W-:Y:S01]  /*7f00*/  IMAD.MOV.U32 R230, RZ, RZ, R231 ;  /* 0x000000ffffe67224 */ /* 0x000fe200078e00e7 */
[----:B------:R-:W-:Y:S01]  /*7f10*/  @!P1 PRMT R158, R11, 0x5410, RZ ;  /* 0x000054100b9e9816 */ /* 0x000fe200000000ff */
[----:B------:R-:W-:Y:S01]  /*7f20*/  IMAD.MOV.U32 R231, RZ, RZ, R183 ;  /* 0x000000ffffe77224 */ /* 0x000fe200078e00b7 */
[----:B--2---:R-:W-:-:S05]  /*7f30*/  @!P5 HFMA2.BF16_V2 R0, -RZ.H0_H0, RZ.H0_H0, -R163.H0_H0 ;  /* 0x200000ffff00d231 */ /* 0x004fca00003409a3 */
[----:B------:R-:W-:Y:S02]  /*7f40*/  PRMT R10, R0, 0x7610, R10 ;  /* 0x00007610000a7816 */ /* 0x000fe4000000000a */
[----:B------:R-:W-:Y:S02]  /*7f50*/  LOP3.LUT R0, R184, 0xff, RZ, 0xc0, !PT ;  /* 0x000000ffb8007812 */ /* 0x000fe400078ec0ff */
[----:B------:R1:W5:Y:S02]  /*7f60*/  LDL.LU R184, [R1+0xe4] ;  /* 0x0000e40001b87983 */ /* 0x0003640000300800 */
[C---:B------:R-:W-:Y:S02]  /*7f70*/  ISETP.GE.U32.AND P1, PT, R241.reuse, R0, PT ;  /* 0x00000000f100720c */ /* 0x040fe40003f26070 */
[----:B------:R1:W5:Y:S04]  /*7f80*/  LDL.LU R183, [R1+0xe0] ;  /* 0x0000e00001b77983 */ /* 0x0003680000300800 */
[----:B------:R1:W2:Y:S04]  /*7f90*/  LDL.LU.S16 R11, [R1+0xa0] ;  /* 0x0000a000010b7983 */ /* 0x0002a80000300600 */
[----:B------:R1:W3:Y:S01]  /*7fa0*/  LDL.LU.S16 R0, [R1+0xa8] ;  /* 0x0000a80001007983 */ /* 0x0002e20000300600 */
[----:B------:R-:W-:Y:S01]  /*7fb0*/  ISETP.GE.U32.AND P3, PT, R241, R141, PT ;  /* 0x0000008df100720c */ /* 0x000fe20003f66070 */
[----:B------:R-:W-:Y:S01]  /*7fc0*/  IMAD.MOV.U32 R211, RZ, RZ, R240 ;  /* 0x000000ffffd37224 */ /* 0x000fe200078e00f0 */
[----:B------:R-:W-:Y:S01]  /*7fd0*/  SHF.R.U32.HI R2, RZ, 0x10, R4 ;  /* 0x00000010ff027819 */ /* 0x000fe20000011604 */
[----:B------:R-:W-:-:S02]  /*7fe0*/  IMAD.MOV.U32 R210, RZ, RZ, R242 ;  /* 0x000000ffffd27224 */ /* 0x000fc400078e00f2 */
[----:B------:R-:W-:Y:S02]  /*7ff0*/  IMAD.MOV.U32 R240, RZ, RZ, R243 ;  /* 0x000000fffff07224 */ /* 0x000fe400078e00f3 */
[----:B------:R-:W-:Y:S02]  /*8000*/  IMAD.MOV.U32 R242, RZ, RZ, R212 ;  /* 0x000000fffff27224 */ /* 0x000fe400078e00d4 */
[----:B------:R-:W-:Y:S02]  /*8010*/  IMAD.MOV.U32 R243, RZ, RZ, R213 ;  /* 0x000000fffff37224 */ /* 0x000fe400078e00d5 */
[----:B------:R-:W-:Y:S02]  /*8020*/  IMAD.MOV.U32 R212, RZ, RZ, R214 ;  /* 0x000000ffffd47224 */ /* 0x000fe400078e00d6 */
[----:B------:R-:W-:Y:S02]  /*8030*/  IMAD.MOV.U32 R213, RZ, RZ, R228 ;  /* 0x000000ffffd57224 */ /* 0x000fe400078e00e4 */
[----:B------:R-:W-:-:S02]  /*8040*/  IMAD.MOV.U32 R214, RZ, RZ, R250 ;  /* 0x000000ffffd67224 */ /* 0x000fc400078e00fa */
[----:B------:R-:W-:Y:S02]  /*8050*/  IMAD.MOV.U32 R228, RZ, RZ, R182 ;  /* 0x000000ffffe47224 */ /* 0x000fe400078e00b6 */
[----:B------:R1:W5:Y:S01]  /*8060*/  LDL.LU R182, [R1+0xdc] ;  /* 0x0000dc0001b67983 */ /* 0x0003620000300800 */
[----:B------:R-:W-:-:S03]  /*8070*/  IMAD.MOV.U32 R250, RZ, RZ, R181 ;  /* 0x000000fffffa7224 */ /* 0x000fc600078e00b5 */
[----:B------:R1:W5:Y:S01]  /*8080*/  LDL.LU R181, [R1+0xd8] ;  /* 0x0000d80001b57983 */ /* 0x0003620000300800 */
[----:B---3--:R-:W-:-:S05]  /*8090*/  @!P3 HFMA2.BF16_V2 R0, -RZ.H0_H0, RZ.H0_H0, -R147.H0_H0 ;  /* 0x200000ffff00b231 */ /* 0x008fca0000340993 */
[----:B------:R-:W-:Y:S02]  /*80a0*/  PRMT R8, R0, 0x7610, R8 ;  /* 0x0000761000087816 */ /* 0x000fe40000000008 */
[----:B------:R-:W-:Y:S02]  /*80b0*/  LOP3.LUT R0, R2, 0xff, RZ, 0xc0, !PT ;  /* 0x000000ff02007812 */ /* 0x000fe400078ec0ff */
[----:B------:R1:W3:Y:S01]  /*80c0*/  LDL.LU.S16 R2, [R1+0xac] ;  /* 0x0000ac0001027983 */ /* 0x0002e20000300600 */
[----:B------:R-:W-:Y:S02]  /*80d0*/  @!P2 PRMT R157, R72, 0x5410, RZ ;  /* 0x00005410489da816 */ /* 0x000fe400000000ff */
[----:B------:R-:W-:Y:S02]  /*80e0*/  ISETP.GE.U32.AND P2, PT, R241, R142, PT ;  /* 0x0000008ef100720c */ /* 0x000fe40003f46070 */
[C---:B------:R-:W-:Y:S02]  /*80f0*/  LOP3.LUT R6, R4.reuse, 0xff, RZ, 0xc0, !PT ;  /* 0x000000ff04067812 */ /* 0x040fe400078ec0ff */
[----:B------:R-:W-:-:S02]  /*8100*/  LOP3.LUT R5, R4, 0xffff, RZ, 0xc0, !PT ;  /* 0x0000ffff04057812 */ /* 0x000fc400078ec0ff */
[----:B------:R-:W-:-:S07]  /*8110*/  SHF.R.U32.HI R4, RZ, 0x18, R4 ;  /* 0x00000018ff047819 */ /* 0x000fce0000011604 */
[----:B--2---:R-:W-:-:S05]  /*8120*/  @!P2 HFMA2.BF16_V2 R11, -RZ.H0_H0, RZ.H0_H0, -R162.H0_H0 ;  /* 0x200000ffff0ba231 */ /* 0x004fca00003409a2 */
[----:B------:R-:W-:-:S04]  /*8130*/  PRMT R9, R11, 0x7610, R9 ;  /* 0x000076100b097816 */ /* 0x000fc80000000009 */
[----:B------:R-:W-:Y:S02]  /*8140*/  @!P2 PRMT R162, R9, 0x5410, RZ ;  /* 0x0000541009a2a816 */ /* 0x000fe400000000ff */
[----:B------:R-:W-:Y:S01]  /*8150*/  ISETP.GE.U32.AND P2, PT, R241, R4, PT ;  /* 0x00000004f100720c */ /* 0x000fe20003f46070 */
[----:B------:R-:W-:Y:S02]  /*8160*/  FADD.FTZ R4, R211, R210 ;  /* 0x000000d2d3047221 */ /* 0x000fe40000010000 */
[----:B------:R-:W-:Y:S02]  /*8170*/  IMAD.MOV.U32 R211, RZ, RZ, R242 ;  /* 0x000000ffffd37224 */ /* 0x000fe400078e00f2 */
[----:B------:R-:W-:Y:S02]  /*8180*/  IMAD.MOV.U32 R242, RZ, RZ, R243 ;  /* 0x000000fffff27224 */ /* 0x000fe400078e00f3 */
[----:B------:R-:W-:Y:S02]  /*8190*/  IMAD.MOV.U32 R243, RZ, RZ, R228 ;  /* 0x000000fffff37224 */ /* 0x000fe400078e00e4 */
[----:B------:R-:W-:Y:S01]  /*81a0*/  IMAD.MOV.U32 R228, RZ, RZ, R229 ;  /* 0x000000ffffe47224 */ /* 0x000fe200078e00e5 */
[----:B------:R-:W-:Y:S01]  /*81b0*/  HMMA.16816.F32.BF16 R72, R108, R76, R96 ;  /* 0x0000004c6c48723c */ /* 0x000fe20000041860 */
[----:B------:R-:W-:Y:S01]  /*81c0*/  IMAD.MOV.U32 R229, RZ, RZ, R176 ;  /* 0x000000ffffe57224 */ /* 0x000fe200078e00b0 */
[----:B---3--:R-:W-:-:S05]  /*81d0*/  @!P4 HFMA2.BF16_V2 R2, -RZ.H0_H0, RZ.H0_H0, -R146.H0_H0 ;  /* 0x200000ffff02c231 */ /* 0x008fca0000340992 */
[----:B------:R-:W-:Y:S02]  /*81e0*/  PRMT R27, R2, 0x7610, R27 ;  /* 0x00007610021b7816 */ /* 0x000fe4000000001b */
[----:B------:R1:W2:Y:S04]  /*81f0*/  LDL.LU.S16 R2, [R1+0xb0] ;  /* 0x0000b00001027983 */ /* 0x0002a80000300600 */
[----:B------:R1:W5:Y:S01]  /*8200*/  LDL.LU R176, [R1+0xd4] ;  /* 0x0000d40001b07983 */ /* 0x0003620000300800 */
[----:B------:R-:W-:-:S03]  /*8210*/  @!P4 PRMT R146, R27, 0x5410, RZ ;  /* 0x000054101b92c816 */ /* 0x000fc600000000ff */
[----:B------:R1:W3:Y:S04]  /*8220*/  LDL.LU.S16 R99, [R1+0xc4] ;  /* 0x0000c40001637983 */ /* 0x0002e80000300600 */
[----:B------:R1:W4:Y:S04]  /*8230*/  LDL.LU.S16 R98, [R1+0xc0] ;  /* 0x0000c00001627983 */ /* 0x0003280000300600 */
[----:B------:R1:W3:Y:S04]  /*8240*/  LDL.LU.S16 R97, [R1+0xbc] ;  /* 0x0000bc0001617983 */ /* 0x0002e80000300600 */
[----:B------:R1:W3:Y:S04]  /*8250*/  LDL.LU.S16 R96, [R1+0xb8] ;  /* 0x0000b80001607983 */ /* 0x0002e80000300600 */
[----:B------:R1:W4:Y:S01]  /*8260*/  LDL.LU.S16 R27, [R1+0xb4] ;  /* 0x0000b400011b7983 */ /* 0x0003220000300600 */
[----:B------:R-:W-:-:S02]  /*8270*/  @!P3 PRMT R147, R8, 0x5410, RZ ;  /* 0x000054100893b816 */ /* 0x000fc400000000ff */
[----:B------:R-:W-:Y:S02]  /*8280*/  ISETP.GE.U32.AND P3, PT, R241, R0, PT ;  /* 0x00000000f100720c */ /* 0x000fe40003f66070 */
[----:B------:R-:W-:-:S04]  /*8290*/  SHF.R.U32.HI R0, RZ, 0x8, R5 ;  /* 0x00000008ff007819 */ /* 0x000fc80000011605 */
[----:B------:R-:W-:Y:S02]  /*82a0*/  LOP3.LUT R0, R0, 0xffff, RZ, 0xc0, !PT ;  /* 0x0000ffff00007812 */ /* 0x000fe400078ec0ff */
[C---:B------:R-:W-:Y:S01]  /*82b0*/  ISETP.GE.U32.AND P6, PT, R241.reuse, R143, PT ;  /* 0x0000008ff100720c */ /* 0x040fe20003fc6070 */
[----:B------:R-:W-:Y:S01]  /*82c0*/  USHF.L.U32 UR6, UR6, 0x3, URZ ;  /* 0x0000000306067899 */ /* 0x000fe2000800063f */
[C---:B------:R-:W-:Y:S01]  /*82d0*/  ISETP.GE.U32.AND P4, PT, R241.reuse, R0, PT ;  /* 0x00000000f100720c */ /* 0x040fe20003f86070 */
[----:B------:R-:W-:Y:S01]  /*82e0*/  FADD.FTZ R0, R242, R4 ;  /* 0x00000004f2007221 */ /* 0x000fe20000010000 */
[----:B------:R-:W-:Y:S01]  /*82f0*/  @!P5 PRMT R163, R10, 0x5410, RZ ;  /* 0x000054100aa3d816 */ /* 0x000fe200000000ff */
[----:B------:R-:W-:Y:S01]  /*8300*/  UIMAD.WIDE UR24, UR6, 0x2, URZ ;  /* 0x00000002061878a5 */ /* 0x000fe2000f8e023f */
[----:B------:R-:W-:Y:S01]  /*8310*/  ISETP.GE.U32.AND P5, PT, R241, R6, PT ;  /* 0x00000006f100720c */ /* 0x000fe20003fa6070 */
[----:B------:R-:W-:Y:S02]  /*8320*/  FADD.FTZ R0, R212, R0 ;  /* 0x00000000d4007221 */ /* 0x000fe40000010000 */
[----:B------:R-:W-:Y:S01]  /*8330*/  IMAD.MOV.U32 R251, RZ, RZ, R220 ;  /* 0x000000fffffb7224 */ /* 0x000fe200078e00dc */
[----:B------:R-:W-:Y:S01]  /*8340*/  HMMA.16816.F32.BF16 R76, R108, R78, R100 ;  /* 0x0000004e6c4c723c */ /* 0x000fe20000041864 */
[----:B------:R-:W-:Y:S01]  /*8350*/  IMAD.MOV.U32 R220, RZ, RZ, R66 ;  /* 0x000000ffffdc7224 */ /* 0x000fe200078e0042 */
[----:B------:R-:W-:Y:S01]  /*8360*/  LDSM.16.MT88.4 R100, [R180+0x11800] ;  /* 0x01180000b464783b */ /* 0x000fe20000004200 */
[----:B------:R-:W-:-:S03]  /*8370*/  FADD.FTZ R0, R228, R0 ;  /* 0x00000000e4007221 */ /* 0x000fc60000010000 */
[----:B------:R-:W-:Y:S02]  /*8380*/  LDSM.16.MT88.4 R8, [R179+0x11800] ;  /* 0x01180000b308783b */ /* 0x000fe40000004200 */
[----:B------:R-:W-:Y:S02]  /*8390*/  HMMA.16816.F32.BF16 R64, R108, R68, R84 ;  /* 0x000000446c40723c */ /* 0x000fe40000041854 */
[----:B------:R-:W1:Y:S01]  /*83a0*/  LDSM.16.MT88.4 R84, [R177+0x11800] ;  /* 0x01180000b154783b */ /* 0x000e620000004200 */
[----:B------:R-:W-:-:S04]  /*83b0*/  FADD.FTZ R0, R230, R0 ;  /* 0x00000000e6007221 */ /* 0x000fc80000010000 */
[----:B------:R-:W-:-:S04]  /*83c0*/  FADD.FTZ R0, R244, R0 ;  /* 0x00000000f4007221 */ /* 0x000fc80000010000 */
[----:B------:R-:W-:-:S04]  /*83d0*/  FADD.FTZ R0, R246, R0 ;  /* 0x00000000f6007221 */ /* 0x000fc80000010000 */
[----:B------:R-:W-:-:S04]  /*83e0*/  FADD.FTZ R0, R216, R0 ;  /* 0x00000000d8007221 */ /* 0x000fc80000010000 */
[----:B------:R-:W-:-:S04]  /*83f0*/  FADD.FTZ R0, R218, R0 ;  /* 0x00000000da007221 */ /* 0x000fc80000010000 */
[----:B------:R-:W-:Y:S01]  /*8400*/  FADD.FTZ R0, R232, R0 ;  /* 0x00000000e8007221 */ /* 0x000fe20000010000 */
[C---:B------:R-:W-:Y:S08]  /*8410*/  HMMA.16816.F32.BF16 R68, R108.reuse, R70, R88 ;  /* 0x000000466c44723c */ /* 0x040ff00000041858 */
[C---:B------:R-:W-:Y:S08]  /*8420*/  HMMA.16816.F32.BF16 R88, R108.reuse, R92, R164 ;  /* 0x0000005c6c58723c */ /* 0x040ff000000418a4 */
[C---:B------:R-:W-:Y:S08]  /*8430*/  HMMA.16816.F32.BF16 R92, R108.reuse, R94, R172 ;  /* 0x0000005e6c5c723c */ /* 0x040ff000000418ac */
[C---:B-1----:R-:W-:Y:S08]  /*8440*/  HMMA.16816.F32.BF16 R80, R108.reuse, R84, R104 ;  /* 0x000000546c50723c */ /* 0x042ff00000041868 */
[C---:B------:R-:W-:Y:S08]  /*8450*/  HMMA.16816.F32.BF16 R84, R108.reuse, R86, R152 ;  /* 0x000000566c54723c */ /* 0x040ff00000041898 */
[----:B------:R-:W-:Y:S01]  /*8460*/  HMMA.16816.F32.BF16 R104, R108, R8, R20 ;  /* 0x000000086c68723c */ /* 0x000fe20000041814 */
[----:B--2---:R-:W-:-:S05]  /*8470*/  @!P1 HFMA2.BF16_V2 R2, -RZ.H0_H0, RZ.H0_H0, -R145.H0_H0 ;  /* 0x200000ffff029231 */ /* 0x004fca0000340991 */
[----:B------:R-:W-:Y:S01]  /*8480*/  PRMT R5, R2, 0x7610, R5 ;  /* 0x0000761002057816 */ /* 0x000fe20000000005 */
[----:B------:R-:W-:-:S04]  /*8490*/  FADD.FTZ R2, R240, R211 ;  /* 0x000000d3f0027221 */ /* 0x000fc80000010000 */
[----:B------:R-:W-:Y:S01]  /*84a0*/  FADD.FTZ R2, R243, R2 ;  /* 0x00000002f3027221 */ /* 0x000fe20000010000 */
[----:B------:R-:W-:Y:S02]  /*84b0*/  @!P1 PRMT R145, R5, 0x5410, RZ ;  /* 0x0000541005919816 */ /* 0x000fe400000000ff */
[----:B------:R-:W-:Y:S01]  /*84c0*/  LEA R4, P1, R215, c[0x0][0x1f8], 0x1 ;  /* 0x00007e00d7047a11 */ /* 0x000fe200078208ff */
[----:B------:R-:W-:Y:S01]  /*84d0*/  FADD.FTZ R2, R213, R2 ;  /* 0x00000002d5027221 */ /* 0x000fe20000010000 */
[----:B---3--:R-:W-:Y:S02]  /*84e0*/  @!P3 HFMA2.BF16_V2 R96, -RZ.H0_H0, RZ.H0_H0, -R29.H0_H0 ;  /* 0x200000ffff60b231 */ /* 0x008fe4000034091d */
[----:B----4-:R-:W-:Y:S01]  /*84f0*/  @!P2 HFMA2.BF16_V2 R27, -RZ.H0_H0, RZ.H0_H0, -R28.H0_H0 ;  /* 0x200000ffff1ba231 */ /* 0x010fe2000034091c */
[----:B------:R-:W-:-:S04]  /*8500*/  LEA.HI.X R5, R215, c[0x0][0x1fc], R214, 0x1, P1 ;  /* 0x00007f00d7057a11 */ /* 0x000fc800008f0cd6 */
[----:B------:R-:W-:Y:S01]  /*8510*/  PRMT R6, R27, 0x7610, R6 ;  /* 0x000076101b067816 */ /* 0x000fe20000000006 */
[----:B------:R-:W-:Y:S01]  /*8520*/  FADD.FTZ R2, R229, R2 ;  /* 0x00000002e5027221 */ /* 0x000fe20000010000 */
[----:B------:R-:W-:Y:S02]  /*8530*/  PRMT R7, R96, 0x7610, R7 ;  /* 0x0000761060077816 */ /* 0x000fe40000000007 */
[----:B------:R-:W-:Y:S01]  /*8540*/  @!P2 PRMT R28, R6, 0x5410, RZ ;  /* 0x00005410061ca816 */ /* 0x000fe200000000ff */
[----:B------:R-:W-:Y:S01]  /*8550*/  @!P6 HFMA2.BF16_V2 R99, -RZ.H0_H0, RZ.H0_H0, -R144.H0_H0 ;  /* 0x200000ffff63e231 */ /* 0x000fe20000340990 */
[----:B------:R-:W-:Y:S01]  /*8560*/  IADD3 R6, P1, R4, UR24, RZ ;  /* 0x0000001804067c10 */ /* 0x000fe2000ff3e0ff */
[----:B------:R-:W-:Y:S01]  /*8570*/  FADD.FTZ R2, R231, R2 ;  /* 0x00000002e7027221 */ /* 0x000fe20000010000 */
[----:B------:R-:W-:Y:S02]  /*8580*/  @!P3 PRMT R29, R7, 0x5410, RZ ;  /* 0x00005410071db816 */ /* 0x000fe400000000ff */
[----:B------:R-:W-:Y:S01]  /*8590*/  IADD3.X R7, R5, UR25, RZ, P1, !PT ;  /* 0x0000001905077c10 */ /* 0x000fe20008ffe4ff */
[----:B------:R-:W-:Y:S01]  /*85a0*/  FADD.FTZ R2, R245, R2 ;  /* 0x00000002f5027221 */ /* 0x000fe20000010000 */
[----:B------:R-:W-:Y:S01]  /*85b0*/  PRMT R26, R99, 0x7610, R26 ;  /* 0x00007610631a7816 */ /* 0x000fe2000000001a */
[----:B------:R-:W-:Y:S01]  /*85c0*/  @!P5 HFMA2.BF16_V2 R98, -RZ.H0_H0, RZ.H0_H0, -R31.H0_H0 ;  /* 0x200000ffff62d231 */ /* 0x000fe2000034091f */
[----:B------:R1:W-:Y:S01]  /*85d0*/  STG.E.U16 [R4.64], R157 ;  /* 0x0000009d04007986 */ /* 0x0003e2000c101510 */
[----:B------:R-:W-:Y:S01]  /*85e0*/  @!P4 HFMA2.BF16_V2 R97, -RZ.H0_H0, RZ.H0_H0, -R30.H0_H0 ;  /* 0x200000ffff61c231 */ /* 0x000fe2000034091e */
[----:B------:R-:W-:-:S02]  /*85f0*/  @!P6 PRMT R144, R26, 0x5410, RZ ;  /* 0x000054101a90e816 */ /* 0x000fc400000000ff */
[----:B------:R1:W-:Y:S01]  /*8600*/  STG.E.U16 [R4.64+0x2], R156 ;  /* 0x0000029c04007986 */ /* 0x0003e2000c101510 */
[----:B------:R-:W-:-:S03]  /*8610*/  FADD.FTZ R2, R247, R2 ;  /* 0x00000002f7027221 */ /* 0x000fc60000010000 */
[----:B------:R1:W-:Y:S04]  /*8620*/  STG.E.U16 [R6.64], R161 ;  /* 0x000000a106007986 */ /* 0x0003e8000c101510 */
        /* <DEDUP_REMOVED lines=9> */
[----:B------:R1:W-:Y:S04]  /*86c0*/  STG.E.U16 [R4.64+0x22], R148 ;  /* 0x0000229404007986 */ /* 0x0003e8000c101510 */
        /* <DEDUP_REMOVED lines=26> */
[----:B------:R1:W-:Y:S01]  /*8870*/  STG.E.U16 [R6.64+0x72], R28 ;  /* 0x0000721c06007986 */ /* 0x0003e2000c101510 */
[----:B------:R-:W-:Y:S02]  /*8880*/  FADD.FTZ R0, R235, R2 ;  /* 0x00000002eb007221 */ /* 0x000fe40000010000 */
[----:B------:R-:W-:Y:S02]  /*8890*/  FADD.FTZ R233, R248, R233 ;  /* 0x000000e9f8e97221 */ /* 0x000fe40000010000 */
[----:B------:R-:W-:Y:S02]  /*88a0*/  FADD.FTZ R0, R249, R0 ;  /* 0x00000000f9007221 */ /* 0x000fe40000010000 */
[----:B------:R-:W-:-:S02]  /*88b0*/  FADD.FTZ R233, R250, R233 ;  /* 0x000000e9fae97221 */ /* 0x000fc40000010000 */
[----:B------:R-:W-:Y:S01]  /*88c0*/  FADD.FTZ R215, R251, R0 ;  /* 0x00000000fbd77221 */ /* 0x000fe20000010000 */
[----:B------:R-:W-:Y:S01]  /*88d0*/  HMMA.16816.F32.BF16 R96, R108, R100, R168 ;  /* 0x000000646c60723c */ /* 0x000fe200000418a8 */
[----:B------:R-:W-:Y:S02]  /*88e0*/  FADD.FTZ R233, R220, R233 ;  /* 0x000000e9dce97221 */ /* 0x000fe40000010000 */
[----:B------:R-:W-:-:S05]  /*88f0*/  FADD.FTZ R215, R221, R215 ;  /* 0x000000d7ddd77221 */ /* 0x000fca0000010000 */
[----:B------:R-:W-:Y:S01]  /*8900*/  HMMA.16816.F32.BF16 R100, R108, R102, R12 ;  /* 0x000000666c64723c */ /* 0x000fe2000004180c */
[----:B------:R-:W-:Y:S02]  /*8910*/  FADD.FTZ R233, R222, R233 ;  /* 0x000000e9dee97221 */ /* 0x000fe40000010000 */
[----:B------:R-:W-:-:S05]  /*8920*/  FADD.FTZ R215, R223, R215 ;  /* 0x000000d7dfd77221 */ /* 0x000fca0000010000 */
[----:B------:R-:W-:Y:S01]  /*8930*/  HMMA.16816.F32.BF16 R108, R108, R10, R16 ;  /* 0x0000000a6c6c723c */ /* 0x000fe20000041810 */
[----:B------:R-:W-:Y:S07]  /*8940*/  @!P0 BRA `(.L_x_857) ;  /* 0x0000552000008947 */ /* 0x000fee0003800000 */
[----:B-1----:R-:W2:Y:S01]  /*8950*/  LDL.LU R223, [R1+0xc8] ;  /* 0x0000c80001df7983 */ /* 0x002ea20000300800 */
[----:B------:R-:W-:-:S03]  /*8960*/  IMAD.U32 R0, RZ, RZ, UR12 ;  /* 0x0000000cff007e24 */ /* 0x000fc6000f8e00ff */
[----:B------:R-:W1:Y:S01]  /*8970*/  S2R R2, SR_TID.X ;  /* 0x0000000000027919 */ /* 0x000e620000002100 */
[----:B------:R-:W-:Y:S01]  /*8980*/  UIADD3 UR8, UR12, 0x3f, URZ ;  /* 0x0000003f0c087890 */ /* 0x000fe2000fffe03f */
[----:B------:R-:W3:Y:S01]  /*8990*/  LDC.U8 R234, c[0x0][0x2d8] ;  /* 0x0000b600ffea7b82 */ /* 0x000ee20000000000 */
[----:B------:R-:W-:Y:S01]  /*89a0*/  IMAD.MOV.U32 R113, RZ, RZ, R3 ;  /* 0x000000ffff717224 */ /* 0x000fe200078e0003 */
[----:B------:R-:W-:Y:S01]  /*89b0*/  IADD3 R201, P0, R4, -0x80, RZ ;  /* 0xffffff8004c97810 */ /* 0x000fe20007f1e0ff */
[----:B------:R-:W-:Y:S02]  /*89c0*/  USHF.R.S32.HI UR14, URZ, 0x1f, UR8 ;  /* 0x0000001f3f0e7899 */ /* 0x000fe40008011408 */
[----:B------:R-:W-:Y:S01]  /*89d0*/  ULDC.64 UR6, c[0x0][0x1a0] ;  /* 0x0000680000067ab9 */ /* 0x000fe20000000a00 */
[----:B------:R-:W-:Y:S01]  /*89e0*/  IADD3.X R115, R5, -0x1, RZ, P0, !PT ;  /* 0xffffffff05737810 */ /* 0x000fe200007fe4ff */
[----:B------:R-:W-:Y:S02]  /*89f0*/  ULEA.HI UR14, UR14, UR8, URZ, 0x6 ;  /* 0x000000080e0e7291 */ /* 0x000fe4000f8f303f */
[----:B------:R-:W-:-:S02]  /*8a00*/  USHF.L.U64.HI UR8, UR6, 0x4, UR7 ;  /* 0x0000000406087899 */ /* 0x000fc40008010207 */
[----:B------:R-:W-:Y:S02]  /*8a10*/  USHF.R.S32.HI UR14, URZ, 0x6, UR14 ;  /* 0x000000063f0e7899 */ /* 0x000fe4000801140e */
[----:B------:R-:W-:Y:S02]  /*8a20*/  USHF.L.U32 UR11, UR6, 0x4, URZ ;  /* 0x00000004060b7899 */ /* 0x000fe4000800063f */
[----:B------:R-:W-:Y:S01]  /*8a30*/  UIADD3 UR12, UR14, -0x2, URZ ;  /* 0xfffffffe0e0c7890 */ /* 0x000fe2000fffe03f */
[----:B-1----:R-:W-:-:S05]  /*8a40*/  LOP3.LUT R2, R2, 0x3, RZ, 0xc0, !PT ;  /* 0x0000000302027812 */ /* 0x002fca00078ec0ff */
[----:B--2---:R-:W-:-:S05]  /*8a50*/  IMAD R2, R2, -0x2, R223 ;  /* 0xfffffffe02027824 */ /* 0x004fca00078e02df */
[----:B------:R-:W-:Y:S01]  /*8a60*/  IADD3 R2, R0, -UR13, R2 ;  /* 0x8000000d00027c10 */ /* 0x000fe2000fffe002 */
[----:B------:R-:W-:-:S04]  /*8a70*/  IMAD.MOV.U32 R0, RZ, RZ, R112 ;  /* 0x000000ffff007224 */ /* 0x000fc800078e0070 */
[----:B------:R1:W-:Y:S04]  /*8a80*/  STL [R1+0x50], R2 ;  /* 0x0000500201007387 */ /* 0x0003e80000100800 */
[----:B------:R-:W1:Y:S04]  /*8a90*/  LDL.LU R249, [R1+0x18] ;  /* 0x0000180001f97983 */ /* 0x000e680000300800 */
[----:B------:R-:W2:Y:S04]  /*8aa0*/  LDL.64 R250, [R1+0x58] ;  /* 0x0000580001fa7983 */ /* 0x000ea80000100a00 */
[----:B------:R-:W4:Y:S04]  /*8ab0*/  LDL R220, [R1+0x54] ;  /* 0x0000540001dc7983 */ /* 0x000f280000100800 */
[----:B------:R-:W3:Y:S04]  /*8ac0*/  LDL R221, [R1+0x78] ;  /* 0x0000780001dd7983 */ /* 0x000ee80000100800 */
[----:B------:R-:W3:Y:S04]  /*8ad0*/  LDL.LU R222, [R1+0x1c] ;  /* 0x00001c0001de7983 */ /* 0x000ee80000300800 */
[----:B------:R-:W3:Y:S01]  /*8ae0*/  LDL.LU R223, [R1+0xcc] ;  /* 0x0000cc0001df7983 */ /* 0x000ee20000300800 */
[----:B-1----:R-:W-:Y:S01]  /*8af0*/  IMAD.WIDE.U32 R2, R249, -0x326172a9, RZ ;  /* 0xcd9e8d57f9027825 */ /* 0x002fe200078e00ff */
[----:B--2---:R-:W-:-:S04]  /*8b00*/  ISETP.GE.AND P3, PT, R250, c[0x0][0x220], PT ;  /* 0x00008800fa007a0c */ /* 0x004fc80003f66270 */
[----:B------:R1:W-:Y:S01]  /*8b10*/  STL.64 [R1+0x48], R2 ;  /* 0x0000480201007387 */ /* 0x0003e20000100a00 */
[----:B----4-:R-:W-:Y:S02]  /*8b20*/  ISETP.GE.AND P2, PT, R220, c[0x0][0x220], PT ;  /* 0x00008800dc007a0c */ /* 0x010fe40003f46270 */
[----:B---3--:R-:W-:Y:S02]  /*8b30*/  ISETP.GE.AND P1, PT, R221, c[0x0][0x220], PT ;  /* 0x00008800dd007a0c */ /* 0x008fe40003f26270 */
[----:B------:R-:W-:Y:S01]  /*8b40*/  LOP3.LUT R236, R3, R222, RZ, 0x3c, !PT ;  /* 0x000000de03ec7212 */ /* 0x000fe200078e3cff */
[----:B------:R-:W-:-:S04]  /*8b50*/  IMAD.WIDE.U32 R238, R223, -0x2daee0ad, RZ ;  /* 0xd2511f53dfee7825 */ /* 0x000fc800078e00ff */
[----:B------:R-:W-:Y:S01]  /*8b60*/  IMAD.WIDE.U32 R236, R236, -0x2daee0ad, RZ ;  /* 0xd2511f53ecec7825 */ /* 0x000fe200078e00ff */
[----:B-1----:R-:W-:Y:S01]  /*8b70*/  PRMT R2, R234, 0x7054, R234 ;  /* 0x00007054ea027816 */ /* 0x002fe200000000ea */
[----:B------:R-:W-:Y:S05]  /*8b80*/  BRA `(.L_x_858) ;  /* 0x000006a000007947 */ /* 0x000fea0003800000 */
.L_x_860:
[----:B------:R-:W2:Y:S01]  /*8b90*/  LDL.64 R204, [R1+0x70] ;  /* 0x0000700001cc7983 */ /* 0x000ea20000100a00 */
[----:B------:R-:W-:Y:S02]  /*8ba0*/  ULDC.64 UR14, c[0x0][0x198] ;  /* 0x00006600000e7ab9 */ /* 0x000fe40000000a00 */
[----:B------:R-:W-:Y:S01]  /*8bb0*/  UIADD3 UR22, UR12, -0x1, URZ ;  /* 0xffffffff0c167890 */ /* 0x000fe2000fffe03f */
[----:B------:R-:W3:Y:S03]  /*8bc0*/  LDL.64 R202, [R1+0x60] ;  /* 0x0000600001ca7983 */ /* 0x000ee60000100a00 */
[----:B------:R-:W-:Y:S01]  /*8bd0*/  USHF.R.S32.HI UR21, URZ, 0x1f, UR22 ;  /* 0x0000001f3f157899 */ /* 0x000fe20008011416 */
[----:B------:R1:W-:Y:S01]  /*8be0*/  @P3 STS.128 [R199+0x6000], RZ ;  /* 0x006000ffc7003388 */ /* 0x0003e20000000c00 */
[----:B------:R-:W-:Y:S02]  /*8bf0*/  UIMAD.WIDE.U32 UR28, UR22, UR14, URZ ;  /* 0x0000000e161c72a5 */ /* 0x000fe4000f8e003f */
[----:B------:R-:W-:Y:S04]  /*8c00*/  UIMAD UR21, UR21, UR14, URZ ;  /* 0x0000000e151572a4 */ /* 0x000fe8000f8e023f */
[----:B------:R-:W-:Y:S01]  /*8c10*/  UIMAD UR21, UR22, UR15, UR21 ;  /* 0x0000000f161572a4 */ /* 0x000fe2000f8e0215 */
[----:B------:R-:W-:Y:S02]  /*8c20*/  IMAD.U32 R2, RZ, RZ, UR28 ;  /* 0x0000001cff027e24 */ /* 0x000fe4000f8e00ff */
[----:B------:R-:W-:Y:S01]  /*8c30*/  IMAD.U32 R3, RZ, RZ, UR28 ;  /* 0x0000001cff037e24 */ /* 0x000fe2000f8e00ff */
[----:B------:R-:W-:Y:S06]  /*8c40*/  UIADD3 UR21, UR29, UR21, URZ ;  /* 0x000000151d157290 */ /* 0x000fec000fffe03f */
[----:B------:R-:W-:Y:S01]  /*8c50*/  IMAD.U32 R112, RZ, RZ, UR21 ;  /* 0x00000015ff707e24 */ /* 0x000fe2000f8e00ff */
[----:B--2---:R-:W-:Y:S04]  /*8c60*/  LEA R2, P4, R2, R204, 0x6 ;  /* 0x000000cc02027211 */ /* 0x004fe800078830ff */
[C---:B------:R-:W-:Y:S02]  /*8c70*/  @!P3 LEA R114, P0, R2.reuse, c[0x0][0x168], 0x1 ;  /* 0x00005a000272ba11 */ /* 0x040fe400078008ff */
        /* <DEDUP_REMOVED lines=18> */
[C---:B------:R-:W-:Y:S03]  /*8da0*/  @!P1 LEA R148, P0, R3.reuse, c[0x0][0x168], 0x1 ;  /* 0x00005a0003949a11 */ /* 0x040fe600078008ff */
[----:B------:R1:W-:Y:S04]  /*8db0*/  @P1 STS.128 [R199+0xa000], RZ ;  /* 0x00a000ffc7001388 */ /* 0x0003e80000000c00 */
[----:B------:R-:W-:Y:S01]  /*8dc0*/  @!PT LDS RZ, [RZ] ;  /* 0x00000000fffff984 */ /* 0x000fe20000000800 */
[----:B------:R-:W-:Y:S01]  /*8dd0*/  @!PT LDS RZ, [RZ] ;  /* 0x00000000fffff984 */ /* 0x000fe20000000800 */
[----:B------:R-:W-:Y:S01]  /*8de0*/  @!PT LDS RZ, [RZ] ;  /* 0x00000000fffff984 */ /* 0x000fe20000000800 */
[----:B------:R1:W-:Y:S04]  /*8df0*/  @!P1 LDGSTS.E.BYPASS.LTC128B.128 [R199+0xa000], [R154.64+0x100] ;  /* 0x0a0001009ac79fae */ /* 0x0003e8000b901d50 */
[----:B------:R1:W-:Y:S01]  /*8e00*/  @P3 STS.128 [R199+0x6800], RZ ;  /* 0x006800ffc7003388 */ /* 0x0003e20000000c00 */
[----:B--2---:R-:W-:Y:S02]  /*8e10*/  IADD3.X R114, R112, UR20, RZ, P5, !PT ;  /* 0x0000001470727c10 */ /* 0x004fe4000affe4ff */
        /* <DEDUP_REMOVED lines=20> */
[C---:B------:R-:W-:Y:S02]  /*8f60*/  @!P1 LEA.HI.X R141, R2.reuse, c[0x0][0x16c], R3, 0x1, P5 ;  /* 0x00005b00028d9a11 */ /* 0x040fe400028f0c03 */
[----:B------:R-:W-:Y:S01]  /*8f70*/  IADD3 R112, P6, R2, UR27, RZ ;  /* 0x0000001b02707c10 */ /* 0x000fe2000ffde0ff */
[----:B------:R-:W-:Y:S01]  /*8f80*/  @!PT LDS RZ, [RZ] ;  /* 0x00000000fffff984 */ /* 0x000fe20000000800 */
[----:B------:R-:W-:Y:S01]  /*8f90*/  @!PT LDS RZ, [RZ] ;  /* 0x00000000fffff984 */ /* 0x000fe20000000800 */
[----:B------:R-:W-:Y:S01]  /*8fa0*/  @!PT LDS RZ, [RZ] ;  /* 0x00000000fffff984 */ /* 0x000fe20000000800 */
[----:B------:R1:W-:Y:S03]  /*8fb0*/  @!P1 LDGSTS.E.BYPASS.LTC128B.128 [R199+0xa800], [R148.64+0x100] ;  /* 0x0a80010094c79fae */ /* 0x0003e6000b901d50 */
        /* <DEDUP_REMOVED lines=39> */
.L_x_858:
[----:B------:R-:W2:Y:S01]  /*9230*/  LDL.64 R2, [R1+0x68] ;  /* 0x0000680001027983 */ /* 0x000ea20000100a00 */
[----:B------:R-:W-:Y:S01]  /*9240*/  USHF.R.S32.HI UR14, URZ, 0x1f, UR12 ;  /* 0x0000001f3f0e7899 */ /* 0x000fe2000801140c */
[----:B------:R-:W-:Y:S04]  /*9250*/  DEPBAR.LE SB0, 0x0 ;  /* 0x000080000000791a */ /* 0x000fe80000000000 */
[----:B------:R-:W3:Y:S01]  /*9260*/  LDL R8, [R1+0x80] ;  /* 0x0000800001087983 */ /* 0x000ee20000100800 */
[----:B------:R-:W-:Y:S02]  /*9270*/  UIMAD UR14, UR14, UR6, URZ ;  /* 0x000000060e0e72a4 */ /* 0x000fe4000f8e023f */
[----:B------:R-:W-:Y:S01]  /*9280*/  UIMAD.WIDE.U32 UR22, UR12, UR6, URZ ;  /* 0x000000060c1672a5 */ /* 0x000fe2000f8e003f */
[----:B------:R-:W-:Y:S01]  /*9290*/  BAR.SYNC.DEFER_BLOCKING 0x0 ;  /* 0x0000000000007b1d */ /* 0x000fe20000010000 */
[----:B------:R-:W-:Y:S02]  /*92a0*/  UIMAD UR14, UR12, UR7, UR14 ;  /* 0x000000070c0e72a4 */ /* 0x000fe4000f8e020e */
[----:B------:R-:W-:Y:S02]  /*92b0*/  UISETP.GE.AND UP0, UPT, UR12, 0x1, UPT ;  /* 0x000000010c00788c */ /* 0x000fe4000bf06270 */
[----:B------:R-:W-:Y:S01]  /*92c0*/  UIADD3 UR14, UR23, UR14, URZ ;  /* 0x0000000e170e7290 */ /* 0x000fe2000fffe03f */
[----:B------:R-:W-:Y:S02]  /*92d0*/  IMAD.U32 R4, RZ, RZ, UR22 ;  /* 0x00000016ff047e24 */ /* 0x000fe4000f8e00ff */
[----:B------:R-:W-:Y:S01]  /*92e0*/  IMAD.U32 R5, RZ, RZ, UR23 ;  /* 0x00000017ff057e24 */ /* 0x000fe2000f8e00ff */
[----:B------:R-:W-:Y:S02]  /*92f0*/  @P3 STS.128 [R199+0xc000], RZ ;  /* 0x00c000ffc7003388 */ /* 0x000fe40000000c00 */
[----:B--2---:R-:W-:Y:S01]  /*9300*/  IMAD.U32 R3, RZ, RZ, UR14 ;  /* 0x0000000eff037e24 */ /* 0x004fe2000f8e00ff */
[----:B------:R-:W-:Y:S04]  /*9310*/  LEA R2, P4, R4, R2, 0x6 ;  /* 0x0000000204027211 */ /* 0x000fe800078830ff */
        /* <DEDUP_REMOVED lines=91> */
[----:B-----5:R-:W-:Y:S04]  /*98d0*/  LDSM.16.M88.4 R32, [R183] ;  /* 0x00000000b720783b */ /* 0x020fe80000000200 */
[----:B----4-:R-:W-:Y:S04]  /*98e0*/  LDSM.16.M88.4 R16, [R176+0x6800] ;  /* 0x00680000b010783b */ /* 0x010fe80000000200 */
        /* <DEDUP_REMOVED lines=144> */
[C---:B------:R-:W-:Y:S08]  /*a1f0*/  HMMA.16816.F32.BF16 R16, R160.reuse, R170, R16 ;  /* 0x000000aaa010723c */ /* 0x040ff00000041810 */
[C---:B------:R-:W-:Y:S08]  /*a200*/  HMMA.16816.F32.BF16 R20, R160.reuse, R136, R20 ;  /* 0x00000088a014723c */ /* 0x040ff00000041814 */
[C---:B------:R-:W-:Y:S08]  /*a210*/  HMMA.16816.F32.BF16 R24, R160.reuse, R138, R24 ;  /* 0x0000008aa018723c */ /* 0x040ff00000041818 */
[C---:B------:R-:W-:Y:S07]  /*a220*/  HMMA.16816.F32.BF16 R28, R160.reuse, R172, R28 ;  /* 0x000000aca01c723c */ /* 0x040fee000004181c */
[----:B------:R-:W-:Y:S01]  /*a230*/  IMAD.MOV.U32 R172, RZ, RZ, R201 ;  /* 0x000000ffffac7224 */ /* 0x000fe200078e00c9 */
[----:B------:R-:W-:Y:S04]  /*a240*/  HMMA.16816.F32.BF16 R32, R160, R174, R32 ;  /* 0x000000aea020723c */ /* 0x000fe80000041820 */
[----:B------:R-:W-:Y:S04]  /*a250*/  IMAD.MOV.U32 R173, RZ, RZ, R115 ;  /* 0x000000ffffad7224 */ /* 0x000fe800078e0073 */
        /* <DEDUP_REMOVED lines=9> */
.L_x_859:
[----:B------:R-:W2:Y:S01]  /*a2f0*/  LDL R2, [R1+0x50] ;  /* 0x0000500001027983 */ /* 0x000ea20000100800 */
[----:B------:R-:W-:Y:S01]  /*a300*/  IMAD.U32 R112, RZ, RZ, UR12 ;  /* 0x0000000cff707e24 */ /* 0x000fe2000f8e00ff */
[----:B------:R-:W-:Y:S02]  /*a310*/  UIADD3 UR21, UR19, -0x4498517b, URZ ;  /* 0xbb67ae8513157890 */ /* 0x000fe4000fffe03f */
[----:B------:R-:W3:Y:S01]  /*a320*/  LDL.64 R174, [R1+0x48] ;  /* 0x0000480001ae7983 */ /* 0x000ee20000100a00 */
[----:B------:R-:W-:Y:S02]  /*a330*/  USHF.L.U32 UR23, UR12, 0x1, URZ ;  /* 0x000000010c177899 */ /* 0x000fe4000800063f */
[----:B------:R-:W-:Y:S02]  /*a340*/  UIADD3 UR14, UR18, -0x61c88647, URZ ;  /* 0x9e3779b9120e7890 */ /* 0x000fe4000fffe03f */
[----:B------:R-:W-:Y:S01]  /*a350*/  ULOP3.LUT UR22, UR23, UR19, URZ, 0x3c, !UPT ;  /* 0x0000001317167292 */ /* 0x000fe2000f8e3c3f */
[----:B------:R4:W5:Y:S01]  /*a360*/  LDL.S16 R221, [R1+0xc] ;  /* 0x00000c0001dd7983 */ /* 0x0009620000100600 */
[----:B------:R-:W-:Y:S03]  /*a370*/  UIADD3 UR15, UR18, 0x3c6ef372, URZ ;  /* 0x3c6ef372120f7890 */ /* 0x000fe6000fffe03f */
[----:B------:R4:W3:Y:S04]  /*a380*/  LDL.S16 R220, [R1+0x10] ;  /* 0x0000100001dc7983 */ /* 0x0008e80000100600 */
[----:B------:R4:W3:Y:S04]  /*a390*/  LDL.S16 R219, [R1+0x14] ;  /* 0x0000140001db7983 */ /* 0x0008e80000100600 */
[----:B------:R4:W3:Y:S04]  /*a3a0*/  LDL.S16 R218, [R1+0x18] ;  /* 0x0000180001da7983 */ /* 0x0008e80000100600 */
[----:B------:R4:W3:Y:S01]  /*a3b0*/  LDL.S16 R216, [R1+0x24] ;  /* 0x0000240001d87983 */ /* 0x0008e20000100600 */
[----:B--2---:R-:W-:Y:S05]  /*a3c0*/  IMAD R112, R112, -0x40, R2 ;  /* 0xffffffc070707824 */ /* 0x004fea00078e0202 */
[C---:B------:R-:W-:Y:S02]  /*a3d0*/  IADD3 R2, R112.reuse, -0x1, RZ ;  /* 0xffffffff70027810 */ /* 0x040fe40007ffe0ff */
[----:B------:R-:W-:Y:S02]  /*a3e0*/  IADD3 R115, R112, -0x9, RZ ;  /* 0xfffffff770737810 */ /* 0x000fe40007ffe0ff */
[----:B------:R-:W-:Y:S02]  /*a3f0*/  ISETP.GE.AND P0, PT, R2, RZ, PT ;  /* 0x000000ff0200720c */ /* 0x000fe40003f06270 */
[----:B------:R-:W-:Y:S02]  /*a400*/  IABS R3, R112 ;  /* 0x0000007000037213 */ /* 0x000fe40000000000 */
[C---:B------:R-:W-:Y:S02]  /*a410*/  IADD3 R114, R112.reuse, -0x11, RZ ;  /* 0xffffffef70727810 */ /* 0x040fe40007ffe0ff */
[C---:B-1----:R-:W-:Y:S01]  /*a420*/  IADD3 R136, R112.reuse, -0x21, RZ ;  /* 0xffffffdf70887810 */ /* 0x042fe20007ffe0ff */
[----:B------:R-:W-:Y:S01]  /*a430*/  IMAD.MOV.U32 R147, RZ, RZ, R3 ;  /* 0x000000ffff937224 */ /* 0x000fe200078e0003 */
[C---:B------:R-:W-:Y:S04]  /*a440*/  IADD3 R3, R112.reuse, -0x8, RZ ;  /* 0xfffffff870037810 */ /* 0x040fe80007ffe0ff */
[----:B------:R-:W-:Y:S01]  /*a450*/  ISETP.GE.AND P4, PT, R3, RZ, PT ;  /* 0x000000ff0300720c */ /* 0x000fe20003f86270 */
[----:B------:R-:W1:Y:S01]  /*a460*/  I2F R147, R147 ;  /* 0x0000009300937306 */ /* 0x000e620000201400 */
[C---:B------:R-:W-:Y:S02]  /*a470*/  @!P0 IADD3 R2, -R112.reuse, 0x1, RZ ;  /* 0x0000000170028810 */ /* 0x040fe40007ffe1ff */
[----:B------:R-:W-:Y:S07]  /*a480*/  ISETP.GE.AND P0, PT, R115, RZ, PT ;  /* 0x000000ff7300720c */ /* 0x000fee0003f06270 */
[----:B------:R2:W2:Y:S02]  /*a490*/  I2F R146, R2 ;  /* 0x0000000200927306 */ /* 0x0004a40000201400 */
[C---:B------:R-:W-:Y:S04]  /*a4a0*/  @!P4 IADD3 R3, -R112.reuse, 0x8, RZ ;  /* 0x000000087003c810 */ /* 0x040fe80007ffe1ff */
[----:B------:R-:W-:Y:S02]  /*a4b0*/  @!P0 IADD3 R115, -R112, 0x9, RZ ;  /* 0x0000000970738810 */ /* 0x000fe40007ffe1ff */
[----:B------:R-:W-:Y:S02]  /*a4c0*/  ISETP.GE.AND P0, PT, R114, RZ, PT ;  /* 0x000000ff7200720c */ /* 0x000fe40003f06270 */
[----:B------:R3:W3:Y:S01]  /*a4d0*/  I2F R144, R115 ;  /* 0x0000007300907306 */ /* 0x0006e20000201400 */
[C---:B-1----:R-:W-:Y:S02]  /*a4e0*/  FFMA.FTZ R4, R147.reuse, -UR4, R4 ;  /* 0x8000000493047c23 */ /* 0x042fe40008010004 */
[----:B------:R-:W-:Y:S07]  /*a4f0*/  FFMA.FTZ R10, R147, -UR4, R10 ;  /* 0x80000004930a7c23 */ /* 0x000fee000801000a */
[----:B------:R-:W1:Y:S01]  /*a500*/  I2F R145, R3 ;  /* 0x0000000300917306 */ /* 0x000e620000201400 */
[C---:B------:R-:W-:Y:S02]  /*a510*/  @!P0 IADD3 R114, -R112.reuse, 0x11, RZ ;  /* 0x0000001170728810 */ /* 0x040fe40007ffe1ff */
[----:B--2---:R-:W-:Y:S01]  /*a520*/  IADD3 R2, R112, -0x10, RZ ;  /* 0xfffffff070027810 */ /* 0x004fe20007ffe0ff */
[C---:B------:R-:W-:Y:S02]  /*a530*/  FFMA.FTZ R5, R146.reuse, -UR4, R5 ;  /* 0x8000000492057c23 */ /* 0x040fe40008010005 */
[----:B------:R-:W-:Y:S01]  /*a540*/  FFMA.FTZ R11, R146, -UR4, R11 ;  /* 0x80000004920b7c23 */ /* 0x000fe2000801000b */
[----:B------:R-:W-:Y:S03]  /*a550*/  ISETP.GE.AND P4, PT, R2, RZ, PT ;  /* 0x000000ff0200720c */ /* 0x000fe60003f86270 */
[----:B------:R2:W2:Y:S01]  /*a560*/  I2F R142, R114 ;  /* 0x00000072008e7306 */ /* 0x0004a20000201400 */
[----:B---3--:R-:W-:Y:S01]  /*a570*/  IADD3 R115, R112, -0x18, RZ ;  /* 0xffffffe870737810 */ /* 0x008fe20007ffe0ff */
[C---:B------:R-:W-:Y:S02]  /*a580*/  FFMA.FTZ R9, R144.reuse, -UR4, R9 ;  /* 0x8000000490097c23 */ /* 0x040fe40008010009 */
[----:B------:R-:W-:Y:S06]  /*a590*/  FFMA.FTZ R15, R144, -UR4, R15 ;  /* 0x80000004900f7c23 */ /* 0x000fec000801000f */
[C---:B------:R-:W-:Y:S02]  /*a5a0*/  @!P4 IADD3 R2, -R112.reuse, 0x10, RZ ;  /* 0x000000107002c810 */ /* 0x040fe40007ffe1ff */
[----:B------:R-:W-:Y:S01]  /*a5b0*/  ISETP.GE.AND P4, PT, R115, RZ, PT ;  /* 0x000000ff7300720c */ /* 0x000fe20003f86270 */
[C---:B-1----:R-:W-:Y:S01]  /*a5c0*/  FFMA.FTZ R8, R145.reuse, -UR4, R8 ;  /* 0x8000000491087c23 */ /* 0x042fe20008010008 */
[----:B------:R1:W3:Y:S01]  /*a5d0*/  I2F R143, R2 ;  /* 0x00000002008f7306 */ /* 0x0002e20000201400 */
[C---:B------:R-:W-:Y:S01]  /*a5e0*/  IADD3 R3, R112.reuse, -0x19, RZ ;  /* 0xffffffe770037810 */ /* 0x040fe20007ffe0ff */
[----:B------:R-:W-:Y:S03]  /*a5f0*/  FFMA.FTZ R14, R145, -UR4, R14 ;  /* 0x80000004910e7c23 */ /* 0x000fe6000801000e */
[----:B------:R-:W-:Y:S02]  /*a600*/  ISETP.GE.AND P0, PT, R3, RZ, PT ;  /* 0x000000ff0300720c */ /* 0x000fe40003f06270 */
[----:B--2---:R-:W-:Y:S01]  /*a610*/  IADD3 R114, R112, -0x29, RZ ;  /* 0xffffffd770727810 */ /* 0x004fe20007ffe0ff */
[----:B------:R-:W-:Y:S03]  /*a620*/  FFMA.FTZ R13, R142, -UR4, R13 ;  /* 0x800000048e0d7c23 */ /* 0x000fe6000801000d */
[----:B------:R-:W-:Y:S01]  /*a630*/  @!P4 IADD3 R115, -R112, 0x18, RZ ;  /* 0x000000187073c810 */ /* 0x000fe20007ffe1ff */
[----:B------:R-:W-:Y:S03]  /*a640*/  FFMA.FTZ R19, R142, -UR4, R19 ;  /* 0x800000048e137c23 */ /* 0x000fe60008010013 */
[----:B------:R2:W2:Y:S03]  /*a650*/  I2F R141, R115 ;  /* 0x00000073008d7306 */ /* 0x0004a60000201400 */
[----:B------:R-:W-:Y:S02]  /*a660*/  @!P0 IADD3 R3, -R112, 0x19, RZ ;  /* 0x0000001970038810 */ /* 0x000fe40007ffe1ff */
[----:B------:R-:W-:Y:S02]  /*a670*/  ISETP.GE.AND P0, PT, R136, RZ, PT ;  /* 0x000000ff8800720c */ /* 0x000fe40003f06270 */
[----:B-1----:R-:W-:Y:S03]  /*a680*/  IADD3 R2, R112, -0x20, RZ ;  /* 0xffffffe070027810 */ /* 0x002fe60007ffe0ff */
[----:B------:R-:W1:Y:S01]  /*a690*/  I2F R140, R3 ;  /* 0x00000003008c7306 */ /* 0x000e620000201400 */
[C---:B---3--:R-:W-:Y:S01]  /*a6a0*/  FFMA.FTZ R12, R143.reuse, -UR4, R12 ;  /* 0x800000048f0c7c23 */ /* 0x048fe2000801000c */
[----:B------:R-:W-:Y:S01]  /*a6b0*/  ISETP.GE.AND P4, PT, R2, RZ, PT ;  /* 0x000000ff0200720c */ /* 0x000fe20003f86270 */
[----:B------:R-:W-:Y:S05]  /*a6c0*/  FFMA.FTZ R18, R143, -UR4, R18 ;  /* 0x800000048f127c23 */ /* 0x000fea0008010012 */
[----:B------:R-:W-:Y:S02]  /*a6d0*/  @!P0 IADD3 R136, -R112, 0x21, RZ ;  /* 0x0000002170888810 */ /* 0x000fe40007ffe1ff */
[----:B------:R-:W-:Y:S02]  /*a6e0*/  ISETP.GE.AND P0, PT, R114, RZ, PT ;  /* 0x000000ff7200720c */ /* 0x000fe40003f06270 */
[----:B------:R-:W3:Y:S01]  /*a6f0*/  I2F R138, R136 ;  /* 0x00000088008a7306 */ /* 0x000ee20000201400 */
[C---:B--2---:R-:W-:Y:S01]  /*a700*/  IADD3 R115, R112.reuse, -0x28, RZ ;  /* 0xffffffd870737810 */ /* 0x044fe20007ffe0ff */
[C---:B------:R-:W-:Y:S01]  /*a710*/  FFMA.FTZ R16, R141.reuse, -UR4, R16 ;  /* 0x800000048d107c23 */ /* 0x040fe20008010010 */
[C---:B------:R-:W-:Y:S01]  /*a720*/  @!P4 IADD3 R2, -R112.reuse, 0x20, RZ ;  /* 0x000000207002c810 */ /* 0x040fe20007ffe1ff */
[----:B------:R-:W-:Y:S01]  /*a730*/  FFMA.FTZ R22, R141, -UR4, R22 ;  /* 0x800000048d167c23 */ /* 0x000fe20008010016 */
[----:B------:R-:W-:Y:S05]  /*a740*/  ISETP.GE.AND P4, PT, R115, RZ, PT ;  /* 0x000000ff7300720c */ /* 0x000fea0003f86270 */
[----:B------:R-:W2:Y:S01]  /*a750*/  I2F R139, R2 ;  /* 0x00000002008b7306 */ /* 0x000ea20000201400 */
[----:B------:R-:W-:Y:S01]  /*a760*/  @!P0 IADD3 R114, -R112, 0x29, RZ ;  /* 0x0000002970728810 */ /* 0x000fe20007ffe1ff */
[----:B-1----:R-:W-:Y:S01]  /*a770*/  FFMA.FTZ R17, R140, -UR4, R17 ;  /* 0x800000048c117c23 */ /* 0x002fe20008010011 */
[----:B------:R-:W-:Y:S01]  /*a780*/  IADD3 R3, R112, -0x30, RZ ;  /* 0xffffffd070037810 */ /* 0x000fe20007ffe0ff */
[----:B------:R-:W-:Y:S04]  /*a790*/  FFMA.FTZ R23, R140, -UR4, R23 ;  /* 0x800000048c177c23 */ /* 0x000fe80008010017 */
[----:B------:R-:W-:Y:S02]  /*a7a0*/  @!P4 IADD3 R115, -R112, 0x28, RZ ;  /* 0x000000287073c810 */ /* 0x000fe40007ffe1ff */
[----:B------:R1:W1:Y:S01]  /*a7b0*/  I2F R136, R114 ;  /* 0x0000007200887306 */ /* 0x0002620000201400 */
[----:B------:R-:W-:Y:S01]  /*a7c0*/  ISETP.GE.AND P4, PT, R3, RZ, PT ;  /* 0x000000ff0300720c */ /* 0x000fe20003f86270 */
[C---:B---3--:R-:W-:Y:S02]  /*a7d0*/  FFMA.FTZ R21, R138.reuse, -UR4, R21 ;  /* 0x800000048a157c23 */ /* 0x048fe40008010015 */
[----:B------:R-:W-:Y:S06]  /*a7e0*/  FFMA.FTZ R27, R138, -UR4, R27 ;  /* 0x800000048a1b7c23 */ /* 0x000fec000801001b */
[----:B------:R3:W3:Y:S04]  /*a7f0*/  I2F R137, R115 ;  /* 0x0000007300897306 */ /* 0x0006e80000201400 */
[C---:B------:R-:W-:Y:S01]  /*a800*/  @!P4 IADD3 R3, -R112.reuse, 0x30, RZ ;  /* 0x000000307003c810 */ /* 0x040fe20007ffe1ff */
[C---:B--2---:R-:W-:Y:S01]  /*a810*/  FFMA.FTZ R20, R139.reuse, -UR4, R20 ;  /* 0x800000048b147c23 */ /* 0x044fe20008010014 */
[----:B------:R-:W-:Y:S01]  /*a820*/  IADD3 R2, R112, -0x31, RZ ;  /* 0xffffffcf70027810 */ /* 0x000fe20007ffe0ff */
[----:B------:R-:W-:Y:S01]  /*a830*/  FFMA.FTZ R26, R139, -UR4, R26 ;  /* 0x800000048b1a7c23 */ /* 0x000fe2000801001a */
[----:B------:R-:W-:Y:S01]  /*a840*/  LOP3.LUT R139, R237, UR21, R238, 0x96, !PT ;  /* 0x00000015ed8b7c12 */ /* 0x000fe2000f8e96ee */
[----:B------:R-:W-:Y:S01]  /*a850*/  UIADD3 UR21, UR23, 0x1, URZ ;  /* 0x0000000117157890 */ /* 0x000fe2000fffe03f */
[----:B------:R-:W-:Y:S01]  /*a860*/  ISETP.GE.AND P0, PT, R2, RZ, PT ;  /* 0x000000ff0200720c */ /* 0x000fe20003f06270 */
[----:B------:R-:W2:Y:S02]  /*a870*/  I2F R3, R3 ;  /* 0x0000000300037306 */ /* 0x000ea40000201400 */
[----:B------:R-:W-:Y:S01]  /*a880*/  ULOP3.LUT UR21, UR21, UR19, URZ, 0x3c, !UPT ;  /* 0x0000001315157292 */ /* 0x000fe2000f8e3c3f */
[----:B-1----:R-:W-:Y:S01]  /*a890*/  FMNMX.FTZ R114, R4, R0, !PT ;  /* 0x0000000004727209 */ /* 0x002fe20007810000 */
[C---:B------:R-:W-:Y:S02]  /*a8a0*/  FFMA.FTZ R25, R136.reuse, -UR4, R25 ;  /* 0x8000000488197c23 */ /* 0x040fe40008010019 */
[----:B------:R-:W-:Y:S01]  /*a8b0*/  FFMA.FTZ R31, R136, -UR4, R31 ;  /* 0x80000004881f7c23 */ /* 0x000fe2000801001f */
[----:B------:R-:W-:Y:S01]  /*a8c0*/  FMNMX.FTZ R114, R5, R114, !PT ;  /* 0x0000007205727209 */ /* 0x000fe20007810000 */
[----:B------:R-:W-:Y:S03]  /*a8d0*/  IMAD.WIDE.U32 R146, R139, -0x326172a9, RZ ;  /* 0xcd9e8d578b927825 */ /* 0x000fe600078e00ff */
[----:B------:R-:W-:Y:S02]  /*a8e0*/  FMNMX.FTZ R148, R8, R114, !PT ;  /* 0x0000007208947209 */ /* 0x000fe40007810000 */
[C---:B---3--:R-:W-:Y:S01]  /*a8f0*/  IADD3 R115, R112.reuse, -0x38, RZ ;  /* 0xffffffc870737810 */ /* 0x048fe20007ffe0ff */
[C---:B------:R-:W-:Y:S01]  /*a900*/  FFMA.FTZ R24, R137.reuse, -UR4, R24 ;  /* 0x8000000489187c23 */ /* 0x040fe20008010018 */
[C---:B------:R-:W-:Y:S01]  /*a910*/  IADD3 R114, R112.reuse, -0x39, RZ ;  /* 0xffffffc770727810 */ /* 0x040fe20007ffe0ff */
[----:B------:R-:W-:Y:S01]  /*a920*/  FFMA.FTZ R30, R137, -UR4, R30 ;  /* 0x80000004891e7c23 */ /* 0x000fe2000801001e */
[----:B------:R-:W-:Y:S02]  /*a930*/  ISETP.GE.AND P4, PT, R115, RZ, PT ;  /* 0x000000ff7300720c */ /* 0x000fe40003f86270 */
[----:B------:R-:W-:Y:S02]  /*a940*/  @!P0 IADD3 R2, -R112, 0x31, RZ ;  /* 0x0000003170028810 */ /* 0x000fe40007ffe1ff */
[----:B------:R-:W-:Y:S02]  /*a950*/  ISETP.GE.AND P0, PT, R114, RZ, PT ;  /* 0x000000ff7200720c */ /* 0x000fe40003f06270 */
[----:B------:R-:W-:Y:S01]  /*a960*/  FMNMX.FTZ R148, R9, R148, !PT ;  /* 0x0000009409947209 */ /* 0x000fe20007810000 */
[C---:B--2---:R-:W-:Y:S01]  /*a970*/  FFMA.FTZ R28, R3.reuse, -UR4, R28 ;  /* 0x80000004031c7c23 */ /* 0x044fe2000801001c */
[----:B------:R-:W1:Y:S01]  /*a980*/  I2F R2, R2 ;  /* 0x0000000200027306 */ /* 0x000e620000201400 */
[----:B------:R-:W-:Y:S01]  /*a990*/  FFMA.FTZ R34, R3, -UR4, R34 ;  /* 0x8000000403227c23 */ /* 0x000fe20008010022 */
[----:B------:R-:W-:Y:S03]  /*a9a0*/  FMNMX.FTZ R148, R12, R148, !PT ;  /* 0x000000940c947209 */ /* 0x000fe60007810000 */
[C---:B------:R-:W-:Y:S02]  /*a9b0*/  @!P4 IADD3 R115, -R112.reuse, 0x38, RZ ;  /* 0x000000387073c810 */ /* 0x040fe40007ffe1ff */
[----:B------:R-:W-:Y:S02]  /*a9c0*/  FMNMX.FTZ R148, R13, R148, !PT ;  /* 0x000000940d947209 */ /* 0x000fe40007810000 */
[----:B------:R-:W-:Y:S01]  /*a9d0*/  @!P0 IADD3 R114, -R112, 0x39, RZ ;  /* 0x0000003970728810 */ /* 0x000fe20007ffe1ff */
[----:B------:R2:W3:Y:S01]  /*a9e0*/  I2F R151, R115 ;  /* 0x0000007300977306 */ /* 0x0004e20000201400 */
[----:B------:R-:W-:Y:S04]  /*a9f0*/  FMNMX.FTZ R148, R16, R148, !PT ;  /* 0x0000009410947209 */ /* 0x000fe80007810000 */
[----:B------:R-:W-:Y:S04]  /*aa00*/  FMNMX.FTZ R148, R17, R148, !PT ;  /* 0x0000009411947209 */ /* 0x000fe80007810000 */
[----:B------:R-:W-:Y:S01]  /*aa10*/  FMNMX.FTZ R148, R20, R148, !PT ;  /* 0x0000009414947209 */ /* 0x000fe20007810000 */
[----:B------:R4:W4:Y:S03]  /*aa20*/  I2F R150, R114 ;  /* 0x0000007200967306 */ /* 0x0009260000201400 */
[----:B------:R-:W-:Y:S01]  /*aa30*/  FMNMX.FTZ R148, R21, R148, !PT ;  /* 0x0000009415947209 */ /* 0x000fe20007810000 */
[C---:B-1----:R-:W-:Y:S02]  /*aa40*/  FFMA.FTZ R29, R2.reuse, -UR4, R29 ;  /* 0x80000004021d7c23 */ /* 0x042fe4000801001d */
[----:B------:R-:W-:Y:S01]  /*aa50*/  FFMA.FTZ R35, R2, -UR4, R35 ;  /* 0x8000000402237c23 */ /* 0x000fe20008010023 */
[----:B------:R-:W-:Y:S04]  /*aa60*/  FMNMX.FTZ R148, R24, R148, !PT ;  /* 0x0000009418947209 */ /* 0x000fe80007810000 */
[----:B------:R-:W-:Y:S02]  /*aa70*/  FMNMX.FTZ R148, R25, R148, !PT ;  /* 0x0000009419947209 */ /* 0x000fe40007810000 */
[C---:B--2---:R-:W-:Y:S01]  /*aa80*/  IADD3 R115, R112.reuse, 0x8, RZ ;  /* 0x0000000870737810 */ /* 0x044fe20007ffe0ff */
[----:B---3--:R-:W-:Y:S03]  /*aa90*/  FFMA.FTZ R32, R151, -UR4, R32 ;  /* 0x8000000497207c23 */ /* 0x008fe60008010020 */
[----:B------:R-:W-:Y:S02]  /*aaa0*/  ISETP.GE.AND P4, PT, R115, RZ, PT ;  /* 0x000000ff7300720c */ /* 0x000fe40003f86270 */
[----:B----4-:R-:W-:Y:S01]  /*aab0*/  IADD3 R114, R112, 0x7, RZ ;  /* 0x0000000770727810 */ /* 0x010fe20007ffe0ff */
[----:B------:R-:W-:Y:S03]  /*aac0*/  FFMA.FTZ R33, R150, -UR4, R33 ;  /* 0x8000000496217c23 */ /* 0x000fe60008010021 */
[----:B------:R-:W-:Y:S07]  /*aad0*/  ISETP.GE.AND P0, PT, R114, RZ, PT ;  /* 0x000000ff7200720c */ /* 0x000fee0003f06270 */
[C---:B------:R-:W-:Y:S04]  /*aae0*/  @!P4 IADD3 R115, -R112.reuse, -0x8, RZ ;  /* 0xfffffff87073c810 */ /* 0x040fe80007ffe1ff */
[----:B------:R1:W2:Y:S02]  /*aaf0*/  I2F R149, R115 ;  /* 0x0000007300957306 */ /* 0x0002a40000201400 */
[----:B------:R-:W-:Y:S08]  /*ab00*/  @!P0 IADD3 R114, -R112, -0x7, RZ ;  /* 0xfffffff970728810 */ /* 0x000ff00007ffe1ff */
[----:B------:R-:W3:Y:S01]  /*ab10*/  I2F R114, R114 ;  /* 0x0000007200727306 */ /* 0x000ee20000201400 */
[----:B-1----:R-:W-:Y:S01]  /*ab20*/  FMNMX.FTZ R115, R28, R148, !PT ;  /* 0x000000941c737209 */ /* 0x002fe20007810000 */
[----:B--2---:R-:W-:Y:S03]  /*ab30*/  FFMA.FTZ R6, R149, -UR4, R6 ;  /* 0x8000000495067c23 */ /* 0x004fe60008010006 */
[----:B------:R-:W-:Y:S04]  /*ab40*/  FMNMX.FTZ R112, R29, R115, !PT ;  /* 0x000000731d707209 */ /* 0x000fe80007810000 */
[----:B------:R-:W-:Y:S04]  /*ab50*/  FMNMX.FTZ R112, R32, R112, !PT ;  /* 0x0000007020707209 */ /* 0x000fe80007810000 */
[----:B------:R-:W-:Y:S01]  /*ab60*/  FMNMX.FTZ R112, R33, R112, !PT ;  /* 0x0000007021707209 */ /* 0x000fe20007810000 */
[----:B---3--:R-:W-:Y:S01]  /*ab70*/  FFMA.FTZ R7, R114, -UR4, R7 ;  /* 0x8000000472077c23 */ /* 0x008fe20008010007 */
[----:B------:R-:W-:Y:S03]  /*ab80*/  FMNMX.FTZ R114, R6, R113, !PT ;  /* 0x0000007106727209 */ /* 0x000fe60007810000 */
[----:B------:R-:W1:Y:S01]  /*ab90*/  SHFL.BFLY PT, R115, R112, 0x2, 0x1f ;  /* 0x0c401f0070737f89 */ /* 0x000e6200000e0000 */
[----:B------:R-:W-:Y:S04]  /*aba0*/  FMNMX.FTZ R114, R7, R114, !PT ;  /* 0x0000007207727209 */ /* 0x000fe80007810000 */
[----:B------:R-:W-:Y:S04]  /*abb0*/  FMNMX.FTZ R114, R10, R114, !PT ;  /* 0x000000720a727209 */ /* 0x000fe80007810000 */
[----:B------:R-:W-:Y:S04]  /*abc0*/  FMNMX.FTZ R114, R11, R114, !PT ;  /* 0x000000720b727209 */ /* 0x000fe80007810000 */
[----:B------:R-:W-:Y:S04]  /*abd0*/  FMNMX.FTZ R114, R14, R114, !PT ;  /* 0x000000720e727209 */ /* 0x000fe80007810000 */
[----:B------:R-:W-:Y:S04]  /*abe0*/  FMNMX.FTZ R114, R15, R114, !PT ;  /* 0x000000720f727209 */ /* 0x000fe80007810000 */
[----:B------:R-:W-:Y:S02]  /*abf0*/  FMNMX.FTZ R114, R18, R114, !PT ;  /* 0x0000007212727209 */ /* 0x000fe40007810000 */
[----:B-1----:R-:W-:Y:S02]  /*ac00*/  FMNMX.FTZ R112, R112, R115, !PT ;  /* 0x0000007370707209 */ /* 0x002fe40007810000 */
[----:B------:R-:W-:Y:S02]  /*ac10*/  FMNMX.FTZ R114, R19, R114, !PT ;  /* 0x0000007213727209 */ /* 0x000fe40007810000 */
[----:B------:R-:W-:Y:S01]  /*ac20*/  LOP3.LUT R115, R239, UR22, RZ, 0x3c, !PT ;  /* 0x00000016ef737c12 */ /* 0x000fe2000f8e3cff */
[----:B------:R-:W1:Y:S01]  /*ac30*/  SHFL.BFLY PT, R145, R112, 0x1, 0x1f ;  /* 0x0c201f0070917f89 */ /* 0x000e6200000e0000 */
[----:B------:R-:W-:Y:S01]  /*ac40*/  FMNMX.FTZ R114, R22, R114, !PT ;  /* 0x0000007216727209 */ /* 0x000fe20007810000 */
[----:B------:R-:W-:Y:S02]  /*ac50*/  UIADD3 UR22, UR18, -0x255992d5, URZ ;  /* 0xdaa66d2b12167890 */ /* 0x000fe4000fffe03f */
[----:B------:R-:W-:Y:S01]  /*ac60*/  IMAD.WIDE.U32 R140, R115, -0x326172a9, RZ ;  /* 0xcd9e8d57738c7825 */ /* 0x000fe200078e00ff */
[----:B------:R-:W-:Y:S02]  /*ac70*/  FMNMX.FTZ R114, R23, R114, !PT ;  /* 0x0000007217727209 */ /* 0x000fe40007810000 */
[----:B------:R-:W-:Y:S01]  /*ac80*/  LOP3.LUT R115, R239, UR21, RZ, 0x3c, !PT ;  /* 0x00000015ef737c12 */ /* 0x000fe2000f8e3cff */
[----:B------:R-:W-:Y:S01]  /*ac90*/  UIADD3 UR21, UR19, 0x76cf5d0a, URZ ;  /* 0x76cf5d0a13157890 */ /* 0x000fe2000fffe03f */
[----:B------:R-:W-:Y:S02]  /*aca0*/  FMNMX.FTZ R114, R26, R114, !PT ;  /* 0x000000721a727209 */ /* 0x000fe40007810000 */
[----:B------:R-:W-:Y:S01]  /*acb0*/  LOP3.LUT R139, R141, UR14, R174, 0x96, !PT ;  /* 0x0000000e8d8b7c12 */ /* 0x000fe2000f8e96ae */
[----:B------:R-:W-:Y:S01]  /*acc0*/  IMAD.WIDE.U32 R136, R115, -0x326172a9, RZ ;  /* 0xcd9e8d5773887825 */ /* 0x000fe200078e00ff */
[----:B------:R-:W-:Y:S02]  /*acd0*/  FMNMX.FTZ R114, R27, R114, !PT ;  /* 0x000000721b727209 */ /* 0x000fe40007810000 */
[C---:B------:R-:W-:Y:S02]  /*ace0*/  LOP3.LUT R140, R147.reuse, UR15, R140, 0x96, !PT ;  /* 0x0000000f938c7c12 */ /* 0x040fe4000f8e968c */
[----:B------:R-:W-:Y:S02]  /*acf0*/  FMNMX.FTZ R114, R30, R114, !PT ;  /* 0x000000721e727209 */ /* 0x000fe40007810000 */
[----:B------:R-:W-:Y:S01]  /*ad00*/  LOP3.LUT R138, R147, UR15, R136, 0x96, !PT ;  /* 0x0000000f938a7c12 */ /* 0x000fe2000f8e9688 */
[----:B------:R-:W-:Y:S01]  /*ad10*/  UIADD3 UR15, UR19, 0x32370b8f, URZ ;  /* 0x32370b8f130f7890 */ /* 0x000fe2000fffe03f */
[----:B------:R-:W-:Y:S02]  /*ad20*/  FMNMX.FTZ R2, R31, R114, !PT ;  /* 0x000000721f027209 */ /* 0x000fe40007810000 */
[----:B------:R-:W-:Y:S01]  /*ad30*/  LOP3.LUT R114, R137, UR14, R174, 0x96, !PT ;  /* 0x0000000e89727c12 */ /* 0x000fe2000f8e96ae */
[----:B------:R-:W-:Y:S01]  /*ad40*/  IMAD.WIDE.U32 R136, R140, -0x2daee0ad, RZ ;  /* 0xd2511f538c887825 */ /* 0x000fe200078e00ff */
[----:B-1----:R-:W-:Y:S01]  /*ad50*/  FMNMX.FTZ R112, R112, R145, !PT ;  /* 0x0000009170707209 */ /* 0x002fe20007810000 */
[----:B------:R-:W-:Y:S01]  /*ad60*/  UIADD3 UR14, UR18, 0x78dde6e4, URZ ;  /* 0x78dde6e4120e7890 */ /* 0x000fe2000fffe03f */
[----:B------:R-:W-:Y:S01]  /*ad70*/  FMNMX.FTZ R142, R34, R2, !PT ;  /* 0x00000002228e7209 */ /* 0x000fe20007810000 */
[----:B------:R-:W-:Y:S01]  /*ad80*/  IMAD.WIDE.U32 R2, R139, -0x2daee0ad, RZ ;  /* 0xd2511f538b027825 */ /* 0x000fe200078e00ff */
[C---:B------:R-:W-:Y:S02]  /*ad90*/  FSETP.NEU.FTZ.AND P0, PT, R112.reuse, -INF , PT ;  /* 0xff8000007000780b */ /* 0x040fe40003f1d000 */
[----:B------:R-:W-:Y:S01]  /*ada0*/  FMNMX.FTZ R142, R35, R142, !PT ;  /* 0x0000008e238e7209 */ /* 0x000fe20007810000 */
[----:B------:R-:W-:Y:S01]  /*adb0*/  FMUL.FTZ R144, R112, c[0x0][0x23c] ;  /* 0x00008f0070907a20 */ /* 0x000fe20000410000 */
[----:B------:R-:W-:Y:S01]  /*adc0*/  LOP3.LUT R140, R137, UR15, R2, 0x96, !PT ;  /* 0x0000000f898c7c12 */ /* 0x000fe2000f8e9602 */
[----:B------:R-:W-:Y:S02]  /*add0*/  IMAD.WIDE.U32 R138, R138, -0x2daee0ad, RZ ;  /* 0xd2511f538a8a7825 */ /* 0x000fe400078e00ff */
[----:B------:R-:W1:Y:S01]  /*ade0*/  SHFL.BFLY PT, R145, R142, 0x2, 0x1f ;  /* 0x0c401f008e917f89 */ /* 0x000e6200000e0000 */
[----:B------:R-:W-:Y:S01]  /*adf0*/  FSEL R144, R144, RZ, P0 ;  /* 0x000000ff90907208 */ /* 0x000fe20000000000 */
[----:B------:R-:W-:Y:S01]  /*ae00*/  IMAD.WIDE.U32 R140, R140, -0x326172a9, RZ ;  /* 0xcd9e8d578c8c7825 */ /* 0x000fe200078e00ff */
[----:B------:R-:W-:Y:S03]  /*ae10*/  IADD3 R174, P0, R172, UR24, RZ ;  /* 0x00000018acae7c10 */ /* 0x000fe6000ff1e0ff */
[--C-:B------:R-:W-:Y:S01]  /*ae20*/  FFMA.FTZ R4, R4, c[0x0][0x23c], -R144.reuse ;  /* 0x00008f0004047a23 */ /* 0x100fe20000010890 */
[----:B------:R-:W-:Y:S01]  /*ae30*/  IADD3.X R175, R173, UR25, RZ, P0, !PT ;  /* 0x00000019adaf7c10 */ /* 0x000fe200087fe4ff */
[--C-:B------:R-:W-:Y:S02]  /*ae40*/  FFMA.FTZ R5, R5, c[0x0][0x23c], -R144.reuse ;  /* 0x00008f0005057a23 */ /* 0x100fe40000010890 */
[----:B------:R2:W-:Y:S01]  /*ae50*/  MUFU.EX2 R148, R4 ;  /* 0x0000000400947308 */ /* 0x0005e20000000800 */
[--C-:B------:R-:W-:Y:S02]  /*ae60*/  FFMA.FTZ R8, R8, c[0x0][0x23c], -R144.reuse ;  /* 0x00008f0008087a23 */ /* 0x100fe40000010890 */
[--C-:B------:R-:W-:Y:S02]  /*ae70*/  FFMA.FTZ R9, R9, c[0x0][0x23c], -R144.reuse ;  /* 0x00008f0009097a23 */ /* 0x100fe40000010890 */
        /* <DEDUP_REMOVED lines=9> */
[----:B------:R1:W-:Y:S01]  /*af10*/  MUFU.EX2 R217, R8 ;  /* 0x0000000800d97308 */ /* 0x0003e20000000800 */
[--C-:B------:R-:W-:Y:S02]  /*af20*/  FFMA.FTZ R29, R29, c[0x0][0x23c], -R144.reuse ;  /* 0x00008f001d1d7a23 */ /* 0x100fe40000010890 */
[----:B------:R-:W-:Y:S01]  /*af30*/  FFMA.FTZ R28, R28, c[0x0][0x23c], -R144 ;  /* 0x00008f001c1c7a23 */ /* 0x000fe20000010890 */
[----:B--2---:R-:W-:Y:S01]  /*af40*/  LOP3.LUT R4, R3, UR21, R236, 0x96, !PT ;  /* 0x0000001503047c12 */ /* 0x004fe2000f8e96ec */
[----:B------:R-:W-:Y:S04]  /*af50*/  IMAD.WIDE.U32 R2, R114, -0x2daee0ad, RZ ;  /* 0xd2511f5372027825 */ /* 0x000fe800078e00ff */
[----:B------:R-:W-:Y:S01]  /*af60*/  FADD.FTZ R0, -R112, R0 ;  /* 0x0000000070007221 */ /* 0x000fe20000010100 */
[----:B------:R2:W2:Y:S01]  /*af70*/  MUFU.EX2 R222, R9 ;  /* 0x0000000900de7308 */ /* 0x0004a20000000800 */
[----:B------:R-:W-:Y:S01]  /*af80*/  LOP3.LUT R3, R3, UR21, R236, 0x96, !PT ;  /* 0x0000001503037c12 */ /* 0x000fe2000f8e96ec */
[----:B------:R-:W-:Y:S01]  /*af90*/  UIADD3 UR21, UR18, 0x1715609d, URZ ;  /* 0x1715609d12157890 */ /* 0x000fe2000fffe03f */
[----:B------:R-:W-:Y:S01]  /*afa0*/  LOP3.LUT R114, R139, UR15, R2, 0x96, !PT ;  /* 0x0000000f8b727c12 */ /* 0x000fe2000f8e9602 */
[----:B---3--:R-:W-:Y:S01]  /*afb0*/  IMAD.WIDE.U32 R4, R4, -0x326172a9, RZ ;  /* 0xcd9e8d5704047825 */ /* 0x008fe200078e00ff */
[----:B------:R-:W-:Y:S01]  /*afc0*/  UIADD3 UR15, UR19, -0x126145ec, URZ ;  /* 0xed9eba14130f7890 */ /* 0x000fe2000fffe03f */
[----:B----4-:R-:W-:Y:S02]  /*afd0*/  F2FP.BF16.PACK_AB R158, R212, R148 ;  /* 0x00000094d49e723e */ /* 0x010fe400000010ff */
[----:B------:R-:W-:Y:S01]  /*afe0*/  IMAD.WIDE.U32 R2, R3, -0x326172a9, RZ ;  /* 0xcd9e8d5703027825 */ /* 0x000fe200078e00ff */
[----:B------:R-:W-:Y:S01]  /*aff0*/  LOP3.LUT R5, R5, UR22, R146, 0x96, !PT ;  /* 0x0000001605057c12 */ /* 0x000fe2000f8e9692 */
[----:B------:R3:W-:Y:S01]  /*b000*/  MUFU.EX2 R227, R24 ;  /* 0x0000001800e37308 */ /* 0x0007e20000000800 */
[----:B------:R-:W-:Y:S01]  /*b010*/  PRMT R157, R158, 0x7632, R157 ;  /* 0x000076329e9d7816 */ /* 0x000fe2000000009d */
[----:B------:R-:W-:Y:S01]  /*b020*/  IMAD.WIDE.U32 R114, R114, -0x326172a9, RZ ;  /* 0xcd9e8d5772727825 */ /* 0x000fe200078e00ff */
[----:B-1----:R-:W-:Y:S03]  /*b030*/  LOP3.LUT R8, R141, UR14, R4, 0x96, !PT ;  /* 0x0000000e8d087c12 */ /* 0x002fe6000f8e9604 */
[----:B------:R-:W-:Y:S01]  /*b040*/  IMAD.WIDE.U32 R4, R5, -0x2daee0ad, RZ ;  /* 0xd2511f5305047825 */ /* 0x000fe200078e00ff */
[----:B------:R-:W-:Y:S01]  /*b050*/  LOP3.LUT R2, R115, UR14, R2, 0x96, !PT ;  /* 0x0000000e73027c12 */ /* 0x000fe2000f8e9602 */
[----:B------:R-:W-:Y:S01]  /*b060*/  UIADD3 UR14, UR18, -0x4ab325aa, URZ ;  /* 0xb54cda56120e7890 */ /* 0x000fe2000fffe03f */
[----:B------:R-:W-:Y:S01]  /*b070*/  PRMT R115, R158, 0x5410, R157 ;  /* 0x000054109e737816 */ /* 0x000fe2000000009d */
[----:B------:R-:W-:Y:S01]  /*b080*/  IMAD.WIDE.U32 R206, R8, -0x2daee0ad, RZ ;  /* 0xd2511f5308ce7825 */ /* 0x000fe200078e00ff */
[----:B------:R-:W-:Y:S01]  /*b090*/  LOP3.LUT R8, R3, UR22, R146, 0x96, !PT ;  /* 0x0000001603087c12 */ /* 0x000fe2000f8e9692 */
[----:B------:R-:W-:Y:S01]  /*b0a0*/  MUFU.EX2 R223, R12 ;  /* 0x0000000c00df7308 */ /* 0x000fe20000000800 */
[----:B------:R-:W-:Y:S01]  /*b0b0*/  FMNMX.FTZ R3, R142, R145, !PT ;  /* 0x000000918e037209 */ /* 0x000fe20007810000 */
[----:B------:R-:W-:Y:S01]  /*b0c0*/  IMAD.WIDE.U32 R210, R2, -0x2daee0ad, RZ ;  /* 0xd2511f5302d27825 */ /* 0x000fe200078e00ff */
[----:B------:R-:W-:Y:S02]  /*b0d0*/  LOP3.LUT R136, R5, UR15, R136, 0x96, !PT ;  /* 0x0000000f05887c12 */ /* 0x000fe4000f8e9688 */
[----:B------:R-:W-:Y:S01]  /*b0e0*/  LOP3.LUT R143, R207, UR5, R4, 0x96, !PT ;  /* 0x00000005cf8f7c12 */ /* 0x000fe2000f8e9604 */
[----:B--2---:R-:W1:Y:S01]  /*b0f0*/  SHFL.BFLY PT, R9, R3, 0x1, 0x1f ;  /* 0x0c201f0003097f89 */ /* 0x004e6200000e0000 */
[----:B------:R-:W-:Y:S01]  /*b100*/  IMAD.WIDE.U32 R4, R8, -0x2daee0ad, RZ ;  /* 0xd2511f5308047825 */ /* 0x000fe200078e00ff */
[----:B------:R-:W-:Y:S02]  /*b110*/  F2FP.BF16.PACK_AB R150, R222, R217 ;  /* 0x000000d9de96723e */ /* 0x000fe400000010ff */
[----:B------:R-:W2:Y:S01]  /*b120*/  MUFU.EX2 R232, R13 ;  /* 0x0000000d00e87308 */ /* 0x000ea20000000800 */
[----:B------:R-:W-:Y:S01]  /*b130*/  IMAD.WIDE.U32 R204, R136, -0x326172a9, RZ ;  /* 0xcd9e8d5788cc7825 */ /* 0x000fe200078e00ff */
[----:B------:R-:W-:Y:S02]  /*b140*/  LOP3.LUT R200, R211, UR5, R4, 0x96, !PT ;  /* 0x00000005d3c87c12 */ /* 0x000fe4000f8e9604 */
[----:B------:R-:W-:Y:S01]  /*b150*/  LOP3.LUT R138, R5, UR15, R138, 0x96, !PT ;  /* 0x0000000f058a7c12 */ /* 0x000fe2000f8e968a */
[----:B------:R-:W-:Y:S01]  /*b160*/  IMAD.WIDE.U32 R142, R143, -0x326172a9, RZ ;  /* 0xcd9e8d578f8e7825 */ /* 0x000fe200078e00ff */
[----:B------:R-:W-:Y:S01]  /*b170*/  LOP3.LUT R146, R205, UR21, R140, 0x96, !PT ;  /* 0x00000015cd927c12 */ /* 0x000fe2000f8e968c */
[----:B------:R-:W-:Y:S01]  /*b180*/  UIADD3 UR15, UR19, 0x646e171e, URZ ;  /* 0x646e171e130f7890 */ /* 0x000fe2000fffe03f */
[----:B------:R-:W-:Y:S01]  /*b190*/  PRMT R171, R150, 0x7632, R171 ;  /* 0x0000763296ab7816 */ /* 0x000fe200000000ab */
[----:B------:R-:W-:Y:S01]  /*b1a0*/  IMAD.WIDE.U32 R208, R138, -0x326172a9, RZ ;  /* 0xcd9e8d578ad07825 */ /* 0x000fe200078e00ff */
[----:B------:R-:W-:Y:S01]  /*b1b0*/  LOP3.LUT R2, R143, UR14, R204, 0x96, !PT ;  /* 0x0000000e8f027c12 */ /* 0x000fe2000f8e96cc */
[----:B------:R-:W-:Y:S01]  /*b1c0*/  MUFU.EX2 R231, R16 ;  /* 0x0000001000e77308 */ /* 0x000fe20000000800 */
[----:B------:R-:W-:Y:S01]  /*b1d0*/  LOP3.LUT R5, R142, 0xff, RZ, 0xc0, !PT ;  /* 0x000000ff8e057812 */ /* 0x000fe200078ec0ff */
[----:B------:R-:W-:Y:S01]  /*b1e0*/  IMAD.WIDE.U32 R146, R146, -0x2daee0ad, RZ ;  /* 0xd2511f5392927825 */ /* 0x000fe200078e00ff */
[----:B------:R-:W-:Y:S02]  /*b1f0*/  LOP3.LUT R4, R2, 0xffff, RZ, 0xc0, !PT ;  /* 0x0000ffff02047812 */ /* 0x000fe400078ec0ff */
[----:B------:R-:W-:Y:S01]  /*b200*/  ISETP.GE.U32.AND P4, PT, R234, R5, PT ;  /* 0x00000005ea00720c */ /* 0x000fe20003f86070 */
[----:B------:R-:W-:Y:S01]  /*b210*/  IMAD.WIDE.U32 R200, R200, -0x326172a9, RZ ;  /* 0xcd9e8d57c8c87825 */ /* 0x000fe200078e00ff */
[----:B------:R-:W-:Y:S02]  /*b220*/  SHF.R.U32.HI R4, RZ, 0x8, R4 ;  /* 0x00000008ff047819 */ /* 0x000fe40000011604 */
[----:B------:R-:W-:Y:S01]  /*b230*/  LOP3.LUT R5, R2, 0xff, RZ, 0xc0, !PT ;  /* 0x000000ff02057812 */ /* 0x000fe200078ec0ff */
[----:B------:R-:W4:Y:S01]  /*b240*/  MUFU.EX2 R230, R17 ;  /* 0x0000001100e67308 */ /* 0x000f220000000800 */
[----:B------:R-:W-:Y:S01]  /*b250*/  LOP3.LUT R4, R4, 0xffff, RZ, 0xc0, !PT ;  /* 0x0000ffff04047812 */ /* 0x000fe200078ec0ff */
[----:B------:R-:W-:Y:S01]  /*b260*/  FMUL.FTZ R0, R0, c[0x0][0x23c] ;  /* 0x00008f0000007a20 */ /* 0x000fe20000410000 */
[C---:B------:R-:W-:Y:S02]  /*b270*/  ISETP.GE.U32.AND P6, PT, R234.reuse, R5, PT ;  /* 0x00000005ea00720c */ /* 0x040fe40003fc6070 */
[----:B------:R-:W-:Y:S02]  /*b280*/  ISETP.GE.U32.AND P5, PT, R234, R4, PT ;  /* 0x00000004ea00720c */ /* 0x000fe40003fa6070 */
[----:B------:R-:W-:Y:S01]  /*b290*/  LOP3.LUT R4, R142, 0xffff, RZ, 0xc0, !PT ;  /* 0x0000ffff8e047812 */ /* 0x000fe200078ec0ff */
[----:B------:R-:W-:Y:S01]  /*b2a0*/  @!P4 HFMA2.BF16_V2 R241, -RZ.H0_H0, RZ.H0_H0, -R150.H0_H0 ;  /* 0x200000fffff1c231 */ /* 0x000fe20000340996 */
[----:B-1----:R-:W-:Y:S01]  /*b2b0*/  FMNMX.FTZ R3, R3, R9, !PT ;  /* 0x0000000903037209 */ /* 0x002fe20007810000 */
[----:B------:R-:W-:Y:S01]  /*b2c0*/  MUFU.EX2 R229, R20 ;  /* 0x0000001400e57308 */ /* 0x000fe20000000800 */
[----:B------:R-:W-:Y:S02]  /*b2d0*/  SHF.R.U32.HI R4, RZ, 0x8, R4 ;  /* 0x00000008ff047819 */ /* 0x000fe40000011604 */
[----:B------:R-:W-:Y:S01]  /*b2e0*/  LOP3.LUT R202, R209, UR21, R114, 0x96, !PT ;  /* 0x00000015d1ca7c12 */ /* 0x000fe2000f8e9672 */
[----:B------:R-:W-:Y:S01]  /*b2f0*/  FMUL.FTZ R114, R3, c[0x0][0x23c] ;  /* 0x00008f0003727a20 */ /* 0x000fe20000410000 */
[----:B------:R-:W-:Y:S01]  /*b300*/  LOP3.LUT R5, R4, 0xffff, RZ, 0xc0, !PT ;  /* 0x0000ffff04057812 */ /* 0x000fe200078ec0ff */
[----:B------:R-:W-:Y:S01]  /*b310*/  @!P6 HFMA2.BF16_V2 R235, -RZ.H0_H0, RZ.H0_H0, -R158.H0_H0 ;  /* 0x200000ffffebe231 */ /* 0x000fe2000034099e */
[----:B------:R-:W-:Y:S01]  /*b320*/  LOP3.LUT R4, R147, UR15, R206, 0x96, !PT ;  /* 0x0000000f93047c12 */ /* 0x000fe2000f8e96ce */
[----:B------:R-:W-:Y:S01]  /*b330*/  @!P5 HFMA2.BF16_V2 R240, -RZ.H0_H0, RZ.H0_H0, -R157.H0_H0 ;  /* 0x200000fffff0d231 */ /* 0x000fe2000034099d */
[----:B------:R-:W-:Y:S01]  /*b340*/  FSETP.NEU.FTZ.AND P0, PT, R3, -INF , PT ;  /* 0xff8000000300780b */ /* 0x000fe20003f1d000 */
[----:B------:R-:W1:Y:S01]  /*b350*/  MUFU.EX2 R228, R21 ;  /* 0x0000001500e47308 */ /* 0x000e620000000800 */
[----:B------:R-:W-:Y:S01]  /*b360*/  @!P6 PRMT R158, R235, 0x5410, RZ ;  /* 0x00005410eb9ee816 */ /* 0x000fe200000000ff */
[----:B------:R-:W-:Y:S01]  /*b370*/  IMAD.WIDE.U32 R202, R202, -0x2daee0ad, RZ ;  /* 0xd2511f53caca7825 */ /* 0x000fe200078e00ff */
[----:B------:R-:W-:Y:S02]  /*b380*/  FSEL R114, R114, RZ, P0 ;  /* 0x000000ff72727208 */ /* 0x000fe40000000000 */
[----:B------:R-:W-:Y:S01]  /*b390*/  ISETP.GE.U32.AND P0, PT, R234, R5, PT ;  /* 0x00000005ea00720c */ /* 0x000fe20003f06070 */
[----:B------:R-:W-:Y:S01]  /*b3a0*/  STG.E.U16 [R172.64], R158 ;  /* 0x0000009eac007986 */ /* 0x000fe2000c101510 */
[----:B------:R-:W-:Y:S01]  /*b3b0*/  LOP3.LUT R5, R4, 0xff, RZ, 0xc0, !PT ;  /* 0x000000ff04057812 */ /* 0x000fe200078ec0ff */
[--C-:B------:R-:W-:Y:S01]  /*b3c0*/  FFMA.FTZ R6, R6, c[0x0][0x23c], -R114.reuse ;  /* 0x00008f0006067a23 */ /* 0x100fe20000010872 */
[----:B---3--:R-:W-:Y:S01]  /*b3d0*/  PRMT R24, R150, 0x5410, R171 ;  /* 0x0000541096187816 */ /* 0x008fe200000000ab */
[--C-:B------:R-:W-:Y:S01]  /*b3e0*/  FFMA.FTZ R7, R7, c[0x0][0x23c], -R114.reuse ;  /* 0x00008f0007077a23 */ /* 0x100fe20000010872 */
[----:B------:R-:W-:Y:S01]  /*b3f0*/  ISETP.GE.U32.AND P6, PT, R234, R5, PT ;  /* 0x00000005ea00720c */ /* 0x000fe20003fc6070 */
[----:B------:R3:W-:Y:S01]  /*b400*/  MUFU.EX2 R145, R6 ;  /* 0x0000000600917308 */ /* 0x0007e20000000800 */
[----:B------:R-:W-:Y:S01]  /*b410*/  LOP3.LUT R5, R4, 0xffff, RZ, 0xc0, !PT ;  /* 0x0000ffff04057812 */ /* 0x000fe200078ec0ff */
[--C-:B------:R-:W-:Y:S01]  /*b420*/  FFMA.FTZ R14, R14, c[0x0][0x23c], -R114.reuse ;  /* 0x00008f000e0e7a23 */ /* 0x100fe20000010872 */
[----:B------:R-:W-:Y:S01]  /*b430*/  @!P4 PRMT R150, R241, 0x5410, RZ ;  /* 0x00005410f196c816 */ /* 0x000fe200000000ff */
[--C-:B------:R-:W-:Y:S01]  /*b440*/  FFMA.FTZ R15, R15, c[0x0][0x23c], -R114.reuse ;  /* 0x00008f000f0f7a23 */ /* 0x100fe20000010872 */
[----:B------:R-:W-:Y:S01]  /*b450*/  SHF.R.U32.HI R5, RZ, 0x8, R5 ;  /* 0x00000008ff057819 */ /* 0x000fe20000011605 */
[----:B------:R-:W-:Y:S01]  /*b460*/  @!P0 HFMA2.BF16_V2 R242, -RZ.H0_H0, RZ.H0_H0, -R171.H0_H0 ;  /* 0x200000fffff28231 */ /* 0x000fe200003409ab */
[----:B------:R-:W-:Y:S01]  /*b470*/  LOP3.LUT R8, R200, 0xff, RZ, 0xc0, !PT ;  /* 0x000000ffc8087812 */ /* 0x000fe200078ec0ff */
[--C-:B------:R-:W-:Y:S01]  /*b480*/  FFMA.FTZ R10, R10, c[0x0][0x23c], -R114.reuse ;  /* 0x00008f000a0a7a23 */ /* 0x100fe20000010872 */
[----:B------:R-:W-:Y:S01]  /*b490*/  LOP3.LUT R5, R5, 0xffff, RZ, 0xc0, !PT ;  /* 0x0000ffff05057812 */ /* 0x000fe200078ec0ff */
[----:B------:R1:W-:Y:S01]  /*b4a0*/  MUFU.EX2 R211, R7 ;  /* 0x0000000700d37308 */ /* 0x0003e20000000800 */
[----:B--2---:R-:W-:Y:S01]  /*b4b0*/  F2FP.BF16.PACK_AB R170, R232, R223 ;  /* 0x000000dfe8aa723e */ /* 0x004fe200000010ff */
[--C-:B------:R-:W-:Y:S01]  /*b4c0*/  FFMA.FTZ R11, R11, c[0x0][0x23c], -R114.reuse ;  /* 0x00008f000b0b7a23 */ /* 0x100fe20000010872 */
[----:B------:R-:W-:Y:S01]  /*b4d0*/  ISETP.GE.U32.AND P4, PT, R234, R5, PT ;  /* 0x00000005ea00720c */ /* 0x000fe20003f86070 */
[--C-:B------:R-:W-:Y:S01]  /*b4e0*/  FFMA.FTZ R18, R18, c[0x0][0x23c], -R114.reuse ;  /* 0x00008f0012127a23 */ /* 0x100fe20000010872 */
[----:B------:R-:W-:Y:S01]  /*b4f0*/  LOP3.LUT R5, R146, 0xffff, RZ, 0xc0, !PT ;  /* 0x0000ffff92057812 */ /* 0x000fe200078ec0ff */
[----:B------:R-:W-:Y:S01]  /*b500*/  @!P6 HFMA2.BF16_V2 R243, -RZ.H0_H0, RZ.H0_H0, -R170.H0_H0 ;  /* 0x200000fffff3e231 */ /* 0x000fe200003409aa */
[----:B------:R-:W-:Y:S01]  /*b510*/  @!P5 PRMT R157, R240, 0x5410, RZ ;  /* 0x00005410f09dd816 */ /* 0x000fe200000000ff */
[--C-:B------:R-:W-:Y:S01]  /*b520*/  FFMA.FTZ R19, R19, c[0x0][0x23c], -R114.reuse ;  /* 0x00008f0013137a23 */ /* 0x100fe20000010872 */
[----:B------:R-:W-:Y:S01]  /*b530*/  SHF.R.U32.HI R5, RZ, 0x8, R5 ;  /* 0x00000008ff057819 */ /* 0x000fe20000011605 */
[----:B------:R-:W2:Y:S01]  /*b540*/  MUFU.EX2 R226, R25 ;  /* 0x0000001900e27308 */ /* 0x000ea20000000800 */
[----:B------:R-:W-:Y:S01]  /*b550*/  ISETP.GE.U32.AND P5, PT, R234, R8, PT ;  /* 0x00000008ea00720c */ /* 0x000fe20003fa6070 */
[--C-:B------:R-:W-:Y:S01]  /*b560*/  FFMA.FTZ R22, R22, c[0x0][0x23c], -R114.reuse ;  /* 0x00008f0016167a23 */ /* 0x100fe20000010872 */
[----:B------:R-:W-:Y:S01]  /*b570*/  LOP3.LUT R8, R146, 0xff, RZ, 0xc0, !PT ;  /* 0x000000ff92087812 */ /* 0x000fe200078ec0ff */
[--C-:B------:R-:W-:Y:S01]  /*b580*/  FFMA.FTZ R23, R23, c[0x0][0x23c], -R114.reuse ;  /* 0x00008f0017177a23 */ /* 0x100fe20000010872 */
[----:B------:R-:W-:Y:S01]  /*b590*/  PRMT R169, R170, 0x7632, R169 ;  /* 0x00007632aaa97816 */ /* 0x000fe200000000a9 */
[----:B------:R-:W-:Y:S01]  /*b5a0*/  STG.E.U16 [R172.64+0x2], R157 ;  /* 0x0000029dac007986 */ /* 0x000fe2000c101510 */
[----:B------:R-:W-:Y:S01]  /*b5b0*/  LOP3.LUT R5, R5, 0xffff, RZ, 0xc0, !PT ;  /* 0x0000ffff05057812 */ /* 0x000fe200078ec0ff */
[--C-:B------:R-:W-:Y:S01]  /*b5c0*/  FFMA.FTZ R26, R26, c[0x0][0x23c], -R114.reuse ;  /* 0x00008f001a1a7a23 */ /* 0x100fe20000010872 */
[----:B------:R-:W-:Y:S01]  /*b5d0*/  @!P0 PRMT R171, R242, 0x5410, RZ ;  /* 0x00005410f2ab8816 */ /* 0x000fe200000000ff */
[----:B------:R-:W-:Y:S01]  /*b5e0*/  @!P4 HFMA2.BF16_V2 R244, -RZ.H0_H0, RZ.H0_H0, -R169.H0_H0 ;  /* 0x200000fffff4c231 */ /* 0x000fe200003409a9 */
[----:B------:R-:W-:Y:S01]  /*b5f0*/  ISETP.GE.U32.AND P0, PT, R234, R8, PT ;  /* 0x00000008ea00720c */ /* 0x000fe20003f06070 */
[----:B------:R-:W-:Y:S01]  /*b600*/  MUFU.EX2 R224, R29 ;  /* 0x0000001d00e07308 */ /* 0x000fe20000000800 */
[----:B------:R-:W-:Y:S01]  /*b610*/  PRMT R136, R170, 0x5410, R169 ;  /* 0x00005410aa887816 */ /* 0x000fe200000000a9 */
[----:B------:R-:W-:Y:S01]  /*b620*/  FFMA.FTZ R27, R27, c[0x0][0x23c], -R114 ;  /* 0x00008f001b1b7a23 */ /* 0x000fe20000010872 */
[----:B------:R-:W-:Y:S02]  /*b630*/  @!P6 PRMT R170, R243, 0x5410, RZ ;  /* 0x00005410f3aae816 */ /* 0x000fe400000000ff */
[----:B------:R-:W-:Y:S02]  /*b640*/  ISETP.GE.U32.AND P6, PT, R234, R5, PT ;  /* 0x00000005ea00720c */ /* 0x000fe40003fc6070 */
[----:B------:R-:W-:Y:S02]  /*b650*/  LOP3.LUT R5, R201, UR14, R208, 0x96, !PT ;  /* 0x0000000ec9057c12 */ /* 0x000fe4000f8e96d0 */
[----:B----4-:R-:W-:Y:S01]  /*b660*/  F2FP.BF16.PACK_AB R168, R230, R231 ;  /* 0x000000e7e6a8723e */ /* 0x010fe200000010ff */
[----:B------:R-:W4:Y:S01]  /*b670*/  MUFU.EX2 R225, R28 ;  /* 0x0000001c00e17308 */ /* 0x000f220000000800 */
[C---:B------:R-:W-:Y:S02]  /*b680*/  LOP3.LUT R8, R5.reuse, 0xffff, RZ, 0xc0, !PT ;  /* 0x0000ffff05087812 */ /* 0x040fe400078ec0ff */
[----:B------:R-:W-:Y:S01]  /*b690*/  LOP3.LUT R9, R5, 0xff, RZ, 0xc0, !PT ;  /* 0x000000ff05097812 */ /* 0x000fe200078ec0ff */
[----:B------:R-:W-:Y:S01]  /*b6a0*/  @!P0 HFMA2.BF16_V2 R245, -RZ.H0_H0, RZ.H0_H0, -R168.H0_H0 ;  /* 0x200000fffff58231 */ /* 0x000fe200003409a8 */
[----:B------:R-:W-:Y:S02]  /*b6b0*/  SHF.R.U32.HI R8, RZ, 0x8, R8 ;  /* 0x00000008ff087819 */ /* 0x000fe40000011608 */
[----:B------:R-:W-:Y:S02]  /*b6c0*/  @!P4 PRMT R169, R244, 0x5410, RZ ;  /* 0x00005410f4a9c816 */ /* 0x000fe400000000ff */
[----:B------:R-:W-:Y:S01]  /*b6d0*/  ISETP.GE.U32.AND P4, PT, R234, R9, PT ;  /* 0x00000009ea00720c */ /* 0x000fe20003f86070 */
[----:B------:R2:W-:Y:S01]  /*b6e0*/  MUFU.EX2 R213, R10 ;  /* 0x0000000a00d57308 */ /* 0x0005e20000000800 */
[----:B------:R-:W-:Y:S02]  /*b6f0*/  PRMT R167, R168, 0x7632, R167 ;  /* 0x00007632a8a77816 */ /* 0x000fe400000000a7 */
[----:B------:R-:W-:Y:S02]  /*b700*/  LOP3.LUT R8, R8, 0xffff, RZ, 0xc0, !PT ;  /* 0x0000ffff08087812 */ /* 0x000fe400078ec0ff */
[----:B------:R-:W-:Y:S01]  /*b710*/  PRMT R137, R168, 0x5410, R167 ;  /* 0x00005410a8897816 */ /* 0x000fe200000000a7 */
[----:B------:R-:W-:Y:S01]  /*b720*/  @!P6 HFMA2.BF16_V2 R246, -RZ.H0_H0, RZ.H0_H0, -R167.H0_H0 ;  /* 0x200000fffff6e231 */ /* 0x000fe200003409a7 */
[----:B------:R-:W-:Y:S02]  /*b730*/  @!P0 PRMT R168, R245, 0x5410, RZ ;  /* 0x00005410f5a88816 */ /* 0x000fe400000000ff */
[----:B------:R-:W-:Y:S01]  /*b740*/  ISETP.GE.U32.AND P0, PT, R234, R8, PT ;  /* 0x00000008ea00720c */ /* 0x000fe20003f06070 */
[----:B------:R-:W2:Y:S01]  /*b750*/  MUFU.EX2 R214, R11 ;  /* 0x0000000b00d67308 */ /* 0x000ea20000000800 */
[----:B------:R-:W-:Y:S02]  /*b760*/  LOP3.LUT R8, R200, 0xffff, RZ, 0xc0, !PT ;  /* 0x0000ffffc8087812 */ /* 0x000fe400078ec0ff */
[----:B---3--:R-:W-:Y:S02]  /*b770*/  SHF.R.U32.HI R6, RZ, 0x10, R2 ;  /* 0x00000010ff067819 */ /* 0x008fe40000011602 */
[----:B-1----:R-:W-:Y:S02]  /*b780*/  F2FP.BF16.PACK_AB R166, R228, R229 ;  /* 0x000000e5e4a6723e */ /* 0x002fe400000010ff */
[----:B------:R-:W-:Y:S02]  /*b790*/  LOP3.LUT R6, R6, 0xff, RZ, 0xc0, !PT ;  /* 0x000000ff06067812 */ /* 0x000fe400078ec0ff */
[----:B------:R-:W-:Y:S01]  /*b7a0*/  SHF.R.U32.HI R7, RZ, 0x8, R8 ;  /* 0x00000008ff077819 */ /* 0x000fe20000011608 */
[----:B------:R-:W-:Y:S01]  /*b7b0*/  @!P4 HFMA2.BF16_V2 R250, -RZ.H0_H0, RZ.H0_H0, -R166.H0_H0 ;  /* 0x200000fffffac231 */ /* 0x000fe200003409a6 */
[----:B------:R-:W-:Y:S02]  /*b7c0*/  @!P6 PRMT R167, R246, 0x5410, RZ ;  /* 0x00005410f6a7e816 */ /* 0x000fe400000000ff */
[----:B------:R-:W-:Y:S02]  /*b7d0*/  ISETP.GE.U32.AND P6, PT, R234, R6, PT ;  /* 0x00000006ea00720c */ /* 0x000fe40003fc6070 */
[C---:B------:R-:W-:Y:S02]  /*b7e0*/  PRMT R165, R166.reuse, 0x7632, R165 ;  /* 0x00007632a6a57816 */ /* 0x040fe400000000a5 */
[----:B------:R-:W-:Y:S02]  /*b7f0*/  LOP3.LUT R6, R7, 0xffff, RZ, 0xc0, !PT ;  /* 0x0000ffff07067812 */ /* 0x000fe400078ec0ff */
[----:B------:R-:W-:Y:S01]  /*b800*/  PRMT R139, R166, 0x5410, R165 ;  /* 0x00005410a68b7816 */ /* 0x000fe200000000a5 */
[----:B------:R-:W-:Y:S01]  /*b810*/  @!P0 HFMA2.BF16_V2 R252, -RZ.H0_H0, RZ.H0_H0, -R165.H0_H0 ;  /* 0x200000fffffc8231 */ /* 0x000fe200003409a5 */
[----:B------:R-:W-:Y:S02]  /*b820*/  @!P4 PRMT R166, R250, 0x5410, RZ ;  /* 0x00005410faa6c816 */ /* 0x000fe400000000ff */
[----:B------:R-:W-:Y:S02]  /*b830*/  ISETP.GE.U32.AND P4, PT, R234, R6, PT ;  /* 0x00000006ea00720c */ /* 0x000fe40003f86070 */
[----:B--2---:R-:W-:Y:S02]  /*b840*/  F2FP.BF16.PACK_AB R164, R226, R227 ;  /* 0x000000e3e2a4723e */ /* 0x004fe400000010ff */
[----:B------:R-:W-:Y:S02]  /*b850*/  LOP3.LUT R207, R203, UR15, R210, 0x96, !PT ;  /* 0x0000000fcbcf7c12 */ /* 0x000fe4000f8e96d2 */
[----:B------:R-:W-:Y:S01]  /*b860*/  PRMT R163, R164, 0x7632, R163 ;  /* 0x00007632a4a37816 */ /* 0x000fe200000000a3 */
[----:B-----5:R-:W-:Y:S01]  /*b870*/  @!P5 HFMA2.BF16_V2 R221, -RZ.H0_H0, RZ.H0_H0, -R164.H0_H0 ;  /* 0x200000ffffddd231 */ /* 0x020fe200003409a4 */
[C---:B------:R-:W-:Y:S02]  /*b880*/  LOP3.LUT R7, R207.reuse, 0xffff, RZ, 0xc0, !PT ;  /* 0x0000ffffcf077812 */ /* 0x040fe400078ec0ff */
[----:B------:R-:W-:Y:S02]  /*b890*/  LOP3.LUT R6, R207, 0xff, RZ, 0xc0, !PT ;  /* 0x000000ffcf067812 */ /* 0x000fe400078ec0ff */
[----:B------:R1:W-:Y:S01]  /*b8a0*/  @!P5 STL.S16 [R1+0xc], R221 ;  /* 0x00000cdd0100d387 */ /* 0x0003e20000100600 */
[----:B------:R-:W-:Y:S01]  /*b8b0*/  @!P4 HFMA2.BF16_V2 R220, -RZ.H0_H0, RZ.H0_H0, -R163.H0_H0 ;  /* 0x200000ffffdcc231 */ /* 0x000fe200003409a3 */
[----:B------:R-:W-:Y:S02]  /*b8c0*/  @!P0 PRMT R165, R252, 0x5410, RZ ;  /* 0x00005410fca58816 */ /* 0x000fe400000000ff */
[----:B------:R-:W-:Y:S02]  /*b8d0*/  ISETP.GE.U32.AND P0, PT, R234, R6, PT ;  /* 0x00000006ea00720c */ /* 0x000fe40003f06070 */
[----:B------:R2:W-:Y:S01]  /*b8e0*/  @!P4 STL.S16 [R1+0x10], R220 ;  /* 0x000010dc0100c387 */ /* 0x0005e20000100600 */
[----:B------:R-:W-:Y:S02]  /*b8f0*/  SHF.R.U32.HI R6, RZ, 0x8, R7 ;  /* 0x00000008ff067819 */ /* 0x000fe40000011607 */
[----:B------:R-:W-:Y:S01]  /*b900*/  PRMT R17, R221, 0x7610, R17 ;  /* 0x00007610dd117816 */ /* 0x000fe20000000011 */
[----:B------:R3:W5:Y:S01]  /*b910*/  LDL.S16 R7, [R1+0x20] ;  /* 0x0000200001077983 */ /* 0x0007620000100600 */
[----:B------:R-:W-:Y:S02]  /*b920*/  PRMT R16, R220, 0x7610, R16 ;  /* 0x00007610dc107816 */ /* 0x000fe40000000010 */
[----:B------:R-:W-:Y:S02]  /*b930*/  LOP3.LUT R6, R6, 0xffff, RZ, 0xc0, !PT ;  /* 0x0000ffff06067812 */ /* 0x000fe400078ec0ff */
[----:B----4-:R-:W-:Y:S02]  /*b940*/  F2FP.BF16.PACK_AB R162, R224, R225 ;  /* 0x000000e1e0a2723e */ /* 0x010fe400000010ff */
[----:B------:R-:W-:Y:S02]  /*b950*/  PRMT R140, R164, 0x5410, R163 ;  /* 0x00005410a48c7816 */ /* 0x000fe400000000a3 */
[----:B------:R-:W-:Y:S01]  /*b960*/  @!P5 PRMT R164, R17, 0x5410, RZ ;  /* 0x0000541011a4d816 */ /* 0x000fe200000000ff */
[----:B------:R-:W-:Y:S01]  /*b970*/  @!P0 HFMA2.BF16_V2 R219, -RZ.H0_H0, RZ.H0_H0, -R162.H0_H0 ;  /* 0x200000ffffdb8231 */ /* 0x000fe200003409a2 */
[----:B------:R-:W-:Y:S02]  /*b980*/  ISETP.GE.U32.AND P5, PT, R234, R6, PT ;  /* 0x00000006ea00720c */ /* 0x000fe40003fa6070 */
[C---:B------:R-:W-:Y:S01]  /*b990*/  PRMT R161, R162.reuse, 0x7632, R161 ;  /* 0x00007632a2a17816 */ /* 0x040fe200000000a1 */
[----:B-1----:R1:W-:Y:S01]  /*b9a0*/  MUFU.EX2 R221, R14 ;  /* 0x0000000e00dd7308 */ /* 0x0023e20000000800 */
[----:B------:R-:W-:Y:S01]  /*b9b0*/  SHF.R.U32.HI R2, RZ, 0x18, R2 ;  /* 0x00000018ff027819 */ /* 0x000fe20000011602 */
[----:B------:R4:W-:Y:S01]  /*b9c0*/  @!P0 STL.S16 [R1+0x14], R219 ;  /* 0x000014db01008387 */ /* 0x0009e20000100600 */
[----:B------:R-:W-:Y:S02]  /*b9d0*/  F2FP.BF16.PACK_AB R152, R211, R145 ;  /* 0x00000091d398723e */ /* 0x000fe400000010ff */
[----:B------:R-:W-:Y:S02]  /*b9e0*/  PRMT R141, R162, 0x5410, R161 ;  /* 0x00005410a28d7816 */ /* 0x000fe400000000a1 */
[C---:B------:R-:W-:Y:S01]  /*b9f0*/  PRMT R151, R152.reuse, 0x7632, R151 ;  /* 0x0000763298977816 */ /* 0x040fe20000000097 */
[----:B------:R-:W-:Y:S01]  /*ba00*/  @!P6 HFMA2.BF16_V2 R216, -RZ.H0_H0, RZ.H0_H0, -R152.H0_H0 ;  /* 0x200000ffffd8e231 */ /* 0x000fe20000340998 */
[----:B------:R-:W-:Y:S01]  /*ba10*/  SHF.R.U32.HI R6, RZ, 0x18, R142 ;  /* 0x00000018ff067819 */ /* 0x000fe2000001168e */
[----:B--2---:R2:W2:Y:S01]  /*ba20*/  MUFU.EX2 R220, R15 ;  /* 0x0000000f00dc7308 */ /* 0x0044a20000000800 */
[----:B------:R-:W-:Y:S01]  /*ba30*/  @!P5 HFMA2.BF16_V2 R218, -RZ.H0_H0, RZ.H0_H0, -R161.H0_H0 ;  /* 0x200000ffffdad231 */ /* 0x000fe200003409a1 */
[----:B------:R-:W-:Y:S02]  /*ba40*/  PRMT R25, R152, 0x5410, R151 ;  /* 0x0000541098197816 */ /* 0x000fe40000000097 */
[----:B------:R-:W-:Y:S02]  /*ba50*/  PRMT R10, R216, 0x7610, R10 ;  /* 0x00007610d80a7816 */ /* 0x000fe4000000000a */
[----:B------:R-:W-:Y:S02]  /*ba60*/  PRMT R12, R218, 0x7610, R12 ;  /* 0x00007610da0c7816 */ /* 0x000fe4000000000c */
[----:B------:R-:W-:Y:S02]  /*ba70*/  @!P6 PRMT R152, R10, 0x5410, RZ ;  /* 0x000054100a98e816 */ /* 0x000fe400000000ff */
[----:B------:R-:W-:Y:S02]  /*ba80*/  @!P5 PRMT R161, R12, 0x5410, RZ ;  /* 0x000054100ca1d816 */ /* 0x000fe400000000ff */
[----:B------:R-:W-:Y:S01]  /*ba90*/  @!P4 PRMT R163, R16, 0x5410, RZ ;  /* 0x0000541010a3c816 */ /* 0x000fe200000000ff */
[----:B------:R-:W-:Y:S01]  /*baa0*/  STG.E.U16 [R174.64], R152 ;  /* 0x00000098ae007986 */ /* 0x000fe2000c101510 */
[----:B-1----:R-:W-:Y:S02]  /*bab0*/  PRMT R14, R219, 0x7610, R14 ;  /* 0x00007610db0e7816 */ /* 0x002fe4000000000e */
[----:B------:R-:W-:Y:S01]  /*bac0*/  ISETP.GE.U32.AND P4, PT, R234, R6, PT ;  /* 0x00000006ea00720c */ /* 0x000fe20003f86070 */
[----:B----4-:R-:W-:Y:S01]  /*bad0*/  MUFU.EX2 R219, R18 ;  /* 0x0000001200db7308 */ /* 0x010fe20000000800 */
[----:B------:R-:W-:Y:S02]  /*bae0*/  @!P0 PRMT R162, R14, 0x5410, RZ ;  /* 0x000054100ea28816 */ /* 0x000fe400000000ff */
[----:B------:R-:W-:Y:S01]  /*baf0*/  ISETP.GE.U32.AND P0, PT, R234, R2, PT ;  /* 0x00000002ea00720c */ /* 0x000fe20003f06070 */
[----:B------:R3:W4:Y:S01]  /*bb00*/  LDL.S16 R14, [R1+0x30] ;  /* 0x00003000010e7983 */ /* 0x0007220000100600 */
[----:B------:R-:W-:Y:S02]  /*bb10*/  SHF.R.U32.HI R2, RZ, 0x10, R142 ;  /* 0x00000010ff027819 */ /* 0x000fe4000001168e */
[--C-:B------:R-:W-:Y:S01]  /*bb20*/  SHF.R.U32.HI R6, RZ, 0x18, R4.reuse ;  /* 0x00000018ff067819 */ /* 0x100fe20000011604 */
[----:B--2---:R3:W2:Y:S01]  /*bb30*/  LDL.S16 R15, [R1+0x28] ;  /* 0x00002800010f7983 */ /* 0x0046a20000100600 */
[----:B------:R-:W-:Y:S02]  /*bb40*/  LOP3.LUT R2, R2, 0xff, RZ, 0xc0, !PT ;  /* 0x000000ff02027812 */ /* 0x000fe400078ec0ff */
[----:B------:R-:W-:Y:S01]  /*bb50*/  F2FP.BF16.PACK_AB R160, R214, R213 ;  /* 0x000000d5d6a0723e */ /* 0x000fe200000010ff */
[----:B------:R1:W-:Y:S01]  /*bb60*/  @!P5 STL.S16 [R1+0x18], R218 ;  /* 0x000018da0100d387 */ /* 0x0003e20000100600 */
[C---:B------:R-:W-:Y:S02]  /*bb70*/  ISETP.GE.U32.AND P5, PT, R234.reuse, R2, PT ;  /* 0x00000002ea00720c */ /* 0x040fe40003fa6070 */
[----:B------:R-:W-:Y:S01]  /*bb80*/  SHF.R.U32.HI R4, RZ, 0x10, R4 ;  /* 0x00000010ff047819 */ /* 0x000fe20000011604 */
[----:B------:R3:W-:Y:S01]  /*bb90*/  @!P6 STL.S16 [R1+0x24], R216 ;  /* 0x000024d80100e387 */ /* 0x0007e20000100600 */
[----:B------:R-:W-:Y:S02]  /*bba0*/  ISETP.GE.U32.AND P6, PT, R234, R6, PT ;  /* 0x00000006ea00720c */ /* 0x000fe40003fc6070 */
[----:B------:R-:W-:Y:S01]  /*bbb0*/  PRMT R159, R160, 0x7632, R159 ;  /* 0x00007632a09f7816 */ /* 0x000fe2000000009f */
[----:B------:R2:W2:Y:S01]  /*bbc0*/  LDL.S16 R12, [R1+0x34] ;  /* 0x00003400010c7983 */ /* 0x0004a20000100600 */
[----:B------:R-:W-:Y:S02]  /*bbd0*/  LOP3.LUT R4, R4, 0xff, RZ, 0xc0, !PT ;  /* 0x000000ff04047812 */ /* 0x000fe400078ec0ff */
[----:B------:R-:W-:Y:S01]  /*bbe0*/  F2FP.BF16.PACK_AB R156, R220, R221 ;  /* 0x000000dddc9c723e */ /* 0x000fe200000010ff */
[----:B------:R2:W2:Y:S01]  /*bbf0*/  LDL.S16 R10, [R1+0x2c] ;  /* 0x00002c00010a7983 */ /* 0x0004a20000100600 */
[----:B------:R-:W-:Y:S02]  /*bc00*/  PRMT R28, R160, 0x5410, R159 ;  /* 0x00005410a01c7816 */ /* 0x000fe4000000009f */
[C---:B------:R-:W-:Y:S04]  /*bc10*/  PRMT R155, R156.reuse, 0x7632, R155 ;  /* 0x000076329c9b7816 */ /* 0x040fe8000000009b */
[----:B------:R-:W-:Y:S01]  /*bc20*/  PRMT R29, R156, 0x5410, R155 ;  /* 0x000054109c1d7816 */ /* 0x000fe2000000009b */
[----:B-1----:R-:W1:Y:S10]  /*bc30*/  MUFU.EX2 R218, R19 ;  /* 0x0000001300da7308 */ /* 0x002e740000000800 */
[----:B---3--:R-:W-:Y:S01]  /*bc40*/  MUFU.EX2 R216, R22 ;  /* 0x0000001600d87308 */ /* 0x008fe20000000800 */
[----:B-1----:R-:W-:Y:S04]  /*bc50*/  F2FP.BF16.PACK_AB R154, R218, R219 ;  /* 0x000000dbda9a723e */ /* 0x002fe800000010ff */
[C---:B------:R-:W-:Y:S04]  /*bc60*/  PRMT R153, R154.reuse, 0x7632, R153 ;  /* 0x000076329a997816 */ /* 0x040fe80000000099 */
[----:B------:R-:W-:Y:S01]  /*bc70*/  PRMT R138, R154, 0x5410, R153 ;  /* 0x000054109a8a7816 */ /* 0x000fe20000000099 */
[----:B-----5:R-:W-:Y:S05]  /*bc80*/  @!P0 HFMA2.BF16_V2 R7, -RZ.H0_H0, RZ.H0_H0, -R151.H0_H0 ;  /* 0x200000ffff078231 */ /* 0x020fea0000340997 */
[----:B------:R1:W-:Y:S01]  /*bc90*/  @!P0 STL.S16 [R1+0x20], R7 ;  /* 0x0000200701008387 */ /* 0x0003e20000100600 */
[----:B------:R-:W-:Y:S03]  /*bca0*/  PRMT R2, R7, 0x7610, R2 ;  /* 0x0000761007027816 */ /* 0x000fe60000000002 */
[----:B------:R3:W5:Y:S01]  /*bcb0*/  LDL.S16 R6, [R1+0x40] ;  /* 0x0000400001067983 */ /* 0x0007620000100600 */
[----:B------:R-:W-:Y:S02]  /*bcc0*/  @!P0 PRMT R151, R2, 0x5410, RZ ;  /* 0x0000541002978816 */ /* 0x000fe400000000ff */
[----:B------:R3:W3:Y:S01]  /*bcd0*/  MUFU.EX2 R2, R0 ;  /* 0x0000000000027308 */ /* 0x0006e20000000800 */
[----:B------:R-:W-:Y:S02]  /*bce0*/  ISETP.GE.U32.AND P0, PT, R234, R4, PT ;  /* 0x00000004ea00720c */ /* 0x000fe40003f06070 */
[--C-:B------:R-:W-:Y:S01]  /*bcf0*/  SHF.R.U32.HI R4, RZ, 0x10, R146.reuse ;  /* 0x00000010ff047819 */ /* 0x100fe20000011692 */
[----:B------:R-:W-:Y:S03]  /*bd00*/  STG.E.U16 [R174.64+0x2], R151 ;  /* 0x00000297ae007986 */ /* 0x000fe6000c101510 */
[----:B------:R-:W-:Y:S01]  /*bd10*/  LOP3.LUT R4, R4, 0xff, RZ, 0xc0, !PT ;  /* 0x000000ff04047812 */ /* 0x000fe200078ec0ff */
[----:B------:R-:W-:Y:S04]  /*bd20*/  STG.E.U16 [R172.64+0x10], R150 ;  /* 0x00001096ac007986 */ /* 0x000fe8000c101510 */
[----:B------:R-:W-:Y:S04]  /*bd30*/  STG.E.U16 [R172.64+0x12], R171 ;  /* 0x000012abac007986 */ /* 0x000fe8000c101510 */
[----:B-1----:R1:W5:Y:S01]  /*bd40*/  LDL.S16 R7, [R1+0x44] ;  /* 0x0000440001077983 */ /* 0x0023620000100600 */
[----:B---3--:R-:W-:Y:S01]  /*bd50*/  SHF.R.U32.HI R0, RZ, 0x18, R146 ;  /* 0x00000018ff007819 */ /* 0x008fe20000011692 */
[C---:B------:R-:W-:Y:S02]  /*bd60*/  FFMA.FTZ R205, R2.reuse, R215, R148 ;  /* 0x000000d702cd7223 */ /* 0x040fe40000010094 */
[----:B------:R-:W3:Y:S01]  /*bd70*/  MUFU.EX2 R215, R23 ;  /* 0x0000001700d77308 */ /* 0x000ee20000000800 */
[C---:B------:R-:W-:Y:S02]  /*bd80*/  FMUL.FTZ R16, R2.reuse, R120 ;  /* 0x0000007802107220 */ /* 0x040fe40000410000 */
[C---:B------:R-:W-:Y:S02]  /*bd90*/  FMUL.FTZ R17, R2.reuse, R121 ;  /* 0x0000007902117220 */ /* 0x040fe40000410000 */
[C---:B------:R-:W-:Y:S01]  /*bda0*/  FMUL.FTZ R20, R2.reuse, R116 ;  /* 0x0000007402147220 */ /* 0x040fe20000410000 */
[----:B----4-:R-:W-:Y:S01]  /*bdb0*/  @!P4 HFMA2.BF16_V2 R14, -RZ.H0_H0, RZ.H0_H0, -R159.H0_H0 ;  /* 0x200000ffff0ec231 */ /* 0x010fe2000034099f */
[C---:B------:R-:W-:Y:S02]  /*bdc0*/  FMUL.FTZ R21, R2.reuse, R117 ;  /* 0x0000007502157220 */ /* 0x040fe40000410000 */
[----:B------:R-:W-:Y:S01]  /*bdd0*/  FMUL.FTZ R36, R2, R36 ;  /* 0x0000002402247220 */ /* 0x000fe20000410000 */
[----:B--2---:R-:W-:Y:S01]  /*bde0*/  @!P5 HFMA2.BF16_V2 R15, -RZ.H0_H0, RZ.H0_H0, -R160.H0_H0 ;  /* 0x200000ffff0fd231 */ /* 0x004fe200003409a0 */
[----:B------:R-:W-:Y:S01]  /*bdf0*/  PRMT R11, R14, 0x7610, R11 ;  /* 0x000076100e0b7816 */ /* 0x000fe2000000000b */
[C---:B------:R-:W-:Y:S02]  /*be00*/  FMUL.FTZ R37, R2.reuse, R37 ;  /* 0x0000002502257220 */ /* 0x040fe40000410000 */
[C---:B------:R-:W-:Y:S01]  /*be10*/  FMUL.FTZ R40, R2.reuse, R40 ;  /* 0x0000002802287220 */ /* 0x040fe20000410000 */
[----:B------:R-:W-:Y:S01]  /*be20*/  @!P5 STL.S16 [R1+0x28], R15 ;  /* 0x0000280f0100d387 */ /* 0x000fe20000100600 */
[----:B------:R-:W-:Y:S01]  /*be30*/  PRMT R13, R15, 0x7610, R13 ;  /* 0x000076100f0d7816 */ /* 0x000fe2000000000d */
[----:B------:R-:W-:Y:S01]  /*be40*/  FMUL.FTZ R41, R2, R41 ;  /* 0x0000002902297220 */ /* 0x000fe20000410000 */
[----:B------:R-:W-:Y:S01]  /*be50*/  @!P4 PRMT R159, R11, 0x5410, RZ ;  /* 0x000054100b9fc816 */ /* 0x000fe200000000ff */
[----:B------:R-:W-:Y:S01]  /*be60*/  @!P4 STL.S16 [R1+0x30], R14 ;  /* 0x0000300e0100c387 */ /* 0x000fe20000100600 */
[----:B------:R-:W-:Y:S01]  /*be70*/  ISETP.GE.U32.AND P4, PT, R234, R4, PT ;  /* 0x00000004ea00720c */ /* 0x000fe20003f86070 */
[----:B------:R-:W-:Y:S01]  /*be80*/  FMUL.FTZ R44, R2, R44 ;  /* 0x0000002c022c7220 */ /* 0x000fe20000410000 */
[----:B------:R-:W-:Y:S01]  /*be90*/  @!P5 PRMT R160, R13, 0x5410, RZ ;  /* 0x000054100da0d816 */ /* 0x000fe200000000ff */
[----:B------:R-:W-:Y:S01]  /*bea0*/  @!P0 HFMA2.BF16_V2 R12, -RZ.H0_H0, RZ.H0_H0, -R156.H0_H0 ;  /* 0x200000ffff0c8231 */ /* 0x000fe2000034099c */
[----:B------:R-:W-:Y:S01]  /*beb0*/  ISETP.GE.U32.AND P5, PT, R234, R0, PT ;  /* 0x00000000ea00720c */ /* 0x000fe20003fa6070 */
[----:B------:R-:W-:Y:S01]  /*bec0*/  FMUL.FTZ R13, R2, R125 ;  /* 0x0000007d020d7220 */ /* 0x000fe20000410000 */
[----:B------:R-:W-:Y:S01]  /*bed0*/  @!P6 HFMA2.BF16_V2 R10, -RZ.H0_H0, RZ.H0_H0, -R155.H0_H0 ;  /* 0x200000ffff0ae231 */ /* 0x000fe2000034099b */
[----:B------:R-:W-:Y:S01]  /*bee0*/  SHF.R.U32.HI R4, RZ, 0x18, R5 ;  /* 0x00000018ff047819 */ /* 0x000fe20000011605 */
[----:B------:R2:W-:Y:S01]  /*bef0*/  @!P0 STL.S16 [R1+0x34], R12 ;  /* 0x0000340c01008387 */ /* 0x0005e20000100600 */
[----:B------:R-:W-:Y:S01]  /*bf00*/  PRMT R9, R12, 0x7610, R9 ;  /* 0x000076100c097816 */ /* 0x000fe20000000009 */
[C---:B------:R-:W-:Y:S01]  /*bf10*/  FMUL.FTZ R45, R2.reuse, R45 ;  /* 0x0000002d022d7220 */ /* 0x040fe20000410000 */
[--C-:B------:R-:W-:Y:S01]  /*bf20*/  SHF.R.U32.HI R0, RZ, 0x10, R5.reuse ;  /* 0x00000010ff007819 */ /* 0x100fe20000011605 */
[----:B------:R-:W-:Y:S01]  /*bf30*/  @!P6 STL.S16 [R1+0x2c], R10 ;  /* 0x00002c0a0100e387 */ /* 0x000fe20000100600 */
[----:B------:R-:W-:Y:S01]  /*bf40*/  @!P0 PRMT R156, R9, 0x5410, RZ ;  /* 0x00005410099c8816 */ /* 0x000fe200000000ff */
[----:B------:R-:W-:Y:S01]  /*bf50*/  FMUL.FTZ R9, R2, R129 ;  /* 0x0000008102097220 */ /* 0x000fe20000410000 */
[----:B------:R-:W-:Y:S01]  /*bf60*/  ISETP.GE.U32.AND P0, PT, R234, R4, PT ;  /* 0x00000004ea00720c */ /* 0x000fe20003f06070 */
[----:B------:R-:W-:Y:S01]  /*bf70*/  FMUL.FTZ R48, R2, R48 ;  /* 0x0000003002307220 */ /* 0x000fe20000410000 */
[----:B------:R-:W-:Y:S01]  /*bf80*/  PRMT R8, R10, 0x7610, R8 ;  /* 0x000076100a087816 */ /* 0x000fe20000000008 */
[----:B------:R-:W-:Y:S01]  /*bf90*/  FMUL.FTZ R49, R2, R49 ;  /* 0x0000003102317220 */ /* 0x000fe20000410000 */
[----:B------:R-:W-:Y:S01]  /*bfa0*/  LOP3.LUT R0, R0, 0xff, RZ, 0xc0, !PT ;  /* 0x000000ff00007812 */ /* 0x000fe200078ec0ff */
[----:B------:R-:W-:Y:S01]  /*bfb0*/  FMUL.FTZ R52, R2, R52 ;  /* 0x0000003402347220 */ /* 0x000fe20000410000 */
[----:B------:R-:W-:Y:S01]  /*bfc0*/  @!P6 PRMT R155, R8, 0x5410, RZ ;  /* 0x00005410089be816 */ /* 0x000fe200000000ff */
[----:B------:R-:W-:Y:S01]  /*bfd0*/  FMUL.FTZ R8, R2, R128 ;  /* 0x0000008002087220 */ /* 0x000fe20000410000 */
[----:B------:R-:W-:Y:S01]  /*bfe0*/  ISETP.GE.U32.AND P6, PT, R234, R0, PT ;  /* 0x00000000ea00720c */ /* 0x000fe20003fc6070 */
[C---:B------:R-:W-:Y:S01]  /*bff0*/  FMUL.FTZ R53, R2.reuse, R53 ;  /* 0x0000003502357220 */ /* 0x040fe20000410000 */
[----:B------:R-:W-:Y:S01]  /*c000*/  SHF.R.U32.HI R0, RZ, 0x10, R200 ;  /* 0x00000010ff007819 */ /* 0x000fe200000116c8 */
[C---:B------:R-:W-:Y:S01]  /*c010*/  FMUL.FTZ R56, R2.reuse, R56 ;  /* 0x0000003802387220 */ /* 0x040fe20000410000 */
[----:B---3--:R-:W-:Y:S01]  /*c020*/  F2FP.BF16.PACK_AB R149, R215, R216 ;  /* 0x000000d8d795723e */ /* 0x008fe200000010ff */
[----:B------:R-:W-:Y:S01]  /*c030*/  FMUL.FTZ R57, R2, R57 ;  /* 0x0000003902397220 */ /* 0x000fe20000410000 */
[----:B------:R-:W-:Y:S01]  /*c040*/  LOP3.LUT R0, R0, 0xff, RZ, 0xc0, !PT ;  /* 0x000000ff00007812 */ /* 0x000fe200078ec0ff */
[C---:B------:R-:W-:Y:S01]  /*c050*/  FMUL.FTZ R60, R2.reuse, R60 ;  /* 0x0000003c023c7220 */ /* 0x040fe20000410000 */
[----:B------:R-:W-:Y:S01]  /*c060*/  PRMT R148, R149, 0x7632, R148 ;  /* 0x0000763295947816 */ /* 0x000fe20000000094 */
[C---:B------:R-:W-:Y:S01]  /*c070*/  FMUL.FTZ R61, R2.reuse, R61 ;  /* 0x0000003d023d7220 */ /* 0x040fe20000410000 */
[----:B------:R-:W-:Y:S01]  /*c080*/  STG.E.U16 [R174.64+0x10], R160 ;  /* 0x000010a0ae007986 */ /* 0x000fe2000c101510 */
[C---:B--2---:R-:W-:Y:S02]  /*c090*/  FMUL.FTZ R12, R2.reuse, R124 ;  /* 0x0000007c020c7220 */ /* 0x044fe40000410000 */
[C---:B------:R-:W-:Y:S01]  /*c0a0*/  FMUL.FTZ R64, R2.reuse, R64 ;  /* 0x0000004002407220 */ /* 0x040fe20000410000 */
[----:B------:R-:W-:Y:S01]  /*c0b0*/  STG.E.U16 [R174.64+0x12], R159 ;  /* 0x0000129fae007986 */ /* 0x000fe2000c101510 */
[C---:B------:R-:W-:Y:S02]  /*c0c0*/  FMUL.FTZ R65, R2.reuse, R65 ;  /* 0x0000004102417220 */ /* 0x040fe40000410000 */
        /* <DEDUP_REMOVED lines=27> */
[----:B------:R-:W-:Y:S01]  /*c280*/  FMUL.FTZ R109, R2, R109 ;  /* 0x0000006d026d7220 */ /* 0x000fe20000410000 */
[----:B-----5:R-:W-:Y:S05]  /*c290*/  @!P5 HFMA2.BF16_V2 R6, -RZ.H0_H0, RZ.H0_H0, -R153.H0_H0 ;  /* 0x200000ffff06d231 */ /* 0x020fea0000340999 */
[----:B------:R-:W-:Y:S04]  /*c2a0*/  PRMT R4, R6, 0x7610, R4 ;  /* 0x0000761006047816 */ /* 0x000fe80000000004 */
[----:B------:R-:W-:Y:S01]  /*c2b0*/  @!P5 PRMT R153, R4, 0x5410, RZ ;  /* 0x000054100499d816 */ /* 0x000fe200000000ff */
[C---:B------:R-:W-:Y:S04]  /*c2c0*/  FMUL.FTZ R4, R2.reuse, R132 ;  /* 0x0000008402047220 */ /* 0x040fe80000410000 */
[----:B------:R-:W-:Y:S01]  /*c2d0*/  STG.E.U16 [R174.64+0x32], R153 ;  /* 0x00003299ae007986 */ /* 0x000fe2000c101510 */
[----:B------:R-:W-:Y:S05]  /*c2e0*/  @!P4 HFMA2.BF16_V2 R7, -RZ.H0_H0, RZ.H0_H0, -R154.H0_H0 ;  /* 0x200000ffff07c231 */ /* 0x000fea000034099a */
[----:B------:R-:W-:Y:S01]  /*c2f0*/  @!P4 STL.S16 [R1+0x44], R7 ;  /* 0x000044070100c387 */ /* 0x000fe20000100600 */
[----:B------:R-:W-:Y:S03]  /*c300*/  PRMT R5, R7, 0x7610, R5 ;  /* 0x0000761007057816 */ /* 0x000fe60000000005 */
[----:B------:R2:W-:Y:S01]  /*c310*/  @!P5 STL.S16 [R1+0x40], R6 ;  /* 0x000040060100d387 */ /* 0x0005e20000100600 */
[----:B------:R-:W-:Y:S01]  /*c320*/  @!P4 PRMT R154, R5, 0x5410, RZ ;  /* 0x00005410059ac816 */ /* 0x000fe200000000ff */
[----:B------:R-:W-:Y:S01]  /*c330*/  FMUL.FTZ R5, R2, R133 ;  /* 0x0000008502057220 */ /* 0x000fe20000410000 */
[C---:B------:R-:W-:Y:S01]  /*c340*/  ISETP.GE.U32.AND P4, PT, R234.reuse, R0, PT ;  /* 0x00000000ea00720c */ /* 0x040fe20003f86070 */
[----:B------:R1:W3:Y:S01]  /*c350*/  LDL.S16 R132, [R1+0x3c] ;  /* 0x00003c0001847983 */ /* 0x0002e20000100600 */
[----:B------:R-:W-:Y:S03]  /*c360*/  SHF.R.U32.HI R0, RZ, 0x18, R200 ;  /* 0x00000018ff007819 */ /* 0x000fe600000116c8 */
[----:B------:R1:W4:Y:S01]  /*c370*/  LDL.S16 R209, [R1+0x38] ;  /* 0x0000380001d17983 */ /* 0x0003220000100600 */
[----:B------:R-:W-:Y:S01]  /*c380*/  ISETP.GE.U32.AND P5, PT, R234, R0, PT ;  /* 0x00000000ea00720c */ /* 0x000fe20003fa6070 */
[----:B------:R-:W-:Y:S02]  /*c390*/  FADD.FTZ R0, -R3, R113 ;  /* 0x0000007103007221 */ /* 0x000fe40000010100 */
[----:B------:R-:W-:Y:S02]  /*c3a0*/  STG.E.U16 [R174.64+0x30], R154 ;  /* 0x0000309aae007986 */ /* 0x000fe4000c101510 */
[----:B------:R-:W-:Y:S02]  /*c3b0*/  FMUL.FTZ R0, R0, c[0x0][0x23c] ;  /* 0x00008f0000007a20 */ /* 0x000fe40000410000 */
[----:B------:R-:W-:Y:S04]  /*c3c0*/  STG.E.U16 [R172.64+0x40], R166 ;  /* 0x000040a6ac007986 */ /* 0x000fe8000c101510 */
[----:B------:R-:W2:Y:S01]  /*c3d0*/  MUFU.EX2 R0, R0 ;  /* 0x0000000000007308 */ /* 0x000ea20000000800 */
[----:B------:R-:W-:Y:S01]  /*c3e0*/  STG.E.U16 [R172.64+0x42], R165 ;  /* 0x000042a5ac007986 */ /* 0x000fe2000c101510 */
[C---:B--2---:R-:W-:Y:S02]  /*c3f0*/  FMUL.FTZ R6, R0.reuse, R134 ;  /* 0x0000008600067220 */ /* 0x044fe40000410000 */
[C---:B------:R-:W-:Y:S02]  /*c400*/  FMUL.FTZ R7, R0.reuse, R135 ;  /* 0x0000008700077220 */ /* 0x040fe40000410000 */
[C---:B------:R-:W-:Y:S02]  /*c410*/  FMUL.FTZ R10, R0.reuse, R130 ;  /* 0x00000082000a7220 */ /* 0x040fe40000410000 */
[C---:B------:R-:W-:Y:S02]  /*c420*/  FMUL.FTZ R11, R0.reuse, R131 ;  /* 0x00000083000b7220 */ /* 0x040fe40000410000 */
[C---:B------:R-:W-:Y:S01]  /*c430*/  FMUL.FTZ R14, R0.reuse, R126 ;  /* 0x0000007e000e7220 */ /* 0x040fe20000410000 */
[----:B------:R-:W-:Y:S01]  /*c440*/  LDSM.16.MT88.4 R128, [R180+0xc800] ;  /* 0x00c80000b480783b */ /* 0x000fe20000004200 */
[C---:B------:R-:W-:Y:S02]  /*c450*/  FMUL.FTZ R15, R0.reuse, R127 ;  /* 0x0000007f000f7220 */ /* 0x040fe40000410000 */
[C---:B------:R-:W-:Y:S02]  /*c460*/  FMUL.FTZ R18, R0.reuse, R122 ;  /* 0x0000007a00127220 */ /* 0x040fe40000410000 */
[C---:B------:R-:W-:Y:S02]  /*c470*/  FMUL.FTZ R19, R0.reuse, R123 ;  /* 0x0000007b00137220 */ /* 0x040fe40000410000 */
[C---:B------:R-:W-:Y:S01]  /*c480*/  FFMA.FTZ R233, R0.reuse, R233, R145 ;  /* 0x000000e900e97223 */ /* 0x040fe20000010091 */
[----:B------:R-:W2:Y:S01]  /*c490*/  LDSM.16.MT88.4 R120, [R177+0xc000] ;  /* 0x00c00000b178783b */ /* 0x000ea20000004200 */
        /* <DEDUP_REMOVED lines=41> */
[----:B------:R-:W-:Y:S04]  /*c730*/  SHF.R.U32.HI R0, RZ, 0x10, R207 ;  /* 0x00000010ff007819 */ /* 0x000fe800000116cf */
[----:B------:R-:W-:Y:S02]  /*c740*/  LOP3.LUT R2, R0, 0xff, RZ, 0xc0, !PT ;  /* 0x000000ff00027812 */ /* 0x000fe400078ec0ff */
[----:B------:R-:W-:Y:S01]  /*c750*/  PRMT R0, R149, 0x5410, R148 ;  /* 0x0000541095007816 */ /* 0x000fe20000000094 */
[----:B---3--:R-:W-:Y:S02]  /*c760*/  @!P6 HFMA2.BF16_V2 R132, -RZ.H0_H0, RZ.H0_H0, -R149.H0_H0 ;  /* 0x200000ffff84e231 */ /* 0x008fe40000340995 */
[----:B----4-:R-:W-:Y:S03]  /*c770*/  @!P0 HFMA2.BF16_V2 R209, -RZ.H0_H0, RZ.H0_H0, -R148.H0_H0 ;  /* 0x200000ffffd18231 */ /* 0x010fe60000340994 */
[----:B------:R-:W-:Y:S01]  /*c780*/  PRMT R116, R132, 0x7610, R116 ;  /* 0x0000761084747816 */ /* 0x000fe20000000074 */
[----:B------:R-:W-:Y:S03]  /*c790*/  @!P6 STL.S16 [R1+0x3c], R132 ;  /* 0x00003c840100e387 */ /* 0x000fe60000100600 */
[----:B------:R-:W-:Y:S01]  /*c7a0*/  @!P6 PRMT R149, R116, 0x5410, RZ ;  /* 0x000054107495e816 */ /* 0x000fe200000000ff */
[----:B------:R3:W-:Y:S01]  /*c7b0*/  @!P0 STL.S16 [R1+0x38], R209 ;  /* 0x000038d101008387 */ /* 0x0007e20000100600 */
[----:B------:R-:W-:Y:S02]  /*c7c0*/  ISETP.GE.U32.AND P6, PT, R234, R2, PT ;  /* 0x00000002ea00720c */ /* 0x000fe40003fc6070 */
[----:B------:R-:W-:Y:S01]  /*c7d0*/  PRMT R113, R209, 0x7610, R113 ;  /* 0x00007610d1717816 */ /* 0x000fe20000000071 */
[----:B------:R-:W-:Y:S01]  /*c7e0*/  LDSM.16.MT88.4 R132, [R180+0xd000] ;  /* 0x00d00000b484783b */ /* 0x000fe20000004200 */
[----:B------:R-:W-:Y:S02]  /*c7f0*/  LOP3.LUT R2, R202, 0xff, RZ, 0xc0, !PT ;  /* 0x000000ffca027812 */ /* 0x000fe400078ec0ff */
[----:B------:R-:W-:Y:S02]  /*c800*/  @!P0 PRMT R148, R113, 0x5410, RZ ;  /* 0x0000541071948816 */ /* 0x000fe400000000ff */
[----:B------:R-:W-:Y:S02]  /*c810*/  ISETP.GE.U32.AND P0, PT, R234, R2, PT ;  /* 0x00000002ea00720c */ /* 0x000fe40003f06070 */
[----:B------:R-:W-:Y:S01]  /*c820*/  LOP3.LUT R2, R143, UR14, R204, 0x96, !PT ;  /* 0x0000000e8f027c12 */ /* 0x000fe2000f8e96cc */
[----:B------:R-:W-:Y:S01]  /*c830*/  STG.E.U16 [R174.64+0x40], R149 ;  /* 0x00004095ae007986 */ /* 0x000fe2000c101510 */
[----:B------:R-:W-:Y:S02]  /*c840*/  FFMA.FTZ R204, R31, c[0x0][0x23c], -R114 ;  /* 0x00008f001fcc7a23 */ /* 0x000fe40000010872 */
[C---:B------:R-:W-:Y:S01]  /*c850*/  LOP3.LUT R113, R2.reuse, 0xffff, RZ, 0xc0, !PT ;  /* 0x0000ffff02717812 */ /* 0x040fe200078ec0ff */
[----:B------:R-:W-:Y:S01]  /*c860*/  STG.E.U16 [R174.64+0x42], R148 ;  /* 0x00004294ae007986 */ /* 0x000fe2000c101510 */
[----:B------:R-:W-:Y:S02]  /*c870*/  LOP3.LUT R116, R2, 0xff, RZ, 0xc0, !PT ;  /* 0x000000ff02747812 */ /* 0x000fe400078ec0ff */
[----:B------:R-:W-:Y:S01]  /*c880*/  SHF.R.U32.HI R113, RZ, 0x8, R113 ;  /* 0x00000008ff717819 */ /* 0x000fe20000011671 */
[----:B------:R-:W-:Y:S01]  /*c890*/  STG.E.U16 [R172.64+0x50], R164 ;  /* 0x000050a4ac007986 */ /* 0x000fe2000c101510 */
[----:B------:R-:W-:Y:S02]  /*c8a0*/  MUFU.EX2 R204, R204 ;  /* 0x000000cc00cc7308 */ /* 0x000fe40000000800 */
[----:B------:R-:W-:Y:S01]  /*c8b0*/  PRMT R117, R116, 0x5410, R113 ;  /* 0x0000541074757816 */ /* 0x000fe20000000071 */
[----:B------:R-:W-:Y:S01]  /*c8c0*/  STG.E.U16 [R172.64+0x52], R163 ;  /* 0x000052a3ac007986 */ /* 0x000fe2000c101510 */
[--C-:B------:R-:W-:Y:S02]  /*c8d0*/  SHF.R.U32.HI R116, RZ, 0x10, R2.reuse ;  /* 0x00000010ff747819 */ /* 0x100fe40000011602 */
[----:B------:R-:W-:Y:S02]  /*c8e0*/  SHF.R.U32.HI R113, RZ, 0x18, R2 ;  /* 0x00000018ff717819 */ /* 0x000fe40000011602 */
[----:B------:R-:W-:Y:S02]  /*c8f0*/  LOP3.LUT R2, R116, 0xff, RZ, 0xc0, !PT ;  /* 0x000000ff74027812 */ /* 0x000fe400078ec0ff */
[----:B---3--:R-:W-:Y:S02]  /*c900*/  PRMT R209, R234, 0x7054, R234 ;  /* 0x00007054ead17816 */ /* 0x008fe400000000ea */
[----:B------:R-:W-:Y:S02]  /*c910*/  PRMT R119, R2, 0x5410, R113 ;  /* 0x0000541002777816 */ /* 0x000fe40000000071 */
[C---:B------:R-:W-:Y:S01]  /*c920*/  LOP3.LUT R2, R142.reuse, 0xffff, RZ, 0xc0, !PT ;  /* 0x0000ffff8e027812 */ /* 0x040fe200078ec0ff */
[----:B------:R-:W-:Y:S01]  /*c930*/  HSET2.LE.AND R116, R117, R209, PT ;  /* 0x000000d175747233 */ /* 0x000fe20003803000 */
[----:B------:R-:W-:Y:S01]  /*c940*/  LOP3.LUT R113, R142, 0xff, RZ, 0xc0, !PT ;  /* 0x000000ff8e717812 */ /* 0x000fe200078ec0ff */
[----:B------:R3:W-:Y:S01]  /*c950*/  MUFU.EX2 R209, R26 ;  /* 0x0000001a00d17308 */ /* 0x0007e20000000800 */
[----:B------:R-:W-:Y:S02]  /*c960*/  SHF.R.U32.HI R2, RZ, 0x8, R2 ;  /* 0x00000008ff027819 */ /* 0x000fe40000011602 */
[----:B------:R-:W-:Y:S02]  /*c970*/  PRMT R143, R234, 0x7054, R234 ;  /* 0x00007054ea8f7816 */ /* 0x000fe400000000ea */
[----:B------:R-:W-:Y:S02]  /*c980*/  PRMT R113, R113, 0x5410, R2 ;  /* 0x0000541071717816 */ /* 0x000fe40000000002 */
[--C-:B------:R-:W-:Y:S01]  /*c990*/  SHF.R.U32.HI R2, RZ, 0x10, R142.reuse ;  /* 0x00000010ff027819 */ /* 0x100fe2000001168e */
[--C-:B------:R-:W-:Y:S01]  /*c9a0*/  HSET2.LE.AND R117, R119, R143.reuse, PT ;  /* 0x0000008f77757233 */ /* 0x100fe20003803000 */
[----:B------:R-:W-:Y:S01]  /*c9b0*/  SHF.R.U32.HI R142, RZ, 0x18, R142 ;  /* 0x00000018ff8e7819 */ /* 0x000fe2000001168e */
[--C-:B------:R-:W-:Y:S01]  /*c9c0*/  HSET2.LE.AND R118, R113, R143.reuse, PT ;  /* 0x0000008f71767233 */ /* 0x100fe20003803000 */
[----:B------:R-:W-:Y:S02]  /*c9d0*/  LOP3.LUT R2, R2, 0xff, RZ, 0xc0, !PT ;  /* 0x000000ff02027812 */ /* 0x000fe400078ec0ff */
[----:B------:R-:W-:Y:S02]  /*c9e0*/  LOP3.LUT R116, R116, R115, RZ, 0xc0, !PT ;  /* 0x0000007374747212 */ /* 0x000fe400078ec0ff */
[----:B------:R-:W-:Y:S02]  /*c9f0*/  PRMT R2, R2, 0x5410, R142 ;  /* 0x0000541002027816 */ /* 0x000fe4000000008e */
[----:B------:R-:W-:Y:S01]  /*ca00*/  LOP3.LUT R118, R118, R24, RZ, 0xc0, !PT ;  /* 0x0000001876767212 */ /* 0x000fe200078ec0ff */
[----:B------:R1:W4:Y:S01]  /*ca10*/  LDL.S16 R142, [R1+0x1c] ;  /* 0x00001c00018e7983 */ /* 0x0003220000100600 */
[----:B------:R-:W-:Y:S01]  /*ca20*/  LOP3.LUT R117, R117, R25, RZ, 0xc0, !PT ;  /* 0x0000001975757212 */ /* 0x000fe200078ec0ff */
[--C-:B------:R-:W-:Y:S01]  /*ca30*/  HSET2.LE.AND R119, R2, R143.reuse, PT ;  /* 0x0000008f02777233 */ /* 0x100fe20003803000 */
[----:B------:R-:W-:Y:S02]  /*ca40*/  SHF.R.U32.HI R115, RZ, 0x10, R146 ;  /* 0x00000010ff737819 */ /* 0x000fe40000011692 */
[----:B------:R-:W-:Y:S02]  /*ca50*/  LOP3.LUT R24, R146, 0xffff, RZ, 0xc0, !PT ;  /* 0x0000ffff92187812 */ /* 0x000fe400078ec0ff */
[----:B------:R-:W-:Y:S02]  /*ca60*/  LOP3.LUT R119, R119, R28, RZ, 0xc0, !PT ;  /* 0x0000001c77777212 */ /* 0x000fe400078ec0ff */
[----:B------:R-:W-:Y:S01]  /*ca70*/  LOP3.LUT R2, R147, UR15, R206, 0x96, !PT ;  /* 0x0000000f93027c12 */ /* 0x000fe2000f8e96ce */
[----:B------:R-:W-:Y:S01]  /*ca80*/  FFMA.FTZ R147, R34, c[0x0][0x23c], -R114 ;  /* 0x00008f0022937a23 */ /* 0x000fe20000010872 */
[----:B------:R-:W-:Y:S01]  /*ca90*/  LOP3.LUT R25, R146, 0xff, RZ, 0xc0, !PT ;  /* 0x000000ff92197812 */ /* 0x000fe200078ec0ff */
[----:B------:R-:W5:Y:S01]  /*caa0*/  MUFU.EX2 R206, R27 ;  /* 0x0000001b00ce7308 */ /* 0x000f620000000800 */
[----:B------:R-:W-:Y:S01]  /*cab0*/  SHF.R.U32.HI R146, RZ, 0x18, R146 ;  /* 0x00000018ff927819 */ /* 0x000fe20000011692 */
[C---:B--2---:R-:W-:Y:S01]  /*cac0*/  HMMA.16816.F32.BF16 R4, R116.reuse, R120, R4 ;  /* 0x000000787404723c */ /* 0x044fe20000041804 */
[----:B------:R-:W-:Y:S02]  /*cad0*/  SHF.R.U32.HI R24, RZ, 0x8, R24 ;  /* 0x00000008ff187819 */ /* 0x000fe40000011618 */
[C---:B------:R-:W-:Y:S02]  /*cae0*/  LOP3.LUT R28, R2.reuse, 0xffff, RZ, 0xc0, !PT ;  /* 0x0000ffff021c7812 */ /* 0x040fe400078ec0ff */
[----:B------:R-:W-:Y:S02]  /*caf0*/  PRMT R113, R25, 0x5410, R24 ;  /* 0x0000541019717816 */ /* 0x000fe40000000018 */
[----:B------:R-:W-:Y:S01]  /*cb00*/  SHF.R.U32.HI R28, RZ, 0x8, R28 ;  /* 0x00000008ff1c7819 */ /* 0x000fe2000001161c */
[C---:B------:R-:W-:Y:S01]  /*cb10*/  HMMA.16816.F32.BF16 R8, R116.reuse, R122, R8 ;  /* 0x0000007a7408723c */ /* 0x040fe20000041808 */
[----:B------:R-:W2:Y:S01]  /*cb20*/  LDSM.16.MT88.4 R120, [R178+0xc000] ;  /* 0x00c00000b278783b */ /* 0x000ea20000004200 */
[----:B------:R-:W-:Y:S02]  /*cb30*/  MUFU.EX2 R147, R147 ;  /* 0x0000009300937308 */ /* 0x000fe40000000800 */
[----:B------:R-:W-:Y:S02]  /*cb40*/  LOP3.LUT R25, R2, 0xff, RZ, 0xc0, !PT ;  /* 0x000000ff02197812 */ /* 0x000fe400078ec0ff */
[----:B---3--:R-:W-:Y:S02]  /*cb50*/  SHF.R.U32.HI R26, RZ, 0x10, R200 ;  /* 0x00000010ff1a7819 */ /* 0x008fe400000116c8 */
[----:B------:R-:W-:Y:S04]  /*cb60*/  PRMT R25, R25, 0x5410, R28 ;  /* 0x0000541019197816 */ /* 0x000fe8000000001c */
[--C-:B------:R-:W-:Y:S02]  /*cb70*/  SHF.R.U32.HI R24, RZ, 0x10, R2.reuse ;  /* 0x00000010ff187819 */ /* 0x100fe40000011602 */
[----:B------:R-:W-:Y:S02]  /*cb80*/  SHF.R.U32.HI R2, RZ, 0x18, R2 ;  /* 0x00000018ff027819 */ /* 0x000fe40000011602 */
[----:B------:R-:W-:Y:S01]  /*cb90*/  LOP3.LUT R24, R24, 0xff, RZ, 0xc0, !PT ;  /* 0x000000ff18187812 */ /* 0x000fe200078ec0ff */
[C---:B--2---:R-:W-:Y:S08]  /*cba0*/  HMMA.16816.F32.BF16 R12, R116.reuse, R120, R12 ;  /* 0x00000078740c723c */ /* 0x044ff0000004180c */
[C---:B------:R-:W-:Y:S01]  /*cbb0*/  HMMA.16816.F32.BF16 R16, R116.reuse, R122, R16 ;  /* 0x0000007a7410723c */ /* 0x040fe20000041810 */
[----:B------:R-:W2:Y:S07]  /*cbc0*/  LDSM.16.MT88.4 R120, [R180+0xc000] ;  /* 0x00c00000b478783b */ /* 0x000eae0000004200 */
        /* <DEDUP_REMOVED lines=28> */
[----:B------:R-:W-:Y:S01]  /*cd90*/  HMMA.16816.F32.BF16 R108, R116, R122, R108 ;  /* 0x0000007a746c723c */ /* 0x000fe2000004186c */
[----:B------:R-:W2:Y:S06]  /*cda0*/  LDSM.16.MT88.4 R120, [R177+0xc800] ;  /* 0x00c80000b178783b */ /* 0x000eac0000004200 */
[----:B------:R-:W-:Y:S01]  /*cdb0*/  LOP3.LUT R119, R115, 0xff, RZ, 0xc0, !PT ;  /* 0x000000ff73777812 */ /* 0x000fe200078ec0ff */
[--C-:B------:R-:W-:Y:S01]  /*cdc0*/  HSET2.LE.AND R118, R113, R143.reuse, PT ;  /* 0x0000008f71767233 */ /* 0x100fe20003803000 */
[----:B------:R-:W-:Y:S03]  /*cdd0*/  PRMT R117, R24, 0x5410, R2 ;  /* 0x0000541018757816 */ /* 0x000fe60000000002 */
[----:B------:R-:W-:Y:S01]  /*cde0*/  PRMT R119, R119, 0x5410, R146 ;  /* 0x0000541077777816 */ /* 0x000fe20000000092 */
[--C-:B------:R-:W-:Y:S01]  /*cdf0*/  HSET2.LE.AND R116, R25, R143.reuse, PT ;  /* 0x0000008f19747233 */ /* 0x100fe20003803000 */
[----:B------:R-:W-:Y:S01]  /*ce00*/  LOP3.LUT R118, R118, R137, RZ, 0xc0, !PT ;  /* 0x0000008976767212 */ /* 0x000fe200078ec0ff */
[--C-:B------:R-:W-:Y:S01]  /*ce10*/  HSET2.LE.AND R117, R117, R143.reuse, PT ;  /* 0x0000008f75757233 */ /* 0x100fe20003803000 */
[----:B------:R1:W3:Y:S01]  /*ce20*/  LDL.S16 R137, [R1] ;  /* 0x0000000001897983 */ /* 0x0002e20000100600 */
[--C-:B------:R-:W-:Y:S01]  /*ce30*/  HSET2.LE.AND R119, R119, R143.reuse, PT ;  /* 0x0000008f77777233 */ /* 0x100fe20003803000 */
[----:B------:R-:W-:Y:S01]  /*ce40*/  LOP3.LUT R116, R116, R136, RZ, 0xc0, !PT ;  /* 0x0000008874747212 */ /* 0x000fe200078ec0ff */
[----:B------:R-:W-:Y:S01]  /*ce50*/  FFMA.FTZ R113, R30, c[0x0][0x23c], -R114 ;  /* 0x00008f001e717a23 */ /* 0x000fe20000010872 */
[----:B------:R-:W-:Y:S01]  /*ce60*/  LOP3.LUT R117, R117, R29, RZ, 0xc0, !PT ;  /* 0x0000001d75757212 */ /* 0x000fe200078ec0ff */
[----:B------:R-:W-:Y:S01]  /*ce70*/  FFMA.FTZ R136, R33, c[0x0][0x23c], -R144 ;  /* 0x00008f0021887a23 */ /* 0x000fe20000010890 */
[----:B------:R-:W-:Y:S01]  /*ce80*/  LOP3.LUT R119, R119, R138, RZ, 0xc0, !PT ;  /* 0x0000008a77777212 */ /* 0x000fe200078ec0ff */
[----:B------:R-:W-:Y:S01]  /*ce90*/  FFMA.FTZ R114, R35, c[0x0][0x23c], -R114 ;  /* 0x00008f0023727a23 */ /* 0x000fe20000010872 */
[----:B------:R1:W3:Y:S01]  /*cea0*/  LDL.S16 R138, [R1+0x4] ;  /* 0x00000400018a7983 */ /* 0x0002e20000100600 */
[----:B-----5:R-:W-:Y:S01]  /*ceb0*/  F2FP.BF16.PACK_AB R146, R206, R209 ;  /* 0x000000d1ce92723e */ /* 0x020fe200000010ff */
[----:B------:R-:W-:Y:S01]  /*cec0*/  FADD.FTZ R115, R212, R205 ;  /* 0x000000cdd4737221 */ /* 0x000fe20000010000 */
[----:B------:R-:W-:Y:S01]  /*ced0*/  LOP3.LUT R25, R200, 0xffff, RZ, 0xc0, !PT ;  /* 0x0000ffffc8197812 */ /* 0x000fe200078ec0ff */
[----:B------:R5:W1:Y:S01]  /*cee0*/  MUFU.EX2 R205, R113 ;  /* 0x0000007100cd7308 */ /* 0x000a620000000800 */
[----:B------:R-:W-:Y:S02]  /*cef0*/  PRMT R145, R146, 0x7632, R145 ;  /* 0x0000763292917816 */ /* 0x000fe40000000091 */
[----:B------:R-:W-:Y:S02]  /*cf00*/  LOP3.LUT R24, R200, 0xff, RZ, 0xc0, !PT ;  /* 0x000000ffc8187812 */ /* 0x000fe400078ec0ff */
[----:B------:R-:W-:Y:S02]  /*cf10*/  SHF.R.U32.HI R25, RZ, 0x8, R25 ;  /* 0x00000008ff197819 */ /* 0x000fe40000011619 */
[----:B------:R-:W-:Y:S01]  /*cf20*/  LOP3.LUT R2, R201, UR14, R208, 0x96, !PT ;  /* 0x0000000ec9027c12 */ /* 0x000fe2000f8e96d0 */
[----:B------:R-:W-:Y:S01]  /*cf30*/  FFMA.FTZ R201, R32, c[0x0][0x23c], -R144 ;  /* 0x00008f0020c97a23 */ /* 0x000fe20000010890 */
[----:B------:R-:W-:Y:S01]  /*cf40*/  PRMT R28, R24, 0x5410, R25 ;  /* 0x00005410181c7816 */ /* 0x000fe20000000019 */
[----:B------:R-:W-:Y:S01]  /*cf50*/  LDSM.16.MT88.4 R32, [R177+0xf000] ;  /* 0x00f00000b120783b */ /* 0x000fe20000004200 */
[----:B------:R-:W-:Y:S01]  /*cf60*/  LOP3.LUT R25, R26, 0xff, RZ, 0xc0, !PT ;  /* 0x000000ff1a197812 */ /* 0x000fe200078ec0ff */
[----:B------:R-:W3:Y:S01]  /*cf70*/  MUFU.EX2 R114, R114 ;  /* 0x0000007200727308 */ /* 0x000ee20000000800 */
[C---:B--2---:R-:W-:Y:S01]  /*cf80*/  HMMA.16816.F32.BF16 R4, R116.reuse, R120, R4 ;  /* 0x000000787404723c */ /* 0x044fe20000041804 */
[----:B------:R-:W-:Y:S02]  /*cf90*/  LOP3.LUT R27, R2, 0xff, RZ, 0xc0, !PT ;  /* 0x000000ff021b7812 */ /* 0x000fe400078ec0ff */
[----:B------:R-:W-:Y:S02]  /*cfa0*/  SHF.R.U32.HI R26, RZ, 0x10, R2 ;  /* 0x00000010ff1a7819 */ /* 0x000fe40000011602 */
[----:B------:R-:W-:Y:S02]  /*cfb0*/  SHF.R.U32.HI R200, RZ, 0x18, R200 ;  /* 0x00000018ffc87819 */ /* 0x000fe400000116c8 */
[----:B------:R-:W-:Y:S01]  /*cfc0*/  LOP3.LUT R26, R26, 0xff, RZ, 0xc0, !PT ;  /* 0x000000ff1a1a7812 */ /* 0x000fe200078ec0ff */
[C---:B------:R-:W-:Y:S01]  /*cfd0*/  HMMA.16816.F32.BF16 R8, R116.reuse, R122, R8 ;  /* 0x0000007a7408723c */ /* 0x040fe20000041808 */
[----:B------:R-:W2:Y:S01]  /*cfe0*/  LDSM.16.MT88.4 R120, [R179+0xc800] ;  /* 0x00c80000b378783b */ /* 0x000ea20000004200 */
[----:B------:R-:W-:Y:S02]  /*cff0*/  MUFU.EX2 R201, R201 ;  /* 0x000000c900c97308 */ /* 0x000fe40000000800 */
[----:B------:R-:W-:Y:S02]  /*d000*/  PRMT R200, R25, 0x5410, R200 ;  /* 0x0000541019c87816 */ /* 0x000fe400000000c8 */
[----:B-----5:R-:W-:Y:S02]  /*d010*/  SHF.R.U32.HI R113, RZ, 0x18, R207 ;  /* 0x00000018ff717819 */ /* 0x020fe400000116cf */
[C---:B------:R-:W-:Y:S01]  /*d020*/  HMMA.16816.F32.BF16 R12, R116.reuse, R124, R12 ;  /* 0x0000007c740c723c */ /* 0x040fe2000004180c */
[----:B-1----:R-:W-:Y:S03]  /*d030*/  F2FP.BF16.PACK_AB R144, R204, R205 ;  /* 0x000000cdcc90723e */ /* 0x002fe600000010ff */
[----:B------:R-:W-:Y:S02]  /*d040*/  LOP3.LUT R24, R2, 0xffff, RZ, 0xc0, !PT ;  /* 0x0000ffff02187812 */ /* 0x000fe400078ec0ff */
[----:B----4-:R-:W-:Y:S01]  /*d050*/  @!P6 HFMA2.BF16_V2 R142, -RZ.H0_H0, RZ.H0_H0, -R144.H0_H0 ;  /* 0x200000ffff8ee231 */ /* 0x010fe20000340990 */
[----:B------:R-:W-:Y:S01]  /*d060*/  SHF.R.U32.HI R2, RZ, 0x18, R2 ;  /* 0x00000018ff027819 */ /* 0x000fe20000011602 */
[C---:B------:R-:W-:Y:S01]  /*d070*/  HMMA.16816.F32.BF16 R16, R116.reuse, R126, R16 ;  /* 0x0000007e7410723c */ /* 0x040fe20000041810 */
[----:B------:R-:W1:Y:S03]  /*d080*/  LDSM.16.MT88.4 R124, [R177+0xe800] ;  /* 0x00e80000b17c783b */ /* 0x000e660000004200 */
[----:B------:R-:W-:Y:S01]  /*d090*/  PRMT R2, R26, 0x5410, R2 ;  /* 0x000054101a027816 */ /* 0x000fe20000000002 */
[--C-:B------:R-:W-:Y:S01]  /*d0a0*/  HSET2.LE.AND R26, R28, R143.reuse, PT ;  /* 0x0000008f1c1a7233 */ /* 0x100fe20003803000 */
[----:B------:R-:W-:Y:S02]  /*d0b0*/  SHF.R.U32.HI R24, RZ, 0x8, R24 ;  /* 0x00000008ff187819 */ /* 0x000fe40000011618 */
[C---:B------:R-:W-:Y:S01]  /*d0c0*/  HMMA.16816.F32.BF16 R20, R116.reuse, R128, R20 ;  /* 0x000000807414723c */ /* 0x040fe20000041814 */
[----:B------:R-:W-:Y:S03]  /*d0d0*/  LDSM.16.MT88.4 R28, [R179+0xd000] ;  /* 0x00d00000b31c783b */ /* 0x000fe60000004200 */
[--C-:B------:R-:W-:Y:S01]  /*d0e0*/  HSET2.LE.AND R25, R2, R143.reuse, PT ;  /* 0x0000008f02197233 */ /* 0x100fe20003803000 */
[----:B------:R-:W-:Y:S02]  /*d0f0*/  LOP3.LUT R26, R26, R140, RZ, 0xc0, !PT ;  /* 0x0000008c1a1a7212 */ /* 0x000fe400078ec0ff */
[----:B------:R-:W-:Y:S01]  /*d100*/  PRMT R24, R27, 0x5410, R24 ;  /* 0x000054101b187816 */ /* 0x000fe20000000018 */
[C---:B------:R-:W-:Y:S01]  /*d110*/  HMMA.16816.F32.BF16 R36, R116.reuse, R130, R36 ;  /* 0x000000827424723c */ /* 0x040fe20000041824 */
[----:B------:R-:W4:Y:S03]  /*d120*/  LDSM.16.MT88.4 R128, [R178+0xe800] ;  /* 0x00e80000b280783b */ /* 0x000f260000004200 */
[--C-:B------:R-:W-:Y:S01]  /*d130*/  HSET2.LE.AND R24, R24, R143.reuse, PT ;  /* 0x0000008f18187233 */ /* 0x100fe20003803000 */
[----:B------:R-:W-:Y:S01]  /*d140*/  LOP3.LUT R25, R25, R0, RZ, 0xc0, !PT ;  /* 0x0000000019197212 */ /* 0x000fe200078ec0ff */
[----:B------:R-:W-:Y:S01]  /*d150*/  HSET2.LE.AND R27, R200, R143, PT ;  /* 0x0000008fc81b7233 */ /* 0x000fe20003803000 */
[----:B------:R-:W-:Y:S01]  /*d160*/  PRMT R0, R146, 0x5410, R145 ;  /* 0x0000541092007816 */ /* 0x000fe20000000091 */
[----:B------:R5:W3:Y:S01]  /*d170*/  MUFU.EX2 R200, R136 ;  /* 0x0000008800c87308 */ /* 0x000ae20000000800 */
[C---:B--2---:R-:W-:Y:S03]  /*d180*/  HMMA.16816.F32.BF16 R40, R116.reuse, R120, R40 ;  /* 0x000000787428723c */ /* 0x044fe60000041828 */
[----:B------:R-:W-:Y:S02]  /*d190*/  LOP3.LUT R24, R24, R139, RZ, 0xc0, !PT ;  /* 0x0000008b18187212 */ /* 0x000fe400078ec0ff */
[----:B------:R-:W-:Y:S02]  /*d1a0*/  LOP3.LUT R27, R27, R0, RZ, 0xc0, !PT ;  /* 0x000000001b1b7212 */ /* 0x000fe400078ec0ff */
[----:B------:R-:W-:Y:S01]  /*d1b0*/  LOP3.LUT R0, R203, UR15, R210, 0x96, !PT ;  /* 0x0000000fcb007c12 */ /* 0x000fe2000f8e96d2 */
[C---:B------:R-:W-:Y:S01]  /*d1c0*/  HMMA.16816.F32.BF16 R44, R116.reuse, R122, R44 ;  /* 0x0000007a742c723c */ /* 0x040fe2000004182c */
[----:B------:R-:W2:Y:S03]  /*d1d0*/  LDSM.16.MT88.4 R120, [R180+0xe800] ;  /* 0x00e80000b478783b */ /* 0x000ea60000004200 */
[----:B------:R-:W-:Y:S04]  /*d1e0*/  SHF.R.U32.HI R2, RZ, 0x10, R202 ;  /* 0x00000010ff027819 */ /* 0x000fe800000116ca */
[C---:B-1----:R-:W-:Y:S01]  /*d1f0*/  HMMA.16816.F32.BF16 R48, R116.reuse, R124, R48 ;  /* 0x0000007c7430723c */ /* 0x042fe20000041830 */
[----:B------:R-:W-:Y:S07]  /*d200*/  LOP3.LUT R2, R2, 0xff, RZ, 0xc0, !PT ;  /* 0x000000ff02027812 */ /* 0x000fee00078ec0ff */
[C---:B------:R-:W-:Y:S01]  /*d210*/  HMMA.16816.F32.BF16 R52, R116.reuse, R126, R52 ;  /* 0x0000007e7434723c */ /* 0x040fe20000041834 */
[----:B------:R-:W1:Y:S07]  /*d220*/  LDSM.16.MT88.4 R124, [R179+0xe800] ;  /* 0x00e80000b37c783b */ /* 0x000e6e0000004200 */
        /* <DEDUP_REMOVED lines=19> */
[----:B------:R-:W-:Y:S01]  /*d360*/  HMMA.16816.F32.BF16 R108, R116, R130, R108 ;  /* 0x00000082746c723c */ /* 0x000fe2000004186c */
        /* <DEDUP_REMOVED lines=10> */
[C---:B------:R-:W-:Y:S01]  /*d410*/  HMMA.16816.F32.BF16 R44, R24.reuse, R30, R44 ;  /* 0x0000001e182c723c */ /* 0x040fe2000004182c */
[----:B------:R-:W1:Y:S07]  /*d420*/  LDSM.16.MT88.4 R28, [R177+0x11000] ;  /* 0x01100000b11c783b */ /* 0x000e6e0000004200 */
[C---:B------:R-:W-:Y:S08]  /*d430*/  HMMA.16816.F32.BF16 R48, R24.reuse, R32, R48 ;  /* 0x000000201830723c */ /* 0x040ff00000041830 */
[C---:B------:R-:W-:Y:S01]  /*d440*/  HMMA.16816.F32.BF16 R52, R24.reuse, R34, R52 ;  /* 0x000000221834723c */ /* 0x040fe20000041834 */
[----:B------:R-:W5:Y:S03]  /*d450*/  LDSM.16.MT88.4 R32, [R178+0x11000] ;  /* 0x01100000b220783b */ /* 0x000f660000004200 */
[----:B---3--:R-:W-:Y:S04]  /*d460*/  @!P5 HFMA2.BF16_V2 R137, -RZ.H0_H0, RZ.H0_H0, -R145.H0_H0 ;  /* 0x200000ffff89d231 */ /* 0x008fe80000340991 */
[C---:B----4-:R-:W-:Y:S01]  /*d470*/  HMMA.16816.F32.BF16 R56, R24.reuse, R116, R56 ;  /* 0x000000741838723c */ /* 0x050fe20000041838 */
[----:B------:R-:W-:Y:S07]  /*d480*/  @!P4 HFMA2.BF16_V2 R138, -RZ.H0_H0, RZ.H0_H0, -R146.H0_H0 ;  /* 0x200000ffff8ac231 */ /* 0x000fee0000340992 */
[C---:B------:R-:W-:Y:S01]  /*d490*/  HMMA.16816.F32.BF16 R60, R24.reuse, R118, R60 ;  /* 0x00000076183c723c */ /* 0x040fe2000004183c */
[----:B------:R-:W3:Y:S07]  /*d4a0*/  LDSM.16.MT88.4 R116, [R180+0x11000] ;  /* 0x01100000b474783b */ /* 0x000eee0000004200 */
[C---:B--2---:R-:W-:Y:S01]  /*d4b0*/  HMMA.16816.F32.BF16 R64, R24.reuse, R120, R64 ;  /* 0x000000781840723c */ /* 0x044fe20000041840 */
[----:B------:R-:W-:Y:S04]  /*d4c0*/  @!P4 STL.S16 [R1+0x4], R138 ;  /* 0x0000048a0100c387 */ /* 0x000fe80000100600 */
[----:B------:R-:W-:Y:S02]  /*d4d0*/  @!P5 STL.S16 [R1], R137 ;  /* 0x000000890100d387 */ /* 0x000fe40000100600 */
[----:B------:R-:W-:Y:S01]  /*d4e0*/  PRMT R121, R138, 0x7610, R121 ;  /* 0x000076108a797816 */ /* 0x000fe20000000079 */
[C---:B------:R-:W-:Y:S01]  /*d4f0*/  HMMA.16816.F32.BF16 R68, R24.reuse, R122, R68 ;  /* 0x0000007a1844723c */ /* 0x040fe20000041844 */
[----:B------:R2:W4:Y:S03]  /*d500*/  LDL.S16 R128, [R1+0x8] ;  /* 0x0000080001807983 */ /* 0x0005260000100600 */
[----:B------:R-:W-:Y:S01]  /*d510*/  @!P4 PRMT R146, R121, 0x5410, RZ ;  /* 0x000054107992c816 */ /* 0x000fe200000000ff */
[----:B------:R-:W-:Y:S01]  /*d520*/  @!P6 STL.S16 [R1+0x1c], R142 ;  /* 0x00001c8e0100e387 */ /* 0x000fe20000100600 */
[----:B------:R-:W-:Y:S01]  /*d530*/  ISETP.GE.U32.AND P4, PT, R234, R113, PT ;  /* 0x00000071ea00720c */ /* 0x000fe20003f86070 */
[----:B------:R-:W-:Y:S01]  /*d540*/  FADD.FTZ R122, R211, R233 ;  /* 0x000000e9d37a7221 */ /* 0x000fe20000010000 */
[C---:B-1----:R-:W-:Y:S01]  /*d550*/  HMMA.16816.F32.BF16 R72, R24.reuse, R124, R72 ;  /* 0x0000007c1848723c */ /* 0x042fe20000041848 */
[----:B------:R-:W-:Y:S03]  /*d560*/  STG.E.U16 [R174.64+0x50], R146 ;  /* 0x00005092ae007986 */ /* 0x000fe6000c101510 */
[----:B------:R-:W-:Y:S02]  /*d570*/  PRMT R120, R137, 0x7610, R120 ;  /* 0x0000761089787816 */ /* 0x000fe40000000078 */
[----:B-----5:R-:W-:Y:S01]  /*d580*/  LDSM.16.MT88.4 R136, [R177+0xf800] ;  /* 0x00f80000b188783b */ /* 0x020fe20000004200 */
[----:B------:R-:W-:Y:S01]  /*d590*/  PRMT R125, R142, 0x7610, R125 ;  /* 0x000076108e7d7816 */ /* 0x000fe2000000007d */
[C---:B------:R-:W-:Y:S01]  /*d5a0*/  HMMA.16816.F32.BF16 R76, R24.reuse, R126, R76 ;  /* 0x0000007e184c723c */ /* 0x040fe2000004184c */
[----:B------:R-:W-:Y:S02]  /*d5b0*/  @!P5 PRMT R145, R120, 0x5410, RZ ;  /* 0x000054107891d816 */ /* 0x000fe400000000ff */
[----:B------:R-:W-:Y:S02]  /*d5c0*/  ISETP.GE.U32.AND P5, PT, R234, R2, PT ;  /* 0x00000002ea00720c */ /* 0x000fe40003fa6070 */
[C---:B------:R-:W-:Y:S01]  /*d5d0*/  LOP3.LUT R120, R202.reuse, 0xff, RZ, 0xc0, !PT ;  /* 0x000000ffca787812 */ /* 0x040fe200078ec0ff */
[----:B------:R-:W-:Y:S01]  /*d5e0*/  STG.E.U16 [R174.64+0x52], R145 ;  /* 0x00005291ae007986 */ /* 0x000fe2000c101510 */
[--C-:B------:R-:W-:Y:S01]  /*d5f0*/  SHF.R.U32.HI R123, RZ, 0x18, R202.reuse ;  /* 0x00000018ff7b7819 */ /* 0x100fe200000116ca */
[C---:B------:R-:W-:Y:S01]  /*d600*/  HMMA.16816.F32.BF16 R80, R24.reuse, R28, R80 ;  /* 0x0000001c1850723c */ /* 0x040fe20000041850 */
[----:B------:R-:W-:Y:S01]  /*d610*/  SHF.R.U32.HI R121, RZ, 0x18, R202 ;  /* 0x00000018ff797819 */ /* 0x000fe200000116ca */
[----:B------:R-:W-:Y:S02]  /*d620*/  STG.E.U16 [R172.64+0x60], R162 ;  /* 0x000060a2ac007986 */ /* 0x000fe4000c101510 */
[----:B------:R-:W-:Y:S01]  /*d630*/  FADD.FTZ R127, R213, R122 ;  /* 0x0000007ad57f7221 */ /* 0x000fe20000010000 */
[----:B------:R-:W-:Y:S01]  /*d640*/  LOP3.LUT R2, R202, 0xffff, RZ, 0xc0, !PT ;  /* 0x0000ffffca027812 */ /* 0x000fe200078ec0ff */
[----:B------:R-:W-:Y:S01]  /*d650*/  STG.E.U16 [R172.64+0x62], R161 ;  /* 0x000062a1ac007986 */ /* 0x000fe2000c101510 */
[--C-:B------:R-:W-:Y:S01]  /*d660*/  FADD.FTZ R126, R217, R115.reuse ;  /* 0x00000073d97e7221 */ /* 0x100fe20000010000 */
[C---:B------:R-:W-:Y:S01]  /*d670*/  HMMA.16816.F32.BF16 R84, R24.reuse, R30, R84 ;  /* 0x0000001e1854723c */ /* 0x040fe20000041854 */
[C---:B------:R-:W-:Y:S01]  /*d680*/  PRMT R115, R144.reuse, 0x7632, R115 ;  /* 0x0000763290737816 */ /* 0x040fe20000000073 */
[----:B------:R-:W1:Y:S02]  /*d690*/  LDSM.16.MT88.4 R28, [R179+0x11000] ;  /* 0x01100000b31c783b */ /* 0x000e640000004200 */
[----:B------:R-:W-:Y:S02]  /*d6a0*/  SHF.R.U32.HI R2, RZ, 0x8, R2 ;  /* 0x00000008ff027819 */ /* 0x000fe40000011602 */
[----:B------:R-:W-:Y:S02]  /*d6b0*/  PRMT R124, R144, 0x5410, R115 ;  /* 0x00005410907c7816 */ /* 0x000fe40000000073 */
[C---:B------:R-:W-:Y:S01]  /*d6c0*/  HMMA.16816.F32.BF16 R88, R24.reuse, R32, R88 ;  /* 0x000000201858723c */ /* 0x040fe20000041858 */
[----:B------:R-:W-:Y:S02]  /*d6d0*/  @!P6 PRMT R144, R125, 0x5410, RZ ;  /* 0x000054107d90e816 */ /* 0x000fe400000000ff */
[----:B------:R-:W-:Y:S02]  /*d6e0*/  ISETP.GE.U32.AND P6, PT, R234, R121, PT ;  /* 0x00000079ea00720c */ /* 0x000fe40003fc6070 */
[----:B------:R-:W-:Y:S01]  /*d6f0*/  PRMT R125, R120, 0x5410, R2 ;  /* 0x00005410787d7816 */ /* 0x000fe20000000002 */
[----:B------:R-:W-:Y:S01]  /*d700*/  STG.E.U16 [R174.64+0x60], R144 ;  /* 0x00006090ae007986 */ /* 0x000fe2000c101510 */
[----:B------:R-:W-:Y:S01]  /*d710*/  SHF.R.U32.HI R113, RZ, 0x10, R202 ;  /* 0x00000010ff717819 */ /* 0x000fe200000116ca */
[C---:B------:R-:W-:Y:S01]  /*d720*/  HMMA.16816.F32.BF16 R92, R24.reuse, R34, R92 ;  /* 0x00000022185c723c */ /* 0x040fe2000004185c */
[----:B------:R-:W-:Y:S03]  /*d730*/  LOP3.LUT R2, R0, 0xffff, RZ, 0xc0, !PT ;  /* 0x0000ffff00027812 */ /* 0x000fe600078ec0ff */
[----:B------:R-:W-:Y:S01]  /*d740*/  LOP3.LUT R32, R113, 0xff, RZ, 0xc0, !PT ;  /* 0x000000ff71207812 */ /* 0x000fe200078ec0ff */
[----:B------:R-:W-:Y:S01]  /*d750*/  FADD.FTZ R113, R222, R126 ;  /* 0x0000007ede717221 */ /* 0x000fe20000010000 */
[----:B------:R-:W-:Y:S02]  /*d760*/  LOP3.LUT R202, R202, 0xffff, RZ, 0xc0, !PT ;  /* 0x0000ffffcaca7812 */ /* 0x000fe400078ec0ff */
[C---:B---3--:R-:W-:Y:S01]  /*d770*/  HMMA.16816.F32.BF16 R96, R24.reuse, R116, R96 ;  /* 0x000000741860723c */ /* 0x048fe20000041860 */
[----:B------:R-:W-:Y:S02]  /*d780*/  PRMT R132, R32, 0x5410, R123 ;  /* 0x0000541020847816 */ /* 0x000fe4000000007b */
[----:B------:R-:W-:Y:S01]  /*d790*/  LDSM.16.MT88.4 R120, [R178+0xd800] ;  /* 0x00d80000b278783b */ /* 0x000fe20000004200 */
[----:B------:R-:W-:Y:S01]  /*d7a0*/  LOP3.LUT R34, R0, 0xff, RZ, 0xc0, !PT ;  /* 0x000000ff00227812 */ /* 0x000fe200078ec0ff */
[----:B------:R-:W-:Y:S01]  /*d7b0*/  FADD.FTZ R203, R223, R113 ;  /* 0x00000071dfcb7221 */ /* 0x000fe20000010000 */
[----:B------:R-:W-:Y:S02]  /*d7c0*/  SHF.R.U32.HI R32, RZ, 0x8, R2 ;  /* 0x00000008ff207819 */ /* 0x000fe40000011602 */
[C---:B------:R-:W-:Y:S01]  /*d7d0*/  HMMA.16816.F32.BF16 R100, R24.reuse, R118, R100 ;  /* 0x000000761864723c */ /* 0x040fe20000041864 */
[----:B------:R-:W-:Y:S03]  /*d7e0*/  SHF.R.U32.HI R33, RZ, 0x8, R202 ;  /* 0x00000008ff217819 */ /* 0x000fe600000116ca */
[----:B------:R-:W-:Y:S01]  /*d7f0*/  PRMT R34, R34, 0x5410, R32 ;  /* 0x0000541022227816 */ /* 0x000fe20000000020 */
[----:B------:R-:W-:Y:S01]  /*d800*/  FADD.FTZ R202, R214, R127 ;  /* 0x0000007fd6ca7221 */ /* 0x000fe20000010000 */
[--C-:B------:R-:W-:Y:S02]  /*d810*/  SHF.R.U32.HI R32, RZ, 0x10, R0.reuse ;  /* 0x00000010ff207819 */ /* 0x100fe40000011600 */
[----:B------:R-:W-:Y:S01]  /*d820*/  LOP3.LUT R2, R33, 0xffff, RZ, 0xc0, !PT ;  /* 0x0000ffff21027812 */ /* 0x000fe200078ec0ff */
[C---:B-1----:R-:W-:Y:S03]  /*d830*/  HMMA.16816.F32.BF16 R104, R24.reuse, R28, R104 ;  /* 0x0000001c1868723c */ /* 0x042fe60000041868 */
[----:B------:R-:W-:Y:S01]  /*d840*/  LOP3.LUT R33, R32, 0xff, RZ, 0xc0, !PT ;  /* 0x000000ff20217812 */ /* 0x000fe200078ec0ff */
[--C-:B------:R-:W-:Y:S01]  /*d850*/  HSET2.LE.AND R32, R34, R143.reuse, PT ;  /* 0x0000008f22207233 */ /* 0x100fe20003803000 */
[----:B------:R-:W-:Y:S01]  /*d860*/  F2FP.BF16.PACK_AB R113, R114, R147 ;  /* 0x000000937271723e */ /* 0x000fe200000010ff */
[----:B------:R-:W-:Y:S02]  /*d870*/  HSET2.LE.AND R34, R125, R143, PT ;  /* 0x0000008f7d227233 */ /* 0x000fe40003803000 */
[----:B------:R-:W-:Y:S01]  /*d880*/  HMMA.16816.F32.BF16 R108, R24, R30, R108 ;  /* 0x0000001e186c723c */ /* 0x000fe2000004186c */
[----:B------:R-:W-:Y:S03]  /*d890*/  LDSM.16.MT88.4 R24, [R180+0xd800] ;  /* 0x00d80000b418783b */ /* 0x000fe60000004200 */
[----:B------:R-:W-:Y:S01]  /*d8a0*/  LOP3.LUT R32, R32, R141, RZ, 0xc0, !PT ;  /* 0x0000008d20207212 */ /* 0x000fe200078ec0ff */
[--C-:B------:R-:W-:Y:S02]  /*d8b0*/  @!P5 HFMA2.BF16_V2 R247, -RZ.H0_H0, RZ.H0_H0, -R113.reuse.H0_H0 ;  /* 0x200000fffff7d231 */ /* 0x100fe40000340971 */
[----:B------:R-:W-:Y:S02]  /*d8c0*/  @!P6 HFMA2.BF16_V2 R251, -RZ.H0_H0, RZ.H0_H0, -R113.H1_H1 ;  /* 0x200000fffffbe231 */ /* 0x000fe40000360971 */
[----:B----4-:R-:W-:Y:S05]  /*d8d0*/  @!P4 HFMA2.BF16_V2 R128, -RZ.H0_H0, RZ.H0_H0, -R115.H0_H0 ;  /* 0x200000ffff80c231 */ /* 0x010fea0000340973 */
[----:B------:R-:W-:Y:S01]  /*d8e0*/  PRMT R35, R128, 0x7610, R35 ;  /* 0x0000761080237816 */ /* 0x000fe20000000023 */
[----:B------:R-:W-:Y:S03]  /*d8f0*/  @!P4 STL.S16 [R1+0x8], R128 ;  /* 0x000008800100c387 */ /* 0x000fe60000100600 */
[----:B------:R-:W-:Y:S01]  /*d900*/  @!P4 PRMT R115, R35, 0x5410, RZ ;  /* 0x000054102373c816 */ /* 0x000fe200000000ff */
[----:B------:R-:W1:Y:S01]  /*d910*/  LDSM.16.MT88.4 R128, [R177+0xd800] ;  /* 0x00d80000b180783b */ /* 0x000e620000004200 */
[--C-:B------:R-:W-:Y:S02]  /*d920*/  SHF.R.U32.HI R35, RZ, 0x18, R0.reuse ;  /* 0x00000018ff237819 */ /* 0x100fe40000011600 */
[----:B------:R-:W-:Y:S02]  /*d930*/  ISETP.GE.U32.AND P4, PT, R234, R2, PT ;  /* 0x00000002ea00720c */ /* 0x000fe40003f86070 */
[----:B------:R-:W-:Y:S02]  /*d940*/  F2FP.BF16.PACK_AB R2, R200, R201 ;  /* 0x000000c9c802723e */ /* 0x000fe400000010ff */
[----:B------:R-:W-:Y:S01]  /*d950*/  PRMT R33, R33, 0x5410, R35 ;  /* 0x0000541021217816 */ /* 0x000fe20000000023 */
[--C-:B------:R-:W-:Y:S01]  /*d960*/  HSET2.LE.AND R35, R132, R143.reuse, PT ;  /* 0x0000008f84237233 */ /* 0x100fe20003803000 */
[C---:B------:R-:W-:Y:S01]  /*d970*/  PRMT R0, R2.reuse, 0x7632, R0 ;  /* 0x0000763202007816 */ /* 0x040fe20000000000 */
[----:B------:R-:W-:Y:S01]  /*d980*/  STG.E.U16 [R174.64+0x62], R115 ;  /* 0x00006273ae007986 */ /* 0x000fe2000c101510 */
[----:B------:R-:W-:Y:S02]  /*d990*/  @!P0 HFMA2.BF16_V2 R249, -RZ.H0_H0, RZ.H0_H0, -R2.H0_H0 ;  /* 0x200000fffff98231 */ /* 0x000fe40000340902 */
[----:B------:R-:W-:Y:S01]  /*d9a0*/  HSET2.LE.AND R33, R33, R143, PT ;  /* 0x0000008f21217233 */ /* 0x000fe20003803000 */
[----:B------:R-:W-:Y:S01]  /*d9b0*/  PRMT R28, R2, 0x5410, R0 ;  /* 0x00005410021c7816 */ /* 0x000fe20000000000 */
[----:B------:R-:W-:Y:S01]  /*d9c0*/  LDSM.16.MT88.4 R140, [R178+0xf800] ;  /* 0x00f80000b28c783b */ /* 0x000fe20000004200 */
[----:B------:R-:W-:Y:S01]  /*d9d0*/  LOP3.LUT R35, R35, R113, RZ, 0xc0, !PT ;  /* 0x0000007123237212 */ /* 0x000fe200078ec0ff */
[----:B------:R-:W-:Y:S01]  /*d9e0*/  @!P4 HFMA2.BF16_V2 R248, -RZ.H0_H0, RZ.H0_H0, -R0.H0_H0 ;  /* 0x200000fffff8c231 */ /* 0x000fe20000340900 */
[----:B------:R-:W-:Y:S02]  /*d9f0*/  LOP3.LUT R34, R34, R28, RZ, 0xc0, !PT ;  /* 0x0000001c22227212 */ /* 0x000fe400078ec0ff */
[----:B------:R-:W-:Y:S02]  /*da00*/  LOP3.LUT R33, R33, R124, RZ, 0xc0, !PT ;  /* 0x0000007c21217212 */ /* 0x000fe400078ec0ff */
[----:B------:R-:W-:Y:S01]  /*da10*/  @!P4 PRMT R0, R248, 0x5410, RZ ;  /* 0x00005410f800c816 */ /* 0x000fe200000000ff */
[----:B------:R-:W3:Y:S01]  /*da20*/  LDSM.16.MT88.4 R28, [R179+0xd800] ;  /* 0x00d80000b31c783b */ /* 0x000ee20000004200 */
[----:B------:R-:W-:Y:S02]  /*da30*/  @!P0 PRMT R2, R249, 0x5410, RZ ;  /* 0x00005410f9028816 */ /* 0x000fe400000000ff */
[----:B------:R-:W-:Y:S01]  /*da40*/  ISETP.LT.AND P4, PT, RZ, UR12, PT ;  /* 0x0000000cff007c0c */ /* 0x000fe2000bf81270 */
[----:B------:R-:W-:Y:S04]  /*da50*/  UIADD3 UR12, UR12, -0x1, URZ ;  /* 0xffffffff0c0c7890 */ /* 0x000fe8000fffe03f */
[----:B------:R-:W-:Y:S04]  /*da60*/  STG.E.U16 [R172.64+0x72], R0 ;  /* 0x00007200ac007986 */ /* 0x000fe8000c101510 */
[----:B------:R-:W-:Y:S01]  /*da70*/  STG.E.U16 [R172.64+0x70], R2 ;  /* 0x00007002ac007986 */ /* 0x000fe2000c101510 */
[C---:B-1----:R-:W-:Y:S03]  /*da80*/  HMMA.16816.F32.BF16 R132, R32.reuse, R128, R4 ;  /* 0x000000802084723c */ /* 0x042fe60000041804 */
[----:B------:R-:W1:Y:S05]  /*da90*/  LDSM.16.MT88.4 R4, [R180+0xf800] ;  /* 0x00f80000b404783b */ /* 0x000e6a0000004200 */
[C---:B------:R-:W-:Y:S03]  /*daa0*/  HMMA.16816.F32.BF16 R128, R32.reuse, R130, R8 ;  /* 0x000000822080723c */ /* 0x040fe60000041808 */
[----:B------:R-:W4:Y:S05]  /*dab0*/  LDSM.16.MT88.4 R8, [R179+0xf800] ;  /* 0x00f80000b308783b */ /* 0x000f2a0000004200 */
[C---:B------:R-:W-:Y:S03]  /*dac0*/  HMMA.16816.F32.BF16 R124, R32.reuse, R120, R12 ;  /* 0x00000078207c723c */ /* 0x040fe6000004180c */
[----:B------:R-:W5:Y:S05]  /*dad0*/  LDSM.16.MT88.4 R12, [R177+0x11800] ;  /* 0x01180000b10c783b */ /* 0x000f6a0000004200 */
[C---:B------:R-:W-:Y:S03]  /*dae0*/  HMMA.16816.F32.BF16 R120, R32.reuse, R122, R16 ;  /* 0x0000007a2078723c */ /* 0x040fe60000041810 */
[----:B------:R-:W1:Y:S05]  /*daf0*/  LDSM.16.MT88.4 R16, [R178+0x11800] ;  /* 0x01180000b210783b */ /* 0x000e6a0000004200 */
[C---:B------:R-:W-:Y:S07]  /*db00*/  HMMA.16816.F32.BF16 R116, R32.reuse, R24, R20 ;  /* 0x000000182074723c */ /* 0x040fee0000041814 */
[----:B------:R-:W-:Y:S01]  /*db10*/  @P6 PRMT R20, R113, 0x7632, R20 ;  /* 0x0000763271146816 */ /* 0x000fe20000000014 */
[C---:B------:R-:W-:Y:S01]  /*db20*/  HMMA.16816.F32.BF16 R36, R32.reuse, R26, R36 ;  /* 0x0000001a2024723c */ /* 0x040fe20000041824 */
[----:B------:R-:W-:Y:S03]  /*db30*/  @!P5 PRMT R113, R247, 0x5410, RZ ;  /* 0x00005410f771d816 */ /* 0x000fe600000000ff */
[----:B------:R-:W-:Y:S02]  /*db40*/  @!P6 PRMT R20, R251, 0x5410, RZ ;  /* 0x00005410fb14e816 */ /* 0x000fe400000000ff */
[----:B------:R1:W-:Y:S02]  /*db50*/  STG.E.U16 [R174.64+0x70], R113 ;  /* 0x00007071ae007986 */ /* 0x0003e4000c101510 */
[C---:B---3--:R-:W-:Y:S02]  /*db60*/  HMMA.16816.F32.BF16 R40, R32.reuse, R28, R40 ;  /* 0x0000001c2028723c */ /* 0x048fe40000041828 */
[----:B------:R-:W-:Y:S06]  /*db70*/  STG.E.U16 [R174.64+0x72], R20 ;  /* 0x00007214ae007986 */ /* 0x000fec000c101510 */
[C---:B------:R-:W-:Y:S08]  /*db80*/  HMMA.16816.F32.BF16 R44, R32.reuse, R30, R44 ;  /* 0x0000001e202c723c */ /* 0x040ff0000004182c */
[C---:B------:R-:W-:Y:S08]  /*db90*/  HMMA.16816.F32.BF16 R48, R32.reuse, R136, R48 ;  /* 0x000000882030723c */ /* 0x040ff00000041830 */
[C---:B------:R-:W-:Y:S01]  /*dba0*/  HMMA.16816.F32.BF16 R52, R32.reuse, R138, R52 ;  /* 0x0000008a2034723c */ /* 0x040fe20000041834 */
[----:B-1----:R-:W-:Y:S07]  /*dbb0*/  IMAD.MOV.U32 R113, RZ, RZ, R3 ;  /* 0x000000ffff717224 */ /* 0x002fee00078e0003 */
[C---:B------:R-:W-:Y:S08]  /*dbc0*/  HMMA.16816.F32.BF16 R56, R32.reuse, R140, R56 ;  /* 0x0000008c2038723c */ /* 0x040ff00000041838 */
[C---:B------:R-:W-:Y:S08]  /*dbd0*/  HMMA.16816.F32.BF16 R60, R32.reuse, R142, R60 ;  /* 0x0000008e203c723c */ /* 0x040ff0000004183c */
[C---:B------:R-:W-:Y:S08]  /*dbe0*/  HMMA.16816.F32.BF16 R64, R32.reuse, R4, R64 ;  /* 0x000000042040723c */ /* 0x040ff00000041840 */
[C---:B------:R-:W-:Y:S01]  /*dbf0*/  HMMA.16816.F32.BF16 R68, R32.reuse, R6, R68 ;  /* 0x000000062044723c */ /* 0x040fe20000041844 */
[----:B------:R-:W1:Y:S07]  /*dc00*/  LDSM.16.MT88.4 R4, [R180+0x11800] ;  /* 0x01180000b404783b */ /* 0x000e6e0000004200 */
[C---:B----4-:R-:W-:Y:S07]  /*dc10*/  HMMA.16816.F32.BF16 R72, R32.reuse, R8, R72 ;  /* 0x000000082048723c */ /* 0x050fee0000041848 */
[----:B------:R-:W-:Y:S01]  /*dc20*/  FADD.FTZ R9, R221, R202 ;  /* 0x000000cadd097221 */ /* 0x000fe20000010000 */
[C---:B------:R-:W-:Y:S01]  /*dc30*/  HMMA.16816.F32.BF16 R76, R32.reuse, R10, R76 ;  /* 0x0000000a204c723c */ /* 0x040fe2000004184c */
[----:B------:R-:W-:Y:S07]  /*dc40*/  FADD.FTZ R8, R232, R203 ;  /* 0x000000cbe8087221 */ /* 0x000fee0000010000 */
[C---:B-----5:R-:W-:Y:S07]  /*dc50*/  HMMA.16816.F32.BF16 R80, R32.reuse, R12, R80 ;  /* 0x0000000c2050723c */ /* 0x060fee0000041850 */
[----:B------:R-:W-:Y:S01]  /*dc60*/  FADD.FTZ R12, R220, R9 ;  /* 0x00000009dc0c7221 */ /* 0x000fe20000010000 */
[C---:B------:R-:W-:Y:S01]  /*dc70*/  HMMA.16816.F32.BF16 R84, R32.reuse, R14, R84 ;  /* 0x0000000e2054723c */ /* 0x040fe20000041854 */
[----:B------:R-:W-:Y:S02]  /*dc80*/  FADD.FTZ R13, R231, R8 ;  /* 0x00000008e70d7221 */ /* 0x000fe40000010000 */
[----:B------:R-:W3:Y:S01]  /*dc90*/  LDSM.16.MT88.4 R8, [R179+0x11800] ;  /* 0x01180000b308783b */ /* 0x000ee20000004200 */
        /* <DEDUP_REMOVED lines=9> */
[----:B------:R-:W-:Y:S02]  /*dd30*/  FADD.FTZ R12, R227, R14 ;  /* 0x0000000ee30c7221 */ /* 0x000fe40000010000 */
[C---:B-1----:R-:W-:Y:S01]  /*dd40*/  HMMA.16816.F32.BF16 R96, R32.reuse, R4, R96 ;  /* 0x000000042060723c */ /* 0x042fe20000041860 */
[----:B------:R-:W-:Y:S03]  /*dd50*/  FADD.FTZ R13, R209, R13 ;  /* 0x0000000dd10d7221 */ /* 0x000fe60000010000 */
[----:B------:R-:W-:Y:S02]  /*dd60*/  FADD.FTZ R12, R226, R12 ;  /* 0x0000000ce20c7221 */ /* 0x000fe40000010000 */
[----:B------:R-:W-:Y:S02]  /*dd70*/  FADD.FTZ R13, R206, R13 ;  /* 0x0000000dce0d7221 */ /* 0x000fe40000010000 */
[C---:B------:R-:W-:Y:S01]  /*dd80*/  HMMA.16816.F32.BF16 R100, R32.reuse, R6, R100 ;  /* 0x000000062064723c */ /* 0x040fe20000041864 */
[----:B------:R-:W-:Y:S03]  /*dd90*/  FADD.FTZ R12, R225, R12 ;  /* 0x0000000ce10c7221 */ /* 0x000fe60000010000 */
[----:B------:R-:W-:Y:S02]  /*dda0*/  FADD.FTZ R0, R205, R13 ;  /* 0x0000000dcd007221 */ /* 0x000fe40000010000 */
[----:B------:R-:W-:Y:S02]  /*ddb0*/  FADD.FTZ R2, R224, R12 ;  /* 0x0000000ce0027221 */ /* 0x000fe40000010000 */
[----:B------:R-:W-:Y:S01]  /*ddc0*/  FADD.FTZ R0, R204, R0 ;  /* 0x00000000cc007221 */ /* 0x000fe20000010000 */
[C---:B---3--:R-:W-:Y:S03]  /*ddd0*/  HMMA.16816.F32.BF16 R104, R32.reuse, R8, R104 ;  /* 0x000000082068723c */ /* 0x048fe60000041868 */
[----:B------:R-:W-:Y:S01]  /*dde0*/  FADD.FTZ R2, R201, R2 ;  /* 0x00000002c9027221 */ /* 0x000fe20000010000 */
[----:B------:R-:W-:Y:S01]  /*ddf0*/  IADD3 R201, P0, R172, -0x80, RZ ;  /* 0xffffff80acc97810 */ /* 0x000fe20007f1e0ff */
[----:B------:R-:W-:Y:S02]  /*de00*/  FADD.FTZ R147, R147, R0 ;  /* 0x0000000093937221 */ /* 0x000fe40000010000 */
[----:B------:R-:W-:Y:S01]  /*de10*/  FADD.FTZ R215, R200, R2 ;  /* 0x00000002c8d77221 */ /* 0x000fe20000010000 */
[----:B------:R-:W-:Y:S01]  /*de20*/  IADD3.X R115, R173, -0x1, RZ, P0, !PT ;  /* 0xffffffffad737810 */ /* 0x000fe200007fe4ff */
[----:B------:R-:W-:Y:S01]  /*de30*/  FADD.FTZ R233, R114, R147 ;  /* 0x0000009372e97221 */ /* 0x000fe20000010000 */
[----:B------:R-:W-:Y:S02]  /*de40*/  HMMA.16816.F32.BF16 R108, R32, R10, R108 ;  /* 0x0000000a206c723c */ /* 0x000fe4000004186c */
[----:B------:R-:W-:Y:S01]  /*de50*/  IMAD.MOV.U32 R0, RZ, RZ, R112 ;  /* 0x000000ffff007224 */ /* 0x000fe200078e0070 */
[----:B--2---:R-:W-:-:S05]  /*de60*/  @P4 BRA `(.L_x_858) ;  /* 0xffffb3c000004947 */ /* 0x004fca000383ffff */
.L_x_857:
[----:B-1----:R-:W1:Y:S01]  /*de70*/  SHFL.BFLY PT, R0, R215, 0x2, 0x1f ;  /* 0x0c401f00d7007f89 */ /* 0x002e6200000e0000 */
[----:B------:R-:W2:Y:S01]  /*de80*/  S2UR UR6, SR_CTAID.Y ;  /* 0x00000000000679c3 */ /* 0x000ea20000002600 */
[----:B------:R-:W-:Y:S01]  /*de90*/  UISETP.NE.AND UP0, UPT, UR9, -0x1, UPT ;  /* 0xffffffff0900788c */ /* 0x000fe2000bf05270 */
[----:B------:R-:W-:Y:S01]  /*dea0*/  BSSY B0, `(.L_x_861) ;  /* 0x0000145000007945 */ /* 0x000fe20003800000 */
[----:B------:R-:W3:Y:S01]  /*deb0*/  SHFL.BFLY PT, R2, R233, 0x2, 0x1f ;  /* 0x0c401f00e9027f89 */ /* 0x000ee200000e0000 */
[----:B------:R-:W-:-:S02]  /*dec0*/  ULDC.64 UR4, c[0x0][0x1e8] ;  /* 0x00007a0000047ab9 */ /* 0x000fc40000000a00 */
[----:B------:R-:W-:Y:S01]  /*ded0*/  ULDC.U8 UR11, c[0x0][0x329] ;  /* 0x0000ca40000b7ab9 */ /* 0x000fe20000000000 */
[----:B------:R-:W4:Y:S01]  /*dee0*/  S2R R139, SR_TID.X ;  /* 0x00000000008b7919 */ /* 0x000f220000002100 */
[----:B------:R-:W-:Y:S01]  /*def0*/  UISETP.NE.AND UP1, UPT, UR11, URZ, UPT ;  /* 0x0000003f0b00728c */ /* 0x000fe2000bf25270 */
[----:B------:R-:W4:Y:S01]  /*df00*/  S2UR UR12, SR_CTAID.Z ;  /* 0x00000000000c79c3 */ /* 0x000f220000002700 */
[----:B------:R-:W-:Y:S02]  /*df10*/  ULDC UR8, c[0x0][0x214] ;  /* 0x0000850000087ab9 */ /* 0x000fe40000000800 */
[----:B------:R-:W-:Y:S02]  /*df20*/  @UP0 UIMAD.WIDE.U32 UR18, UR9, UR4, URZ ;  /* 0x00000004091202a5 */ /* 0x000fe4000f8e003f */
[----:B------:R-:W-:Y:S02]  /*df30*/  UMOV UR24, URZ ;  /* 0x0000003f00187c82 */ /* 0x000fe40008000000 */
[----:B------:R-:W-:-:S02]  /*df40*/  @UP0 UIMAD UR7, UR9, UR5, UR19 ;  /* 0x00000005090702a4 */ /* 0x000fc4000f8e0213 */
[----:B------:R-:W-:Y:S02]  /*df50*/  UMOV UR25, URZ ;  /* 0x0000003f00197c82 */ /* 0x000fe40008000000 */
[----:B------:R-:W-:Y:S02]  /*df60*/  ULDC.64 UR4, c[0x0][0x1e0] ;  /* 0x0000780000047ab9 */ /* 0x000fe40000000a00 */
[----:B------:R-:W-:Y:S01]  /*df70*/  @UP1 ULDC UR15, c[0x0][0x210] ;  /* 0x00008400000f1ab9 */ /* 0x000fe20000000800 */
[----:B-1----:R-:W-:Y:S01]  /*df80*/  FADD.FTZ R215, R0, R215 ;  /* 0x000000d700d77221 */ /* 0x002fe20000010000 */
[----:B--2---:R-:W-:Y:S02]  /*df90*/  @!UP0 USHF.R.S32.HI UR14, URZ, 0x1f, UR6 ;  /* 0x0000001f3f0e8899 */ /* 0x004fe40008011406 */
[----:B------:R-:W-:Y:S01]  /*dfa0*/  @!UP0 UIMAD.WIDE.U32 UR22, UR6, UR4, URZ ;  /* 0x00000004061682a5 */ /* 0x000fe2000f8e003f */
[----:B---3--:R-:W-:Y:S01]  /*dfb0*/  FADD.FTZ R0, R2, R233 ;  /* 0x000000e902007221 */ /* 0x008fe20000010000 */
[----:B------:R-:W1:Y:S01]  /*dfc0*/  SHFL.BFLY PT, R4, R215, 0x1, 0x1f ;  /* 0x0c201f00d7047f89 */ /* 0x000e6200000e0000 */
[----:B------:R-:W-:Y:S01]  /*dfd0*/  @!UP0 UIMAD UR14, UR14, UR4, URZ ;  /* 0x000000040e0e82a4 */ /* 0x000fe2000f8e023f */
[----:B----4-:R-:W-:-:S02]  /*dfe0*/  SHF.R.S32.HI R140, RZ, 0x1f, R139 ;  /* 0x0000001fff8c7819 */ /* 0x010fc4000001148b */
[----:B------:R-:W2:Y:S01]  /*dff0*/  SHFL.BFLY PT, R2, R0, 0x1, 0x1f ;  /* 0x0c201f0000027f89 */ /* 0x000ea200000e0000 */
[----:B------:R-:W-:Y:S01]  /*e000*/  ULDC.U8 UR4, c[0x0][0x328] ;  /* 0x0000ca0000047ab9 */ /* 0x000fe20000000000 */
[CC--:B------:R-:W-:Y:S01]  /*e010*/  LEA.HI R6, R140.reuse, R139.reuse, RZ, 0x2 ;  /* 0x0000008b8c067211 */ /* 0x0c0fe200078f10ff */
[----:B------:R-:W-:Y:S01]  /*e020*/  UISETP.NE.AND UP2, UPT, UR4, URZ, UPT ;  /* 0x0000003f0400728c */ /* 0x000fe2000bf45270 */
[----:B------:R-:W-:Y:S01]  /*e030*/  LEA.HI R138, R140, R139, RZ, 0x5 ;  /* 0x0000008b8c8a7211 */ /* 0x000fe200078f28ff */
[----:B------:R-:W-:Y:S01]  /*e040*/  @!UP0 UIMAD UR14, UR6, UR5, UR14 ;  /* 0x00000005060e82a4 */ /* 0x000fe2000f8e020e */
[----:B------:R-:W-:Y:S01]  /*e050*/  SHF.R.S32.HI R5, RZ, 0x1f, R6 ;  /* 0x0000001fff057819 */ /* 0x000fe20000011406 */
[----:B------:R-:W-:Y:S01]  /*e060*/  UISETP.NE.OR UP3, UPT, UR11, URZ, !UP2 ;  /* 0x0000003f0b00728c */ /* 0x000fe2000d765670 */
[----:B------:R-:W-:Y:S01]  /*e070*/  SHF.R.S32.HI R7, RZ, 0x5, R138 ;  /* 0x00000005ff077819 */ /* 0x000fe2000001148a */
[----:B------:R-:W3:Y:S01]  /*e080*/  S2UR UR11, SR_CTAID.X ;  /* 0x00000000000b79c3 */ /* 0x000ee20000002500 */
[----:B------:R-:W-:-:S02]  /*e090*/  ULDC UR5, c[0x0][0x234] ;  /* 0x00008d0000057ab9 */ /* 0x000fc40000000800 */
[----:B------:R-:W-:Y:S02]  /*e0a0*/  @UP1 UIMAD UR15, UR15, UR8, URZ ;  /* 0x000000080f0f12a4 */ /* 0x000fe4000f8e023f */
[----:B------:R-:W-:Y:S02]  /*e0b0*/  @!UP1 USEL UR15, UR8, UR5, !UP2 ;  /* 0x00000005080f9287 */ /* 0x000fe4000d000000 */
[----:B------:R-:W-:Y:S02]  /*e0c0*/  ULDC UR4, c[0x0][0x1c0] ;  /* 0x0000700000047ab9 */ /* 0x000fe40000000800 */
[----:B------:R-:W-:Y:S01]  /*e0d0*/  @UP1 UMOV UR19, 0x1 ;  /* 0x0000000100131882 */ /* 0x000fe20000000000 */
[----:B-1----:R-:W-:Y:S01]  /*e0e0*/  FADD.FTZ R215, R215, R4 ;  /* 0x00000004d7d77221 */ /* 0x002fe20000010000 */
[----:B------:R-:W-:Y:S01]  /*e0f0*/  MOV R4, 0x3f800000 ;  /* 0x3f80000000047802 */ /* 0x000fe20000000f00 */
[----:B------:R-:W-:Y:S01]  /*e100*/  @!UP1 UIMAD UR19, UR15, UR4, URZ ;  /* 0x000000040f1392a4 */ /* 0x000fe2000f8e023f */
[----:B--2---:R-:W-:-:S02]  /*e110*/  FADD.FTZ R113, R0, R2 ;  /* 0x0000000200717221 */ /* 0x004fc40000010000 */
[----:B------:R-:W-:Y:S01]  /*e120*/  FSETP.NE.FTZ.AND P4, PT, R215, RZ, PT ;  /* 0x000000ffd700720b */ /* 0x000fe20003f95000 */
[----:B------:R-:W-:Y:S01]  /*e130*/  @!UP3 UIMAD UR8, UR6, UR8, URZ ;  /* 0x000000080608b2a4 */ /* 0x000fe2000f8e023f */
[----:B------:R-:W-:Y:S01]  /*e140*/  MOV R2, 0x3f800000 ;  /* 0x3f80000000027802 */ /* 0x000fe20000000f00 */
[----:B------:R-:W-:Y:S01]  /*e150*/  @UP1 ULDC UR20, c[0x0][0x210] ;  /* 0x0000840000141ab9 */ /* 0x000fe20000000800 */
[----:B------:R-:W-:Y:S01]  /*e160*/  FSETP.NE.FTZ.AND P3, PT, R113, RZ, PT ;  /* 0x000000ff7100720b */ /* 0x000fe20003f75000 */
[----:B------:R-:W-:Y:S01]  /*e170*/  UIMAD UR5, UR6, UR19, URZ ;  /* 0x00000013060572a4 */ /* 0x000fe2000f8e023f */
[----:B------:R-:W-:Y:S01]  /*e180*/  SHF.R.S32.HI R0, RZ, 0x2, R6 ;  /* 0x00000002ff007819 */ /* 0x000fe20000011406 */
[----:B------:R-:W-:Y:S01]  /*e190*/  @!UP1 UMOV UR20, 0x1 ;  /* 0x0000000100149882 */ /* 0x000fe20000000000 */
[----:B------:R-:W-:Y:S01]  /*e1a0*/  LOP3.LUT R6, R6, 0x3ffffffc, RZ, 0xc0, !PT ;  /* 0x3ffffffc06067812 */ /* 0x000fe200078ec0ff */
[----:B------:R-:W-:Y:S01]  /*e1b0*/  @!UP3 USEL UR8, UR8, UR9, !UP0 ;  /* 0x000000090808b287 */ /* 0x000fe2000c000000 */
[----:B------:R-:W-:Y:S01]  /*e1c0*/  LEA.HI R5, R5, R0, RZ, 0x3 ;  /* 0x0000000005057211 */ /* 0x000fe200078f18ff */
[----:B---3--:R-:W-:Y:S01]  /*e1d0*/  UIMAD UR4, UR11, UR20, URZ ;  /* 0x000000140b0472a4 */ /* 0x008fe2000f8e023f */
[----:B------:R-:W-:Y:S01]  /*e1e0*/  IADD3 R6, -R6, R139, RZ ;  /* 0x0000008b06067210 */ /* 0x000fe20007ffe1ff */
[----:B------:R-:W1:Y:S01]  /*e1f0*/  @P4 MUFU.RCP R2, R215 ;  /* 0x000000d700024308 */ /* 0x000e620000001000 */
[----:B------:R-:W-:Y:S01]  /*e200*/  LOP3.LUT R5, R5, 0xfffffff8, RZ, 0xc0, !PT ;  /* 0xfffffff805057812 */ /* 0x000fe200078ec0ff */
[----:B------:R-:W-:Y:S01]  /*e210*/  USEL UR5, UR5, URZ, UP3 ;  /* 0x0000003f05057287 */ /* 0x000fe20009800000 */
[----:B------:R-:W-:Y:S01]  /*e220*/  LEA R137, R7, R6, 0x9 ;  /* 0x0000000607897211 */ /* 0x000fe200078e48ff */
[----:B------:R-:W-:Y:S01]  /*e230*/  USHF.L.U32 UR4, UR4, 0x6, URZ ;  /* 0x0000000604047899 */ /* 0x000fe2000800063f */
[----:B------:R-:W-:Y:S01]  /*e240*/  IADD3 R10, R0, -R5, RZ ;  /* 0x80000005000a7210 */ /* 0x000fe20007ffe0ff */
[----:B------:R-:W-:-:S02]  /*e250*/  UIMAD UR15, UR12, UR15, UR5 ;  /* 0x0000000f0c0f72a4 */ /* 0x000fc4000f8e0205 */
[----:B------:R-:W2:Y:S01]  /*e260*/  @P3 MUFU.RCP R4, R113 ;  /* 0x0000007100043308 */ /* 0x000ea20000001000 */
[----:B------:R-:W-:Y:S01]  /*e270*/  R2P PR, R10, 0x6 ;  /* 0x000000060a007804 */ /* 0x000fe20000000000 */
[----:B------:R-:W-:Y:S02]  /*e280*/  @!UP3 UMOV UR24, UR8 ;  /* 0x000000080018bc82 */ /* 0x000fe40008000000 */
[----:B------:R-:W-:Y:S02]  /*e290*/  USHF.R.S32.HI UR5, URZ, 0x1f, UR4 ;  /* 0x0000001f3f057899 */ /* 0x000fe40008011404 */
[----:B------:R-:W-:Y:S01]  /*e2a0*/  @!UP3 USHF.R.S32.HI UR25, URZ, 0x1f, UR8 ;  /* 0x0000001f3f19b899 */ /* 0x000fe20008011408 */
[----:B-1----:R-:W-:Y:S01]  /*e2b0*/  FMUL.FTZ R2, R2, c[0x0][0x2dc] ;  /* 0x0000b70002027a20 */ /* 0x002fe20000410000 */
[----:B------:R-:W-:Y:S02]  /*e2c0*/  USHF.R.S32.HI UR6, URZ, 0x1f, UR15 ;  /* 0x0000001f3f067899 */ /* 0x000fe4000801140f */
[----:B------:R-:W-:Y:S01]  /*e2d0*/  UIADD3 UR4, UP2, UP1, UR4, UR24, UR15 ;  /* 0x0000001804047290 */ /* 0x000fe2000f95e00f */
[C---:B------:R-:W-:Y:S01]  /*e2e0*/  FMUL.FTZ R136, R2.reuse, R132 ;  /* 0x0000008402887220 */ /* 0x040fe20000410000 */
[----:B------:R-:W-:Y:S01]  /*e2f0*/  @!UP0 UIADD3 UR7, UR23, UR14, URZ ;  /* 0x0000000e17078290 */ /* 0x000fe2000fffe03f */
[C---:B------:R-:W-:Y:S01]  /*e300*/  FMUL.FTZ R132, R2.reuse, R128 ;  /* 0x0000008002847220 */ /* 0x040fe20000410000 */
[----:B------:R-:W-:Y:S01]  /*e310*/  UIADD3.X UR5, UR5, UR25, UR6, UP2, UP1 ;  /* 0x0000001905057290 */ /* 0x000fe200097e2406 */
[----:B------:R-:W-:Y:S01]  /*e320*/  FMUL.FTZ R128, R2, R124 ;  /* 0x0000007c02807220 */ /* 0x000fe20000410000 */
[----:B------:R-:W-:Y:S01]  /*e330*/  @!UP0 UMOV UR18, UR22 ;  /* 0x0000001600128c82 */ /* 0x000fe20008000000 */
[----:B--2---:R-:W-:-:S02]  /*e340*/  FMUL.FTZ R0, R4, c[0x0][0x2dc] ;  /* 0x0000b70004007a20 */ /* 0x004fc40000410000 */
[C---:B------:R-:W-:Y:S02]  /*e350*/  FMUL.FTZ R124, R2.reuse, R120 ;  /* 0x00000078027c7220 */ /* 0x040fe40000410000 */
[C---:B------:R-:W-:Y:S02]  /*e360*/  FMUL.FTZ R120, R2.reuse, R116 ;  /* 0x0000007402787220 */ /* 0x040fe40000410000 */
[C---:B------:R-:W-:Y:S02]  /*e370*/  FMUL.FTZ R116, R2.reuse, R36 ;  /* 0x0000002402747220 */ /* 0x040fe40000410000 */
[C---:B------:R-:W-:Y:S02]  /*e380*/  FMUL.FTZ R115, R2.reuse, R40 ;  /* 0x0000002802737220 */ /* 0x040fe40000410000 */
[C---:B------:R-:W-:Y:S02]  /*e390*/  FMUL.FTZ R114, R2.reuse, R44 ;  /* 0x0000002c02727220 */ /* 0x040fe40000410000 */
[----:B------:R-:W-:-:S02]  /*e3a0*/  FMUL.FTZ R26, R2, R48 ;  /* 0x00000030021a7220 */ /* 0x000fc40000410000 */
[C---:B------:R-:W-:Y:S02]  /*e3b0*/  FMUL.FTZ R5, R2.reuse, R133 ;  /* 0x0000008502057220 */ /* 0x040fe40000410000 */
[C---:B------:R-:W-:Y:S02]  /*e3c0*/  FMUL.FTZ R7, R2.reuse, R129 ;  /* 0x0000008102077220 */ /* 0x040fe40000410000 */
[C---:B------:R-:W-:Y:S01]  /*e3d0*/  FMUL.FTZ R8, R2.reuse, R125 ;  /* 0x0000007d02087220 */ /* 0x040fe20000410000 */
[----:B------:R-:W-:Y:S01]  /*e3e0*/  F2FP.BF16.PACK_AB R5, R5, R136 ;  /* 0x000000880505723e */ /* 0x000fe200000010ff */
[C---:B------:R-:W-:Y:S01]  /*e3f0*/  FMUL.FTZ R11, R2.reuse, R121 ;  /* 0x00000079020b7220 */ /* 0x040fe20000410000 */
[----:B------:R-:W-:Y:S01]  /*e400*/  F2FP.BF16.PACK_AB R7, R7, R132 ;  /* 0x000000840707723e */ /* 0x000fe200000010ff */
        /* <DEDUP_REMOVED lines=8> */
[----:B------:R-:W-:-:S02]  /*e490*/  FMUL.FTZ R48, R2, R49 ;  /* 0x0000003102307220 */ /* 0x000fc40000410000 */
[----:B------:R-:W-:Y:S01]  /*e4a0*/  FMUL.FTZ R24, R2, R52 ;  /* 0x0000003402187220 */ /* 0x000fe20000410000 */
[----:B------:R-:W-:Y:S01]  /*e4b0*/  F2FP.BF16.PACK_AB R52, R22, R115 ;  /* 0x000000731634723e */ /* 0x000fe200000010ff */
[----:B------:R-:W-:Y:S01]  /*e4c0*/  FMUL.FTZ R18, R2, R53 ;  /* 0x0000003502127220 */ /* 0x000fe20000410000 */
[----:B------:R-:W-:Y:S01]  /*e4d0*/  F2FP.BF16.PACK_AB R48, R48, R26 ;  /* 0x0000001a3030723e */ /* 0x000fe200000010ff */
[C---:B------:R-:W-:Y:S02]  /*e4e0*/  FMUL.FTZ R56, R2.reuse, R56 ;  /* 0x0000003802387220 */ /* 0x040fe40000410000 */
[C---:B------:R-:W-:Y:S02]  /*e4f0*/  FMUL.FTZ R44, R2.reuse, R57 ;  /* 0x00000039022c7220 */ /* 0x040fe40000410000 */
[C---:B------:R-:W-:Y:S02]  /*e500*/  FMUL.FTZ R60, R2.reuse, R60 ;  /* 0x0000003c023c7220 */ /* 0x040fe40000410000 */
[----:B------:R-:W-:Y:S01]  /*e510*/  FMUL.FTZ R61, R2, R61 ;  /* 0x0000003d023d7220 */ /* 0x000fe20000410000 */
[----:B------:R-:W-:Y:S01]  /*e520*/  F2FP.BF16.PACK_AB R44, R44, R56 ;  /* 0x000000382c2c723e */ /* 0x000fe200000010ff */
[----:B------:R-:W-:-:S02]  /*e530*/  FMUL.FTZ R64, R2, R64 ;  /* 0x0000004002407220 */ /* 0x000fc40000410000 */
[C---:B------:R-:W-:Y:S02]  /*e540*/  FMUL.FTZ R40, R2.reuse, R65 ;  /* 0x0000004102287220 */ /* 0x040fe40000410000 */
[C---:B------:R-:W-:Y:S02]  /*e550*/  FMUL.FTZ R68, R2.reuse, R68 ;  /* 0x0000004402447220 */ /* 0x040fe40000410000 */
[----:B------:R-:W-:Y:S01]  /*e560*/  FMUL.FTZ R69, R2, R69 ;  /* 0x0000004502457220 */ /* 0x000fe20000410000 */
[----:B------:R-:W-:Y:S01]  /*e570*/  F2FP.BF16.PACK_AB R40, R40, R64 ;  /* 0x000000402828723e */ /* 0x000fe200000010ff */
[C---:B------:R-:W-:Y:S02]  /*e580*/  FMUL.FTZ R72, R2.reuse, R72 ;  /* 0x0000004802487220 */ /* 0x040fe40000410000 */
[C---:B------:R-:W-:Y:S02]  /*e590*/  FMUL.FTZ R36, R2.reuse, R73 ;  /* 0x0000004902247220 */ /* 0x040fe40000410000 */
        /* <DEDUP_REMOVED lines=17> */
[----:B------:R-:W-:Y:S01]  /*e6b0*/  F2FP.BF16.PACK_AB R26, R93, R92 ;  /* 0x0000005c5d1a723e */ /* 0x000fe200000010ff */
[----:B------:R-:W-:-:S02]  /*e6c0*/  FMUL.FTZ R100, R2, R100 ;  /* 0x0000006402647220 */ /* 0x000fc40000410000 */
[C---:B------:R-:W-:Y:S02]  /*e6d0*/  FMUL.FTZ R101, R2.reuse, R101 ;  /* 0x0000006502657220 */ /* 0x040fe40000410000 */
[C---:B------:R-:W-:Y:S02]  /*e6e0*/  FMUL.FTZ R104, R2.reuse, R104 ;  /* 0x0000006802687220 */ /* 0x040fe40000410000 */
[C---:B------:R-:W-:Y:S01]  /*e6f0*/  FMUL.FTZ R105, R2.reuse, R105 ;  /* 0x0000006902697220 */ /* 0x040fe20000410000 */
[----:B------:R-:W-:Y:S01]  /*e700*/  F2FP.BF16.PACK_AB R22, R101, R100 ;  /* 0x000000646516723e */ /* 0x000fe200000010ff */
[C---:B------:R-:W-:Y:S02]  /*e710*/  FMUL.FTZ R108, R2.reuse, R108 ;  /* 0x0000006c026c7220 */ /* 0x040fe40000410000 */
[----:B------:R-:W-:Y:S02]  /*e720*/  FMUL.FTZ R109, R2, R109 ;  /* 0x0000006d026d7220 */ /* 0x000fe40000410000 */
[----:B------:R-:W-:-:S02]  /*e730*/  FMUL.FTZ R53, R0, R39 ;  /* 0x0000002700357220 */ /* 0x000fc40000410000 */
[C---:B------:R-:W-:Y:S02]  /*e740*/  FMUL.FTZ R42, R0.reuse, R42 ;  /* 0x0000002a002a7220 */ /* 0x040fe40000410000 */
[C---:B------:R-:W-:Y:S02]  /*e750*/  FMUL.FTZ R2, R0.reuse, R43 ;  /* 0x0000002b00027220 */ /* 0x040fe40000410000 */
[C---:B------:R-:W-:Y:S02]  /*e760*/  FMUL.FTZ R49, R0.reuse, R47 ;  /* 0x0000002f00317220 */ /* 0x040fe40000410000 */
[C---:B------:R-:W-:Y:S02]  /*e770*/  FMUL.FTZ R134, R0.reuse, R134 ;  /* 0x0000008600867220 */ /* 0x040fe40000410000 */
[C---:B------:R-:W-:Y:S02]  /*e780*/  FMUL.FTZ R4, R0.reuse, R135 ;  /* 0x0000008700047220 */ /* 0x040fe40000410000 */
[----:B------:R-:W-:-:S02]  /*e790*/  FMUL.FTZ R130, R0, R130 ;  /* 0x0000008200827220 */ /* 0x000fc40000410000 */
[----:B------:R-:W-:Y:S01]  /*e7a0*/  FMUL.FTZ R9, R0, R131 ;  /* 0x0000008300097220 */ /* 0x000fe20000410000 */
[----:B------:R-:W-:Y:S01]  /*e7b0*/  F2FP.BF16.PACK_AB R4, R4, R134 ;  /* 0x000000860404723e */ /* 0x000fe200000010ff */
[C---:B------:R-:W-:Y:S02]  /*e7c0*/  FMUL.FTZ R126, R0.reuse, R126 ;  /* 0x0000007e007e7220 */ /* 0x040fe40000410000 */
[C---:B------:R-:W-:Y:S01]  /*e7d0*/  FMUL.FTZ R12, R0.reuse, R127 ;  /* 0x0000007f000c7220 */ /* 0x040fe20000410000 */
        /* <DEDUP_REMOVED lines=10> */
[C---:B------:R-:W-:Y:S01]  /*e880*/  FMUL.FTZ R6, R0.reuse, R50 ;  /* 0x0000003200067220 */ /* 0x040fe20000410000 */
[----:B------:R-:W-:Y:S01]  /*e890*/  F2FP.BF16.PACK_AB R53, R53, R38 ;  /* 0x000000263535723e */ /* 0x000fe200000010ff */
[----:B------:R-:W-:Y:S01]  /*e8a0*/  FMUL.FTZ R47, R0, R51 ;  /* 0x00000033002f7220 */ /* 0x000fe20000410000 */
[----:B------:R-:W-:Y:S01]  /*e8b0*/  F2FP.BF16.PACK_AB R51, R2, R42 ;  /* 0x0000002a0233723e */ /* 0x000fe200000010ff */
[----:B------:R-:W-:Y:S01]  /*e8c0*/  FMUL.FTZ R54, R0, R54 ;  /* 0x0000003600367220 */ /* 0x000fe20000410000 */
[----:B------:R-:W-:Y:S01]  /*e8d0*/  LOP3.LUT R2, R10, 0x1, RZ, 0xc0, !PT ;  /* 0x000000010a027812 */ /* 0x000fe200078ec0ff */
[C---:B------:R-:W-:Y:S01]  /*e8e0*/  FMUL.FTZ R45, R0.reuse, R55 ;  /* 0x00000037002d7220 */ /* 0x040fe20000410000 */
[----:B------:R-:W-:Y:S01]  /*e8f0*/  F2FP.BF16.PACK_AB R47, R47, R6 ;  /* 0x000000062f2f723e */ /* 0x000fe200000010ff */
[----:B------:R-:W-:Y:S01]  /*e900*/  FMUL.FTZ R58, R0, R58 ;  /* 0x0000003a003a7220 */ /* 0x000fe20000410000 */
[----:B------:R-:W-:Y:S01]  /*e910*/  ISETP.NE.U32.AND P0, PT, R2, 0x1, PT ;  /* 0x000000010200780c */ /* 0x000fe20003f05070 */
[C---:B------:R-:W-:Y:S01]  /*e920*/  FMUL.FTZ R43, R0.reuse, R59 ;  /* 0x0000003b002b7220 */ /* 0x040fe20000410000 */
[----:B------:R-:W-:Y:S01]  /*e930*/  MOV R6, 0x20 ;  /* 0x0000002000067802 */ /* 0x000fe20000000f00 */
[----:B------:R-:W-:Y:S01]  /*e940*/  FMUL.FTZ R62, R0, R62 ;  /* 0x0000003e003e7220 */ /* 0x000fe20000410000 */
[----:B------:R-:W-:Y:S01]  /*e950*/  F2FP.BF16.PACK_AB R50, R20, R114 ;  /* 0x000000721432723e */ /* 0x000fe200000010ff */
[----:B------:R-:W-:Y:S01]  /*e960*/  FMUL.FTZ R41, R0, R63 ;  /* 0x0000003f00297220 */ /* 0x000fe20000410000 */
[----:B------:R-:W-:Y:S01]  /*e970*/  SEL R6, R6, 0xffffffe0, !P1 ;  /* 0xffffffe006067807 */ /* 0x000fe20004800000 */
        /* <DEDUP_REMOVED lines=44> */
[----:B------:R-:W-:Y:S02]  /*ec40*/  SHF.L.U32 R0, R10, 0x6, RZ ;  /* 0x000000060a007819 */ /* 0x000fe400000006ff */
[----:B------:R-:W-:-:S02]  /*ec50*/  MOV R10, 0x40 ;  /* 0x00000040000a7802 */ /* 0x000fc40000000f00 */
[----:B------:R-:W-:Y:S02]  /*ec60*/  LOP3.LUT R0, R0, 0x1c0, RZ, 0xc0, !PT ;  /* 0x000001c000007812 */ /* 0x000fe400078ec0ff */
[----:B------:R-:W-:Y:S02]  /*ec70*/  SEL R10, R10, 0xffffffc0, !P2 ;  /* 0xffffffc00a0a7807 */ /* 0x000fe40005000000 */
[----:B------:R-:W-:Y:S02]  /*ec80*/  LEA.HI R0, R0, R0, RZ, 0x1d ;  /* 0x0000000000007211 */ /* 0x000fe400078fe8ff */
[----:B------:R-:W-:Y:S02]  /*ec90*/  F2FP.BF16.PACK_AB R19, R19, R106 ;  /* 0x0000006a1313723e */ /* 0x000fe400000010ff */
[----:B------:R-:W-:Y:S02]  /*eca0*/  LEA R0, R137, R0, 0x1 ;  /* 0x0000000089007211 */ /* 0x000fe400078e08ff */
[----:B------:R-:W-:-:S02]  /*ecb0*/  F2FP.BF16.PACK_AB R17, R17, R110 ;  /* 0x0000006e1111723e */ /* 0x000fc400000010ff */
[----:B------:R-:W-:-:S04]  /*ecc0*/  SHF.L.U32 R0, R0, 0x1, RZ ;  /* 0x0000000100007819 */ /* 0x000fc800000006ff */
[C---:B------:R-:W-:Y:S01]  /*ecd0*/  IADD3 R2, R0.reuse, -0x10, RZ ;  /* 0xfffffff000027810 */ /* 0x040fe20007ffe0ff */
[----:B------:R1:W-:Y:S01]  /*ece0*/  STS [R0], R5 ;  /* 0x0000000500007388 */ /* 0x0003e20000000800 */
[----:B------:R-:W-:-:S03]  /*ecf0*/  @P0 IADD3 R2, R0, 0x10, RZ ;  /* 0x0000001000020810 */ /* 0x000fc60007ffe0ff */
[----:B------:R2:W-:Y:S04]  /*ed00*/  STS [R0+0x400], R4 ;  /* 0x0004000400007388 */ /* 0x0005e80000000800 */
[----:B------:R3:W-:Y:S04]  /*ed10*/  STS [R2], R7 ;  /* 0x0000000702007388 */ /* 0x0007e80000000800 */
[----:B------:R4:W-:Y:S01]  /*ed20*/  STS [R2+0x400], R9 ;  /* 0x0004000902007388 */ /* 0x0009e20000000800 */
[----:B-1----:R-:W-:Y:S02]  /*ed30*/  IADD3 R5, R0, R6, RZ ;  /* 0x0000000600057210 */ /* 0x002fe40007ffe0ff */
[----:B--2---:R-:W-:-:S03]  /*ed40*/  IADD3 R4, R6, R2, RZ ;  /* 0x0000000206047210 */ /* 0x004fc60007ffe0ff */
[----:B------:R1:W-:Y:S01]  /*ed50*/  STS [R5], R8 ;  /* 0x0000000805007388 */ /* 0x0003e20000000800 */
[----:B---3--:R-:W-:-:S03]  /*ed60*/  IADD3 R7, R5, R10, RZ ;  /* 0x0000000a05077210 */ /* 0x008fc60007ffe0ff */
[----:B------:R-:W-:Y:S01]  /*ed70*/  STS [R5+0x400], R12 ;  /* 0x0004000c05007388 */ /* 0x000fe20000000800 */
[----:B------:R-:W-:Y:S02]  /*ed80*/  IADD3 R6, R4, R10, RZ ;  /* 0x0000000a04067210 */ /* 0x000fe40007ffe0ff */
[----:B----4-:R-:W-:Y:S01]  /*ed90*/  IADD3 R9, R10, R2, RZ ;  /* 0x000000020a097210 */ /* 0x010fe20007ffe0ff */
[----:B------:R-:W-:Y:S04]  /*eda0*/  STS [R4], R11 ;  /* 0x0000000b04007388 */ /* 0x000fe80000000800 */
[----:B------:R-:W-:Y:S01]  /*edb0*/  STS [R4+0x400], R14 ;  /* 0x0004000e04007388 */ /* 0x000fe20000000800 */
[----:B-1----:R-:W-:-:S05]  /*edc0*/  IADD3 R8, R0, R10, RZ ;  /* 0x0000000a00087210 */ /* 0x002fca0007ffe0ff */
        /* <DEDUP_REMOVED lines=31> */
[----:B------:R3:W-:Y:S01]  /*efc0*/  STS [R4+0x4400], R25 ;  /* 0x0044001904007388 */ /* 0x0007e20000000800 */
[----:B-1----:R-:W-:-:S03]  /*efd0*/  LOP3.LUT R0, R138, 0xffffffe0, RZ, 0xc0, !PT ;  /* 0xffffffe08a007812 */ /* 0x002fc600078ec0ff */
[----:B------:R-:W-:Y:S01]  /*efe0*/  STS [R8+0x4000], R24 ;  /* 0x0040001808007388 */ /* 0x000fe20000000800 */
[----:B------:R-:W-:-:S03]  /*eff0*/  IADD3 R0, R139, -R0, RZ ;  /* 0x800000008b007210 */ /* 0x000fc60007ffe0ff */
[----:B------:R1:W-:Y:S01]  /*f000*/  STS [R8+0x4400], R23 ;  /* 0x0044001708007388 */ /* 0x0003e20000000800 */
[----:B--2---:R-:W2:Y:S01]  /*f010*/  @P4 MUFU.LG2 R2, R215 ;  /* 0x000000d700024308 */ /* 0x004ea20000000c00 */
[----:B------:R-:W-:Y:S02]  /*f020*/  LOP3.LUT P0, RZ, R0, 0x3, RZ, 0xc0, !PT ;  /* 0x0000000300ff7812 */ /* 0x000fe4000780c0ff */
[----:B------:R-:W-:Y:S04]  /*f030*/  STS [R9+0x4000], R22 ;  /* 0x0040001609007388 */ /* 0x000fe80000000800 */
[----:B------:R-:W-:Y:S04]  /*f040*/  STS [R9+0x4400], R21 ;  /* 0x0044001509007388 */ /* 0x000fe80000000800 */
[----:B------:R-:W-:Y:S04]  /*f050*/  STS [R7+0x4000], R20 ;  /* 0x0040001407007388 */ /* 0x000fe80000000800 */
[----:B------:R4:W-:Y:S01]  /*f060*/  STS [R7+0x4400], R19 ;  /* 0x0044001307007388 */ /* 0x0009e20000000800 */
[----:B---3--:R-:W3:Y:S01]  /*f070*/  @P3 MUFU.LG2 R4, R113 ;  /* 0x0000007100043308 */ /* 0x008ee20000000c00 */
[----:B--2---:R-:W-:-:S02]  /*f080*/  @P4 FMUL.FTZ R2, R2, 0.69314718246459960938 ;  /* 0x3f31721802024820 */ /* 0x004fc40000410000 */
[----:B------:R2:W-:Y:S04]  /*f090*/  STS [R6+0x4000], R18 ;  /* 0x0040001206007388 */ /* 0x0005e80000000800 */
[----:B------:R2:W-:Y:S01]  /*f0a0*/  STS [R6+0x4400], R17 ;  /* 0x0044001106007388 */ /* 0x0005e20000000800 */
[----:B-1----:R-:W-:-:S03]  /*f0b0*/  MOV R8, 0x7f800000 ;  /* 0x7f80000000087802 */ /* 0x002fc60000000f00 */
[----:B------:R-:W-:Y:S01]  /*f0c0*/  BAR.SYNC.DEFER_BLOCKING 0x0 ;  /* 0x0000000000007b1d */ /* 0x000fe20000010000 */
[----:B---3--:R-:W-:-:S04]  /*f0d0*/  @P3 FMUL.FTZ R0, R4, 0.69314718246459960938 ;  /* 0x3f31721804003820 */ /* 0x008fc80000410000 */
[----:B------:R-:W-:Y:S01]  /*f0e0*/  @P3 FFMA.FTZ R8, R3, c[0x0][0x238], R0 ;  /* 0x00008e0003083a23 */ /* 0x000fe20000010000 */
[----:B----4-:R-:W-:Y:S01]  /*f0f0*/  MOV R7, 0x7f800000 ;  /* 0x7f80000000077802 */ /* 0x010fe20000000f00 */
[----:B------:R-:W-:Y:S01]  /*f100*/  @P4 FFMA.FTZ R7, R112, c[0x0][0x238], R2 ;  /* 0x00008e0070074a23 */ /* 0x000fe20000010002 */
        /* <DEDUP_REMOVED lines=13> */
[----:B---3--:R-:W3:Y:S01]  /*f1e0*/  LDL.LU R141, [R1+0xd0] ;  /* 0x0000d000018d7983 */ /* 0x008ee20000300800 */
[----:B------:R-:W-:Y:S01]  /*f1f0*/  UIMAD UR6, UR11, -0x40, UR13 ;  /* 0xffffffc00b0678a4 */ /* 0x000fe2000f8e020d */
[----:B---3--:R-:W-:-:S05]  /*f200*/  IADD3 R0, R141, 0x8, RZ ;  /* 0x000000088d007810 */ /* 0x008fca0007ffe0ff */
[----:B------:R-:W-:Y:S02]  /*f210*/  ISETP.GE.AND P3, PT, R141, UR6, PT ;  /* 0x000000068d007c0c */ /* 0x000fe4000bf66270 */
[----:B------:R-:W-:-:S11]  /*f220*/  ISETP.GE.AND P2, PT, R0, UR6, PT ;  /* 0x0000000600007c0c */ /* 0x000fd6000bf46270 */
[----:B------:R-:W-:Y:S02]  /*f230*/  @!P3 IMAD R2, R141, UR20, RZ ;  /* 0x000000148d02bc24 */ /* 0x000fe4000f8e02ff */
[----:B------:R-:W-:-:S03]  /*f240*/  @!P2 IMAD R0, R0, UR20, RZ ;  /* 0x000000140000ac24 */ /* 0x000fc6000f8e02ff */
[----:B------:R-:W-:Y:S02]  /*f250*/  @!P3 IADD3 R3, P1, R2, UR4, RZ ;  /* 0x000000040203bc10 */ /* 0x000fe4000ff3e0ff */
[----:B--2---:R-:W-:Y:S02]  /*f260*/  @!P2 IADD3 R6, P0, R0, UR4, RZ ;  /* 0x000000040006ac10 */ /* 0x004fe4000ff1e0ff */
        /* <DEDUP_REMOVED lines=8> */
.L_x_862:
[----:B---3--:R-:W-:Y:S05]  /*f2f0*/  BSYNC B0 ;  /* 0x0000000000007941 */ /* 0x008fea0003800000 */
.L_x_861:
[----:B------:R-:W3:Y:S04]  /*f300*/  LDL.64 R64, [R1+0x58] ;  /* 0x0000580001407983 */ /* 0x000ee80000100a00 */
[----:B------:R2:W5:Y:S04]  /*f310*/  LDL R14, [R1+0x54] ;  /* 0x00005400010e7983 */ /* 0x0005680000100800 */
[----:B------:R2:W5:Y:S01]  /*f320*/  LDL R13, [R1+0x78] ;  /* 0x00007800010d7983 */ /* 0x0005620000100800 */
[----:B------:R-:W-:Y:S01]  /*f330*/  LEA.HI R12, R140, R139, RZ, 0x3 ;  /* 0x0000008b8c0c7211 */ /* 0x000fe200078f18ff */
[----:B------:R-:W-:Y:S01]  /*f340*/  UIMAD UR11, UR11, -0x40, UR13 ;  /* 0xffffffc00b0b78a4 */ /* 0x000fe2000f8e020d */
[----:B------:R-:W-:Y:S01]  /*f350*/  BSSY B0, `(.L_x_863) ;  /* 0x0000022000007945 */ /* 0x000fe20003800000 */
[----:B------:R-:W4:Y:S01]  /*f360*/  S2R R0, SR_TID.X ;  /* 0x0000000000007919 */ /* 0x000f220000002100 */
[----:B--2---:R-:W-:Y:S01]  /*f370*/  SHF.R.S32.HI R3, RZ, 0x3, R12 ;  /* 0x00000003ff037819 */ /* 0x004fe2000001140c */
[----:B------:R-:W-:-:S02]  /*f380*/  USHF.R.S32.HI UR6, URZ, 0x1f, UR12 ;  /* 0x0000001f3f067899 */ /* 0x000fc4000801140c */
[----:B------:R-:W2:Y:S01]  /*f390*/  S2R R10, SR_CTAID.Z ;  /* 0x00000000000a7919 */ /* 0x000ea20000002700 */
[----:B------:R-:W-:Y:S02]  /*f3a0*/  ULDC.64 UR4, c[0x0][0x1f0] ;  /* 0x00007c0000047ab9 */ /* 0x000fe40000000a00 */
[----:B------:R-:W-:-:S04]  /*f3b0*/  UIMAD UR4, UR6, UR4, URZ ;  /* 0x00000004060472a4 */ /* 0x000fc8000f8e023f */
[----:B------:R-:W-:Y:S01]  /*f3c0*/  UIMAD UR4, UR12, UR5, UR4 ;  /* 0x000000050c0472a4 */ /* 0x000fe2000f8e0204 */
[----:B----4-:R-:W-:-:S04]  /*f3d0*/  SHF.R.S32.HI R2, RZ, 0x1f, R0 ;  /* 0x0000001fff027819 */ /* 0x010fc80000011400 */
[----:B------:R-:W-:-:S04]  /*f3e0*/  LEA.HI R2, R2, R0, RZ, 0x3 ;  /* 0x0000000002027211 */ /* 0x000fc800078f18ff */
[----:B------:R-:W-:Y:S02]  /*f3f0*/  SHF.R.S32.HI R2, RZ, 0x3, R2 ;  /* 0x00000003ff027819 */ /* 0x000fe40000011402 */
[----:B---3--:R-:W-:Y:S02]  /*f400*/  SHF.R.S32.HI R0, RZ, 0x1f, R64 ;  /* 0x0000001fff007819 */ /* 0x008fe40000011440 */
[----:B------:R-:W-:-:S04]  /*f410*/  IADD3 R4, P0, R64, UR18, RZ ;  /* 0x0000001240047c10 */ /* 0x000fc8000ff1e0ff */
[----:B------:R-:W-:Y:S01]  /*f420*/  IADD3.X R5, R0, UR7, RZ, P0, !PT ;  /* 0x0000000700057c10 */ /* 0x000fe200087fe4ff */
[----:B------:R-:W-:Y:S01]  /*f430*/  IMAD.U32 R0, RZ, RZ, UR10 ;  /* 0x0000000aff007e24 */ /* 0x000fe2000f8e00ff */
[----:B------:R-:W-:Y:S02]  /*f440*/  ISETP.GE.AND P0, PT, R3, UR11, PT ;  /* 0x0000000b03007c0c */ /* 0x000fe4000bf06270 */
[----:B------:R-:W-:Y:S01]  /*f450*/  SHF.R.S32.HI R3, RZ, 0x1f, R2 ;  /* 0x0000001fff037819 */ /* 0x000fe20000011402 */
[----:B--2---:R-:W-:-:S04]  /*f460*/  IMAD.WIDE.U32 R10, R10, c[0x0][0x1f0], R4 ;  /* 0x00007c000a0a7a25 */ /* 0x004fc800078e0004 */
[----:B------:R-:W-:Y:S01]  /*f470*/  IMAD.WIDE R2, R0, 0x40, R2 ;  /* 0x0000004000027825 */ /* 0x000fe200078e0202 */
[----:B------:R-:W-:-:S05]  /*f480*/  IADD3 R9, R11, UR4, RZ ;  /* 0x000000040b097c10 */ /* 0x000fca000fffe0ff */
[----:B------:R-:W-:Y:S05]  /*f490*/  @P0 BRA `(.L_x_864) ;  /* 0x000000d000000947 */ /* 0x000fea0003800000 */
[----:B------:R-:W-:Y:S01]  /*f4a0*/  IMAD R0, R3, c[0x0][0x1e8], RZ ;  /* 0x00007a0003007a24 */ /* 0x000fe200078e02ff */
[----:B------:R-:W-:Y:S01]  /*f4b0*/  ISETP.GE.AND P3, PT, R64, c[0x0][0x220], PT ;  /* 0x0000880040007a0c */ /* 0x000fe20003f66270 */
[----:B------:R-:W-:Y:S01]  /*f4c0*/  IMAD.MOV.U32 R8, RZ, RZ, R10 ;  /* 0x000000ffff087224 */ /* 0x000fe200078e000a */
[----:B-----5:R-:W-:Y:S01]  /*f4d0*/  ISETP.GE.AND P2, PT, R14, c[0x0][0x220], PT ;  /* 0x000088000e007a0c */ /* 0x020fe20003f46270 */
        /* <DEDUP_REMOVED lines=9> */
.L_x_864:
[----:B------:R-:W-:Y:S05]  /*f570*/  BSYNC B0 ;  /* 0x0000000000007941 */ /* 0x000fea0003800000 */
.L_x_863:
        /* <DEDUP_REMOVED lines=9> */
[----:B-----5:R-:W-:Y:S01]  /*f610*/  ISETP.GE.AND P1, PT, R14, c[0x0][0x220], PT ;  /* 0x000088000e007a0c */ /* 0x020fe20003f26270 */
        /* <DEDUP_REMOVED lines=10> */
.L_x_866:
[----:B------:R-:W-:Y:S05]  /*f6c0*/  BSYNC B0 ;  /* 0x0000000000007941 */ /* 0x000fea0003800000 */
.L_x_865:
        /* <DEDUP_REMOVED lines=20> */
.L_x_868:
[----:B------:R-:W-:Y:S05]  /*f810*/  BSYNC B0 ;  /* 0x0000000000007941 */ /* 0x000fea0003800000 */
.L_x_867:
[----:B------:R-:W-:-:S04]  /*f820*/  LEA.HI.SX32 R0, R12, 0x30, 0x1d ;  /* 0x000000300c007811 */ /* 0x000fc800078feaff */
[----:B------:R-:W-:-:S13]  /*f830*/  ISETP.GE.AND P0, PT, R0, UR11, PT ;  /* 0x0000000b00007c0c */ /* 0x000fda000bf06270 */
[----:B------:R-:W-:Y:S05]  /*f840*/  @P0 EXIT ;  /* 0x000000000000094d */ /* 0x000fea0003800000 */
[----:B------:R-:W-:Y:S02]  /*f850*/  IADD3 R0, P0, R2, 0x30, RZ ;  /* 0x0000003002007810 */ /* 0x000fe40007f1e0ff */
[----:B------:R-:W-:-:S03]  /*f860*/  ISETP.GE.AND P1, PT, R64, c[0x0][0x220], PT ;  /* 0x0000880040007a0c */ /* 0x000fc60003f26270 */
[----:B------:R-:W-:Y:S01]  /*f870*/  IMAD.X R2, RZ, RZ, R3, P0 ;  /* 0x000000ffff027224 */ /* 0x000fe200000e0603 */
[----:B------:R-:W-:Y:S02]  /*f880*/  MOV R3, R9 ;  /* 0x0000000900037202 */ /* 0x000fe40000000f00 */
[----:B-----5:R-:W-:Y:S01]  /*f890*/  ISETP.GE.AND P0, PT, R14, c[0x0][0x220], PT ;  /* 0x000088000e007a0c */ /* 0x020fe20003f06270 */
        /* <DEDUP_REMOVED lines=13> */
.L_x_827:
[----:B------:R-:W1:Y:S01]  /*f970*/  S2R R15, SR_TID.X ;  /* 0x00000000000f7919 */ /* 0x000e620000002100 */
[----:B------:R-:W-:Y:S01]  /*f980*/  UISETP.NE.AND UP3, UPT, UR9, -0x1, UPT ;  /* 0xffffffff0900788c */ /* 0x000fe2000bf65270 */
[----:B------:R-:W-:Y:S01]  /*f990*/  BSSY B0, `(.L_x_869) ;  /* 0x000004d000007945 */ /* 0x000fe20003800000 */
[----:B------:R-:W-:Y:S01]  /*f9a0*/  ULDC.U8 UR20, c[0x0][0x329] ;  /* 0x0000ca4000147ab9 */ /* 0x000fe20000000000 */
[----:B------:R-:W2:Y:S01]  /*f9b0*/  S2R R12, SR_CTAID.Z ;  /* 0x00000000000c7919 */ /* 0x000ea20000002700 */
[----:B------:R-:W-:-:S02]  /*f9c0*/  UISETP.NE.AND UP2, UPT, UR20, URZ, UPT ;  /* 0x0000003f1400728c */ /* 0x000fc4000bf45270 */
[----:B------:R-:W-:Y:S02]  /*f9d0*/  ULDC.64 UR6, c[0x0][0x1e8] ;  /* 0x00007a0000067ab9 */ /* 0x000fe40000000a00 */
[----:B------:R-:W-:Y:S02]  /*f9e0*/  ULDC.U8 UR21, c[0x0][0x328] ;  /* 0x0000ca0000157ab9 */ /* 0x000fe40000000000 */
[----:B------:R-:W-:Y:S02]  /*f9f0*/  UISETP.NE.AND UP4, UPT, UR21, URZ, UPT ;  /* 0x0000003f1500728c */ /* 0x000fe4000bf85270 */
[----:B------:R-:W-:Y:S02]  /*fa00*/  @UP3 UIMAD.WIDE.U32 UR18, UR9, UR6, URZ ;  /* 0x00000006091232a5 */ /* 0x000fe4000f8e003f */
[----:B------:R-:W-:Y:S02]  /*fa10*/  @!UP3 USHF.R.S32.HI UR22, URZ, 0x1f, UR15 ;  /* 0x0000001f3f16b899 */ /* 0x000fe4000801140f */
[----:B------:R-:W-:-:S02]  /*fa20*/  ULDC.64 UR4, c[0x0][0x1e0] ;  /* 0x0000780000047ab9 */ /* 0x000fc40000000a00 */
[----:B------:R-:W-:Y:S02]  /*fa30*/  @!UP3 UIMAD UR22, UR22, UR4, URZ ;  /* 0x000000041616b2a4 */ /* 0x000fe4000f8e023f */
        /* <DEDUP_REMOVED lines=12> */
[----:B------:R-:W-:Y:S01]  /*fb00*/  SHF.R.S32.HI R7, RZ, 0x1f, R6 ;  /* 0x0000001fff077819 */ /* 0x000fe20000011406 */
[----:B------:R-:W-:Y:S01]  /*fb10*/  ULDC UR8, c[0x0][0x234] ;  /* 0x00008d0000087ab9 */ /* 0x000fe20000000800 */
[----:B------:R-:W-:Y:S01]  /*fb20*/  IMAD.SHL.U32 R0, R15, 0x8, RZ ;  /* 0x000000080f007824 */ /* 0x000fe200078e00ff */
[----:B------:R-:W-:Y:S02]  /*fb30*/  @!UP3 UIMAD UR22, UR15, UR5, UR22 ;  /* 0x000000050f16b2a4 */ /* 0x000fe4000f8e0216 */
[----:B------:R-:W-:Y:S02]  /*fb40*/  @UP2 UIMAD UR18, UR18, UR12, URZ ;  /* 0x0000000c121222a4 */ /* 0x000fe4000f8e023f */
        /* <DEDUP_REMOVED lines=22> */
[----:B------:R-:W-:Y:S01]  /*fcb0*/  UIMAD UR18, UR14, UR18, UR19 ;  /* 0x000000120e1272a4 */ /* 0x000fe2000f8e0213 */
[----:B------:R-:W-:Y:S01]  /*fcc0*/  IMAD.U32 R2, RZ, RZ, UR10 ;  /* 0x0000000aff027e24 */ /* 0x000fe2000f8e00ff */
[----:B------:R-:W-:Y:S02]  /*fcd0*/  @!UP4 UMOV UR20, URZ ;  /* 0x0000003f0014cc82 */ /* 0x000fe40008000000 */
[----:B------:R-:W-:Y:S01]  /*fce0*/  @UP4 UMOV UR20, UR9 ;  /* 0x0000000900144c82 */ /* 0x000fe20008000000 */
[----:B------:R-:W-:Y:S01]  /*fcf0*/  IMAD.WIDE R2, R2, 0x40, R6 ;  /* 0x0000004002027825 */ /* 0x000fe200078e0206 */
        /* <DEDUP_REMOVED lines=22> */
.L_x_870:
[----:B------:R-:W-:Y:S05]  /*fe60*/  BSYNC B0 ;  /* 0x0000000000007941 */ /* 0x000fea0003800000 */
.L_x_869:
        /* <DEDUP_REMOVED lines=20> */
.L_x_872:
[----:B------:R-:W-:Y:S05]  /*ffb0*/  BSYNC B0 ;  /* 0x0000000000007941 */ /* 0x000fea0003800000 */
.L_x_871:
        /* <DEDUP_REMOVED lines=20> */
.L_x_874:
[----:B------:R-:W-:Y:S05]  /*10100*/  BSYNC B0 ;  /* 0x0000000000007941 */ /* 0x000fea0003800000 */
.L_x_873:
        /* <DEDUP_REMOVED lines=19> */
.L_x_876:
[----:B------:R-:W-:Y:S05]  /*10240*/  BSYNC B0 ;  /* 0x0000000000007941 */ /* 0x000fea0003800000 */
.L_x_875:
        /* <DEDUP_REMOVED lines=27> */
[----:B-1----:R-:W-:-:S05]  /*10400*/  IMAD R0, R10, UR26, RZ ;  /* 0x0000001a0a007c24 */ /* 0x002fca000f8e02ff */
[----:B------:R-:W-:-:S04]  /*10410*/  IADD3 R3, P0, R0, UR11, RZ ;  /* 0x0000000b00037c10 */ /* 0x000fc8000ff1e0ff */
[----:B------:R-:W-:Y:S02]  /*10420*/  LEA.HI.X.SX32 R0, R0, UR6, 0x1, P0 ;  /* 0x0000000600007c11 */ /* 0x000fe400080f0eff */
[----:B------:R-:W-:-:S04]  /*10430*/  LEA R2, P0, R3, c[0x0][0x200], 0x2 ;  /* 0x0000800003027a11 */ /* 0x000fc800078010ff */
[----:B------:R-:W-:Y:S01]  /*10440*/  LEA.HI.X R3, R3, c[0x0][0x204], R0, 0x2, P0 ;  /* 0x0000810003037a11 */ /* 0x000fe200000f1400 */
[----:B------:R-:W-:-:S05]  /*10450*/  IMAD.MOV.U32 R0, RZ, RZ, 0x7f800000 ;  /* 0x7f800000ff007424 */ /* 0x000fca00078e00ff */
[----:B------:R-:W-:Y:S01]  /*10460*/  STG.E [R2.64], R0 ;  /* 0x0000000002007986 */ /* 0x000fe2000c101910 */
[----:B------:R-:W-:Y:S05]  /*10470*/  EXIT ;  /* 0x000000000000794d */ /* 0x000fea0003800000 */
.L_x_877:
        /* <DEDUP_REMOVED lines=16> */
.L_x_1293:


//--------------------- .text._ZN5flash16flash_fwd_kernelI23Flash_fwd_kernel_traitsILi192ELi64ELi64ELi4ELb0ELb0EN7cutlass10bfloat16_tE19Flash_kernel_traitsILi192ELi64ELi64ELi4ES3_EELb0ELb0ELb0ELb1ELb0ELb0ELb1ELb0EEEvNS_16Flash_fwd_paramsE --------------------------
	.section	.text._ZN5flash16flash_fwd_kernelI23Flash_fwd_kernel_traitsILi192ELi64ELi64ELi4ELb0ELb0EN7cutlass10bfloat16_tE19Flash_kernel_traitsILi192ELi64ELi64ELi4ES3_EELb0ELb0ELb0ELb1ELb0ELb0ELb1ELb0EEEvNS_16Flash_fwd_paramsE,"ax",@progbits
	.sectioninfo	@"SHI_REGISTERS=254"
	.align	128
        .global         _ZN5flash16flash_fwd_kernelI23Flash_fwd_kernel_traitsILi192ELi64ELi64ELi4ELb0ELb0EN7cutlass10bfloat16_tE19Flash_kernel_traitsILi192ELi64ELi64ELi4ES3_EELb0ELb0ELb0ELb1ELb0ELb0ELb1ELb0EEEvNS_16Flash_fwd_paramsE
        .type           _ZN5flash16flash_fwd_kernelI23Flash_fwd_kernel_traitsILi192ELi64ELi64ELi4ELb0ELb0EN7cutlass10bfloat16_tE19Flash_kernel_traitsILi192ELi64ELi64ELi4ES3_EELb0ELb0ELb0ELb1ELb0ELb0ELb1ELb0EEEvNS_16Flash_fwd_paramsE,@function
        .size           _ZN5flash16flash_fwd_kernelI23Flash_fwd_kernel_traitsILi192ELi64ELi64ELi4ELb0ELb0EN7cutlass10bfloat16_tE19Flash_kernel_traitsILi192ELi64ELi64ELi4ES3_EELb0ELb0ELb0ELb1ELb0ELb0ELb1ELb0EEEvNS_16Flash_fwd_paramsE,(.L_x_1294 - _ZN5flash16flash_fwd_kernelI23Flash_fwd_kernel_traitsILi192ELi64ELi64ELi4ELb0ELb0EN7cutlass10bfloat16_tE19Flash_kernel_traitsILi192ELi64ELi64ELi4ES3_EELb0ELb0ELb0ELb1ELb0ELb0ELb1ELb0EEEvNS_16Flash_fwd_paramsE)
        .other          _ZN5flash16flash_fwd_kernelI23Flash_fwd_kernel_traitsILi192ELi64ELi64ELi4ELb0ELb0EN7cutlass10bfloat16_tE19Flash_kernel_traitsILi192ELi64ELi64ELi4ES3_EELb0ELb0ELb0ELb1ELb0ELb0ELb1ELb0EEEvNS_16Flash_fwd_paramsE,@"STO_CUDA_ENTRY STV_DEFAULT"
_ZN5flash16flash_fwd_kernelI23Flash_fwd_kernel_traitsILi192ELi64ELi64ELi4ELb0ELb0EN7cutlass10bfloat16_tE19Flash_kernel_traitsILi192ELi64ELi64ELi4ES3_EELb0ELb0ELb0ELb1ELb0ELb0ELb1ELb0EEEvNS_16Flash_fwd_paramsE:
.text._ZN5flash16flash_fwd_kernelI23Flash_fwd_kernel_traitsILi192ELi64ELi64ELi4ELb0ELb0EN7cutlass10bfloat16_tE19Flash_kernel_traitsILi192ELi64ELi64ELi4ES3_EELb0ELb0ELb0ELb1ELb0ELb0ELb1ELb0EEEvNS_16Flash_fwd_paramsE:
        /* <DEDUP_REMOVED lines=34> */
.L_x_878:
[----:B-1-34-:R-:W-:Y:S02]  /*0220*/  MOV R2, c[0x0][0x218] ;  /* 0x0000860000027a02 */ /* 0x01afe40000000f00 */
.L_x_879:
        /* <DEDUP_REMOVED lines=39> */
.L_x_881:
[----:B------:R-:W-:Y:S01]  /*04a0*/  IABS R4, c[0x0][0x1c8] ;  /* 0x0000720000047a13 */ /* 0x000fe20000000000 */
[----:B------:R-:W-:-:S03]  /*04b0*/  @P0 IMAD.IADD R5, R0, 0x1, R5 ;  /* 0x0000000100050824 */ /* 0x000fc600078e0205 */
        /* <DEDUP_REMOVED lines=9> */
[----:B------:R-:W-:-:S04]  /*0550*/  @P0 IMAD.WIDE.U32 R8, R5, c[0x0][0x1a0], RZ ;  /* 0x0000680005080a25 */ /* 0x000fc800078e00ff */
[----:B------:R-:W-:-:S04]  /*0560*/  IMAD.HI.U32 R222, R3, R2, RZ ;  /* 0x0000000203de7227 */ /* 0x000fc800078e00ff */
[----:B------:R-:W-:Y:S02]  /*0570*/  IMAD.MOV R3, RZ, RZ, -R222 ;  /* 0x000000ffff037224 */ /* 0x000fe400078e0ade */
[----:B------:R-:W-:Y:S02]  /*0580*/  @P0 IMAD R9, R5, c[0x0][0x1a4], R9 ;  /* 0x0000690005090a24 */ /* 0x000fe400078e0209 */
[----:B------:R-:W-:Y:S01]  /*0590*/  IMAD R3, R4, R3, R2 ;  /* 0x0000000304037224 */ /* 0x000fe200078e0202 */
[----:B------:R-:W-:-:S04]  /*05a0*/  LOP3.LUT R2, R24, c[0x0][0x1c8], RZ, 0x3c, !PT ;  /* 0x0000720018027a12 */ /* 0x000fc800078e3cff */
[----:B------:R-:W-:Y:S02]  /*05b0*/  ISETP.GT.U32.AND P2, PT, R4, R3, PT ;  /* 0x000000030400720c */ /* 0x000fe40003f44070 */
[----:B------:R-:W-:-:S11]  /*05c0*/  ISETP.GE.AND P1, PT, R2, RZ, PT ;  /* 0x000000ff0200720c */ /* 0x000fd60003f26270 */
[-C--:B------:R-:W-:Y:S02]  /*05d0*/  @!P2 IADD3 R3, R3, -R4.reuse, RZ ;  /* 0x800000040303a210 */ /* 0x080fe40007ffe0ff */
[----:B------:R-:W-:Y:S02]  /*05e0*/  @!P2 IADD3 R222, R222, 0x1, RZ ;  /* 0x00000001dedea810 */ /* 0x000fe40007ffe0ff */
[----:B------:R-:W-:Y:S02]  /*05f0*/  ISETP.GE.U32.AND P3, PT, R3, R4, PT ;  /* 0x000000040300720c */ /* 0x000fe40003f66070 */
[----:B------:R-:W-:-:S11]  /*0600*/  ISETP.NE.AND P2, PT, RZ, c[0x0][0x1c8], PT ;  /* 0x00007200ff007a0c */ /* 0x000fd60003f45270 */
[----:B------:R-:W-:-:S04]  /*0610*/  @P3 IADD3 R222, R222, 0x1, RZ ;  /* 0x00000001dede3810 */ /* 0x000fc80007ffe0ff */
        /* <DEDUP_REMOVED lines=14> */
.L_x_882:
        /* <DEDUP_REMOVED lines=21> */
[----:B------:R-:W-:Y:S01]  /*0850*/  LOP3.LUT R2, R217, 0x38, R228, 0xf8, !PT ;  /* 0x00000038d9027812 */ /* 0x000fe200078ef8e4 */
[----:B------:R-:W-:Y:S01]  /*0860*/  IMAD.SHL.U32 R6, R6, 0x8, RZ ;  /* 0x0000000806067824 */ /* 0x000fe200078e00ff */
[----:B------:R-:W-:Y:S01]  /*0870*/  SHF.R.U32.HI R217, RZ, 0x3, R217 ;  /* 0x00000003ffd97819 */ /* 0x000fe200000116d9 */
[----:B------:R-:W-:Y:S01]  /*0880*/  IMAD.WIDE R26, R216, 0x40, R20 ;  /* 0x00000040d81a7825 */ /* 0x000fe200078e0214 */
[----:B------:R-:W-:-:S02]  /*0890*/  SHF.R.S32.HI R229, RZ, 0x1f, R228 ;  /* 0x0000001fffe57819 */ /* 0x000fc400000114e4 */
[----:B------:R-:W-:Y:S01]  /*08a0*/  LEA.HI R3, R0, R13, RZ, 0x3 ;  /* 0x0000000d00037211 */ /* 0x000fe200078f18ff */
[----:B------:R-:W-:Y:S01]  /*08b0*/  IMAD R0, R20, c[0x0][0x19c], R15 ;  /* 0x0000670014007a24 */ /* 0x000fe200078e020f */
[----:B------:R-:W-:Y:S01]  /*08c0*/  LOP3.LUT R217, R2, R217, RZ, 0x3c, !PT ;  /* 0x000000d902d97212 */ /* 0x000fe200078e3cff */
[--C-:B------:R-:W-:Y:S01]  /*08d0*/  IMAD.WIDE.U32 R22, R20, c[0x0][0x198], R228.reuse ;  /* 0x0000660014167a25 */ /* 0x100fe200078e00e4 */
[----:B------:R-:W-:Y:S02]  /*08e0*/  LOP3.LUT R2, R3, 0xfffffff8, RZ, 0xc0, !PT ;  /* 0xfffffff803027812 */ /* 0x000fe400078ec0ff */
[----:B------:R-:W-:Y:S01]  /*08f0*/  IADD3 R18, P0, R228, R18, RZ ;  /* 0x00000012e4127210 */ /* 0x000fe20007f1e0ff */
[----:B------:R-:W-:Y:S01]  /*0900*/  IMAD.WIDE.U32 R14, R20, c[0x0][0x1a0], R228 ;  /* 0x00006800140e7a25 */ /* 0x000fe200078e00e4 */
[----:B------:R-:W-:Y:S02]  /*0910*/  IADD3 R224, P1, R224, R22, RZ ;  /* 0x00000016e0e07210 */ /* 0x000fe40007f3e0ff */
[----:B------:R-:W-:Y:S01]  /*0920*/  LOP3.LUT R217, R217, 0xfffffe00, R6, 0xf8, !PT ;  /* 0xfffffe00d9d97812 */ /* 0x000fe200078ef806 */
[----:B------:R-:W-:Y:S01]  /*0930*/  IMAD.IADD R2, R13, 0x1, -R2 ;  /* 0x000000010d027824 */ /* 0x000fe200078e0a02 */
[----:B------:R-:W-:Y:S01]  /*0940*/  IADD3.X R225, R7, R23, R0, P1, !PT ;  /* 0x0000001707e17210 */ /* 0x000fe20000ffe400 */
[----:B------:R-:W-:Y:S01]  /*0950*/  IMAD R13, R21, c[0x0][0x1a0], RZ ;  /* 0x00006800150d7a24 */ /* 0x000fe200078e02ff */
[----:B------:R-:W-:Y:S01]  /*0960*/  SHF.R.S32.HI R7, RZ, 0x1f, R222 ;  /* 0x0000001fff077819 */ /* 0x000fe200000114de */
[----:B------:R-:W-:Y:S01]  /*0970*/  IMAD.X R19, R229, 0x1, R11, P0 ;  /* 0x00000001e5137824 */ /* 0x000fe200000e060b */
[----:B------:R-:W-:Y:S01]  /*0980*/  LOP3.LUT P2, RZ, R2, 0x4, RZ, 0xc0, !PT ;  /* 0x0000000402ff7812 */ /* 0x000fe2000784c0ff */
[----:B------:R-:W-:Y:S01]  /*0990*/  IMAD R0, R20, c[0x0][0x1a4], R13 ;  /* 0x0000690014007a24 */ /* 0x000fe200078e020d */
[C---:B------:R-:W-:Y:S01]  /*09a0*/  LOP3.LUT P1, RZ, R2.reuse, 0x2, RZ, 0xc0, !PT ;  /* 0x0000000202ff7812 */ /* 0x040fe2000782c0ff */
[----:B------:R-:W-:Y:S01]  /*09b0*/  IMAD.SHL.U32 R2, R2, 0x40, RZ ;  /* 0x0000004002027824 */ /* 0x000fe200078e00ff */
[----:B------:R-:W-:Y:S01]  /*09c0*/  IADD3 R8, P0, R8, R14, RZ ;  /* 0x0000000e08087210 */ /* 0x000fe20007f1e0ff */
[----:B------:R-:W-:Y:S01]  /*09d0*/  IMAD.SHL.U32 R11, R209, 0x8, RZ ;  /* 0x00000008d10b7824 */ /* 0x000fe200078e00ff */
[----:B------:R-:W-:Y:S01]  /*09e0*/  LEA.HI R10, R5, R134, RZ, 0x5 ;  /* 0x00000086050a7211 */ /* 0x000fe200078f28ff */
[C---:B------:R-:W-:Y:S01]  /*09f0*/  IMAD R227, R7.reuse, c[0x0][0x1b0], RZ ;  /* 0x00006c0007e37a24 */ /* 0x040fe200078e02ff */
[----:B------:R-:W-:Y:S01]  /*0a00*/  LOP3.LUT R2, R2, 0x1c0, RZ, 0xc0, !PT ;  /* 0x000001c002027812 */ /* 0x000fe200078ec0ff */
[----:B------:R-:W-:Y:S01]  /*0a10*/  IMAD R7, R7, c[0x0][0x1b8], RZ ;  /* 0x00006e0007077a24 */ /* 0x000fe200078e02ff */
[----:B------:R-:W-:Y:S01]  /*0a20*/  IADD3.X R9, R9, R15, R0, P0, !PT ;  /* 0x0000000f09097210 */ /* 0x000fe200007fe400 */
[----:B------:R-:W-:Y:S01]  /*0a30*/  IMAD.SHL.U32 R3, R3, 0x40, RZ ;  /* 0x0000004003037824 */ /* 0x000fe200078e00ff */
[----:B------:R-:W-:Y:S01]  /*0a40*/  LOP3.LUT R11, R2, 0x8, R11, 0xf8, !PT ;  /* 0x00000008020b7812 */ /* 0x000fe200078ef80b */
[----:B------:R-:W-:Y:S01]  /*0a50*/  IMAD R23, R25, c[0x0][0x1a8], RZ ;  /* 0x00006a0019177a24 */ /* 0x000fe200078e02ff */
[----:B------:R-:W-:Y:S01]  /*0a60*/  ISETP.GE.AND P0, PT, R20, R211, PT ;  /* 0x000000d31400720c */ /* 0x000fe20003f06270 */
[C---:B------:R-:W-:Y:S01]  /*0a70*/  IMAD R227, R222.reuse, c[0x0][0x1b4], R227 ;  /* 0x00006d00dee37a24 */ /* 0x040fe200078e02e3 */
[----:B------:R-:W-:Y:S01]  /*0a80*/  SHF.R.U32.HI R2, RZ, 0x3, R2 ;  /* 0x00000003ff027819 */ /* 0x000fe20000011602 */
[C---:B------:R-:W-:Y:S01]  /*0a90*/  IMAD R7, R222.reuse, c[0x0][0x1bc], R7 ;  /* 0x00006f00de077a24 */ /* 0x040fe200078e0207 */
[----:B------:R-:W-:Y:S01]  /*0aa0*/  SHF.R.S32.HI R83, RZ, 0x5, R10 ;  /* 0x00000005ff537819 */ /* 0x000fe2000001140a */
[----:B------:R-:W-:Y:S01]  /*0ab0*/  IMAD.WIDE.U32 R224, R222, c[0x0][0x1b0], R224 ;  /* 0x00006c00dee07a25 */ /* 0x000fe200078e00e0 */
[----:B------:R-:W-:-:S02]  /*0ac0*/  LOP3.LUT R2, R11, R2, RZ, 0x3c, !PT ;  /* 0x000000020b027212 */ /* 0x000fc400078e3cff */
[----:B------:R-:W-:Y:S01]  /*0ad0*/  IADD3 R219, R228, 0x40, RZ ;  /* 0x00000040e4db7810 */ /* 0x000fe20007ffe0ff */
[----:B------:R-:W-:Y:S01]  /*0ae0*/  IMAD.WIDE.U32 R222, R222, c[0x0][0x1b8], R8 ;  /* 0x00006e00dede7a25 */ /* 0x000fe200078e0008 */
[----:B------:R-:W-:Y:S02]  /*0af0*/  LOP3.LUT R2, R2, 0xfffffe00, R3, 0xf8, !PT ;  /* 0xfffffe0002027812 */ /* 0x000fe400078ef803 */
[----:B------:R-:W-:Y:S01]  /*0b00*/  IADD3 R218, R228, 0x80, RZ ;  /* 0x00000080e4da7810 */ /* 0x000fe20007ffe0ff */
[----:B------:R-:W-:Y:S02]  /*0b10*/  IMAD.MOV.U32 R3, RZ, RZ, 0x20 ;  /* 0x00000020ff037424 */ /* 0x000fe400078e00ff */
[----:B------:R-:W-:Y:S02]  /*0b20*/  IMAD.MOV.U32 R9, RZ, RZ, 0x10 ;  /* 0x00000010ff097424 */ /* 0x000fe400078e00ff */
[C---:B------:R-:W-:Y:S01]  /*0b30*/  IMAD R23, R24.reuse, c[0x0][0x1ac], R23 ;  /* 0x00006b0018177a24 */ /* 0x040fe200078e0217 */
[----:B------:R-:W-:Y:S01]  /*0b40*/  SEL R3, R3, 0xffffffe0, !P2 ;  /* 0xffffffe003037807 */ /* 0x000fe20005000000 */
[----:B------:R-:W-:Y:S01]  /*0b50*/  IMAD.WIDE.U32 R18, R24, c[0x0][0x1a8], R18 ;  /* 0x00006a0018127a25 */ /* 0x000fe200078e0012 */
        /* <DEDUP_REMOVED lines=36> */
.L_x_884:
[----:B------:R-:W-:Y:S05]  /*0da0*/  BSYNC B0 ;  /* 0x0000000000007941 */ /* 0x000fea0003800000 */
.L_x_883:
        /* <DEDUP_REMOVED lines=37> */
.L_x_886:
[----:B------:R-:W-:Y:S05]  /*1000*/  BSYNC B0 ;  /* 0x0000000000007941 */ /* 0x000fea0003800000 */
.L_x_885:
        /* <DEDUP_REMOVED lines=37> */
.L_x_888:
[----:B------:R-:W-:Y:S05]  /*1260*/  BSYNC B0 ;  /* 0x0000000000007941 */ /* 0x000fea0003800000 */
.L_x_887:
[----:B------:R-:W-:Y:S01]  /*1270*/  IADD3 R11, R20, 0x30, RZ ;  /* 0x00000030140b7810 */ /* 0x000fe20007ffe0ff */
[----:B------:R-:W-:Y:S01]  /*1280*/  IMAD.MOV.U32 R14, RZ, RZ, c[0x0][0x198] ;  /* 0x00006600ff0e7624 */ /* 0x000fe200078e00ff */
[----:B------:R-:W-:Y:S01]  /*1290*/  IADD3 R17, R135, 0x3f, RZ ;  /* 0x0000003f87117810 */ /* 0x000fe20007ffe0ff */
[----:B-1----:R-:W-:Y:S01]  /*12a0*/  IMAD.MOV.U32 R7, RZ, RZ, 0x6 ;  /* 0x00000006ff077424 */ /* 0x002fe200078e00ff */
[----:B------:R-:W-:Y:S01]  /*12b0*/  ISETP.GE.AND P0, PT, R11, R211, PT ;  /* 0x000000d30b00720c */ /* 0x000fe20003f06270 */
[----:B------:R-:W-:Y:S01]  /*12c0*/  BSSY B0, `(.L_x_889) ;  /* 0x0000026000007945 */ /* 0x000fe20003800000 */
[----:B------:R-:W-:Y:S01]  /*12d0*/  SHF.R.S32.HI R6, RZ, 0x1f, R17 ;  /* 0x0000001fff067819 */ /* 0x000fe20000011411 */
[C---:B------:R-:W-:Y:S01]  /*12e0*/  IMAD.SHL.U32 R89, R14.reuse, 0x40, RZ ;  /* 0x000000400e597824 */ /* 0x040fe200078e00ff */
[----:B------:R-:W-:Y:S02]  /*12f0*/  SHF.L.U64.HI R7, R14, R7, c[0x0][0x19c] ;  /* 0x000067000e077619 */ /* 0x000fe40000010207 */
        /* <DEDUP_REMOVED lines=34> */
.L_x_890:
[----:B------:R-:W-:Y:S05]  /*1520*/  BSYNC B0 ;  /* 0x0000000000007941 */ /* 0x000fea0003800000 */
.L_x_889:
        /* <DEDUP_REMOVED lines=36> */
.L_x_892:
[----:B------:R-:W-:Y:S05]  /*1770*/  BSYNC B0 ;  /* 0x0000000000007941 */ /* 0x000fea0003800000 */
.L_x_891:
        /* <DEDUP_REMOVED lines=32> */
.L_x_894:
[----:B------:R-:W-:Y:S05]  /*1980*/  BSYNC B0 ;  /* 0x0000000000007941 */ /* 0x000fea0003800000 */
.L_x_893:
[----:B------:R-:W-:Y:S01]  /*1990*/  ISETP.GE.AND P0, PT, R13, R8, PT ;  /* 0x000000080d00720c */ /* 0x000fe20003f06270 */
[----:B------:R-:W-:-:S12]  /*19a0*/  BSSY B0, `(.L_x_895) ;  /* 0x000001e000007945 */ /* 0x000fd80003800000 */
[----:B------:R-:W-:Y:S05]  /*19b0*/  @P0 BRA `(.L_x_896) ;  /* 0x000001c000000947 */ /* 0x000fea0003800000 */
[----:B------:R-:W-:Y:S01]  /*19c0*/  ISETP.GE.AND P3, PT, R228, c[0x0][0x220], PT ;  /* 0x00008800e4007a0c */ /* 0x000fe20003f66270 */
[----:B-1----:R-:W-:Y:S01]  /*19d0*/  IMAD.MOV.U32 R19, RZ, RZ, c[0x0][0x19c] ;  /* 0x00006700ff137624 */ /* 0x002fe200078e00ff */
[----:B------:R-:W-:Y:S02]  /*19e0*/  ISETP.GE.AND P2, PT, R219, c[0x0][0x220], PT ;  /* 0x00008800db007a0c */ /* 0x000fe40003f46270 */
[----:B------:R-:W-:Y:S02]  /*19f0*/  LEA R17, P1, R14, R22, 0x5 ;  /* 0x000000160e117211 */ /* 0x000fe400078228ff */
[----:B------:R-:W-:Y:S02]  /*1a00*/  ISETP.GE.AND P0, PT, R218, c[0x0][0x220], PT ;  /* 0x00008800da007a0c */ /* 0x000fe40003f06270 */
[----:B------:R-:W-:-:S05]  /*1a10*/  LEA.HI.X R0, R14, R27, R19, 0x5, P1 ;  /* 0x0000001b0e007211 */ /* 0x000fca00008f2c13 */
        /* <DEDUP_REMOVED lines=22> */
.L_x_896:
[----:B------:R-:W-:Y:S05]  /*1b80*/  BSYNC B0 ;  /* 0x0000000000007941 */ /* 0x000fea0003800000 */
.L_x_895:
        /* <DEDUP_REMOVED lines=33> */
.L_x_898:
[----:B------:R-:W-:Y:S05]  /*1da0*/  BSYNC B0 ;  /* 0x0000000000007941 */ /* 0x000fea0003800000 */
.L_x_897:
[----:B------:R-:W-:Y:S01]  /*1db0*/  ISETP.NE.U32.AND P2, PT, RZ, c[0x0][0x318], PT ;  /* 0x0000c600ff007a0c */ /* 0x000fe20003f45070 */
[----:B------:R-:W0:Y:S03]  /*1dc0*/  LDGDEPBAR ;  /* 0x00000000000079af */ /* 0x000e260000000000 */
[----:B------:R-:W-:-:S13]  /*1dd0*/  ISETP.NE.AND.EX P2, PT, RZ, c[0x0][0x31c], PT, P2 ;  /* 0x0000c700ff007a0c */ /* 0x000fda0003f45320 */
[----:B------:R-:W-:Y:S01]  /*1de0*/  @P2 SHF.R.S32.HI R0, RZ, 0x1f, R16 ;  /* 0x0000001fff002819 */ /* 0x000fe20000011410 */
[----:B------:R-:W-:-:S04]  /*1df0*/  @P2 IMAD.WIDE.U32 R24, R16, c[0x0][0x320], R24 ;  /* 0x0000c80010182a25 */ /* 0x000fc800078e0018 */
[----:B------:R-:W-:Y:S01]  /*1e00*/  @P2 IMAD R17, R0, c[0x0][0x320], RZ ;  /* 0x0000c80000112a24 */ /* 0x000fe200078e02ff */
[----:B------:R-:W-:-:S04]  /*1e10*/  DEPBAR.LE SB0, 0x0 ;  /* 0x000080000000791a */ /* 0x000fc80000000000 */
[----:B------:R-:W-:Y:S01]  /*1e20*/  @P2 IMAD R17, R16, c[0x0][0x324], R17 ;  /* 0x0000c90010112a24 */ /* 0x000fe200078e0211 */
[----:B------:R-:W-:-:S03]  /*1e30*/  @P2 LEA R16, P0, R24, c[0x0][0x318], 0x2 ;  /* 0x0000c60018102a11 */ /* 0x000fc600078010ff */
[----:B------:R-:W-:-:S05]  /*1e40*/  @P2 IMAD.IADD R17, R25, 0x1, R17 ;  /* 0x0000000119112824 */ /* 0x000fca00078e0211 */
[----:B------:R-:W-:-:S06]  /*1e50*/  @P2 LEA.HI.X R17, R24, c[0x0][0x31c], R17, 0x2, P0 ;  /* 0x0000c70018112a11 */ /* 0x000fcc00000f1411 */
[----:B------:R-:W3:Y:S04]  /*1e60*/  @P2 LDG.E R17, [R16.64] ;  /* 0x0000000610112981 */ /* 0x000ee8000c1e1900 */
[----:B------:R-:W-:Y:S01]  /*1e70*/  BAR.SYNC.DEFER_BLOCKING 0x0 ;  /* 0x0000000000007b1d */ /* 0x000fe20000010000 */
[----:B------:R-:W-:Y:S01]  /*1e80*/  ISETP.GE.AND P1, PT, R20, R8, PT ;  /* 0x000000081400720c */ /* 0x000fe20003f26270 */
[----:B-12---:R-:W-:Y:S01]  /*1e90*/  IMAD R19, R12, c[0x0][0x1a0], RZ ;  /* 0x000068000c137a24 */ /* 0x006fe200078e02ff */
[----:B------:R-:W-:Y:S01]  /*1ea0*/  MOV R0, RZ ;  /* 0x000000ff00007202 */ /* 0x000fe20000000f00 */
[C---:B------:R-:W-:Y:S02]  /*1eb0*/  IMAD.WIDE.U32 R22, R80.reuse, c[0x0][0x1a0], RZ ;  /* 0x0000680050167a25 */ /* 0x040fe400078e00ff */
[----:B------:R-:W3:Y:S01]  /*1ec0*/  @P2 MUFU.RCP R14, c[0x0][0x238] ;  /* 0x00008e00000e2b08 */ /* 0x000ee20000001000 */
        /* <DEDUP_REMOVED lines=8> */
[----:B---3--:R-:W-:Y:S01]  /*1f50*/  @P2 FMUL.FTZ R0, R17, R14 ;  /* 0x0000000e11002220 */ /* 0x008fe20000410000 */
        /* <DEDUP_REMOVED lines=26> */
.L_x_900:
[----:B-1----:R-:W-:Y:S05]  /*2100*/  BSYNC B0 ;  /* 0x0000000000007941 */ /* 0x002fea0003800000 */
.L_x_899:
        /* <DEDUP_REMOVED lines=35> */
.L_x_902:
[----:B------:R-:W-:Y:S05]  /*2340*/  BSYNC B0 ;  /* 0x0000000000007941 */ /* 0x000fea0003800000 */
.L_x_901:
[----:B------:R-:W-:Y:S01]  /*2350*/  ISETP.GE.AND P0, PT, R13, R8, PT ;  /* 0x000000080d00720c */ /* 0x000fe20003f06270 */
        /* <DEDUP_REMOVED lines=34> */
.L_x_904:
[----:B------:R-:W-:Y:S05]  /*2580*/  BSYNC B0 ;  /* 0x0000000000007941 */ /* 0x000fea0003800000 */
.L_x_903:
        /* <DEDUP_REMOVED lines=38> */
.L_x_906:
[----:B------:R-:W-:Y:S05]  /*27f0*/  BSYNC B0 ;  /* 0x0000000000007941 */ /* 0x000fea0003800000 */
.L_x_905:
[C---:B------:R-:W-:Y:S01]  /*2800*/  IMAD.SHL.U32 R8, R4.reuse, 0x40, RZ ;  /* 0x0000004004087824 */ /* 0x040fe200078e00ff */
        /* <DEDUP_REMOVED lines=8> */
[----:B------:R-:W-:Y:S01]  /*2890*/  IMAD R208, R5, 0x2, R210 ;  /* 0x0000000205d07824 */ /* 0x000fe200078e02d2 */
[----:B------:R-:W-:Y:S01]  /*28a0*/  LDSM.16.M88.4 R60, [R210] ;  /* 0x00000000d23c783b */ /* 0x000fe20000000200 */
[C---:B------:R-:W-:Y:S02]  /*28b0*/  LEA R206, R3.reuse, R210, 0x1 ;  /* 0x000000d203ce7211 */ /* 0x040fe400078e08ff */
[----:B------:R-:W-:Y:S01]  /*28c0*/  LOP3.LUT R8, R8, R9, RZ, 0x3c, !PT ;  /* 0x0000000908087212 */ /* 0x000fe200078e3cff */
[----:B------:R-:W-:Y:S01]  /*28d0*/  LDSM.16.M88.4 R40, [R208] ;  /* 0x00000000d028783b */ /* 0x000fe20000000200 */
[----:B------:R-:W-:-:S03]  /*28e0*/  IMAD R205, R3, 0x2, R208 ;  /* 0x0000000203cd7824 */ /* 0x000fc600078e02d0 */
        /* <DEDUP_REMOVED lines=20> */
[----:B------:R-:W-:Y:S01]  /*2a30*/  IMAD.SHL.U32 R4, R134, 0x2, RZ ;  /* 0x0000000286047824 */ /* 0x000fe200078e00ff */
[C---:B------:R-:W-:Y:S02]  /*2a40*/  IADD3 R194, R207.reuse, 0x2800, RZ ;  /* 0x00002800cfc27810 */ /* 0x040fe40007ffe0ff */
[----:B------:R-:W2:Y:S01]  /*2a50*/  LDSM.16.M88.4 R32, [R207+0x1000] ;  /* 0x00100000cf20783b */ /* 0x000ea20000000200 */
        /* <DEDUP_REMOVED lines=8> */
[----:B------:R-:W-:Y:S01]  /*2ae0*/  LDSM.16.M88.4 R56, [R196] ;  /* 0x00000000c438783b */ /* 0x000fe20000000200 */
[C---:B-12---:R-:W-:Y:S03]  /*2af0*/  HMMA.16816.F32.BF16 R12, R60.reuse, R8, RZ ;  /* 0x000000083c0c723c */ /* 0x046fe600000418ff */
[----:B------:R-:W-:Y:S04]  /*2b00*/  LDSM.16.M88.4 R72, [R196+0x1800] ;  /* 0x00180000c448783b */ /* 0x000fe80000000200 */
[----:B------:R-:W-:Y:S01]  /*2b10*/  LDSM.16.M88.4 R84, [R196+0x3800] ;  /* 0x00380000c454783b */ /* 0x000fe20000000200 */
[C---:B------:R-:W-:Y:S08]  /*2b20*/  HMMA.16816.F32.BF16 R8, R60.reuse, R10, RZ ;  /* 0x0000000a3c08723c */ /* 0x040ff000000418ff */
[C---:B-----5:R-:W-:Y:S08]  /*2b30*/  HMMA.16816.F32.BF16 R16, R60.reuse, R28, RZ ;  /* 0x0000001c3c10723c */ /* 0x060ff000000418ff */
[C---:B------:R-:W-:Y:S08]  /*2b40*/  HMMA.16816.F32.BF16 R28, R60.reuse, R30, RZ ;  /* 0x0000001e3c1c723c */ /* 0x040ff000000418ff */
        /* <DEDUP_REMOVED lines=13> */
[----:B------:R-:W4:Y:S07]  /*2c20*/  LDSM.16.M88.4 R32, [R205] ;  /* 0x00000000cd20783b */ /* 0x000f2e0000000200 */
[C---:B-1----:R-:W-:Y:S08]  /*2c30*/  HMMA.16816.F32.BF16 R48, R40.reuse, R44, R48 ;  /* 0x0000002c2830723c */ /* 0x042ff00000041830 */
[----:B------:R-:W-:Y:S01]  /*2c40*/  HMMA.16816.F32.BF16 R60, R40, R46, R60 ;  /* 0x0000002e283c723c */ /* 0x000fe2000004183c */
[----:B------:R-:W1:Y:S04]  /*2c50*/  LDSM.16.M88.4 R44, [R196+0x800] ;  /* 0x00080000c42c783b */ /* 0x000e680000000200 */
[----:B------:R-:W-:Y:S03]  /*2c60*/  LDSM.16.M88.4 R40, [R210+0x2000] ;  /* 0x00200000d228783b */ /* 0x000fe60000000200 */
[C---:B--2---:R-:W-:Y:S08]  /*2c70*/  HMMA.16816.F32.BF16 R12, R64.reuse, R24, R12 ;  /* 0x00000018400c723c */ /* 0x044ff0000004180c */
[C---:B------:R-:W-:Y:S01]  /*2c80*/  HMMA.16816.F32.BF16 R8, R64.reuse, R26, R8 ;  /* 0x0000001a4008723c */ /* 0x040fe20000041808 */
[----:B------:R-:W2:Y:S07]  /*2c90*/  LDSM.16.M88.4 R24, [R196+0x1000] ;  /* 0x00100000c418783b */ /* 0x000eae0000000200 */
[C---:B---3--:R-:W-:Y:S08]  /*2ca0*/  HMMA.16816.F32.BF16 R16, R64.reuse, R20, R16 ;  /* 0x000000144010723c */ /* 0x048ff00000041810 */
[C---:B------:R-:W-:Y:S01]  /*2cb0*/  HMMA.16816.F32.BF16 R28, R64.reuse, R22, R28 ;  /* 0x00000016401c723c */ /* 0x040fe2000004181c */
[----:B------:R-:W3:Y:S07]  /*2cc0*/  LDSM.16.M88.4 R20, [R209+0x8000] ;  /* 0x00800000d114783b */ /* 0x000eee0000000200 */
[C---:B------:R-:W-:Y:S08]  /*2cd0*/  HMMA.16816.F32.BF16 R36, R64.reuse, R76, R36 ;  /* 0x0000004c4024723c */ /* 0x040ff00000041824 */
[C---:B------:R-:W-:Y:S01]  /*2ce0*/  HMMA.16816.F32.BF16 R52, R64.reuse, R78, R52 ;  /* 0x0000004e4034723c */ /* 0x040fe20000041834 */
[----:B------:R-:W-:Y:S07]  /*2cf0*/  LDSM.16.M88.4 R76, [R207+0x4000] ;  /* 0x00400000cf4c783b */ /* 0x000fee0000000200 */
[C---:B------:R-:W-:Y:S08]  /*2d00*/  HMMA.16816.F32.BF16 R48, R64.reuse, R68, R48 ;  /* 0x000000444030723c */ /* 0x040ff00000041830 */
[----:B------:R-:W-:Y:S01]  /*2d10*/  HMMA.16816.F32.BF16 R64, R64, R70, R60 ;  /* 0x000000464040723c */ /* 0x000fe2000004183c */
[----:B------:R-:W5:Y:S04]  /*2d20*/  LDSM.16.M88.4 R68, [R209+0x8800] ;  /* 0x00880000d144783b */ /* 0x000f680000000200 */
[----:B------:R-:W-:Y:S03]  /*2d30*/  LDSM.16.M88.4 R60, [R209+0x9000] ;  /* 0x00900000d13c783b */ /* 0x000fe60000000200 */
[C---:B----4-:R-:W-:Y:S08]  /*2d40*/  HMMA.16816.F32.BF16 R12, R32.reuse, R56, R12 ;  /* 0x00000038200c723c */ /* 0x050ff0000004180c */
[C---:B-1----:R-:W-:Y:S08]  /*2d50*/  HMMA.16816.F32.BF16 R16, R32.reuse, R44, R16 ;  /* 0x0000002c2010723c */ /* 0x042ff00000041810 */
[C---:B------:R-:W-:Y:S01]  /*2d60*/  HMMA.16816.F32.BF16 R28, R32.reuse, R46, R28 ;  /* 0x0000002e201c723c */ /* 0x040fe2000004181c */
[----:B------:R-:W-:Y:S07]  /*2d70*/  LDSM.16.M88.4 R44, [R208+0x2000] ;  /* 0x00200000d02c783b */ /* 0x000fee0000000200 */
[C---:B--2---:R-:W-:Y:S08]  /*2d80*/  HMMA.16816.F32.BF16 R36, R32.reuse, R24, R36 ;  /* 0x000000182024723c */ /* 0x044ff00000041824 */
[C---:B------:R-:W-:Y:S01]  /*2d90*/  HMMA.16816.F32.BF16 R52, R32.reuse, R26, R52 ;  /* 0x0000001a2034723c */ /* 0x040fe20000041834 */
[----:B------:R-:W1:Y:S07]  /*2da0*/  LDSM.16.M88.4 R24, [R207+0x2000] ;  /* 0x00200000cf18783b */ /* 0x000e6e0000000200 */
        /* <DEDUP_REMOVED lines=9> */
[----:B-----5:R-:W-:Y:S08]  /*2e40*/  HMMA.16816.F32.BF16 R16, R40, R68, R16 ;  /* 0x000000442810723c */ /* 0x020ff00000041810 */
[----:B-1----:R-:W-:Y:S07]  /*2e50*/  HMMA.16816.F32.BF16 R12, R44, R24, R12 ;  /* 0x000000182c0c723c */ /* 0x002fee000004180c */
[----:B------:R-:W-:Y:S01]  /*2e60*/  SHF.R.S32.HI R25, RZ, 0x1f, R82 ;  /* 0x0000001fff197819 */ /* 0x000fe20000011452 */
[----:B------:R-:W-:Y:S03]  /*2e70*/  HMMA.16816.F32.BF16 R36, R40, R60, R36 ;  /* 0x0000003c2824723c */ /* 0x000fe60000041824 */
[----:B------:R-:W-:-:S04]  /*2e80*/  LEA.HI R144, R25, R82, RZ, 0x2 ;  /* 0x0000005219907211 */ /* 0x000fc800078f10ff */
[----:B------:R-:W-:Y:S01]  /*2e90*/  SHF.R.S32.HI R144, RZ, 0x2, R144 ;  /* 0x00000002ff907819 */ /* 0x000fe20000011490 */
[----:B------:R-:W-:Y:S01]  /*2ea0*/  HMMA.16816.F32.BF16 R28, R40, R70, R28 ;  /* 0x00000046281c723c */ /* 0x000fe2000004181c */
[----:B------:R-:W-:Y:S03]  /*2eb0*/  LDSM.16.M88.4 R68, [R205+0x2000] ;  /* 0x00200000cd44783b */ /* 0x000fe60000000200 */
[----:B------:R-:W-:-:S04]  /*2ec0*/  IMAD R144, R83, 0x10, R144 ;  /* 0x0000001053907824 */ /* 0x000fc800078e0290 */
[----:B--2---:R-:W-:Y:S01]  /*2ed0*/  HMMA.16816.F32.BF16 R16, R44, R32, R16 ;  /* 0x000000202c10723c */ /* 0x004fe20000041810 */
[----:B------:R-:W-:-:S05]  /*2ee0*/  IMAD.IADD R144, R81, 0x1, R144 ;  /* 0x0000000151907824 */ /* 0x000fca00078e0290 */
[----:B------:R-:W-:Y:S02]  /*2ef0*/  IADD3 R149, R135, R144, -R220 ;  /* 0x0000009087957210 */ /* 0x000fe40007ffe8dc */
[----:B------:R-:W-:Y:S01]  /*2f00*/  LOP3.LUT R33, R4, 0x6, RZ, 0xc0, !PT ;  /* 0x0000000604217812 */ /* 0x000fe200078ec0ff */
[C---:B------:R-:W-:Y:S01]  /*2f10*/  HMMA.16816.F32.BF16 R52, R40.reuse, R62, R52 ;  /* 0x0000003e2834723c */ /* 0x040fe20000041834 */
[----:B------:R-:W-:Y:S03]  /*2f20*/  LDSM.16.M88.4 R60, [R210+0x4000] ;  /* 0x00400000d23c783b */ /* 0x000fe60000000200 */
[----:B------:R-:W-:Y:S02]  /*2f30*/  IMAD R4, R80, 0x40, R33 ;  /* 0x0000004050047824 */ /* 0x000fe400078e0221 */
[----:B------:R-:W-:Y:S02]  /*2f40*/  LDSM.16.M88.4 R80, [R209+0xb000] ;  /* 0x00b00000d150783b */ /* 0x000fe40000000200 */
[----:B------:R-:W-:Y:S01]  /*2f50*/  HMMA.16816.F32.BF16 R48, R40, R56, R48 ;  /* 0x000000382830723c */ /* 0x000fe20000041830 */
[----:B------:R-:W-:-:S02]  /*2f60*/  IADD3 R88, R4, 0x1, RZ ;  /* 0x0000000104587810 */ /* 0x000fc40007ffe0ff */
[C---:B------:R-:W-:Y:S02]  /*2f70*/  IADD3 R92, R4.reuse, 0x9, RZ ;  /* 0x00000009045c7810 */ /* 0x040fe40007ffe0ff */
[C---:B------:R-:W-:Y:S02]  /*2f80*/  IADD3 R94, R4.reuse, 0x10, RZ ;  /* 0x00000010045e7810 */ /* 0x040fe40007ffe0ff */
[C---:B------:R-:W-:Y:S01]  /*2f90*/  IADD3 R98, R4.reuse, 0x18, RZ ;  /* 0x0000001804627810 */ /* 0x040fe20007ffe0ff */
[----:B------:R-:W-:Y:S01]  /*2fa0*/  HMMA.16816.F32.BF16 R64, R40, R58, R64 ;  /* 0x0000003a2840723c */ /* 0x000fe20000041840 */
[----:B------:R-:W1:Y:S01]  /*2fb0*/  LDSM.16.M88.4 R56, [R207+0x3800] ;  /* 0x00380000cf38783b */ /* 0x000e620000000200 */
[C---:B------:R-:W-:Y:S02]  /*2fc0*/  IADD3 R96, R4.reuse, 0x11, RZ ;  /* 0x0000001104607810 */ /* 0x040fe40007ffe0ff */
[C---:B------:R-:W-:Y:S01]  /*2fd0*/  IADD3 R100, R4.reuse, 0x19, RZ ;  /* 0x0000001904647810 */ /* 0x040fe20007ffe0ff */
[----:B------:R-:W-:Y:S01]  /*2fe0*/  LDSM.16.M88.4 R40, [R203+0x8000] ;  /* 0x00800000cb28783b */ /* 0x000fe20000000200 */
[----:B------:R-:W-:-:S02]  /*2ff0*/  IADD3 R102, R4, 0x20, RZ ;  /* 0x0000002004667810 */ /* 0x000fc40007ffe0ff */
[C---:B---3--:R-:W-:Y:S01]  /*3000*/  HMMA.16816.F32.BF16 R36, R44.reuse, R20, R36 ;  /* 0x000000142c24723c */ /* 0x048fe20000041824 */
[C---:B------:R-:W-:Y:S02]  /*3010*/  IADD3 R104, R4.reuse, 0x21, RZ ;  /* 0x0000002104687810 */ /* 0x040fe40007ffe0ff */
[C---:B------:R-:W-:Y:S02]  /*3020*/  IADD3 R106, R4.reuse, 0x28, RZ ;  /* 0x00000028046a7810 */ /* 0x040fe40007ffe0ff */
[C---:B------:R-:W-:Y:S02]  /*3030*/  IADD3 R108, R4.reuse, 0x29, RZ ;  /* 0x00000029046c7810 */ /* 0x040fe40007ffe0ff */
[----:B------:R-:W-:Y:S01]  /*3040*/  IADD3 R20, -R4, R149, RZ ;  /* 0x0000009504147210 */ /* 0x000fe20007ffe1ff */
[----:B------:R-:W-:Y:S01]  /*3050*/  IMAD.IADD R21, R149, 0x1, -R88 ;  /* 0x0000000195157824 */ /* 0x000fe200078e0a58 */
[----:B------:R-:W-:Y:S01]  /*3060*/  HMMA.16816.F32.BF16 R8, R44, R26, R8 ;  /* 0x0000001a2c08723c */ /* 0x000fe20000041808 */
[----:B------:R-:W2:Y:S01]  /*3070*/  LDSM.16.M88.4 R24, [R206+0x2000] ;  /* 0x00200000ce18783b */ /* 0x000ea20000000200 */
[----:B------:R-:W-:-:S02]  /*3080*/  IABS R20, R20 ;  /* 0x0000001400147213 */ /* 0x000fc40000000000 */
[C---:B------:R-:W-:Y:S02]  /*3090*/  IADD3 R90, R4.reuse, 0x8, RZ ;  /* 0x00000008045a7810 */ /* 0x040fe40007ffe0ff */
[C---:B------:R-:W-:Y:S01]  /*30a0*/  IADD3 R110, R4.reuse, 0x30, RZ ;  /* 0x00000030046e7810 */ /* 0x040fe20007ffe0ff */
[----:B------:R-:W-:Y:S01]  /*30b0*/  IMAD.MOV.U32 R91, RZ, RZ, R20 ;  /* 0x000000ffff5b7224 */ /* 0x000fe200078e0014 */
[C---:B------:R-:W-:Y:S01]  /*30c0*/  HMMA.16816.F32.BF16 R28, R44.reuse, R34, R28 ;  /* 0x000000222c1c723c */ /* 0x040fe2000004181c */
[----:B------:R-:W3:Y:S01]  /*30d0*/  LDSM.16.M88.4 R32, [R203+0x8800] ;  /* 0x00880000cb20783b */ /* 0x000ee20000000200 */
[----:B------:R-:W-:Y:S02]  /*30e0*/  IABS R20, R21 ;  /* 0x0000001500147213 */ /* 0x000fe40000000000 */
[C---:B------:R-:W-:Y:S01]  /*30f0*/  IADD3 R112, R4.reuse, 0x31, RZ ;  /* 0x0000003104707810 */ /* 0x040fe20007ffe0ff */
[----:B------:R-:W-:Y:S01]  /*3100*/  I2F R91, R91 ;  /* 0x0000005b005b7306 */ /* 0x000fe20000201400 */
[C---:B------:R-:W-:Y:S01]  /*3110*/  IADD3 R114, R4.reuse, 0x38, RZ ;  /* 0x0000003804727810 */ /* 0x040fe20007ffe0ff */
[----:B------:R-:W-:Y:S01]  /*3120*/  IMAD.MOV.U32 R93, RZ, RZ, R20 ;  /* 0x000000ffff5d7224 */ /* 0x000fe200078e0014 */
[----:B------:R-:W-:Y:S01]  /*3130*/  HMMA.16816.F32.BF16 R52, R44, R22, R52 ;  /* 0x000000162c34723c */ /* 0x000fe20000041834 */
[----:B------:R-:W4:Y:S01]  /*3140*/  LDSM.16.M88.4 R20, [R203+0x9000] ;  /* 0x00900000cb14783b */ /* 0x000f220000000200 */
[----:B------:R-:W-:-:S02]  /*3150*/  IADD3 R116, R4, 0x39, RZ ;  /* 0x0000003904747810 */ /* 0x000fc40007ffe0ff */
[-C--:B------:R-:W-:Y:S01]  /*3160*/  ISETP.GE.AND P5, PT, R94, R135.reuse, PT ;  /* 0x000000875e00720c */ /* 0x080fe20003fa6270 */
[----:B------:R-:W-:Y:S01]  /*3170*/  I2F R93, R93 ;  /* 0x0000005d005d7306 */ /* 0x000fe20000201400 */
[-C--:B------:R-:W-:Y:S02]  /*3180*/  ISETP.GE.AND P4, PT, R90, R135.reuse, PT ;  /* 0x000000875a00720c */ /* 0x080fe40003f86270 */
[C---:B-1----:R-:W-:Y:S01]  /*3190*/  HMMA.16816.F32.BF16 R48, R44.reuse, R56, R48 ;  /* 0x000000382c30723c */ /* 0x042fe20000041830 */
[-C--:B------:R-:W-:Y:S02]  /*31a0*/  ISETP.GE.AND P1, PT, R4, R135.reuse, PT ;  /* 0x000000870400720c */ /* 0x080fe40003f26270 */
[-C--:B------:R-:W-:Y:S02]  /*31b0*/  ISETP.GE.AND P0, PT, R88, R135.reuse, PT ;  /* 0x000000875800720c */ /* 0x080fe40003f06270 */
[-C--:B------:R-:W-:Y:S02]  /*31c0*/  ISETP.GE.AND P6, PT, R92, R135.reuse, PT ;  /* 0x000000875c00720c */ /* 0x080fe40003fc6270 */
[----:B------:R-:W-:Y:S01]  /*31d0*/  IMAD.IADD R56, R149, 0x1, -R90 ;  /* 0x0000000195387824 */ /* 0x000fe200078e0a5a */
[----:B------:R-:W-:Y:S01]  /*31e0*/  HMMA.16816.F32.BF16 R64, R44, R58, R64 ;  /* 0x0000003a2c40723c */ /* 0x000fe20000041840 */
[----:B------:R-:W-:-:S02]  /*31f0*/  ISETP.GE.AND P3, PT, R96, R135, PT ;  /* 0x000000876000720c */ /* 0x000fc40003f66270 */
[----:B------:R-:W-:Y:S02]  /*3200*/  ISETP.GE.AND P2, PT, R98, R135, PT ;  /* 0x000000876200720c */ /* 0x000fe40003f46270 */
[----:B------:R-:W-:Y:S02]  /*3210*/  IABS R56, R56 ;  /* 0x0000003800387213 */ /* 0x000fe40000000000 */
[----:B------:R-:W-:Y:S01]  /*3220*/  IMAD.IADD R44, R149, 0x1, -R92 ;  /* 0x00000001952c7824 */ /* 0x000fe200078e0a5c */
[----:B--2---:R-:W-:Y:S01]  /*3230*/  HMMA.16816.F32.BF16 R12, R24, R40, R12 ;  /* 0x00000028180c723c */ /* 0x004fe2000004180c */
[----:B------:R1:W-:Y:S03]  /*3240*/  I2F R95, R56 ;  /* 0x00000038005f7306 */ /* 0x0003e60000201400 */
[----:B------:R-:W-:-:S03]  /*3250*/  IABS R44, R44 ;  /* 0x0000002c002c7213 */ /* 0x000fc60000000000 */
[C---:B------:R-:W-:Y:S01]  /*3260*/  IMAD.IADD R40, R149.reuse, 0x1, -R94 ;  /* 0x0000000195287824 */ /* 0x040fe200078e0a5e */
[----:B---3--:R-:W-:Y:S01]  /*3270*/  HMMA.16816.F32.BF16 R16, R24, R32, R16 ;  /* 0x000000201810723c */ /* 0x008fe20000041810 */
[----:B------:R-:W-:Y:S01]  /*3280*/  IMAD.MOV.U32 R97, RZ, RZ, R44 ;  /* 0x000000ffff617224 */ /* 0x000fe200078e002c */
[----:B------:R-:W-:Y:S01]  /*3290*/  IADD3 R41, R149, -R96, RZ ;  /* 0x8000006095297210 */ /* 0x000fe20007ffe0ff */
[----:B------:R-:W2:Y:S01]  /*32a0*/  LDSM.16.M88.4 R44, [R203+0x9800] ;  /* 0x00980000cb2c783b */ /* 0x000ea20000000200 */
[----:B------:R-:W-:-:S03]  /*32b0*/  IABS R40, R40 ;  /* 0x0000002800287213 */ /* 0x000fc60000000000 */
[C---:B------:R-:W-:Y:S01]  /*32c0*/  IMAD.IADD R32, R149.reuse, 0x1, -R98 ;  /* 0x0000000195207824 */ /* 0x040fe200078e0a62 */
[C---:B----4-:R-:W-:Y:S01]  /*32d0*/  HMMA.16816.F32.BF16 R36, R24.reuse, R20, R36 ;  /* 0x000000141824723c */ /* 0x050fe20000041824 */
[C---:B------:R-:W-:Y:S01]  /*32e0*/  IMAD.IADD R33, R149.reuse, 0x1, -R100 ;  /* 0x0000000195217824 */ /* 0x040fe200078e0a64 */
[----:B-1----:R-:W-:Y:S01]  /*32f0*/  LDSM.16.M88.4 R56, [R207+0x4800] ;  /* 0x00480000cf38783b */ /* 0x002fe20000000200 */
[----:B------:R-:W-:Y:S01]  /*3300*/  IMAD.MOV.U32 R99, RZ, RZ, R40 ;  /* 0x000000ffff637224 */ /* 0x000fe200078e0028 */
[----:B------:R-:W-:Y:S01]  /*3310*/  IABS R32, R32 ;  /* 0x0000002000207213 */ /* 0x000fe20000000000 */
[----:B------:R-:W-:Y:S01]  /*3320*/  I2F R97, R97 ;  /* 0x0000006100617306 */ /* 0x000fe20000201400 */
[----:B------:R-:W-:Y:S01]  /*3330*/  IABS R40, R41 ;  /* 0x0000002900287213 */ /* 0x000fe20000000000 */
[C---:B------:R-:W-:Y:S01]  /*3340*/  IMAD.IADD R20, R149.reuse, 0x1, -R102 ;  /* 0x0000000195147824 */ /* 0x040fe200078e0a66 */
[----:B------:R-:W-:Y:S01]  /*3350*/  IADD3 R21, R149, -R104, RZ ;  /* 0x8000006895157210 */ /* 0x000fe20007ffe0ff */
[----:B------:R-:W-:Y:S01]  /*3360*/  IMAD.MOV.U32 R103, RZ, RZ, R32 ;  /* 0x000000ffff677224 */ /* 0x000fe200078e0020 */
[----:B------:R-:W-:Y:S01]  /*3370*/  IABS R32, R33 ;  /* 0x0000002100207213 */ /* 0x000fe20000000000 */
[----:B------:R-:W-:Y:S01]  /*3380*/  HMMA.16816.F32.BF16 R8, R24, R42, R8 ;  /* 0x0000002a1808723c */ /* 0x000fe20000041808 */
[----:B------:R-:W-:Y:S01]  /*3390*/  IABS R20, R20 ;  /* 0x0000001400147213 */ /* 0x000fe20000000000 */
[----:B------:R-:W-:Y:S01]  /*33a0*/  IMAD.MOV.U32 R101, RZ, RZ, R40 ;  /* 0x000000ffff657224 */ /* 0x000fe200078e0028 */
[----:B------:R-:W-:Y:S01]  /*33b0*/  I2F R99, R99 ;  /* 0x0000006300637306 */ /* 0x000fe20000201400 */
[----:B------:R-:W1:Y:S01]  /*33c0*/  LDSM.16.M88.4 R40, [R196+0x2000] ;  /* 0x00200000c428783b */ /* 0x000e620000000200 */
[----:B------:R-:W-:-:S02]  /*33d0*/  IMAD.MOV.U32 R105, RZ, RZ, R32 ;  /* 0x000000ffff697224 */ /* 0x000fc400078e0020 */
[----:B------:R-:W-:Y:S01]  /*33e0*/  IMAD.MOV.U32 R107, RZ, RZ, R20 ;  /* 0x000000ffff6b7224 */ /* 0x000fe200078e0014 */
[C---:B------:R-:W-:Y:S01]  /*33f0*/  HMMA.16816.F32.BF16 R28, R24.reuse, R34, R28 ;  /* 0x00000022181c723c */ /* 0x040fe2000004181c */
[----:B------:R-:W3:Y:S01]  /*3400*/  LDSM.16.M88.4 R32, [R196+0x2800] ;  /* 0x00280000c420783b */ /* 0x000ee20000000200 */
[----:B------:R-:W-:Y:S01]  /*3410*/  IABS R20, R21 ;  /* 0x0000001500147213 */ /* 0x000fe20000000000 */
[----:B------:R-:W-:Y:S04]  /*3420*/  I2F R101, R101 ;  /* 0x0000006500657306 */ /* 0x000fe80000201400 */
[----:B------:R-:W-:Y:S01]  /*3430*/  IMAD.MOV.U32 R109, RZ, RZ, R20 ;  /* 0x000000ffff6d7224 */ /* 0x000fe200078e0014 */
[C---:B------:R-:W-:Y:S01]  /*3440*/  HMMA.16816.F32.BF16 R52, R24.reuse, R22, R52 ;  /* 0x000000161834723c */ /* 0x040fe20000041834 */
[----:B------:R-:W4:Y:S02]  /*3450*/  LDSM.16.M88.4 R20, [R196+0x3000] ;  /* 0x00300000c414783b */ /* 0x000f240000000200 */
[----:B------:R-:W-:Y:S05]  /*3460*/  I2F R105, R105 ;  /* 0x0000006900697306 */ /* 0x000fea0000201400 */
[C---:B--2---:R-:W-:Y:S03]  /*3470*/  HMMA.16816.F32.BF16 R48, R24.reuse, R44, R48 ;  /* 0x0000002c1830723c */ /* 0x044fe60000041830 */
[----:B------:R-:W-:Y:S04]  /*3480*/  I2F R109, R109 ;  /* 0x0000006d006d7306 */ /* 0x000fe80000201400 */
[C---:B------:R-:W-:Y:S01]  /*3490*/  IMAD.IADD R44, R149.reuse, 0x1, -R106 ;  /* 0x00000001952c7824 */ /* 0x040fe200078e0a6a */
[----:B------:R-:W-:Y:S01]  /*34a0*/  HMMA.16816.F32.BF16 R64, R24, R46, R64 ;  /* 0x0000002e1840723c */ /* 0x000fe20000041840 */
[----:B------:R-:W2:Y:S01]  /*34b0*/  LDSM.16.M88.4 R24, [R209+0xa000] ;  /* 0x00a00000d118783b */ /* 0x000ea20000000200 */
[----:B------:R-:W-:Y:S01]  /*34c0*/  IMAD.IADD R45, R149, 0x1, -R108 ;  /* 0x00000001952d7824 */ /* 0x000fe200078e0a6c */
[----:B------:R-:W-:Y:S01]  /*34d0*/  I2F R103, R103 ;  /* 0x0000006700677306 */ /* 0x000fe20000201400 */
[----:B------:R-:W-:-:S05]  /*34e0*/  IABS R44, R44 ;  /* 0x0000002c002c7213 */ /* 0x000fca0000000000 */
[----:B------:R-:W-:Y:S01]  /*34f0*/  IMAD.MOV.U32 R111, RZ, RZ, R44 ;  /* 0x000000ffff6f7224 */ /* 0x000fe200078e002c */
[----:B------:R-:W-:Y:S01]  /*3500*/  IABS R44, R45 ;  /* 0x0000002d002c7213 */ /* 0x000fe20000000000 */
[----:B------:R-:W-:Y:S01]  /*3510*/  I2F R107, R107 ;  /* 0x0000006b006b7306 */ /* 0x000fe20000201400 */
[C---:B-1----:R-:W-:Y:S07]  /*3520*/  HMMA.16816.F32.BF16 R12, R68.reuse, R40, R12 ;  /* 0x00000028440c723c */ /* 0x042fee000004180c */
[C---:B------:R-:W-:Y:S01]  /*3530*/  IMAD.IADD R40, R149.reuse, 0x1, -R110 ;  /* 0x0000000195287824 */ /* 0x040fe200078e0a6e */
[----:B---3--:R-:W-:Y:S01]  /*3540*/  HMMA.16816.F32.BF16 R16, R68, R32, R16 ;  /* 0x000000204410723c */ /* 0x008fe20000041810 */
[----:B------:R-:W-:Y:S01]  /*3550*/  IMAD.IADD R41, R149, 0x1, -R112 ;  /* 0x0000000195297824 */ /* 0x000fe200078e0a70 */
[----:B------:R1:W-:Y:S02]  /*3560*/  I2F R113, R44 ;  /* 0x0000002c00717306 */ /* 0x0003e40000201400 */
[----:B------:R-:W-:-:S03]  /*3570*/  IABS R40, R40 ;  /* 0x0000002800287213 */ /* 0x000fc60000000000 */
[C---:B------:R-:W-:Y:S01]  /*3580*/  IMAD.IADD R32, R149.reuse, 0x1, -R114 ;  /* 0x0000000195207824 */ /* 0x040fe200078e0a72 */
[----:B----4-:R-:W-:Y:S01]  /*3590*/  HMMA.16816.F32.BF16 R36, R68, R20, R36 ;  /* 0x000000144424723c */ /* 0x010fe20000041824 */
[C---:B------:R-:W-:Y:S01]  /*35a0*/  IMAD.IADD R33, R149.reuse, 0x1, -R116 ;  /* 0x0000000195217824 */ /* 0x040fe200078e0a74 */
[----:B------:R-:W-:Y:S01]  /*35b0*/  IADD3 R149, R149, 0x8, RZ ;  /* 0x0000000895957810 */ /* 0x000fe20007ffe0ff */
[----:B------:R-:W-:Y:S01]  /*35c0*/  I2F R111, R111 ;  /* 0x0000006f006f7306 */ /* 0x000fe20000201400 */
[----:B------:R-:W-:Y:S02]  /*35d0*/  IABS R32, R32 ;  /* 0x0000002000207213 */ /* 0x000fe40000000000 */
[----:B------:R-:W-:Y:S01]  /*35e0*/  MOV R115, R40 ;  /* 0x0000002800737202 */ /* 0x000fe20000000f00 */
[C---:B------:R-:W-:Y:S01]  /*35f0*/  IMAD.IADD R20, R149.reuse, 0x1, -R4 ;  /* 0x0000000195147824 */ /* 0x040fe200078e0a04 */
[----:B------:R-:W-:Y:S01]  /*3600*/  IABS R40, R41 ;  /* 0x0000002900287213 */ /* 0x000fe20000000000 */
[C---:B------:R-:W-:Y:S01]  /*3610*/  IMAD.IADD R21, R149.reuse, 0x1, -R88 ;  /* 0x0000000195157824 */ /* 0x040fe200078e0a58 */
[----:B-1----:R-:W1:Y:S01]  /*3620*/  LDSM.16.M88.4 R44, [R208+0x4000] ;  /* 0x00400000d02c783b */ /* 0x002e620000000200 */
[----:B------:R-:W-:Y:S01]  /*3630*/  IMAD.MOV.U32 R119, RZ, RZ, R32 ;  /* 0x000000ffff777224 */ /* 0x000fe200078e0020 */
[----:B------:R-:W-:Y:S01]  /*3640*/  IABS R20, R20 ;  /* 0x0000001400147213 */ /* 0x000fe20000000000 */
[----:B--2---:R-:W-:Y:S01]  /*3650*/  HMMA.16816.F32.BF16 R12, R60, R24, R12 ;  /* 0x000000183c0c723c */ /* 0x004fe2000004180c */
[----:B------:R-:W-:Y:S01]  /*3660*/  IABS R32, R33 ;  /* 0x0000002100207213 */ /* 0x000fe20000000000 */
[----:B------:R2:W-:Y:S01]  /*3670*/  I2F R117, R40 ;  /* 0x0000002800757306 */ /* 0x0005e20000201400 */
[----:B------:R-:W-:-:S02]  /*3680*/  IMAD.IADD R133, R149, 0x1, -R96 ;  /* 0x0000000195857824 */ /* 0x000fc400078e0a60 */
[----:B------:R-:W-:Y:S01]  /*3690*/  IMAD.MOV.U32 R123, RZ, RZ, R20 ;  /* 0x000000ffff7b7224 */ /* 0x000fe200078e0014 */
[----:B------:R-:W-:Y:S01]  /*36a0*/  IABS R20, R21 ;  /* 0x0000001500147213 */ /* 0x000fe20000000000 */
[C---:B------:R-:W-:Y:S01]  /*36b0*/  IMAD.IADD R21, R149.reuse, 0x1, -R90 ;  /* 0x0000000195157824 */ /* 0x040fe200078e0a5a */
[C---:B------:R-:W-:Y:S01]  /*36c0*/  HMMA.16816.F32.BF16 R8, R68.reuse, R42, R8 ;  /* 0x0000002a4408723c */ /* 0x040fe20000041808 */
[C---:B------:R-:W-:Y:S01]  /*36d0*/  IMAD.IADD R24, R149.reuse, 0x1, -R92 ;  /* 0x0000000195187824 */ /* 0x040fe200078e0a5c */
[----:B------:R-:W-:Y:S01]  /*36e0*/  MOV R125, R20 ;  /* 0x00000014007d7202 */ /* 0x000fe20000000f00 */
[----:B------:R3:W-:Y:S01]  /*36f0*/  I2F R121, R32 ;  /* 0x0000002000797306 */ /* 0x0007e20000201400 */
[----:B------:R-:W-:Y:S01]  /*3700*/  IABS R20, R21 ;  /* 0x0000001500147213 */ /* 0x000fe20000000000 */
[C---:B------:R-:W-:Y:S01]  /*3710*/  IMAD.IADD R25, R149.reuse, 0x1, -R94 ;  /* 0x0000000195197824 */ /* 0x040fe200078e0a5e */
[----:B------:R-:W-:Y:S01]  /*3720*/  IABS R24, R24 ;  /* 0x0000001800187213 */ /* 0x000fe20000000000 */
[C---:B------:R-:W-:Y:S01]  /*3730*/  IMAD.IADD R131, R149.reuse, 0x1, -R98 ;  /* 0x0000000195837824 */ /* 0x040fe200078e0a62 */
[C---:B------:R-:W-:Y:S01]  /*3740*/  HMMA.16816.F32.BF16 R48, R68.reuse, R84, R48 ;  /* 0x000000544430723c */ /* 0x040fe20000041830 */
[----:B------:R-:W-:Y:S01]  /*3750*/  IABS R133, R133 ;  /* 0x0000008500857213 */ /* 0x000fe20000000000 */
[----:B--2---:R-:W2:Y:S01]  /*3760*/  LDSM.16.M88.4 R40, [R209+0xa800] ;  /* 0x00a80000d128783b */ /* 0x004ea20000000200 */
[----:B------:R-:W-:Y:S01]  /*3770*/  IMAD.MOV.U32 R127, RZ, RZ, R24 ;  /* 0x000000ffff7f7224 */ /* 0x000fe200078e0018 */
[----:B------:R-:W-:Y:S01]  /*3780*/  IABS R24, R25 ;  /* 0x0000001900187213 */ /* 0x000fe20000000000 */
[----:B------:R-:W-:Y:S01]  /*3790*/  I2F R123, R123 ;  /* 0x0000007b007b7306 */ /* 0x000fe20000201400 */
[----:B------:R-:W-:Y:S01]  /*37a0*/  IABS R131, R131 ;  /* 0x0000008300837213 */ /* 0x000fe20000000000 */
[----:B------:R-:W-:Y:S01]  /*37b0*/  IMAD.MOV.U32 R85, RZ, RZ, R20 ;  /* 0x000000ffff557224 */ /* 0x000fe200078e0014 */
[C---:B------:R-:W-:Y:S01]  /*37c0*/  HMMA.16816.F32.BF16 R28, R68.reuse, R34, R28 ;  /* 0x00000022441c723c */ /* 0x040fe2000004181c */
[----:B---3--:R-:W-:Y:S04]  /*37d0*/  LDSM.16.M88.4 R32, [R206+0x4000] ;  /* 0x00400000ce20783b */ /* 0x008fe80000000200 */
[----:B------:R3:W-:Y:S03]  /*37e0*/  I2F R129, R24 ;  /* 0x0000001800817306 */ /* 0x0007e60000201400 */
[----:B------:R-:W-:Y:S01]  /*37f0*/  HMMA.16816.F32.BF16 R52, R68, R22, R52 ;  /* 0x000000164434723c */ /* 0x000fe20000041834 */
[----:B------:R-:W4:Y:S04]  /*3800*/  LDSM.16.M88.4 R20, [R203+0xa000] ;  /* 0x00a00000cb14783b */ /* 0x000f280000000200 */
[----:B------:R-:W-:Y:S03]  /*3810*/  I2F R131, R131 ;  /* 0x0000008300837306 */ /* 0x000fe60000201400 */
[----:B-1----:R-:W-:Y:S05]  /*3820*/  HMMA.16816.F32.BF16 R12, R44, R76, R12 ;  /* 0x0000004c2c0c723c */ /* 0x002fea000004180c */
[----:B------:R-:W-:Y:S03]  /*3830*/  I2F R85, R85 ;  /* 0x0000005500557306 */ /* 0x000fe60000201400 */
[C---:B------:R-:W-:Y:S01]  /*3840*/  HMMA.16816.F32.BF16 R8, R60.reuse, R26, R8 ;  /* 0x0000001a3c08723c */ /* 0x040fe20000041808 */
[----:B---3--:R-:W1:Y:S04]  /*3850*/  LDSM.16.M88.4 R24, [R205+0x4000] ;  /* 0x00400000cd18783b */ /* 0x008e680000000200 */
[----:B------:R-:W-:Y:S03]  /*3860*/  I2F R125, R125 ;  /* 0x0000007d007d7306 */ /* 0x000fe60000201400 */
[C---:B------:R-:W-:Y:S05]  /*3870*/  HMMA.16816.F32.BF16 R36, R60.reuse, R80, R36 ;  /* 0x000000503c24723c */ /* 0x040fea0000041824 */
[----:B------:R-:W-:Y:S03]  /*3880*/  I2F R127, R127 ;  /* 0x0000007f007f7306 */ /* 0x000fe60000201400 */
[----:B--2---:R-:W-:Y:S05]  /*3890*/  HMMA.16816.F32.BF16 R16, R60, R40, R16 ;  /* 0x000000283c10723c */ /* 0x004fea0000041810 */
[----:B------:R-:W-:Y:S02]  /*38a0*/  I2F R133, R133 ;  /* 0x0000008500857306 */ /* 0x000fe40000201400 */
[----:B------:R-:W-:Y:S01]  /*38b0*/  IMAD.IADD R40, R149, 0x1, -R100 ;  /* 0x0000000195287824 */ /* 0x000fe200078e0a64 */
[----:B------:R-:W-:Y:S01]  /*38c0*/  HMMA.16816.F32.BF16 R8, R44, R78, R8 ;  /* 0x0000004e2c08723c */ /* 0x000fe20000041808 */
[----:B------:R-:W-:Y:S01]  /*38d0*/  IADD3 R41, -R102, R149, RZ ;  /* 0x0000009566297210 */ /* 0x000fe20007ffe1ff */
[----:B------:R-:W2:Y:S02]  /*38e0*/  LDSM.16.M88.4 R76, [R203+0xa800] ;  /* 0x00a80000cb4c783b */ /* 0x000ea40000000200 */
[----:B------:R-:W-:Y:S01]  /*38f0*/  IABS R40, R40 ;  /* 0x0000002800287213 */ /* 0x000fe20000000000 */
[----:B------:R-:W-:Y:S03]  /*3900*/  I2F R115, R115 ;  /* 0x0000007300737306 */ /* 0x000fe60000201400 */
[----:B----4-:R-:W-:Y:S01]  /*3910*/  HMMA.16816.F32.BF16 R12, R32, R20, R12 ;  /* 0x00000014200c723c */ /* 0x010fe2000004180c */
        /* <DEDUP_REMOVED lines=46> */
[----:B---3--:R-:W-:Y:S02]  /*3c00*/  HMMA.16816.F32.BF16 R36, R44, R40, R36 ;  /* 0x000000282c24723c */ /* 0x008fe40000041824 */
[----:B------:R-:W-:Y:S01]  /*3c10*/  I2F R81, R81 ;  /* 0x0000005100517306 */ /* 0x000fe20000201400 */
[----:B-----5:R-:W-:-:S04]  /*3c20*/  FFMA.FTZ R80, R91, -R0, R80 ;  /* 0x800000005b507223 */ /* 0x020fc80000010050 */
[----:B------:R-:W-:Y:S01]  /*3c30*/  FMUL.FTZ R40, R14, c[0x0][0x2ec] ;  /* 0x0000bb000e287a20 */ /* 0x000fe20000410000 */
[C---:B-1----:R-:W-:Y:S01]  /*3c40*/  HMMA.16816.F32.BF16 R48, R60.reuse, R56, R48 ;  /* 0x000000383c30723c */ /* 0x042fe20000041830 */
[----:B------:R-:W-:Y:S02]  /*3c50*/  FMUL.FTZ R41, R15, c[0x0][0x2ec] ;  /* 0x0000bb000f297a20 */ /* 0x000fe40000410000 */
        /* <DEDUP_REMOVED lines=69> */
[----:B------:R-:W-:Y:S01]  /*40b0*/  FMUL.FTZ R33, R55, c[0x0][0x2ec] ;  /* 0x0000bb0037217a20 */ /* 0x000fe20000410000 */
[----:B--2---:R-:W-:Y:S01]  /*40c0*/  HMMA.16816.F32.BF16 R48, R24, R16, R48 ;  /* 0x000000101830723c */ /* 0x004fe20000041830 */
[-C--:B----4-:R-:W-:Y:S01]  /*40d0*/  FFMA.FTZ R105, R105, -R0.reuse, R28 ;  /* 0x8000000069697223 */ /* 0x090fe2000001001c */
[----:B------:R-:W2:Y:S01]  /*40e0*/  MUFU.TANH R8, R8 ;  /* 0x0000000800087308 */ /* 0x000ea20000002400 */
[----:B---3--:R-:W-:Y:S01]  /*40f0*/  FFMA.FTZ R30, R109, -R0, R30 ;  /* 0x800000006d1e7223 */ /* 0x008fe2000001001e */
[----:B------:R-:W-:-:S02]  /*4100*/  ISETP.GE.AND P3, PT, R110, R135, PT ;  /* 0x000000876e00720c */ /* 0x000fc40003f66270 */
[----:B------:R-:W-:Y:S01]  /*4110*/  ISETP.GE.AND P2, PT, R112, R135, PT ;  /* 0x000000877000720c */ /* 0x000fe20003f46270 */
[----:B------:R-:W-:Y:S01]  /*4120*/  FMUL.FTZ R16, R52, c[0x0][0x2ec] ;  /* 0x0000bb0034107a20 */ /* 0x000fe20000410000 */
[----:B------:R-:W-:Y:S01]  /*4130*/  HMMA.16816.F32.BF16 R64, R24, R18, R64 ;  /* 0x000000121840723c */ /* 0x000fe20000041840 */
[-C--:B------:R-:W-:Y:S01]  /*4140*/  FFMA.FTZ R17, R85, -R0.reuse, R42 ;  /* 0x8000000055117223 */ /* 0x080fe2000001002a */
[----:B------:R-:W3:Y:S01]  /*4150*/  MUFU.TANH R9, R9 ;  /* 0x0000000900097308 */ /* 0x000ee20000002400 */
[----:B-1----:R-:W-:-:S03]  /*4160*/  FFMA.FTZ R14, R141, -R0, R14 ;  /* 0x800000008d0e7223 */ /* 0x002fc6000001000e */
[----:B------:R-:W-:Y:S01]  /*4170*/  FSEL R17, R17, -INF , !P4 ;  /* 0xff80000011117808 */ /* 0x000fe20006000000 */
[-C--:B------:R-:W-:Y:S01]  /*4180*/  FFMA.FTZ R26, R95, -R0.reuse, R20 ;  /* 0x800000005f1a7223 */ /* 0x080fe20000010014 */
[----:B------:R-:W-:Y:S01]  /*4190*/  FSEL R24, R80, -INF , !P1 ;  /* 0xff80000050187808 */ /* 0x000fe20004800000 */
[-C--:B------:R-:W-:Y:S01]  /*41a0*/  FFMA.FTZ R18, R125, -R0.reuse, R41 ;  /* 0x800000007d127223 */ /* 0x080fe20000010029 */
[----:B------:R-:W1:Y:S01]  /*41b0*/  MUFU.TANH R31, R31 ;  /* 0x0000001f001f7308 */ /* 0x000e620000002400 */
[----:B------:R-:W-:Y:S01]  /*41c0*/  FSEL R25, R40, -INF , !P1 ;  /* 0xff80000028197808 */ /* 0x000fe20004800000 */
[-C--:B------:R-:W-:Y:S01]  /*41d0*/  FFMA.FTZ R19, R127, -R0.reuse, R43 ;  /* 0x800000007f137223 */ /* 0x080fe2000001002b */
[----:B------:R-:W-:Y:S01]  /*41e0*/  FSEL R26, R26, -INF , !P4 ;  /* 0xff8000001a1a7808 */ /* 0x000fe20006000000 */
[-C--:B--2---:R-:W-:Y:S01]  /*41f0*/  FFMA.FTZ R137, R137, -R0.reuse, R8 ;  /* 0x8000000089897223 */ /* 0x084fe20000010008 */
[-C--:B------:R-:W-:Y:S01]  /*4200*/  ISETP.GE.AND P4, PT, R104, R135.reuse, PT ;  /* 0x000000876800720c */ /* 0x080fe20003f86270 */
[----:B------:R-:W-:Y:S01]  /*4210*/  FMUL.FTZ R34, R48, c[0x0][0x2ec] ;  /* 0x0000bb0030227a20 */ /* 0x000fe20000410000 */
[----:B------:R-:W-:Y:S01]  /*4220*/  FSEL R20, R82, -INF , !P0 ;  /* 0xff80000052147808 */ /* 0x000fe20004000000 */
[----:B------:R-:W-:Y:S01]  /*4230*/  FMUL.FTZ R35, R50, c[0x0][0x2ec] ;  /* 0x0000bb0032237a20 */ /* 0x000fe20000410000 */
[----:B------:R-:W-:Y:S01]  /*4240*/  I2F R149, R149 ;  /* 0x0000009500957306 */ /* 0x000fe20000201400 */
[----:B------:R-:W-:Y:S01]  /*4250*/  FMUL.FTZ R49, R49, c[0x0][0x2ec] ;  /* 0x0000bb0031317a20 */ /* 0x000fe20000410000 */
[----:B------:R-:W-:Y:S01]  /*4260*/  FSEL R162, R30, -INF , !P4 ;  /* 0xff8000001ea27808 */ /* 0x000fe20006000000 */
[----:B------:R-:W-:Y:S01]  /*4270*/  FMUL.FTZ R51, R51, c[0x0][0x2ec] ;  /* 0x0000bb0033337a20 */ /* 0x000fe20000410000 */
[----:B------:R-:W-:Y:S01]  /*4280*/  FSEL R175, R14, -INF , !P4 ;  /* 0xff8000000eaf7808 */ /* 0x000fe20006000000 */
[----:B------:R-:W-:Y:S01]  /*4290*/  FMUL.FTZ R37, R64, c[0x0][0x2ec] ;  /* 0x0000bb0040257a20 */ /* 0x000fe20000410000 */
[----:B------:R-:W-:Y:S01]  /*42a0*/  ISETP.GE.AND P4, PT, R135, 0x41, PT ;  /* 0x000000418700780c */ /* 0x000fe20003f86270 */
[----:B------:R-:W-:Y:S01]  /*42b0*/  FMUL.FTZ R23, R65, c[0x0][0x2ec] ;  /* 0x0000bb0041177a20 */ /* 0x000fe20000410000 */
[----:B------:R-:W2:Y:S01]  /*42c0*/  MUFU.TANH R16, R16 ;  /* 0x0000001000107308 */ /* 0x000ea20000002400 */
[----:B------:R-:W-:Y:S01]  /*42d0*/  FMUL.FTZ R29, R67, c[0x0][0x2ec] ;  /* 0x0000bb00431d7a20 */ /* 0x000fe20000410000 */
[----:B------:R-:W-:Y:S01]  /*42e0*/  FSEL R18, R18, -INF , !P0 ;  /* 0xff80000012127808 */ /* 0x000fe20004000000 */
[----:B------:R-:W-:Y:S01]  /*42f0*/  FMUL.FTZ R66, R66, c[0x0][0x2ec] ;  /* 0x0000bb0042427a20 */ /* 0x000fe20000410000 */
[-C--:B------:R-:W-:Y:S01]  /*4300*/  ISETP.GE.AND P1, PT, R100, R135.reuse, PT ;  /* 0x000000876400720c */ /* 0x080fe20003f26270 */
[-C--:B---3--:R-:W-:Y:S01]  /*4310*/  FFMA.FTZ R107, R107, -R0.reuse, R9 ;  /* 0x800000006b6b7223 */ /* 0x088fe20000010009 */
[----:B------:R-:W-:Y:S01]  /*4320*/  ISETP.GE.AND P0, PT, R102, R135, PT ;  /* 0x000000876600720c */ /* 0x000fe20003f06270 */
[----:B-1----:R-:W-:Y:S01]  /*4330*/  FFMA.FTZ R31, R139, -R0, R31 ;  /* 0x800000008b1f7223 */ /* 0x002fe2000001001f */
[----:B------:R-:W1:Y:S01]  /*4340*/  MUFU.TANH R36, R36 ;  /* 0x0000002400247308 */ /* 0x000e620000002400 */
[----:B------:R-:W-:-:S02]  /*4350*/  FSEL R19, R19, -INF , !P6 ;  /* 0xff80000013137808 */ /* 0x000fc40007000000 */
[----:B------:R-:W-:Y:S02]  /*4360*/  FSEL R8, R105, -INF , !P1 ;  /* 0xff80000069087808 */ /* 0x000fe40004800000 */
[----:B------:R-:W-:Y:S02]  /*4370*/  FSEL R9, R137, -INF , !P1 ;  /* 0xff80000089097808 */ /* 0x000fe40004800000 */
[----:B------:R-:W-:Y:S01]  /*4380*/  FSEL R168, R107, -INF , !P0 ;  /* 0xff8000006ba87808 */ /* 0x000fe20004000000 */
[----:B------:R-:W3:Y:S01]  /*4390*/  MUFU.TANH R32, R32 ;  /* 0x0000002000207308 */ /* 0x000ee20000002400 */
[----:B------:R-:W-:Y:S01]  /*43a0*/  FSEL R165, R31, -INF , !P0 ;  /* 0xff8000001fa57808 */ /* 0x000fe20004000000 */
[----:B--2---:R-:W-:Y:S01]  /*43b0*/  FFMA.FTZ R16, R111, -R0, R16 ;  /* 0x800000006f107223 */ /* 0x004fe20000010010 */
[-C--:B------:R-:W-:Y:S02]  /*43c0*/  ISETP.GE.AND P6, PT, R106, R135.reuse, PT ;  /* 0x000000876a00720c */ /* 0x080fe40003fc6270 */
[----:B------:R-:W-:-:S02]  /*43d0*/  ISETP.GE.AND P1, PT, R114, R135, PT ;  /* 0x000000877200720c */ /* 0x000fc40003f26270 */
[----:B------:R-:W-:Y:S01]  /*43e0*/  ISETP.GE.AND P0, PT, R116, R135, PT ;  /* 0x000000877400720c */ /* 0x000fe20003f06270 */
[----:B------:R-:W2:Y:S01]  /*43f0*/  MUFU.TANH R33, R33 ;  /* 0x0000002100217308 */ /* 0x000ea20000002400 */
[----:B-1----:R-:W-:Y:S01]  /*4400*/  FFMA.FTZ R36, R113, -R0, R36 ;  /* 0x8000000071247223 */ /* 0x002fe20000010024 */
[----:B------:R-:W-:-:S04]  /*4410*/  FSEL R160, R16, -INF , !P6 ;  /* 0xff80000010a07808 */ /* 0x000fc80007000000 */
        /* <DEDUP_REMOVED lines=68> */
[C---:B------:R-:W-:Y:S01]  /*4860*/  @!P3 LEA R28, P6, R7.reuse, c[0x0][0x168], 0x1 ;  /* 0x00005a00071cba11 */ /* 0x040fe200078c08ff */
[----:B------:R-:W-:Y:S01]  /*4870*/  @!PT LDS RZ, [RZ] ;  /* 0x00000000fffff984 */ /* 0x000fe20000000800 */
[----:B------:R-:W-:Y:S01]  /*4880*/  @!PT LDS RZ, [RZ] ;  /* 0x00000000fffff984 */ /* 0x000fe20000000800 */
[----:B------:R-:W-:Y:S01]  /*4890*/  @!PT LDS RZ, [RZ] ;  /* 0x00000000fffff984 */ /* 0x000fe20000000800 */
[----:B------:R4:W-:Y:S03]  /*48a0*/  @!P1 LDGSTS.E.BYPASS.LTC128B.128 [R217+0xa000], [R32.64+0x100] ;  /* 0x0a00010020d99fae */ /* 0x0009e6000b901d46 */
[----:B------:R-:W-:Y:S01]  /*48b0*/  @!P3 LEA.HI.X R29, R7, c[0x0][0x16c], R14, 0x1, P6 ;  /* 0x00005b00071dba11 */ /* 0x000fe200030f0c0e */
[----:B------:R1:W-:Y:S01]  /*48c0*/  @P3 STS.128 [R217+0x6800], RZ ;  /* 0x006800ffd9003388 */ /* 0x0003e20000000c00 */
[----:B------:R-:W-:-:S03]  /*48d0*/  IADD3 R6, P6, R214, R7, RZ ;  /* 0x00000007d6067210 */ /* 0x000fc60007fde0ff */
        /* <DEDUP_REMOVED lines=18> */
[--C-:B------:R-:W-:Y:S01]  /*4a00*/  @!P1 LEA.HI.X R33, R7, c[0x0][0x16c], R14.reuse, 0x1, P0 ;  /* 0x00005b0007219a11 */ /* 0x100fe200000f0c0e */
[----:B------:R-:W-:Y:S01]  /*4a10*/  IMAD.X R7, R213, 0x1, R14, P6 ;  /* 0x00000001d5077824 */ /* 0x000fe200030e060e */
[C---:B--2---:R-:W-:Y:S01]  /*4a20*/  @!P2 LEA R38, P0, R6.reuse, c[0x0][0x168], 0x1 ;  /* 0x00005a000626aa11 */ /* 0x044fe200078008ff */
[----:B------:R-:W-:Y:S01]  /*4a30*/  @!PT LDS RZ, [RZ] ;  /* 0x00000000fffff984 */ /* 0x000fe20000000800 */
[----:B------:R-:W-:Y:S01]  /*4a40*/  @!PT LDS RZ, [RZ] ;  /* 0x00000000fffff984 */ /* 0x000fe20000000800 */
[----:B------:R-:W-:Y:S01]  /*4a50*/  @!PT LDS RZ, [RZ] ;  /* 0x00000000fffff984 */ /* 0x000fe20000000800 */
[----:B------:R1:W-:Y:S01]  /*4a60*/  @!P3 LDGSTS.E.BYPASS.LTC128B.128 [R217+0x7000], [R28.64] ;  /* 0x070000001cd9bfae */ /* 0x0003e2000b901d46 */
[C---:B-----5:R-:W-:Y:S02]  /*4a70*/  @!P3 LEA R36, P5, R6.reuse, c[0x0][0x168], 0x1 ;  /* 0x00005a000624ba11 */ /* 0x060fe400078a08ff */
        /* <DEDUP_REMOVED lines=30> */
.L_x_909:
[----:B------:R-:W-:Y:S05]  /*4c60*/  BSYNC B0 ;  /* 0x0000000000007941 */ /* 0x000fea0003800000 */
.L_x_908:
[----:B------:R-:W0:Y:S02]  /*4c70*/  LDGDEPBAR ;  /* 0x00000000000079af */ /* 0x000e240000000000 */
.L_x_907:
        /* <DEDUP_REMOVED lines=31> */
[----:B------:R-:W2:Y:S03]  /*4e70*/  SHFL.BFLY PT, R6, R21, 0x2, 0x1f ;  /* 0x0c401f0015067f89 */ /* 0x000ea600000e0000 */
[-C--:B------:R-:W-:Y:S01]  /*4e80*/  LEA R201, R3, R204.reuse, 0x1 ;  /* 0x000000cc03c97211 */ /* 0x080fe200078e08ff */
[----:B------:R-:W3:Y:S01]  /*4e90*/  SHFL.BFLY PT, R7, R14, 0x2, 0x1f ;  /* 0x0c401f000e077f89 */ /* 0x000ee200000e0000 */
[----:B------:R-:W-:-:S03]  /*4ea0*/  LEA R202, R5, R204, 0x1 ;  /* 0x000000cc05ca7211 */ /* 0x000fc600078e08ff */
[----:B-1----:R-:W-:Y:S01]  /*4eb0*/  LDSM.16.MT88.4 R40, [R204+0xe000] ;  /* 0x00e00000cc28783b */ /* 0x002fe20000004200 */
[----:B------:R-:W-:-:S03]  /*4ec0*/  LEA R200, R3, R202, 0x1 ;  /* 0x000000ca03c87211 */ /* 0x000fc600078e08ff */
[----:B------:R-:W-:Y:S04]  /*4ed0*/  LDSM.16.MT88.4 R56, [R201+0xe000] ;  /* 0x00e00000c938783b */ /* 0x000fe80000004200 */
[----:B------:R-:W-:Y:S04]  /*4ee0*/  LDSM.16.MT88.4 R124, [R204+0xc000] ;  /* 0x00c00000cc7c783b */ /* 0x000fe80000004200 */
[----:B------:R-:W-:Y:S01]  /*4ef0*/  LDSM.16.MT88.4 R116, [R202+0xc000] ;  /* 0x00c00000ca74783b */ /* 0x000fe20000004200 */
[----:B--2---:R-:W-:-:S03]  /*4f00*/  FMNMX.FTZ R6, R21, R6, !PT ;  /* 0x0000000615067209 */ /* 0x004fc60007810000 */
[----:B------:R-:W-:Y:S01]  /*4f10*/  LDSM.16.MT88.4 R108, [R201+0xc000] ;  /* 0x00c00000c96c783b */ /* 0x000fe20000004200 */
[----:B---3--:R-:W-:-:S03]  /*4f20*/  FMNMX.FTZ R7, R14, R7, !PT ;  /* 0x000000070e077209 */ /* 0x008fc60007810000 */
        /* <DEDUP_REMOVED lines=261> */
[----:B------:R-:W-:Y:S01]  /*5f80*/  ULDC.64 UR4, c[0x0][0x1a0] ;  /* 0x0000680000047ab9 */ /* 0x000fe20000000a00 */
[----:B------:R-:W-:Y:S01]  /*5f90*/  LOP3.LUT R221, R134, 0x3, RZ, 0xc0, !PT ;  /* 0x0000000386dd7812 */ /* 0x000fe200078ec0ff */
[----:B------:R-:W-:Y:S01]  /*5fa0*/  IMAD.MOV.U32 R137, RZ, RZ, R132 ;  /* 0x000000ffff897224 */ /* 0x000fe200078e0084 */
[----:B------:R-:W-:Y:S01]  /*5fb0*/  SHF.R.S32.HI R3, RZ, 0x1f, R230 ;  /* 0x0000001fff037819 */ /* 0x000fe200000114e6 */
[----:B------:R-:W-:Y:S01]  /*5fc0*/  IMAD.MOV.U32 R2, RZ, RZ, R133 ;  /* 0x000000ffff027224 */ /* 0x000fe200078e0085 */
[----:B------:R-:W-:Y:S01]  /*5fd0*/  ISETP.GE.AND P4, PT, R228, c[0x0][0x220], PT ;  /* 0x00008800e4007a0c */ /* 0x000fe20003f86270 */
[----:B------:R-:W-:Y:S01]  /*5fe0*/  IMAD R221, R221, -0x2, R144 ;  /* 0xfffffffedddd7824 */ /* 0x000fe200078e0290 */
[----:B------:R-:W-:Y:S01]  /*5ff0*/  LEA.HI R230, R3, R230, RZ, 0x6 ;  /* 0x000000e603e67211 */ /* 0x000fe200078f30ff */
[----:B------:R-:W-:Y:S01]  /*6000*/  USHF.L.U64.HI UR5, UR4, 0x4, UR5 ;  /* 0x0000000404057899 */ /* 0x000fe20008010205 */
[----:B------:R-:W-:Y:S01]  /*6010*/  ISETP.GE.AND P3, PT, R219, c[0x0][0x220], PT ;  /* 0x00008800db007a0c */ /* 0x000fe20003f66270 */
[----:B------:R-:W-:Y:S01]  /*6020*/  USHF.L.U32 UR4, UR4, 0x4, URZ ;  /* 0x0000000404047899 */ /* 0x000fe2000800063f */
[----:B------:R-:W-:Y:S01]  /*6030*/  IADD3 R221, R135, R221, -R220 ;  /* 0x000000dd87dd7210 */ /* 0x000fe20007ffe8dc */
[----:B------:R-:W-:Y:S01]  /*6040*/  ULDC.64 UR6, c[0x0][0x118] ;  /* 0x0000460000067ab9 */ /* 0x000fe20000000a00 */
[----:B------:R-:W-:-:S02]  /*6050*/  LEA.HI.SX32 R230, R230, 0xfffffffe, 0x1a ;  /* 0xfffffffee6e67811 */ /* 0x000fc400078fd2ff */
[----:B------:R-:W-:Y:S01]  /*6060*/  ISETP.GE.AND P2, PT, R218, c[0x0][0x220], PT ;  /* 0x00008800da007a0c */ /* 0x000fe20003f46270 */
[----:B------:R-:W-:Y:S05]  /*6070*/  BRA `(.L_x_911) ;  /* 0x0000064000007947 */ /* 0x000fea0003800000 */
.L_x_913:
        /* <DEDUP_REMOVED lines=100> */
.L_x_911:
        /* <DEDUP_REMOVED lines=8> */
[----:B------:R-:W-:Y:S02]  /*6740*/  IADD3 R136, P5, R132, UR4, RZ ;  /* 0x0000000484887c10 */ /* 0x000fe4000ffbe0ff */
[----:B------:R-:W-:Y:S02]  /*6750*/  IADD3 R133, R135, R133, RZ ;  /* 0x0000008587857210 */ /* 0x000fe40007ffe0ff */
[----:B------:R-:W-:Y:S02]  /*6760*/  @!P4 LEA R240, P6, R136, c[0x0][0x170], 0x1 ;  /* 0x00005c0088f0ca11 */ /* 0x000fe400078c08ff */
        /* <DEDUP_REMOVED lines=17> */
[C---:B------:R-:W-:Y:S01]  /*6880*/  @!P2 LEA.HI.X R139, R136.reuse, c[0x0][0x174], R133, 0x1, P0 ;  /* 0x00005d00888baa11 */ /* 0x040fe200000f0c85 */
[----:B------:R-:W-:Y:S01]  /*6890*/  @!PT LDS RZ, [RZ] ;  /* 0x00000000fffff984 */ /* 0x000fe20000000800 */
[----:B------:R-:W-:Y:S01]  /*68a0*/  @!PT LDS RZ, [RZ] ;  /* 0x00000000fffff984 */ /* 0x000fe20000000800 */
[----:B------:R-:W-:Y:S01]  /*68b0*/  @!PT LDS RZ, [RZ] ;  /* 0x00000000fffff984 */ /* 0x000fe20000000800 */
[----:B------:R2:W-:Y:S01]  /*68c0*/  @!P3 LDGSTS.E.BYPASS.LTC128B.128 [R217+0xe000], [R238.64+0x80] ;  /* 0x0e000080eed9bfae */ /* 0x0005e2000b901d46 */
[----:B------:R-:W-:Y:S04]  /*68d0*/  IADD3 R134, P5, R136, UR4, RZ ;  /* 0x0000000488867c10 */ /* 0x000fe8000ffbe0ff */
        /* <DEDUP_REMOVED lines=224> */
[----:B------:R-:W-:Y:S02]  /*76e0*/  FMUL.FTZ R233, R5, c[0x0][0x2ec] ;  /* 0x0000bb0005e97a20 */ /* 0x000fe40000410000 */
[C---:B------:R-:W-:Y:S04]  /*76f0*/  HMMA.16816.F32.BF16 R24, R176.reuse, R142, R24 ;  /* 0x0000008eb018723c */ /* 0x040fe80000041818 */
[----:B-----5:R-:W-:Y:S02]  /*7700*/  FMUL.FTZ R139, R14, c[0x0][0x2ec] ;  /* 0x0000bb000e8b7a20 */ /* 0x020fe40000410000 */
[----:B------:R-:W3:Y:S01]  /*7710*/  MUFU.TANH R233, R233 ;  /* 0x000000e900e97308 */ /* 0x000ee20000002400 */
[----:B------:R-:W-:Y:S02]  /*7720*/  FMUL.FTZ R235, R6, c[0x0][0x2ec] ;  /* 0x0000bb0006eb7a20 */ /* 0x000fe40000410000 */
[----:B------:R-:W-:Y:S03]  /*7730*/  FMUL.FTZ R236, R18, c[0x0][0x2ec] ;  /* 0x0000bb0012ec7a20 */ /* 0x000fe60000410000 */
[----:B------:R-:W-:Y:S02]  /*7740*/  FMUL.FTZ R237, R7, c[0x0][0x2ec] ;  /* 0x0000bb0007ed7a20 */ /* 0x000fe40000410000 */
[----:B------:R-:W-:Y:S02]  /*7750*/  FMUL.FTZ R239, R8, c[0x0][0x2ec] ;  /* 0x0000bb0008ef7a20 */ /* 0x000fe40000410000 */
[----:B------:R5:W1:Y:S01]  /*7760*/  MUFU.TANH R141, R236 ;  /* 0x000000ec008d7308 */ /* 0x000a620000002400 */
[----:B------:R-:W-:Y:S02]  /*7770*/  FMUL.FTZ R234, R20, c[0x0][0x2ec] ;  /* 0x0000bb0014ea7a20 */ /* 0x000fe40000410000 */
[----:B------:R-:W-:Y:S02]  /*7780*/  FMUL.FTZ R238, R23, c[0x0][0x2ec] ;  /* 0x0000bb0017ee7a20 */ /* 0x000fe40000410000 */
[----:B----4-:R-:W-:Y:S02]  /*7790*/  FMUL.FTZ R241, R9, c[0x0][0x2ec] ;  /* 0x0000bb0009f17a20 */ /* 0x010fe40000410000 */
[----:B------:R-:W-:Y:S01]  /*77a0*/  FMUL.FTZ R243, R10, c[0x0][0x2ec] ;  /* 0x0000bb000af37a20 */ /* 0x000fe20000410000 */
[C---:B--2---:R-:W-:Y:S02]  /*77b0*/  HMMA.16816.F32.BF16 R28, R176.reuse, R132, R28 ;  /* 0x00000084b01c723c */ /* 0x044fe4000004181c */
[----:B------:R2:W4:Y:S01]  /*77c0*/  MUFU.TANH R161, R139 ;  /* 0x0000008b00a17308 */ /* 0x0005220000002400 */
[----:B------:R-:W-:Y:S02]  /*77d0*/  FMUL.FTZ R245, R11, c[0x0][0x2ec] ;  /* 0x0000bb000bf57a20 */ /* 0x000fe40000410000 */
[----:B------:R-:W-:Y:S02]  /*77e0*/  FMUL.FTZ R249, R12, c[0x0][0x2ec] ;  /* 0x0000bb000cf97a20 */ /* 0x000fe40000410000 */
[----:B------:R-:W-:Y:S01]  /*77f0*/  FMUL.FTZ R133, R27, c[0x0][0x2ec] ;  /* 0x0000bb001b857a20 */ /* 0x000fe20000410000 */
[----:B------:R-:W-:Y:S04]  /*7800*/  HMMA.16816.F32.BF16 R32, R176, R134, R32 ;  /* 0x00000086b020723c */ /* 0x000fe80000041820 */
[----:B------:R1:W1:Y:S01]  /*7810*/  MUFU.TANH R158, R234 ;  /* 0x000000ea009e7308 */ /* 0x0002620000002400 */
[----:B------:R-:W-:Y:S02]  /*7820*/  FMUL.FTZ R247, R13, c[0x0][0x2ec] ;  /* 0x0000bb000df77a20 */ /* 0x000fe40000410000 */
[----:B------:R-:W-:Y:S02]  /*7830*/  FMUL.FTZ R251, R15, c[0x0][0x2ec] ;  /* 0x0000bb000ffb7a20 */ /* 0x000fe40000410000 */
[----:B-----5:R-:W-:Y:S03]  /*7840*/  FMUL.FTZ R236, R25, c[0x0][0x2ec] ;  /* 0x0000bb0019ec7a20 */ /* 0x020fe60000410000 */
[----:B------:R-:W-:Y:S02]  /*7850*/  FMUL.FTZ R138, R16, c[0x0][0x2ec] ;  /* 0x0000bb00108a7a20 */ /* 0x000fe40000410000 */
[----:B------:R5:W3:Y:S01]  /*7860*/  MUFU.TANH R157, R238 ;  /* 0x000000ee009d7308 */ /* 0x000ae20000002400 */
[----:B------:R-:W-:Y:S02]  /*7870*/  FMUL.FTZ R136, R17, c[0x0][0x2ec] ;  /* 0x0000bb0011887a20 */ /* 0x000fe40000410000 */
[----:B------:R-:W-:Y:S02]  /*7880*/  FMUL.FTZ R134, R29, c[0x0][0x2ec] ;  /* 0x0000bb001d867a20 */ /* 0x000fe40000410000 */
[----:B------:R-:W-:Y:S02]  /*7890*/  FMUL.FTZ R132, R28, c[0x0][0x2ec] ;  /* 0x0000bb001c847a20 */ /* 0x000fe40000410000 */
[----:B--2---:R-:W-:Y:S02]  /*78a0*/  FMUL.FTZ R139, R19, c[0x0][0x2ec] ;  /* 0x0000bb00138b7a20 */ /* 0x004fe40000410000 */
[----:B------:R-:W-:Y:S01]  /*78b0*/  FMUL.FTZ R242, R21, c[0x0][0x2ec] ;  /* 0x0000bb0015f27a20 */ /* 0x000fe20000410000 */
[----:B------:R2:W2:Y:S01]  /*78c0*/  MUFU.TANH R149, R134 ;  /* 0x0000008600957308 */ /* 0x0004a20000002400 */
[----:B------:R-:W-:Y:S02]  /*78d0*/  FMUL.FTZ R135, R34, c[0x0][0x2ec] ;  /* 0x0000bb0022877a20 */ /* 0x000fe40000410000 */
[----:B------:R-:W-:Y:S02]  /*78e0*/  FMUL.FTZ R240, R22, c[0x0][0x2ec] ;  /* 0x0000bb0016f07a20 */ /* 0x000fe40000410000 */
[----:B------:R-:W-:Y:S02]  /*78f0*/  FMUL.FTZ R244, R24, c[0x0][0x2ec] ;  /* 0x0000bb0018f47a20 */ /* 0x000fe40000410000 */
[----:B-1----:R-:W-:Y:S03]  /*7900*/  FMUL.FTZ R234, R26, c[0x0][0x2ec] ;  /* 0x0000bb001aea7a20 */ /* 0x002fe60000410000 */
[----:B------:R1:W1:Y:S01]  /*7910*/  MUFU.TANH R152, R236 ;  /* 0x000000ec00987308 */ /* 0x0002620000002400 */
[----:B-----5:R-:W-:Y:S09]  /*7920*/  FMUL.FTZ R238, R30, c[0x0][0x2ec] ;  /* 0x0000bb001eee7a20 */ /* 0x020ff20000410000 */
[----:B------:R5:W3:Y:S01]  /*7930*/  MUFU.TANH R153, R133 ;  /* 0x0000008500997308 */ /* 0x000ae20000002400 */
[----:B--2---:R-:W-:Y:S09]  /*7940*/  FMUL.FTZ R134, R35, c[0x0][0x2ec] ;  /* 0x0000bb0023867a20 */ /* 0x004ff20000410000 */
[----:B------:R2:W2:Y:S01]  /*7950*/  MUFU.TANH R150, R132 ;  /* 0x0000008400967308 */ /* 0x0004a20000002400 */
[----:B-1----:R-:W-:Y:S09]  /*7960*/  FMUL.FTZ R236, R31, c[0x0][0x2ec] ;  /* 0x0000bb001fec7a20 */ /* 0x002ff20000410000 */
[----:B------:R-:W1:Y:S01]  /*7970*/  MUFU.TANH R235, R235 ;  /* 0x000000eb00eb7308 */ /* 0x000e620000002400 */
[----:B-----5:R-:W-:Y:S09]  /*7980*/  FMUL.FTZ R133, R32, c[0x0][0x2ec] ;  /* 0x0000bb0020857a20 */ /* 0x020ff20000410000 */
[----:B------:R-:W1:Y:S01]  /*7990*/  MUFU.TANH R237, R237 ;  /* 0x000000ed00ed7308 */ /* 0x000e620000002400 */
        /* <DEDUP_REMOVED lines=22> */
.L_x_912:
[C---:B-1----:R-:W-:Y:S01]  /*7b00*/  IMAD R22, R230.reuse, -0x40, R221 ;  /* 0xffffffc0e6167824 */ /* 0x042fe200078e02dd */
[----:B------:R-:W-:Y:S01]  /*7b10*/  LDSM.16.MT88.4 R28, [R201+0xc000] ;  /* 0x00c00000c91c783b */ /* 0x000fe20000004200 */
[----:B------:R-:W-:Y:S03]  /*7b20*/  IADD3 R230, R230, -0x1, RZ ;  /* 0xffffffffe6e67810 */ /* 0x000fe60007ffe0ff */
[C---:B------:R-:W-:Y:S02]  /*7b30*/  IADD3 R20, R22.reuse, 0x8, RZ ;  /* 0x0000000816147810 */ /* 0x040fe40007ffe0ff */
[----:B------:R-:W-:Y:S02]  /*7b40*/  IADD3 R18, R22, 0x7, RZ ;  /* 0x0000000716127810 */ /* 0x000fe40007ffe0ff */
[----:B------:R-:W-:Y:S01]  /*7b50*/  ISETP.GE.AND P0, PT, R20, RZ, PT ;  /* 0x000000ff1400720c */ /* 0x000fe20003f06270 */
[----:B------:R-:W-:Y:S01]  /*7b60*/  LDSM.16.MT88.4 R164, [R204+0x11800] ;  /* 0x01180000cca4783b */ /* 0x000fe20000004200 */
[C---:B------:R-:W-:Y:S02]  /*7b70*/  IADD3 R16, R22.reuse, -0x1, RZ ;  /* 0xffffffff16107810 */ /* 0x040fe40007ffe0ff */
        /* <DEDUP_REMOVED lines=365> */
[----:B------:R-:W-:Y:S02]  /*9250*/  FFMA.FTZ R171, R2, R231, R171 ;  /* 0x000000e702ab7223 */ /* 0x000fe400000100ab */
        /* <DEDUP_REMOVED lines=137> */
.L_x_910:
[----:B------:R-:W1:Y:S01]  /*9af0*/  SHFL.BFLY PT, R3, R232, 0x2, 0x1f ;  /* 0x0c401f00e8037f89 */ /* 0x000e6200000e0000 */
[C---:B------:R-:W-:Y:S01]  /*9b00*/  ISETP.NE.AND P0, PT, R215.reuse, -0x1, PT ;  /* 0xffffffffd700780c */ /* 0x040fe20003f05270 */
[----:B------:R-:W-:Y:S01]  /*9b10*/  ULDC.64 UR4, c[0x0][0x118] ;  /* 0x0000460000047ab9 */ /* 0x000fe20000000a00 */
[----:B------:R-:W-:Y:S01]  /*9b20*/  MOV R11, 0x3f800000 ;  /* 0x3f800000000b7802 */ /* 0x000fe20000000f00 */
[----:B------:R-:W2:Y:S01]  /*9b30*/  SHFL.BFLY PT, R2, R231, 0x2, 0x1f ;  /* 0x0c401f00e7027f89 */ /* 0x000ea200000e0000 */
[----:B------:R-:W-:Y:S01]  /*9b40*/  MOV R12, 0x3f800000 ;  /* 0x3f800000000c7802 */ /* 0x000fe20000000f00 */
[----:B------:R-:W-:Y:S02]  /*9b50*/  BSSY B0, `(.L_x_914) ;  /* 0x0000149000007945 */ /* 0x000fe40003800000 */
[----:B------:R-:W3:Y:S06]  /*9b60*/  S2R R5, SR_TID.X ;  /* 0x0000000000057919 */ /* 0x000eec0000002100 */
[----:B------:R-:W-:-:S04]  /*9b70*/  @P0 IMAD.WIDE.U32 R8, R215, c[0x0][0x1e8], RZ ;  /* 0x00007a00d7080a25 */ /* 0x000fc800078e00ff */
[----:B------:R-:W-:Y:S01]  /*9b80*/  @P0 IMAD R9, R215, c[0x0][0x1ec], R9 ;  /* 0x00007b00d7090a24 */ /* 0x000fe200078e0209 */
[----:B------:R-:W-:Y:S01]  /*9b90*/  @P0 MOV R10, R8 ;  /* 0x00000008000a0202 */ /* 0x000fe20000000f00 */
[----:B-1----:R-:W-:Y:S02]  /*9ba0*/  FADD.FTZ R0, R3, R232 ;  /* 0x000000e803007221 */ /* 0x002fe40000010000 */
[----:B--2---:R-:W-:-:S03]  /*9bb0*/  FADD.FTZ R3, R2, R231 ;  /* 0x000000e702037221 */ /* 0x004fc60000010000 */
[----:B------:R-:W1:Y:S01]  /*9bc0*/  SHFL.BFLY PT, R7, R0, 0x1, 0x1f ;  /* 0x0c201f0000077f89 */ /* 0x000e6200000e0000 */
[----:B---3--:R-:W-:-:S03]  /*9bd0*/  SHF.R.S32.HI R4, RZ, 0x1f, R5 ;  /* 0x0000001fff047819 */ /* 0x008fc60000011405 */
[----:B------:R-:W2:Y:S04]  /*9be0*/  SHFL.BFLY PT, R6, R3, 0x1, 0x1f ;  /* 0x0c201f0003067f89 */ /* 0x000ea800000e0000 */
[----:B------:R-:W3:Y:S01]  /*9bf0*/  S2R R2, SR_CTAID.Y ;  /* 0x0000000000027919 */ /* 0x000ee20000002600 */
[----:B-1----:R-:W-:Y:S02]  /*9c00*/  FADD.FTZ R7, R0, R7 ;  /* 0x0000000700077221 */ /* 0x002fe40000010000 */
[----:B--2---:R-:W-:Y:S01]  /*9c10*/  FADD.FTZ R6, R3, R6 ;  /* 0x0000000603067221 */ /* 0x004fe20000010000 */
[----:B------:R-:W-:Y:S02]  /*9c20*/  LEA.HI R3, R4, R5, RZ, 0x5 ;  /* 0x0000000504037211 */ /* 0x000fe400078f28ff */
[----:B------:R-:W-:Y:S01]  /*9c30*/  FSETP.NE.FTZ.AND P5, PT, R7, RZ, PT ;  /* 0x000000ff0700720b */ /* 0x000fe20003fb5000 */
[----:B---3--:R-:W-:Y:S01]  /*9c40*/  @!P0 IMAD.WIDE.U32 R14, R2, c[0x0][0x1e0], RZ ;  /* 0x00007800020e8a25 */ /* 0x008fe200078e00ff */
[----:B------:R-:W-:-:S02]  /*9c50*/  @!P0 SHF.R.S32.HI R13, RZ, 0x1f, R2 ;  /* 0x0000001fff0d8819 */ /* 0x000fc40000011402 */
[----:B------:R-:W-:Y:S02]  /*9c60*/  LOP3.LUT R0, R3, 0xffffffe0, RZ, 0xc0, !PT ;  /* 0xffffffe003007812 */ /* 0x000fe400078ec0ff */
[----:B------:R-:W-:Y:S01]  /*9c70*/  FSETP.NE.FTZ.AND P4, PT, R6, RZ, PT ;  /* 0x000000ff0600720b */ /* 0x000fe20003f95000 */
[----:B------:R-:W-:Y:S01]  /*9c80*/  @!P0 IMAD R13, R13, c[0x0][0x1e0], RZ ;  /* 0x000078000d0d8a24 */ /* 0x000fe200078e02ff */
[----:B------:R-:W-:Y:S02]  /*9c90*/  IADD3 R0, R5, -R0, RZ ;  /* 0x8000000005007210 */ /* 0x000fe40007ffe0ff */
[----:B------:R-:W-:Y:S01]  /*9ca0*/  @!P0 MOV R10, R14 ;  /* 0x0000000e000a8202 */ /* 0x000fe20000000f00 */
[----:B------:R-:W-:Y:S01]  /*9cb0*/  @!P0 IMAD R8, R2, c[0x0][0x1e4], R13 ;  /* 0x0000790002088a24 */ /* 0x000fe200078e020d */
[----:B------:R-:W-:Y:S01]  /*9cc0*/  LOP3.LUT P6, RZ, R0, 0x3, RZ, 0xc0, !PT ;  /* 0x0000000300ff7812 */ /* 0x000fe200078cc0ff */
[----:B------:R-:W1:Y:S01]  /*9cd0*/  @P5 MUFU.RCP R11, R7 ;  /* 0x00000007000b5308 */ /* 0x000e620000001000 */
[----:B------:R-:W-:-:S02]  /*9ce0*/  LEA.HI R0, R4, R5, RZ, 0x2 ;  /* 0x0000000504007211 */ /* 0x000fc400078f10ff */
[----:B------:R-:W-:Y:S02]  /*9cf0*/  @!P0 IADD3 R9, R15, R8, RZ ;  /* 0x000000080f098210 */ /* 0x000fe40007ffe0ff */
[--C-:B------:R-:W-:Y:S02]  /*9d00*/  SHF.R.S32.HI R13, RZ, 0x2, R0.reuse ;  /* 0x00000002ff0d7819 */ /* 0x100fe40000011400 */
[----:B------:R-:W-:Y:S01]  /*9d10*/  SHF.R.S32.HI R8, RZ, 0x1f, R0 ;  /* 0x0000001fff087819 */ /* 0x000fe20000011400 */
[----:B------:R-:W2:Y:S01]  /*9d20*/  @P4 MUFU.RCP R12, R6 ;  /* 0x00000006000c4308 */ /* 0x000ea20000001000 */
[----:B------:R-:W-:Y:S02]  /*9d30*/  LOP3.LUT R0, R0, 0x3ffffffc, RZ, 0xc0, !PT ;  /* 0x3ffffffc00007812 */ /* 0x000fe400078ec0ff */
[----:B------:R-:W-:Y:S02]  /*9d40*/  LEA.HI R8, R8, R13, RZ, 0x3 ;  /* 0x0000000d08087211 */ /* 0x000fe400078f18ff */
[----:B------:R-:W-:-:S02]  /*9d50*/  SHF.R.S32.HI R3, RZ, 0x5, R3 ;  /* 0x00000005ff037819 */ /* 0x000fc40000011403 */
[----:B------:R-:W-:Y:S01]  /*9d60*/  LOP3.LUT R8, R8, 0xfffffff8, RZ, 0xc0, !PT ;  /* 0xfffffff808087812 */ /* 0x000fe200078ec0ff */
[C---:B-1----:R-:W-:Y:S01]  /*9d70*/  FMUL.FTZ R128, R11.reuse, R128 ;  /* 0x000000800b807220 */ /* 0x042fe20000410000 */
[----:B------:R-:W-:Y:S01]  /*9d80*/  IADD3 R0, -R0, R5, RZ ;  /* 0x0000000500007210 */ /* 0x000fe20007ffe1ff */
[----:B------:R-:W-:Y:S01]  /*9d90*/  FMUL.FTZ R129, R11, R129 ;  /* 0x000000810b817220 */ /* 0x000fe20000410000 */
[----:B------:R-:W-:Y:S01]  /*9da0*/  IADD3 R8, R13, -R8, RZ ;  /* 0x800000080d087210 */ /* 0x000fe20007ffe0ff */
[----:B------:R-:W-:Y:S01]  /*9db0*/  FMUL.FTZ R124, R11, R124 ;  /* 0x0000007c0b7c7220 */ /* 0x000fe20000410000 */
[----:B------:R-:W-:Y:S01]  /*9dc0*/  LEA R0, R3, R0, 0x9 ;  /* 0x0000000003007211 */ /* 0x000fe200078e48ff */
[----:B------:R-:W-:Y:S01]  /*9dd0*/  FMUL.FTZ R125, R11, R125 ;  /* 0x0000007d0b7d7220 */ /* 0x000fe20000410000 */
[C---:B------:R-:W-:Y:S01]  /*9de0*/  LOP3.LUT R14, R8.reuse, 0x1, RZ, 0xc0, !PT ;  /* 0x00000001080e7812 */ /* 0x040fe200078ec0ff */
[----:B------:R-:W-:Y:S01]  /*9df0*/  IMAD.SHL.U32 R13, R8, 0x40, RZ ;  /* 0x00000040080d7824 */ /* 0x000fe200078e00ff */
[----:B------:R-:W-:Y:S01]  /*9e00*/  F2FP.BF16.PACK_AB R128, R129, R128 ;  /* 0x000000808180723e */ /* 0x000fe200000010ff */
[C---:B------:R-:W-:Y:S01]  /*9e10*/  FMUL.FTZ R120, R11.reuse, R120 ;  /* 0x000000780b787220 */ /* 0x040fe20000410000 */
[----:B------:R-:W-:Y:S01]  /*9e20*/  ISETP.NE.U32.AND P3, PT, R14, 0x1, PT ;  /* 0x000000010e00780c */ /* 0x000fe20003f65070 */
[----:B------:R-:W-:Y:S01]  /*9e30*/  FMUL.FTZ R121, R11, R121 ;  /* 0x000000790b797220 */ /* 0x000fe20000410000 */
[----:B------:R-:W-:Y:S01]  /*9e40*/  LOP3.LUT R13, R13, 0x1c0, RZ, 0xc0, !PT ;  /* 0x000001c00d0d7812 */ /* 0x000fe200078ec0ff */
[C---:B------:R-:W-:Y:S01]  /*9e50*/  FMUL.FTZ R116, R11.reuse, R116 ;  /* 0x000000740b747220 */ /* 0x040fe20000410000 */
[----:B------:R-:W-:Y:S01]  /*9e60*/  R2P PR, R8, 0x6 ;  /* 0x0000000608007804 */ /* 0x000fe20000000000 */
[----:B------:R-:W-:Y:S01]  /*9e70*/  FMUL.FTZ R117, R11, R117 ;  /* 0x000000750b757220 */ /* 0x000fe20000410000 */
[----:B------:R-:W-:Y:S01]  /*9e80*/  LEA.HI R13, R13, R13, RZ, 0x1d ;  /* 0x0000000d0d0d7211 */ /* 0x000fe200078fe8ff */
[----:B------:R-:W-:Y:S01]  /*9e90*/  FMUL.FTZ R112, R11, R112 ;  /* 0x000000700b707220 */ /* 0x000fe20000410000 */
[----:B------:R-:W-:Y:S01]  /*9ea0*/  F2FP.BF16.PACK_AB R124, R125, R124 ;  /* 0x0000007c7d7c723e */ /* 0x000fe200000010ff */
[C---:B------:R-:W-:Y:S01]  /*9eb0*/  FMUL.FTZ R113, R11.reuse, R113 ;  /* 0x000000710b717220 */ /* 0x040fe20000410000 */
[----:B------:R-:W-:Y:S01]  /*9ec0*/  LEA R0, R0, R13, 0x1 ;  /* 0x0000000d00007211 */ /* 0x000fe200078e08ff */
[----:B------:R-:W-:Y:S01]  /*9ed0*/  FMUL.FTZ R108, R11, R108 ;  /* 0x0000006c0b6c7220 */ /* 0x000fe20000410000 */
[----:B------:R-:W-:Y:S01]  /*9ee0*/  F2FP.BF16.PACK_AB R120, R121, R120 ;  /* 0x000000787978723e */ /* 0x000fe200000010ff */
        /* <DEDUP_REMOVED lines=28> */
[----:B------:R-:W-:Y:S01]  /*a0b0*/  FMUL.FTZ R53, R11, R53 ;  /* 0x000000350b357220 */ /* 0x000fe20000410000 */
[----:B------:R-:W-:Y:S01]  /*a0c0*/  F2FP.BF16.PACK_AB R48, R49, R48 ;  /* 0x000000303130723e */ /* 0x000fe200000010ff */
[C---:B------:R-:W-:Y:S01]  /*a0d0*/  FMUL.FTZ R56, R11.reuse, R56 ;  /* 0x000000380b387220 */ /* 0x040fe20000410000 */
[----:B------:R-:W3:Y:S01]  /*a0e0*/  @P5 MUFU.LG2 R7, R7 ;  /* 0x0000000700075308 */ /* 0x000ee20000000c00 */
[----:B------:R-:W-:Y:S01]  /*a0f0*/  FMUL.FTZ R57, R11, R57 ;  /* 0x000000390b397220 */ /* 0x000fe20000410000 */
[----:B------:R-:W-:Y:S01]  /*a100*/  F2FP.BF16.PACK_AB R52, R53, R52 ;  /* 0x000000343534723e */ /* 0x000fe200000010ff */
[----:B------:R-:W-:-:S02]  /*a110*/  FMUL.FTZ R60, R11, R60 ;  /* 0x0000003c0b3c7220 */ /* 0x000fc40000410000 */
[----:B------:R-:W-:Y:S01]  /*a120*/  FMUL.FTZ R61, R11, R61 ;  /* 0x0000003d0b3d7220 */ /* 0x000fe20000410000 */
[----:B------:R-:W-:Y:S01]  /*a130*/  F2FP.BF16.PACK_AB R56, R57, R56 ;  /* 0x000000383938723e */ /* 0x000fe200000010ff */
[C---:B------:R-:W-:Y:S01]  /*a140*/  FMUL.FTZ R64, R11.reuse, R64 ;  /* 0x000000400b407220 */ /* 0x040fe20000410000 */
[----:B------:R-:W4:Y:S01]  /*a150*/  @P4 MUFU.LG2 R6, R6 ;  /* 0x0000000600064308 */ /* 0x000f220000000c00 */
[----:B------:R-:W-:Y:S01]  /*a160*/  FMUL.FTZ R65, R11, R65 ;  /* 0x000000410b417220 */ /* 0x000fe20000410000 */
[----:B------:R-:W-:Y:S01]  /*a170*/  F2FP.BF16.PACK_AB R60, R61, R60 ;  /* 0x0000003c3d3c723e */ /* 0x000fe200000010ff */
[C---:B------:R-:W-:Y:S01]  /*a180*/  FMUL.FTZ R68, R11.reuse, R68 ;  /* 0x000000440b447220 */ /* 0x040fe20000410000 */
[----:B------:R-:W5:Y:S01]  /*a190*/  S2R R61, SR_CTAID.X ;  /* 0x00000000003d7919 */ /* 0x000f620000002500 */
[----:B------:R-:W-:Y:S01]  /*a1a0*/  FMUL.FTZ R69, R11, R69 ;  /* 0x000000450b457220 */ /* 0x000fe20000410000 */
[----:B------:R-:W-:Y:S01]  /*a1b0*/  F2FP.BF16.PACK_AB R64, R65, R64 ;  /* 0x000000404140723e */ /* 0x000fe200000010ff */
[----:B------:R-:W-:-:S02]  /*a1c0*/  FMUL.FTZ R72, R11, R72 ;  /* 0x000000480b487220 */ /* 0x000fc40000410000 */
[----:B------:R-:W-:Y:S01]  /*a1d0*/  FMUL.FTZ R73, R11, R73 ;  /* 0x000000490b497220 */ /* 0x000fe20000410000 */
[----:B------:R-:W-:Y:S01]  /*a1e0*/  F2FP.BF16.PACK_AB R68, R69, R68 ;  /* 0x000000444544723e */ /* 0x000fe200000010ff */
[C---:B------:R-:W-:Y:S01]  /*a1f0*/  FMUL.FTZ R76, R11.reuse, R76 ;  /* 0x0000004c0b4c7220 */ /* 0x040fe20000410000 */
[----:B-1----:R-:W-:Y:S01]  /*a200*/  ISETP.NE.AND P1, PT, R14, RZ, PT ;  /* 0x000000ff0e00720c */ /* 0x002fe20003f25270 */
        /* <DEDUP_REMOVED lines=12> */
[----:B------:R-:W-:Y:S01]  /*a2d0*/  @P1 MOV R65, 0x1 ;  /* 0x0000000100411802 */ /* 0x000fe20000000f00 */
[----:B------:R-:W-:Y:S01]  /*a2e0*/  FMUL.FTZ R93, R11, R93 ;  /* 0x0000005d0b5d7220 */ /* 0x000fe20000410000 */
[----:B------:R-:W-:Y:S01]  /*a2f0*/  F2FP.BF16.PACK_AB R88, R89, R88 ;  /* 0x000000585958723e */ /* 0x000fe200000010ff */
[----:B------:R-:W-:-:S02]  /*a300*/  FMUL.FTZ R96, R11, R96 ;  /* 0x000000600b607220 */ /* 0x000fc40000410000 */
[----:B------:R-:W-:Y:S01]  /*a310*/  FMUL.FTZ R11, R11, R97 ;  /* 0x000000610b0b7220 */ /* 0x000fe20000410000 */
[----:B------:R-:W-:Y:S01]  /*a320*/  F2FP.BF16.PACK_AB R92, R93, R92 ;  /* 0x0000005c5d5c723e */ /* 0x000fe200000010ff */
[C---:B--2---:R-:W-:Y:S02]  /*a330*/  FMUL.FTZ R131, R12.reuse, R131 ;  /* 0x000000830c837220 */ /* 0x044fe40000410000 */
[C---:B------:R-:W-:Y:S01]  /*a340*/  FMUL.FTZ R130, R12.reuse, R130 ;  /* 0x000000820c827220 */ /* 0x040fe20000410000 */
[----:B------:R-:W-:Y:S01]  /*a350*/  F2FP.BF16.PACK_AB R96, R11, R96 ;  /* 0x000000600b60723e */ /* 0x000fe200000010ff */
[----:B------:R-:W-:Y:S01]  /*a360*/  IMAD.MOV.U32 R8, RZ, RZ, 0x40 ;  /* 0x00000040ff087424 */ /* 0x000fe200078e00ff */
[C---:B------:R-:W-:Y:S01]  /*a370*/  IADD3 R11, R13.reuse, -0x10, RZ ;  /* 0xfffffff00d0b7810 */ /* 0x040fe20007ffe0ff */
[C---:B------:R-:W-:Y:S01]  /*a380*/  FMUL.FTZ R127, R12.reuse, R127 ;  /* 0x0000007f0c7f7220 */ /* 0x040fe20000410000 */
[----:B------:R-:W-:Y:S01]  /*a390*/  @P3 IADD3 R11, R13, 0x10, RZ ;  /* 0x000000100d0b3810 */ /* 0x000fe20007ffe0ff */
[C---:B------:R-:W-:Y:S01]  /*a3a0*/  FMUL.FTZ R126, R12.reuse, R126 ;  /* 0x0000007e0c7e7220 */ /* 0x040fe20000410000 */
[----:B------:R-:W-:Y:S01]  /*a3b0*/  F2FP.BF16.PACK_AB R130, R131, R130 ;  /* 0x000000828382723e */ /* 0x000fe200000010ff */
[----:B------:R-:W-:Y:S01]  /*a3c0*/  FMUL.FTZ R123, R12, R123 ;  /* 0x0000007b0c7b7220 */ /* 0x000fe20000410000 */
[----:B------:R-:W-:Y:S01]  /*a3d0*/  SEL R8, R8, 0xffffffc0, !P2 ;  /* 0xffffffc008087807 */ /* 0x000fe20005000000 */
[C---:B------:R-:W-:Y:S01]  /*a3e0*/  FMUL.FTZ R122, R12.reuse, R122 ;  /* 0x0000007a0c7a7220 */ /* 0x040fe20000410000 */
[----:B------:R-:W-:Y:S01]  /*a3f0*/  F2FP.BF16.PACK_AB R126, R127, R126 ;  /* 0x0000007e7f7e723e */ /* 0x000fe200000010ff */
[----:B------:R-:W-:Y:S01]  /*a400*/  FMUL.FTZ R119, R12, R119 ;  /* 0x000000770c777220 */ /* 0x000fe20000410000 */
[----:B------:R-:W-:Y:S01]  /*a410*/  IADD3 R17, R0, R11, RZ ;  /* 0x0000000b00117210 */ /* 0x000fe20007ffe0ff */
        /* <DEDUP_REMOVED lines=10> */
[----:B------:R-:W-:Y:S01]  /*a4c0*/  FMUL.FTZ R107, R12, R107 ;  /* 0x0000006b0c6b7220 */ /* 0x000fe20000410000 */
[----:B------:R-:W-:Y:S01]  /*a4d0*/  IADD3 R23, R8, R11, RZ ;  /* 0x0000000b08177210 */ /* 0x000fe20007ffe0ff */
        /* <DEDUP_REMOVED lines=26> */
[----:B------:R-:W-:Y:S01]  /*a680*/  IMAD.IADD R25, R17, 0x1, R8 ;  /* 0x0000000111197824 */ /* 0x000fe200078e0208 */
        /* <DEDUP_REMOVED lines=43> */
[----:B------:R-:W-:Y:S01]  /*a940*/  FMUL.FTZ R12, R12, R98 ;  /* 0x000000620c0c7220 */ /* 0x000fe20000410000 */
[----:B------:R-:W-:Y:S01]  /*a950*/  F2FP.BF16.PACK_AB R94, R95, R94 ;  /* 0x0000005e5f5e723e */ /* 0x000fe200000010ff */
[----:B------:R-:W1:Y:S01]  /*a960*/  LDC.U8 R8, c[0x0][0x328] ;  /* 0x0000ca00ff087b82 */ /* 0x000e620000000000 */
[----:B------:R-:W-:Y:S01]  /*a970*/  STS [R11+0x2400], R42 ;  /* 0x0024002a0b007388 */ /* 0x000fe20000000800 */
[----:B------:R-:W-:-:S02]  /*a980*/  @P1 MOV R63, c[0x0][0x210] ;  /* 0x00008400003f1a02 */ /* 0x000fc40000000f00 */
[----:B------:R-:W-:Y:S01]  /*a990*/  F2FP.BF16.PACK_AB R12, R99, R12 ;  /* 0x0000000c630c723e */ /* 0x000fe200000010ff */
[----:B------:R-:W-:Y:S02]  /*a9a0*/  STS [R15+0x2000], R44 ;  /* 0x0020002c0f007388 */ /* 0x000fe40000000800 */
[----:B------:R-:W-:Y:S02]  /*a9b0*/  @P1 IMAD R63, R63, c[0x0][0x214], RZ ;  /* 0x000085003f3f1a24 */ /* 0x000fe400078e02ff */
[----:B------:R-:W-:Y:S04]  /*a9c0*/  STS [R15+0x2400], R46 ;  /* 0x0024002e0f007388 */ /* 0x000fe80000000800 */
[----:B------:R-:W-:Y:S04]  /*a9d0*/  STS [R17+0x2000], R48 ;  /* 0x0020003011007388 */ /* 0x000fe80000000800 */
[----:B------:R-:W-:Y:S04]  /*a9e0*/  STS [R17+0x2400], R50 ;  /* 0x0024003211007388 */ /* 0x000fe80000000800 */
[----:B------:R-:W-:Y:S01]  /*a9f0*/  STS [R19+0x2000], R52 ;  /* 0x0020003413007388 */ /* 0x000fe20000000800 */
[----:B-1----:R-:W-:-:S03]  /*aa00*/  ISETP.NE.AND P2, PT, R8, RZ, PT ;  /* 0x000000ff0800720c */ /* 0x002fc60003f45270 */
[----:B------:R-:W-:Y:S01]  /*aa10*/  STS [R19+0x2400], R54 ;  /* 0x0024003613007388 */ /* 0x000fe20000000800 */
[----:B------:R-:W-:Y:S02]  /*aa20*/  @!P1 MOV R8, c[0x0][0x214] ;  /* 0x0000850000089a02 */ /* 0x000fe40000000f00 */
[----:B------:R-:W-:Y:S01]  /*aa30*/  ISETP.NE.OR P3, PT, R14, RZ, !P2 ;  /* 0x000000ff0e00720c */ /* 0x000fe20005765670 */
[----:B------:R-:W-:Y:S01]  /*aa40*/  STS [R23+0x2000], R56 ;  /* 0x0020003817007388 */ /* 0x000fe20000000800 */
[----:B------:R-:W-:-:S03]  /*aa50*/  @!P1 SEL R63, R8, c[0x0][0x234], !P2 ;  /* 0x00008d00083f9a07 */ /* 0x000fc60005000000 */
[----:B------:R-:W-:Y:S02]  /*aa60*/  STS [R23+0x2400], R58 ;  /* 0x0024003a17007388 */ /* 0x000fe40000000800 */
[----:B------:R-:W-:Y:S02]  /*aa70*/  @!P1 IMAD R65, R63, c[0x0][0x1c0], RZ ;  /* 0x000070003f419a24 */ /* 0x000fe400078e02ff */
[----:B------:R-:W-:Y:S02]  /*aa80*/  STS [R21+0x2000], R60 ;  /* 0x0020003c15007388 */ /* 0x000fe40000000800 */
[C---:B------:R-:W-:Y:S02]  /*aa90*/  IMAD R65, R2.reuse, R65, RZ ;  /* 0x0000004102417224 */ /* 0x040fe400078e02ff */
[----:B------:R1:W-:Y:S03]  /*aaa0*/  STS [R21+0x2400], R62 ;  /* 0x0024003e15007388 */ /* 0x0003e60000000800 */
[----:B------:R-:W-:Y:S01]  /*aab0*/  SEL R65, R65, RZ, P3 ;  /* 0x000000ff41417207 */ /* 0x000fe20001800000 */
[----:B------:R2:W-:Y:S04]  /*aac0*/  STS [R25+0x2000], R64 ;  /* 0x0020004019007388 */ /* 0x0005e80000000800 */
[----:B------:R3:W-:Y:S04]  /*aad0*/  STS [R25+0x2400], R66 ;  /* 0x0024004219007388 */ /* 0x0007e80000000800 */
[----:B------:R4:W-:Y:S04]  /*aae0*/  STS [R13+0x4000], R68 ;  /* 0x004000440d007388 */ /* 0x0009e80000000800 */
[----:B------:R-:W-:Y:S04]  /*aaf0*/  STS [R13+0x4400], R70 ;  /* 0x004400460d007388 */ /* 0x000fe80000000800 */
[----:B------:R-:W-:Y:S04]  /*ab00*/  STS [R11+0x4000], R72 ;  /* 0x004000480b007388 */ /* 0x000fe80000000800 */
[----:B------:R5:W-:Y:S01]  /*ab10*/  STS [R11+0x4400], R74 ;  /* 0x0044004a0b007388 */ /* 0x000be20000000800 */
[----:B-1----:R-:W-:-:S03]  /*ab20*/  @!P3 IMAD R62, R2, c[0x0][0x214], RZ ;  /* 0x00008500023eba24 */ /* 0x002fc600078e02ff */
[----:B------:R1:W-:Y:S01]  /*ab30*/  STS [R15+0x4000], R76 ;  /* 0x0040004c0f007388 */ /* 0x0003e20000000800 */
[----:B--2---:R-:W-:Y:S02]  /*ab40*/  SHF.R.S32.HI R64, RZ, 0x1f, R3 ;  /* 0x0000001fff407819 */ /* 0x004fe40000011403 */
[----:B------:R-:W-:Y:S01]  /*ab50*/  @!P3 SEL R62, R62, R215, !P0 ;  /* 0x000000d73e3eb207 */ /* 0x000fe20004000000 */
[----:B------:R1:W-:Y:S01]  /*ab60*/  STS [R15+0x4400], R78 ;  /* 0x0044004e0f007388 */ /* 0x0003e20000000800 */
[----:B------:R-:W-:Y:S01]  /*ab70*/  LEA.HI R64, R64, R3, RZ, 0x2 ;  /* 0x0000000340407211 */ /* 0x000fe200078f10ff */
[----:B---3--:R-:W-:Y:S02]  /*ab80*/  @P5 FMUL.FTZ R66, R7, 0.69314718246459960938 ;  /* 0x3f31721807425820 */ /* 0x008fe40000410000 */
[----:B------:R1:W-:Y:S01]  /*ab90*/  STS [R17+0x4000], R80 ;  /* 0x0040005011007388 */ /* 0x0003e20000000800 */
[----:B----4-:R-:W-:Y:S01]  /*aba0*/  CS2R R68, SRZ ;  /* 0x0000000000447805 */ /* 0x010fe2000001ff00 */
[----:B------:R-:W-:Y:S01]  /*abb0*/  LOP3.LUT R64, R64, 0xffffffc, RZ, 0xc0, !PT ;  /* 0x0ffffffc40407812 */ /* 0x000fe200078ec0ff */
[----:B------:R-:W-:Y:S01]  /*abc0*/  @P4 FMUL.FTZ R7, R6, 0.69314718246459960938 ;  /* 0x3f31721806074820 */ /* 0x000fe20000410000 */
[----:B------:R1:W-:Y:S01]  /*abd0*/  STS [R17+0x4400], R82 ;  /* 0x0044005211007388 */ /* 0x0003e20000000800 */
[----:B------:R-:W-:-:S02]  /*abe0*/  @!P3 MOV R68, R62 ;  /* 0x0000003e0044b202 */ /* 0x000fc40000000f00 */
[----:B------:R-:W-:Y:S01]  /*abf0*/  @!P3 SHF.R.S32.HI R69, RZ, 0x1f, R62 ;  /* 0x0000001fff45b819 */ /* 0x000fe2000001143e */
[----:B------:R1:W-:Y:S01]  /*ac00*/  STS [R19+0x4000], R84 ;  /* 0x0040005413007388 */ /* 0x0003e20000000800 */
[----:B------:R-:W-:Y:S02]  /*ac10*/  IADD3 R64, R3, -R64, RZ ;  /* 0x8000004003407210 */ /* 0x000fe40007ffe0ff */
[----:B------:R-:W-:Y:S01]  /*ac20*/  MOV R3, 0x7f800000 ;  /* 0x7f80000000037802 */ /* 0x000fe20000000f00 */
[----:B------:R1:W-:Y:S01]  /*ac30*/  STS [R19+0x4400], R86 ;  /* 0x0044005613007388 */ /* 0x0003e20000000800 */
[----:B------:R-:W-:Y:S01]  /*ac40*/  MOV R62, 0x7f800000 ;  /* 0x7f800000003e7802 */ /* 0x000fe20000000f00 */
[----:B------:R-:W-:Y:S02]  /*ac50*/  @P5 FFMA.FTZ R3, R133, c[0x0][0x238], R66 ;  /* 0x00008e0085035a23 */ /* 0x000fe40000010042 */
[----:B------:R1:W-:Y:S01]  /*ac60*/  STS [R23+0x4000], R88 ;  /* 0x0040005817007388 */ /* 0x0003e20000000800 */
[----:B------:R-:W-:-:S03]  /*ac70*/  @P4 FFMA.FTZ R62, R132, c[0x0][0x238], R7 ;  /* 0x00008e00843e4a23 */ /* 0x000fc60000010007 */
[----:B------:R1:W-:Y:S04]  /*ac80*/  STS [R23+0x4400], R90 ;  /* 0x0044005a17007388 */ /* 0x0003e80000000800 */
[----:B------:R1:W-:Y:S04]  /*ac90*/  STS [R21+0x4000], R92 ;  /* 0x0040005c15007388 */ /* 0x0003e80000000800 */
[----:B------:R1:W-:Y:S04]  /*aca0*/  STS [R21+0x4400], R94 ;  /* 0x0044005e15007388 */ /* 0x0003e80000000800 */
[----:B------:R1:W-:Y:S04]  /*acb0*/  STS [R25+0x4000], R96 ;  /* 0x0040006019007388 */ /* 0x0003e80000000800 */
[----:B------:R1:W-:Y:S04]  /*acc0*/  STS [R25+0x4400], R12 ;  /* 0x0044000c19007388 */ /* 0x0003e80000000800 */
[----:B------:R-:W5:Y:S04]  /*acd0*/  S2R R0, SR_TID.X ;  /* 0x0000000000007919 */ /* 0x000f680000002100 */
[----:B------:R-:W-:Y:S06]  /*ace0*/  BAR.SYNC.DEFER_BLOCKING 0x0 ;  /* 0x0000000000007b1d */ /* 0x000fec0000010000 */
[----:B------:R-:W2:Y:S01]  /*acf0*/  S2R R60, SR_CTAID.Z ;  /* 0x00000000003c7919 */ /* 0x000ea20000002700 */
[----:B-----5:R-:W-:-:S03]  /*ad00*/  SHF.R.S32.HI R11, RZ, 0x1f, R0 ;  /* 0x0000001fff0b7819 */ /* 0x020fc60000011400 */
[----:B------:R1:W3:Y:S01]  /*ad10*/  LDS.128 R52, [R217] ;  /* 0x00000000d9347984 */ /* 0x0002e20000000c00 */
[----:B------:R-:W-:-:S03]  /*ad20*/  LEA.HI R8, R11, R0, RZ, 0x5 ;  /* 0x000000000b087211 */ /* 0x000fc600078f28ff */
[----:B------:R1:W4:Y:S01]  /*ad30*/  LDS.128 R48, [R217+0x800] ;  /* 0x00080000d9307984 */ /* 0x0003220000000c00 */
[----:B------:R-:W-:Y:S01]  /*ad40*/  LOP3.LUT R67, R8, 0xffffffe0, RZ, 0xc0, !PT ;  /* 0xffffffe008437812 */ /* 0x000fe200078ec0ff */
[----:B--2---:R-:W-:Y:S01]  /*ad50*/  IMAD R65, R60, R63, R65 ;  /* 0x0000003f3c417224 */ /* 0x004fe200078e0241 */
[----:B------:R-:W-:Y:S01]  /*ad60*/  @P1 MOV R8, c[0x0][0x210] ;  /* 0x0000840000081a02 */ /* 0x000fe20000000f00 */
[----:B------:R1:W2:Y:S01]  /*ad70*/  LDS.128 R44, [R217+0x1000] ;  /* 0x00100000d92c7984 */ /* 0x0002a20000000c00 */
[----:B------:R-:W-:Y:S01]  /*ad80*/  IADD3 R2, R0, -R67, RZ ;  /* 0x8000004300027210 */ /* 0x000fe20007ffe0ff */
[----:B------:R-:W-:Y:S02]  /*ad90*/  @!P1 IMAD.MOV.U32 R8, RZ, RZ, 0x1 ;  /* 0x00000001ff089424 */ /* 0x000fe400078e00ff */
[----:B------:R1:W1:Y:S01]  /*ada0*/  LDS.128 R40, [R217+0x1800] ;  /* 0x00180000d9287984 */ /* 0x0002620000000c00 */
[----:B------:R-:W-:-:S03]  /*adb0*/  SHF.R.S32.HI R67, RZ, 0x1f, R2 ;  /* 0x0000001fff437819 */ /* 0x000fc60000011402 */
[----:B------:R1:W1:Y:S01]  /*adc0*/  LDS.128 R36, [R217+0x2000] ;  /* 0x00200000d9247984 */ /* 0x0002620000000c00 */
[----:B------:R-:W-:Y:S01]  /*add0*/  LEA.HI R67, R67, R2, RZ, 0x2 ;  /* 0x0000000243437211 */ /* 0x000fe200078f10ff */
[----:B------:R-:W-:Y:S02]  /*ade0*/  IMAD R2, R61, R8, RZ ;  /* 0x000000083d027224 */ /* 0x000fe400078e02ff */
[----:B------:R1:W1:Y:S01]  /*adf0*/  LDS.128 R32, [R217+0x2800] ;  /* 0x00280000d9207984 */ /* 0x0002620000000c00 */
        /* <DEDUP_REMOVED lines=14> */
[----:B---34-:R-:W-:Y:S01]  /*aee0*/  IMAD R64, R61, -0x40, R220 ;  /* 0xffffffc03d407824 */ /* 0x018fe200078e02dc */
        /* <DEDUP_REMOVED lines=15> */
.L_x_915:
[----:B---34-:R-:W-:Y:S05]  /*afe0*/  BSYNC B0 ;  /* 0x0000000000007941 */ /* 0x018fea0003800000 */
.L_x_914:
        /* <DEDUP_REMOVED lines=15> */
[----:B-1----:R-:W-:-:S04]  /*b0e0*/  IMAD.WIDE R216, R216, 0x40, R6 ;  /* 0x00000040d8d87825 */ /* 0x002fc800078e0206 */
        /* <DEDUP_REMOVED lines=15> */
.L_x_917:
[----:B------:R-:W-:Y:S05]  /*b1e0*/  BSYNC B0 ;  /* 0x0000000000007941 */ /* 0x000fea0003800000 */
.L_x_916:
[----:B------:R-:W-:Y:S01]  /*b1f0*/  LEA.HI.SX32 R0, R4, 0x10, 0x1d ;  /* 0x0000001004007811 */ /* 0x000fe200078feaff */
        /* <DEDUP_REMOVED lines=19> */
.L_x_919:
[----:B------:R-:W-:Y:S05]  /*b330*/  BSYNC B0 ;  /* 0x0000000000007941 */ /* 0x000fea0003800000 */
.L_x_918:
        /* <DEDUP_REMOVED lines=17> */
[----:B--2---:R1:W-:Y:S04]  /*b450*/  @!P2 STG.E.128 [R2.64], R44 ;  /* 0x0000002c0200a986 */ /* 0x0043e8000c101d04 */
[----:B------:R1:W-:Y:S04]  /*b460*/  @!P1 STG.E.128 [R2.64+0x80], R28 ;  /* 0x0000801c02009986 */ /* 0x0003e8000c101d04 */
[----:B------:R1:W-:Y:S02]  /*b470*/  @!P0 STG.E.128 [R2.64+0x100], R12 ;  /* 0x0001000c02008986 */ /* 0x0003e4000c101d04 */
.L_x_921:
[----:B------:R-:W-:Y:S05]  /*b480*/  BSYNC B0 ;  /* 0x0000000000007941 */ /* 0x000fea0003800000 */
.L_x_920:
        /* <DEDUP_REMOVED lines=21> */
.L_x_880:
[----:B------:R-:W1:Y:S01]  /*b5e0*/  LDC.U8 R3, c[0x0][0x329] ;  /* 0x0000ca40ff037b82 */ /* 0x000e620000000000 */
[----:B------:R-:W2:Y:S01]  /*b5f0*/  S2R R0, SR_TID.X ;  /* 0x0000000000007919 */ /* 0x000ea20000002100 */
[----:B------:R-:W-:Y:S01]  /*b600*/  ISETP.NE.AND P3, PT, R215, -0x1, PT ;  /* 0xffffffffd700780c */ /* 0x000fe20003f65270 */
[----:B------:R-:W-:Y:S01]  /*b610*/  ULDC.64 UR4, c[0x0][0x118] ;  /* 0x0000460000047ab9 */ /* 0x000fe20000000a00 */
[----:B------:R-:W-:Y:S01]  /*b620*/  IADD3 R220, -R81, R220, RZ ;  /* 0x000000dc51dc7210 */ /* 0x000fe20007ffe1ff */
[----:B------:R-:W-:Y:S03]  /*b630*/  BSSY B0, `(.L_x_922) ;  /* 0x0000042000007945 */ /* 0x000fe60003800000 */
        /* <DEDUP_REMOVED lines=18> */
[----:B------:R-:W-:Y:S01]  /*b760*/  @!P3 IMAD R2, R16, c[0x0][0x1e4], R9 ;  /* 0x000079001002ba24 */ /* 0x000fe200078e0209 */
[----:B------:R-:W-:Y:S01]  /*b770*/  ISETP.NE.OR P0, PT, R215, -0x1, P2 ;  /* 0xffffffffd700780c */ /* 0x000fe20001705670 */
[----:B------:R-:W-:Y:S01]  /*b780*/  IMAD.IADD R0, R0, 0x1, -R5 ;  /* 0x0000000100007824 */ /* 0x000fe200078e0a05 */
[----:B------:R-:W-:Y:S01]  /*b790*/  SHF.R.S32.HI R5, RZ, 0x1f, R24 ;  /* 0x0000001fff057819 */ /* 0x000fe20000011418 */
[----:B------:R-:W-:-:S02]  /*b7a0*/  @!P1 IMAD R7, R8, c[0x0][0x1c0], RZ ;  /* 0x0000700008079a24 */ /* 0x000fc400078e02ff */
[----:B------:R-:W-:Y:S02]  /*b7b0*/  @P3 IMAD R3, R215, c[0x0][0x1ec], R11 ;  /* 0x00007b00d7033a24 */ /* 0x000fe400078e020b */
[----:B------:R-:W-:Y:S02]  /*b7c0*/  @!P3 IMAD.IADD R3, R13, 0x1, R2 ;  /* 0x000000010d03b824 */ /* 0x000fe400078e0202 */
[----:B------:R-:W-:Y:S01]  /*b7d0*/  IMAD.SHL.U32 R2, R0, 0x8, RZ ;  /* 0x0000000800027824 */ /* 0x000fe200078e00ff */
[----:B------:R-:W-:Y:S01]  /*b7e0*/  CS2R R12, SRZ ;  /* 0x00000000000c7805 */ /* 0x000fe2000001ff00 */
[C---:B------:R-:W-:Y:S02]  /*b7f0*/  IMAD R7, R16.reuse, R7, RZ ;  /* 0x0000000710077224 */ /* 0x040fe400078e02ff */
[----:B------:R-:W-:Y:S01]  /*b800*/  @!P0 IMAD R215, R16, c[0x0][0x214], RZ ;  /* 0x0000850010d78a24 */ /* 0x000fe200078e02ff */
[----:B------:R-:W-:Y:S01]  /*b810*/  IADD3 R10, P0, R2, R10, RZ ;  /* 0x0000000a020a7210 */ /* 0x000fe20007f1e0ff */
[----:B------:R-:W-:Y:S01]  /*b820*/  @P1 IMAD.MOV.U32 R4, RZ, RZ, c[0x0][0x210] ;  /* 0x00008400ff041624 */ /* 0x000fe200078e00ff */
[----:B------:R-:W-:Y:S01]  /*b830*/  SEL R7, R7, RZ, P2 ;  /* 0x000000ff07077207 */ /* 0x000fe20001000000 */
[----:B------:R-:W-:Y:S01]  /*b840*/  IMAD R5, R5, c[0x0][0x1f0], RZ ;  /* 0x00007c0005057a24 */ /* 0x000fe200078e02ff */
[----:B------:R-:W-:Y:S01]  /*b850*/  @!P2 SHF.R.S32.HI R13, RZ, 0x1f, R215 ;  /* 0x0000001fff0da819 */ /* 0x000fe200000114d7 */
[----:B------:R-:W-:Y:S01]  /*b860*/  @!P1 IMAD.MOV.U32 R4, RZ, RZ, 0x1 ;  /* 0x00000001ff049424 */ /* 0x000fe200078e00ff */
[----:B------:R-:W-:Y:S01]  /*b870*/  @!P2 MOV R12, R215 ;  /* 0x000000d7000ca202 */ /* 0x000fe20000000f00 */
[----:B------:R-:W-:Y:S01]  /*b880*/  IMAD R8, R24, R8, R7 ;  /* 0x0000000818087224 */ /* 0x000fe200078e0207 */
[----:B------:R-:W-:-:S02]  /*b890*/  ISETP.GE.AND P2, PT, R6, R220, PT ;  /* 0x000000dc0600720c */ /* 0x000fc40003f46270 */
        /* <DEDUP_REMOVED lines=27> */
.L_x_923:
[----:B------:R-:W-:Y:S05]  /*ba50*/  BSYNC B0 ;  /* 0x0000000000007941 */ /* 0x000fea0003800000 */
.L_x_922:
        /* <DEDUP_REMOVED lines=20> */
.L_x_925:
[----:B------:R-:W-:Y:S05]  /*bba0*/  BSYNC B0 ;  /* 0x0000000000007941 */ /* 0x000fea0003800000 */
.L_x_924:
        /* <DEDUP_REMOVED lines=20> */
.L_x_927:
[----:B------:R-:W-:Y:S05]  /*bcf0*/  BSYNC B0 ;  /* 0x0000000000007941 */ /* 0x000fea0003800000 */
.L_x_926:
        /* <DEDUP_REMOVED lines=19> */
.L_x_929:
[----:B------:R-:W-:Y:S05]  /*be30*/  BSYNC B0 ;  /* 0x0000000000007941 */ /* 0x000fea0003800000 */
.L_x_928:
        /* <DEDUP_REMOVED lines=35> */
.L_x_930:
        /* <DEDUP_REMOVED lines=9> */
.L_x_1294:


//--------------------- .text._ZN5flash16flash_fwd_kernelI23Flash_fwd_kernel_traitsILi192ELi64ELi64ELi4ELb0ELb0EN7cutlass10bfloat16_tE19Flash_kernel_traitsILi192ELi64ELi64ELi4ES3_EELb1ELb0ELb1ELb0ELb0ELb1ELb0ELb0EEEvNS_16Flash_fwd_paramsE --------------------------
	.section	.text._ZN5flash16flash_fwd_kernelI23Flash_fwd_kernel_traitsILi192ELi64ELi64ELi4ELb0ELb0EN7cutlass10bfloat16_tE19Flash_kernel_traitsILi192ELi64ELi64ELi4ES3_EELb1ELb0ELb1ELb0ELb0ELb1ELb0ELb0EEEvNS_16Flash_fwd_paramsE,"ax",@progbits
	.sectioninfo	@"SHI_REGISTERS=252"
	.align	128
        .global         _ZN5flash16flash_fwd_kernelI23Flash_fwd_kernel_traitsILi192ELi64ELi64ELi4ELb0ELb0EN7cutlass10bfloat16_tE19Flash_kernel_traitsILi192ELi64ELi64ELi4ES3_EELb1ELb0ELb1ELb0ELb0ELb1ELb0ELb0EEEvNS_16Flash_fwd_paramsE
        .type           _ZN5flash16flash_fwd_kernelI23Flash_fwd_kernel_traitsILi192ELi64ELi64ELi4ELb0ELb0EN7cutlass10bfloat16_tE19Flash_kernel_traitsILi192ELi64ELi64ELi4ES3_EELb1ELb0ELb1ELb0ELb0ELb1ELb0ELb0EEEvNS_16Flash_fwd_paramsE,@function
        .size           _ZN5flash16flash_fwd_kernelI23Flash_fwd_kernel_traitsILi192ELi64ELi64ELi4ELb0ELb0EN7cutlass10bfloat16_tE19Flash_kernel_traitsILi192ELi64ELi64ELi4ES3_EELb1ELb0ELb1ELb0ELb0ELb1ELb0ELb0EEEvNS_16Flash_fwd_paramsE,(.L_x_1295 - _ZN5flash16flash_fwd_kernelI23Flash_fwd_kernel_traitsILi192ELi64ELi64ELi4ELb0ELb0EN7cutlass10bfloat16_tE19Flash_kernel_traitsILi192ELi64ELi64ELi4ES3_EELb1ELb0ELb1ELb0ELb0ELb1ELb0ELb0EEEvNS_16Flash_fwd_paramsE)
        .other          _ZN5flash16flash_fwd_kernelI23Flash_fwd_kernel_traitsILi192ELi64ELi64ELi4ELb0ELb0EN7cutlass10bfloat16_tE19Flash_kernel_traitsILi192ELi64ELi64ELi4ES3_EELb1ELb0ELb1ELb0ELb0ELb1ELb0ELb0EEEvNS_16Flash_fwd_paramsE,@"STO_CUDA_ENTRY STV_DEFAULT"
_ZN5flash16flash_fwd_kernelI23Flash_fwd_kernel_traitsILi192ELi64ELi64ELi4ELb0ELb0EN7cutlass10bfloat16_tE19Flash_kernel_traitsILi192ELi64ELi64ELi4ES3_EELb1ELb0ELb1ELb0ELb0ELb1ELb0ELb0EEEvNS_16Flash_fwd_paramsE:
.text._ZN5flash16flash_fwd_kernelI23Flash_fwd_kernel_traitsILi192ELi64ELi64ELi4ELb0ELb0EN7cutlass10bfloat16_tE19Flash_kernel_traitsILi192ELi64ELi64ELi4ES3_EELb1ELb0ELb1ELb0ELb0ELb1ELb0ELb0EEEvNS_16Flash_fwd_paramsE:
        /* <DEDUP_REMOVED lines=19> */
[----:B------:R-:W-:Y:S01]  /*0130*/  UISETP.NE.AND.EX UP1, UPT, URZ, UR5, UPT, UP1 ;  /* 0x000000053f00728c */ /* 0x000fe2000bf25310 */
[----:B------:R-:W1:Y:S01]  /*0140*/  S2UR UR8, SR_CTAID.Z ;  /* 0x00000000000879c3 */ /* 0x000e620000002700 */
[----:B------:R-:W-:Y:S02]  /*0150*/  UMOV UR7, 0x4 ;  /* 0x0000000400077882 */ /* 0x000fe40000000000 */
        /* <DEDUP_REMOVED lines=34> */
[----:B------:R-:W4:Y:S04]  /*0380*/  @P1 LDG.E R7, [R10.64] ;  /* 0x0000000e0a071981 */ /* 0x000f28000c1e1900 */
[----:B------:R-:W5:Y:S01]  /*0390*/  @!P2 LDG.E R0, [R2.64] ;  /* 0x0000000e0200a981 */ /* 0x000f62000c1e1900 */
[----:B------:R-:W-:Y:S01]  /*03a0*/  UMOV UR12, 0xffffffff ;  /* 0xffffffff000c7882 */ /* 0x000fe20000000000 */
[----:B------:R-:W-:Y:S01]  /*03b0*/  SHF.R.S32.HI R6, RZ, 0x1f, R87 ;  /* 0x0000001fff067819 */ /* 0x000fe20000011457 */
[----:B------:R-:W-:Y:S02]  /*03c0*/  UMOV UR19, 0xffffffff ;  /* 0xffffffff00137882 */ /* 0x000fe40000000000 */
[----:B------:R-:W-:Y:S01]  /*03d0*/  ULDC UR4, c[0x0][0x1c0] ;  /* 0x0000700000047ab9 */ /* 0x000fe20000000800 */
[----:B------:R-:W-:Y:S01]  /*03e0*/  LEA.HI R86, R6, R87, RZ, 0x5 ;  /* 0x0000005706567211 */ /* 0x000fe200078f28ff */
[----:B------:R-:W-:-:S02]  /*03f0*/  UIMAD UR4, UR9, UR4, UR8 ;  /* 0x00000004090472a4 */ /* 0x000fc4000f8e0208 */
[----:B------:R-:W-:Y:S01]  /*0400*/  UMOV UR18, URZ ;  /* 0x0000003f00127c82 */ /* 0x000fe20008000000 */
[----:B------:R-:W-:Y:S01]  /*0410*/  LOP3.LUT R88, R86, 0xffffffe0, RZ, 0xc0, !PT ;  /* 0xffffffe056587812 */ /* 0x000fe200078ec0ff */
[----:B------:R-:W-:-:S04]  /*0420*/  USHF.L.U32 UR5, UR4, 0x5, URZ ;  /* 0x0000000504057899 */ /* 0x000fc8000800063f */
[----:B------:R-:W-:Y:S01]  /*0430*/  IMAD.IADD R88, R87, 0x1, -R88 ;  /* 0x0000000157587824 */ /* 0x000fe200078e0a58 */
[----:B------:R-:W-:Y:S01]  /*0440*/  USHF.R.S32.HI UR4, URZ, 0x1f, UR5 ;  /* 0x0000001f3f047899 */ /* 0x000fe20008011405 */
        /* <DEDUP_REMOVED lines=19> */
.L_x_931:
[----:B------:R-:W-:Y:S02]  /*0580*/  ULDC UR6, c[0x0][0x218] ;  /* 0x0000860000067ab9 */ /* 0x000fe40000000800 */
.L_x_932:
        /* <DEDUP_REMOVED lines=25> */
[----:B------:R-:W-:Y:S02]  /*0720*/  UIADD3 UR7, UR17, 0x3f, URZ ;  /* 0x0000003f11077890 */ /* 0x000fe4000fffe03f */
[----:B------:R-:W-:-:S02]  /*0730*/  UIADD3 UR11, UR6, -UR11, URZ ;  /* 0x8000000b060b7290 */ /* 0x000fc4000fffe03f */
        /* <DEDUP_REMOVED lines=19> */
[----:B------:R-:W-:Y:S01]  /*0870*/  ULDC.64 UR4, c[0x0][0x1e0] ;  /* 0x0000780000047ab9 */ /* 0x000fe20000000a00 */
[----:B------:R-:W1:Y:S01]  /*0880*/  S2R R6, SR_CTAID.Z ;  /* 0x0000000000067919 */ /* 0x000e620000002700 */
[----:B------:R-:W-:Y:S01]  /*0890*/  ULDC.U8 UR18, c[0x0][0x328] ;  /* 0x0000ca0000127ab9 */ /* 0x000fe20000000000 */
[----:B------:R-:W-:Y:S01]  /*08a0*/  LOP3.LUT R0, R10, 0x1ffffff8, RZ, 0xc0, !PT ;  /* 0x1ffffff80a007812 */ /* 0x000fe200078ec0ff */
[----:B------:R-:W-:Y:S01]  /*08b0*/  ULDC.64 UR6, c[0x0][0x1e8] ;  /* 0x00007a0000067ab9 */ /* 0x000fe20000000a00 */
[----:B------:R-:W2:Y:S01]  /*08c0*/  S2R R13, SR_CTAID.X ;  /* 0x00000000000d7919 */ /* 0x000ea20000002500 */
[----:B------:R-:W-:Y:S01]  /*08d0*/  UISETP.NE.AND UP3, UPT, UR18, URZ, UPT ;  /* 0x0000003f1200728c */ /* 0x000fe2000bf65270 */
[----:B------:R-:W-:Y:S01]  /*08e0*/  SHF.R.S32.HI R10, RZ, 0x3, R10 ;  /* 0x00000003ff0a7819 */ /* 0x000fe2000001140a */
[----:B------:R-:W-:Y:S01]  /*08f0*/  USHF.R.S32.HI UR20, URZ, 0x1f, UR8 ;  /* 0x0000001f3f147899 */ /* 0x000fe20008011408 */
[----:B------:R-:W-:Y:S01]  /*0900*/  IMAD.IADD R0, R87, 0x1, -R0 ;  /* 0x0000000157007824 */ /* 0x000fe200078e0a00 */
[----:B------:R-:W-:Y:S01]  /*0910*/  @!UP0 USHF.R.S32.HI UR19, URZ, 0x1f, UR9 ;  /* 0x0000001f3f138899 */ /* 0x000fe20008011409 */
[----:B------:R-:W-:Y:S01]  /*0920*/  SHF.R.S32.HI R11, RZ, 0x1f, R10 ;  /* 0x0000001fff0b7819 */ /* 0x000fe2000001140a */
[----:B------:R-:W-:Y:S01]  /*0930*/  @!UP0 UIMAD.WIDE.U32 UR22, UR9, UR4, URZ ;  /* 0x00000004091682a5 */ /* 0x000fe2000f8e003f */
[----:B------:R-:W-:Y:S01]  /*0940*/  IMAD.SHL.U32 R0, R0, 0x8, RZ ;  /* 0x0000000800007824 */ /* 0x000fe200078e00ff */
[----:B------:R-:W-:Y:S01]  /*0950*/  @!UP0 UIMAD UR19, UR19, UR4, URZ ;  /* 0x00000004131382a4 */ /* 0x000fe2000f8e023f */
[----:B------:R-:W-:Y:S01]  /*0960*/  BSSY B0, `(.L_x_934) ;  /* 0x0000038000007945 */ /* 0x000fe20003800000 */
[----:B------:R-:W-:-:S02]  /*0970*/  @UP0 UIMAD.WIDE.U32 UR10, UR12, UR6, URZ ;  /* 0x000000060c0a02a5 */ /* 0x000fc4000f8e003f */
[----:B------:R-:W-:Y:S02]  /*0980*/  ULDC.U8 UR4, c[0x0][0x329] ;  /* 0x0000ca4000047ab9 */ /* 0x000fe40000000000 */
[----:B------:R-:W-:Y:S02]  /*0990*/  UISETP.NE.AND UP2, UPT, UR4, URZ, UPT ;  /* 0x0000003f0400728c */ /* 0x000fe4000bf45270 */
[----:B------:R-:W-:Y:S02]  /*09a0*/  @!UP0 UIMAD UR19, UR9, UR5, UR19 ;  /* 0x00000005091382a4 */ /* 0x000fe4000f8e0213 */
[----:B------:R-:W-:Y:S02]  /*09b0*/  UISETP.EQ.AND UP3, UPT, UR4, URZ, UP3 ;  /* 0x0000003f0400728c */ /* 0x000fe40009f62270 */
[----:B------:R-:W-:Y:S02]  /*09c0*/  @UP0 UIMAD UR7, UR12, UR7, UR11 ;  /* 0x000000070c0702a4 */ /* 0x000fe4000f8e020b */
[----:B------:R-:W-:Y:S01]  /*09d0*/  ULDC.64 UR4, c[0x0][0x1f0] ;  /* 0x00007c0000047ab9 */ /* 0x000fe20000000a00 */
[----:B--2---:R-:W-:Y:S01]  /*09e0*/  IMAD.WIDE R12, R13, 0x40, R10 ;  /* 0x000000400d0c7825 */ /* 0x004fe200078e020a */
[----:B------:R-:W-:-:S02]  /*09f0*/  UIMAD UR4, UR20, UR4, URZ ;  /* 0x00000004140472a4 */ /* 0x000fc4000f8e023f */
[----:B------:R-:W-:Y:S02]  /*0a00*/  @!UP2 UISETP.NE.AND UP1, UPT, UR18, URZ, UPT ;  /* 0x0000003f1200a28c */ /* 0x000fe4000bf25270 */
[----:B------:R-:W-:Y:S02]  /*0a10*/  @UP0 UMOV UR20, UR10 ;  /* 0x0000000a00140c82 */ /* 0x000fe40008000000 */
[----:B------:R-:W-:Y:S02]  /*0a20*/  ULDC UR17, c[0x0][0x214] ;  /* 0x0000850000117ab9 */ /* 0x000fe40000000800 */
[----:B------:R-:W-:Y:S02]  /*0a30*/  @UP2 ULDC UR10, c[0x0][0x210] ;  /* 0x00008400000a2ab9 */ /* 0x000fe40000000800 */
[----:B------:R-:W-:Y:S02]  /*0a40*/  ULDC UR11, c[0x0][0x234] ;  /* 0x00008d00000b7ab9 */ /* 0x000fe40000000800 */
[----:B------:R-:W-:-:S02]  /*0a50*/  @UP2 UIMAD UR10, UR10, UR17, URZ ;  /* 0x000000110a0a22a4 */ /* 0x000fc4000f8e023f */
[----:B------:R-:W-:Y:S02]  /*0a60*/  @!UP2 USEL UR10, UR17, UR11, !UP1 ;  /* 0x0000000b110aa287 */ /* 0x000fe4000c800000 */
[----:B------:R-:W-:Y:S02]  /*0a70*/  ULDC UR6, c[0x0][0x1c0] ;  /* 0x0000700000067ab9 */ /* 0x000fe40000000800 */
[----:B------:R-:W-:Y:S02]  /*0a80*/  @UP2 UMOV UR21, 0x1 ;  /* 0x0000000100152882 */ /* 0x000fe40000000000 */
[----:B------:R-:W-:Y:S02]  /*0a90*/  @!UP2 UIMAD UR21, UR10, UR6, URZ ;  /* 0x000000060a15a2a4 */ /* 0x000fe4000f8e023f */
[----:B------:R-:W-:Y:S02]  /*0aa0*/  @!UP0 UMOV UR20, UR22 ;  /* 0x0000001600148c82 */ /* 0x000fe40008000000 */
[----:B------:R-:W-:Y:S01]  /*0ab0*/  @!UP0 UIADD3 UR7, UR23, UR19, URZ ;  /* 0x0000001317078290 */ /* 0x000fe2000fffe03f */
[----:B------:R-:W-:Y:S01]  /*0ac0*/  IADD3 R2, P0, R0, UR20, RZ ;  /* 0x0000001400027c10 */ /* 0x000fe2000ff1e0ff */
[----:B------:R-:W-:-:S02]  /*0ad0*/  UIADD3 UR13, -UR16, UR13, URZ ;  /* 0x0000000d100d7290 */ /* 0x000fc4000fffe13f */
[----:B------:R-:W-:Y:S02]  /*0ae0*/  @UP3 UIMAD UR18, UR9, UR17, URZ ;  /* 0x00000011091232a4 */ /* 0x000fe4000f8e023f */
[----:B------:R-:W-:Y:S01]  /*0af0*/  UIMAD UR21, UR9, UR21, URZ ;  /* 0x00000015091572a4 */ /* 0x000fe2000f8e023f */
[----:B------:R-:W-:Y:S01]  /*0b00*/  LEA.HI.X.SX32 R3, R0, UR7, 0x1, P0 ;  /* 0x0000000700037c11 */ /* 0x000fe200080f0eff */
[----:B------:R-:W-:Y:S01]  /*0b10*/  @UP3 USEL UR18, UR18, UR12, !UP0 ;  /* 0x0000000c12123287 */ /* 0x000fe2000c000000 */
[----:B------:R-:W-:Y:S01]  /*0b20*/  ISETP.GE.AND P0, PT, R10, UR13, PT ;  /* 0x0000000d0a007c0c */ /* 0x000fe2000bf06270 */
[----:B------:R-:W-:Y:S02]  /*0b30*/  @UP2 ULDC UR24, c[0x0][0x210] ;  /* 0x0000840000182ab9 */ /* 0x000fe40000000800 */
[----:B------:R-:W-:Y:S01]  /*0b40*/  USEL UR21, UR21, URZ, !UP3 ;  /* 0x0000003f15157287 */ /* 0x000fe2000d800000 */
[----:B-1----:R-:W-:Y:S01]  /*0b50*/  IMAD.WIDE.U32 R6, R6, c[0x0][0x1f0], R2 ;  /* 0x00007c0006067a25 */ /* 0x002fe200078e0002 */
[----:B------:R-:W-:-:S02]  /*0b60*/  @!UP2 UMOV UR24, 0x1 ;  /* 0x000000010018a882 */ /* 0x000fc40000000000 */
[----:B------:R-:W-:Y:S02]  /*0b70*/  UIMAD UR16, UR16, UR24, URZ ;  /* 0x00000018101072a4 */ /* 0x000fe4000f8e023f */
[----:B------:R-:W-:Y:S02]  /*0b80*/  UIMAD UR21, UR8, UR10, UR21 ;  /* 0x0000000a081572a4 */ /* 0x000fe4000f8e0215 */
[----:B------:R-:W-:Y:S02]  /*0b90*/  @!UP3 UMOV UR26, URZ ;  /* 0x0000003f001abc82 */ /* 0x000fe40008000000 */
[----:B------:R-:W-:Y:S02]  /*0ba0*/  @UP3 UMOV UR26, UR18 ;  /* 0x00000012001a3c82 */ /* 0x000fe40008000000 */
[----:B------:R-:W-:Y:S02]  /*0bb0*/  UIMAD UR4, UR8, UR5, UR4 ;  /* 0x00000005080472a4 */ /* 0x000fe4000f8e0204 */
[----:B------:R-:W-:-:S02]  /*0bc0*/  @!UP3 UMOV UR27, URZ ;  /* 0x0000003f001bbc82 */ /* 0x000fc40008000000 */
        /* <DEDUP_REMOVED lines=17> */
.L_x_935:
[----:B------:R-:W-:Y:S05]  /*0ce0*/  BSYNC B0 ;  /* 0x0000000000007941 */ /* 0x000fea0003800000 */
.L_x_934:
        /* <DEDUP_REMOVED lines=17> */
.L_x_937:
[----:B------:R-:W-:Y:S05]  /*0e00*/  BSYNC B0 ;  /* 0x0000000000007941 */ /* 0x000fea0003800000 */
.L_x_936:
        /* <DEDUP_REMOVED lines=17> */
.L_x_939:
[----:B------:R-:W-:Y:S05]  /*0f20*/  BSYNC B0 ;  /* 0x0000000000007941 */ /* 0x000fea0003800000 */
.L_x_938:
        /* <DEDUP_REMOVED lines=16> */
.L_x_941:
[----:B------:R-:W-:Y:S05]  /*1030*/  BSYNC B0 ;  /* 0x0000000000007941 */ /* 0x000fea0003800000 */
.L_x_940:
        /* <DEDUP_REMOVED lines=15> */
[----:B-1----:R-:W-:Y:S02]  /*1130*/  @!P4 LEA R8, P1, R3, c[0x0][0x200], 0x2 ;  /* 0x000080000308ca11 */ /* 0x002fe400078210ff */
        /* <DEDUP_REMOVED lines=19> */
.L_x_933:
        /* <DEDUP_REMOVED lines=34> */
.L_x_942:
[----:B-1----:R-:W-:Y:S01]  /*1490*/  IABS R5, c[0x0][0x1c8] ;  /* 0x0000720000057a13 */ /* 0x002fe20000000000 */
[----:B------:R-:W1:Y:S01]  /*14a0*/  S2R R0, SR_CTAID.Z ;  /* 0x0000000000007919 */ /* 0x000e620000002700 */
[----:B------:R-:W-:Y:S01]  /*14b0*/  IMAD.MOV.U32 R8, RZ, RZ, RZ ;  /* 0x000000ffff087224 */ /* 0x000fe200078e00ff */
[----:B------:R-:W-:Y:S01]  /*14c0*/  ULDC UR4, c[0x0][0x1c8] ;  /* 0x0000720000047ab9 */ /* 0x000fe20000000800 */
        /* <DEDUP_REMOVED lines=10> */
[----:B--2---:R-:W-:-:S06]  /*1570*/  IADD3 R9, R9, 0xffffffe, RZ ;  /* 0x0ffffffe09097810 */ /* 0x004fcc0007ffe0ff */
[----:B------:R-:W1:Y:S02]  /*1580*/  F2I.FTZ.U32.TRUNC.NTZ R9, R9 ;  /* 0x0000000900097305 */ /* 0x000e64000021f000 */
[----:B-1----:R-:W-:-:S04]  /*1590*/  IMAD.MOV R3, RZ, RZ, -R9 ;  /* 0x000000ffff037224 */ /* 0x002fc800078e0a09 */
        /* <DEDUP_REMOVED lines=27> */
.L_x_943:
[CC--:B------:R-:W-:Y:S01]  /*1750*/  LEA.HI R20, R6.reuse, R87.reuse, RZ, 0x3 ;  /* 0x0000005706147211 */ /* 0x0c0fe200078f18ff */
[----:B------:R-:W1:Y:S01]  /*1760*/  S2R R18, SR_CTAID.Z ;  /* 0x0000000000127919 */ /* 0x000e620000002700 */
[----:B------:R-:W-:Y:S01]  /*1770*/  ULDC.64 UR4, c[0x0][0x1a8] ;  /* 0x00006a0000047ab9 */ /* 0x000fe20000000a00 */
[----:B------:R-:W-:Y:S01]  /*1780*/  LEA.HI R5, R6, R87, RZ, 0x6 ;  /* 0x0000005706057211 */ /* 0x000fe200078f30ff */
[----:B------:R-:W-:Y:S01]  /*1790*/  UIMAD UR4, UR19, UR4, URZ ;  /* 0x00000004130472a4 */ /* 0x000fe2000f8e023f */
[----:B------:R-:W-:Y:S01]  /*17a0*/  LOP3.LUT R0, R20, 0xfffffff8, RZ, 0xc0, !PT ;  /* 0xfffffff814007812 */ /* 0x000fe200078ec0ff */
[----:B------:R-:W2:Y:S01]  /*17b0*/  S2R R84, SR_CTAID.X ;  /* 0x0000000000547919 */ /* 0x000ea20000002500 */
[----:B------:R-:W-:Y:S01]  /*17c0*/  SHF.R.S32.HI R20, RZ, 0x3, R20 ;  /* 0x00000003ff147819 */ /* 0x000fe20000011414 */
[----:B------:R-:W-:Y:S01]  /*17d0*/  UIMAD UR4, UR8, UR5, UR4 ;  /* 0x00000005080472a4 */ /* 0x000fe2000f8e0204 */
[----:B------:R-:W-:Y:S01]  /*17e0*/  IMAD.SHL.U32 R5, R5, 0x8, RZ ;  /* 0x0000000805057824 */ /* 0x000fe200078e00ff */
[----:B------:R-:W-:Y:S01]  /*17f0*/  UIADD3 UR29, UR28, -0x1, URZ ;  /* 0xffffffff1c1d7890 */ /* 0x000fe2000fffe03f */
[----:B------:R-:W-:Y:S01]  /*1800*/  IMAD.IADD R0, R87, 0x1, -R0 ;  /* 0x0000000157007824 */ /* 0x000fe200078e0a00 */
[C---:B------:R-:W-:Y:S01]  /*1810*/  IADD3 R7, R20.reuse, 0x20, RZ ;  /* 0x0000002014077810 */ /* 0x040fe20007ffe0ff */
[----:B------:R-:W-:Y:S01]  /*1820*/  IMAD.SHL.U32 R3, R20, 0x40, RZ ;  /* 0x0000004014037824 */ /* 0x000fe200078e00ff */
[----:B------:R-:W-:Y:S01]  /*1830*/  SHF.R.S32.HI R21, RZ, 0x1f, R20 ;  /* 0x0000001fff157819 */ /* 0x000fe20000011414 */
[----:B------:R-:W-:Y:S01]  /*1840*/  IMAD.SHL.U32 R212, R0, 0x8, RZ ;  /* 0x0000000800d47824 */ /* 0x000fe200078e00ff */
[----:B------:R-:W-:Y:S01]  /*1850*/  IADD3 R195, R20, 0x30, RZ ;  /* 0x0000003014c37810 */ /* 0x000fe20007ffe0ff */
[----:B------:R-:W-:Y:S01]  /*1860*/  UIMAD UR5, UR29, -0x40, UR17 ;  /* 0xffffffc01d0578a4 */ /* 0x000fe2000f8e0211 */
[----:B------:R-:W-:Y:S01]  /*1870*/  LOP3.LUT R3, R3, 0x1c0, RZ, 0xc0, !PT ;  /* 0x000001c003037812 */ /* 0x000fe200078ec0ff */
[----:B------:R-:W-:Y:S01]  /*1880*/  ULDC.64 UR8, c[0x0][0x198] ;  /* 0x0000660000087ab9 */ /* 0x000fe20000000a00 */
[--C-:B------:R-:W-:Y:S01]  /*1890*/  SHF.R.S32.HI R213, RZ, 0x1f, R212.reuse ;  /* 0x0000001fffd57819 */ /* 0x100fe200000114d4 */
[----:B------:R-:W-:Y:S01]  /*18a0*/  USHF.R.S32.HI UR18, URZ, 0x1f, UR29 ;  /* 0x0000001f3f127899 */ /* 0x000fe2000801141d */
[----:B------:R-:W-:Y:S01]  /*18b0*/  IADD3 R8, P0, R212, UR6, RZ ;  /* 0x00000006d4087c10 */ /* 0x000fe2000ff1e0ff */
[----:B------:R-:W-:Y:S01]  /*18c0*/  IMAD.SHL.U32 R205, R87, 0x2, RZ ;  /* 0x0000000257cd7824 */ /* 0x000fe200078e00ff */
[----:B------:R-:W-:Y:S01]  /*18d0*/  SHF.R.U32.HI R196, RZ, 0x3, R3 ;  /* 0x00000003ffc47819 */ /* 0x000fe20000011603 */
[C-C-:B------:R-:W-:Y:S01]  /*18e0*/  IMAD.WIDE.U32 R10, R20.reuse, c[0x0][0x198], R212.reuse ;  /* 0x00006600140a7a25 */ /* 0x140fe200078e00d4 */
[----:B------:R-:W-:Y:S01]  /*18f0*/  IADD3.X R9, R213, UR10, RZ, P0, !PT ;  /* 0x0000000ad5097c10 */ /* 0x000fe200087fe4ff */
[----:B------:R-:W-:Y:S01]  /*1900*/  UIADD3 UR10, -UR16, UR13, URZ ;  /* 0x0000000d100a7290 */ /* 0x000fe2000fffe13f */
[--C-:B------:R-:W-:Y:S01]  /*1910*/  LOP3.LUT R3, R3, 0x38, R212.reuse, 0xf8, !PT ;  /* 0x0000003803037812 */ /* 0x100fe200078ef8d4 */
[----:B------:R-:W-:Y:S01]  /*1920*/  IMAD.WIDE.U32 R28, R20, c[0x0][0x1a0], R212 ;  /* 0x00006800141c7a25 */ /* 0x000fe200078e00d4 */
[----:B------:R-:W-:Y:S01]  /*1930*/  IADD3 R200, P4, R10, UR20, RZ ;  /* 0x000000140ac87c10 */ /* 0x000fe2000ff9e0ff */
[----:B------:R-:W-:Y:S01]  /*1940*/  UISETP.GT.AND UP0, UPT, UR29, UR11, UPT ;  /* 0x0000000b1d00728c */ /* 0x000fe2000bf04270 */
[----:B------:R-:W-:Y:S01]  /*1950*/  LOP3.LUT R196, R3, R196, RZ, 0x3c, !PT ;  /* 0x000000c403c47212 */ /* 0x000fe200078e3cff */
[----:B-1----:R-:W-:Y:S01]  /*1960*/  IMAD.WIDE.U32 R18, R18, c[0x0][0x1a8], R8 ;  /* 0x00006a0012127a25 */ /* 0x002fe200078e0008 */
[----:B------:R-:W-:-:S02]  /*1970*/  IADD3 R8, R20, 0x10, RZ ;  /* 0x0000001014087810 */ /* 0x000fc40007ffe0ff */
[----:B------:R-:W-:Y:S01]  /*1980*/  ISETP.GE.AND P1, PT, R7, UR10, PT ;  /* 0x0000000a07007c0c */ /* 0x000fe2000bf26270 */
[----:B------:R-:W-:Y:S01]  /*1990*/  IMAD R3, R21, c[0x0][0x198], RZ ;  /* 0x0000660015037a24 */ /* 0x000fe200078e02ff */
[----:B------:R-:W-:Y:S01]  /*19a0*/  ISETP.GE.AND P2, PT, R8, UR10, PT ;  /* 0x0000000a08007c0c */ /* 0x000fe2000bf46270 */
[----:B--2---:R-:W-:Y:S01]  /*19b0*/  IMAD.WIDE R198, R84, 0x40, R20 ;  /* 0x0000004054c67825 */ /* 0x004fe200078e0214 */
[C---:B------:R-:W-:Y:S02]  /*19c0*/  ISETP.GE.AND P3, PT, R20.reuse, UR10, PT ;  /* 0x0000000a14007c0c */ /* 0x040fe4000bf66270 */
[----:B------:R-:W-:Y:S01]  /*19d0*/  ISETP.GE.AND P0, PT, R195, UR10, PT ;  /* 0x0000000ac3007c0c */ /* 0x000fe2000bf06270 */
[----:B------:R-:W-:Y:S01]  /*19e0*/  IMAD R3, R20, c[0x0][0x19c], R3 ;  /* 0x0000670014037a24 */ /* 0x000fe200078e0203 */
[----:B------:R-:W-:Y:S01]  /*19f0*/  IADD3 R19, R19, UR4, RZ ;  /* 0x0000000413137c10 */ /* 0x000fe2000fffe0ff */
[----:B------:R-:W-:Y:S01]  /*1a00*/  UMOV UR4, 0x6 ;  /* 0x0000000600047882 */ /* 0x000fe20000000000 */
[----:B------:R-:W-:Y:S01]  /*1a10*/  LOP3.LUT R196, R196, 0xfffffe00, R5, 0xf8, !PT ;  /* 0xfffffe00c4c47812 */ /* 0x000fe200078ef805 */
[----:B------:R-:W-:Y:S01]  /*1a20*/  USHF.L.U64.HI UR9, UR8, UR4, UR9 ;  /* 0x0000000408097299 */ /* 0x000fe20008010209 */
[----:B------:R-:W-:Y:S01]  /*1a30*/  IADD3.X R201, R11, UR7, R3, P4, !PT ;  /* 0x000000070bc97c10 */ /* 0x000fe2000a7fe403 */
[--C-:B------:R-:W-:Y:S01]  /*1a40*/  @!P1 IMAD.MOV.U32 R22, RZ, RZ, R18.reuse ;  /* 0x000000ffff169224 */ /* 0x100fe200078e0012 */
[C---:B------:R-:W-:Y:S01]  /*1a50*/  @!P1 IADD3 R12, P4, R198.reuse, 0x20, RZ ;  /* 0x00000020c60c9810 */ /* 0x040fe20007f9e0ff */
[----:B------:R-:W-:Y:S01]  /*1a60*/  @!P2 IMAD.MOV.U32 R10, RZ, RZ, R18 ;  /* 0x000000ffff0aa224 */ /* 0x000fe200078e0012 */
[C---:B------:R-:W-:Y:S01]  /*1a70*/  @!P2 IADD3 R16, P5, R198.reuse, 0x10, RZ ;  /* 0x00000010c610a810 */ /* 0x040fe20007fbe0ff */
[----:B------:R-:W-:Y:S01]  /*1a80*/  @!P3 IMAD R9, R199, c[0x0][0x190], RZ ;  /* 0x00006400c709ba24 */ /* 0x000fe200078e02ff */
[----:B------:R-:W-:Y:S01]  /*1a90*/  USHF.L.U32 UR4, UR8, 0x6, URZ ;  /* 0x0000000608047899 */ /* 0x000fe2000800063f */
[--C-:B------:R-:W-:Y:S01]  /*1aa0*/  @!P1 IMAD.X R5, RZ, RZ, R199.reuse, P4 ;  /* 0x000000ffff059224 */ /* 0x100fe200020e06c7 */
[----:B------:R-:W-:Y:S01]  /*1ab0*/  @!P0 IADD3 R14, P4, R198, 0x30, RZ ;  /* 0x00000030c60e8810 */ /* 0x000fe20007f9e0ff */
[----:B------:R-:W-:Y:S01]  /*1ac0*/  @!P2 IMAD.X R3, RZ, RZ, R199, P5 ;  /* 0x000000ffff03a224 */ /* 0x000fe200028e06c7 */
[----:B------:R-:W-:Y:S01]  /*1ad0*/  ISETP.GE.AND P5, PT, R8, UR5, PT ;  /* 0x0000000508007c0c */ /* 0x000fe2000bfa6270 */
[--C-:B------:R-:W-:Y:S01]  /*1ae0*/  @!P2 IMAD.MOV.U32 R11, RZ, RZ, R19.reuse ;  /* 0x000000ffff0ba224 */ /* 0x100fe200078e0013 */
[----:B------:R-:W-:Y:S01]  /*1af0*/  UIMAD UR6, UR9, UR29, URZ ;  /* 0x0000001d090672a4 */ /* 0x000fe2000f8e023f */
[----:B------:R-:W-:Y:S01]  /*1b00*/  @!P2 IMAD R3, R3, c[0x0][0x190], RZ ;  /* 0x000064000303aa24 */ /* 0x000fe200078e02ff */
[----:B------:R-:W-:Y:S01]  /*1b10*/  SHF.R.S32.HI R86, RZ, 0x5, R86 ;  /* 0x00000005ff567819 */ /* 0x000fe20000011456 */
[--C-:B------:R-:W-:Y:S01]  /*1b20*/  @!P1 IMAD.MOV.U32 R23, RZ, RZ, R19.reuse ;  /* 0x000000ffff179224 */ /* 0x100fe200078e0013 */
[----:B------:R-:W-:Y:S01]  /*1b30*/  UIMAD UR6, UR18, UR4, UR6 ;  /* 0x00000004120672a4 */ /* 0x000fe2000f8e0206 */
[----:B------:R-:W-:Y:S01]  /*1b40*/  @!P0 IMAD.MOV.U32 R24, RZ, RZ, R18 ;  /* 0x000000ffff188224 */ /* 0x000fe200078e0012 */
[----:B------:R-:W-:Y:S01]  /*1b50*/  LOP3.LUT R205, R205, 0x6, RZ, 0xc0, !PT ;  /* 0x00000006cdcd7812 */ /* 0x000fe200078ec0ff */
[----:B------:R-:W-:-:S02]  /*1b60*/  @!P0 IMAD.MOV.U32 R25, RZ, RZ, R19 ;  /* 0x000000ffff198224 */ /* 0x000fc400078e0013 */
[----:B------:R-:W-:Y:S02]  /*1b70*/  @!P1 IMAD R5, R5, c[0x0][0x190], RZ ;  /* 0x0000640005059a24 */ /* 0x000fe400078e02ff */
[C---:B------:R-:W-:Y:S02]  /*1b80*/  @!P3 IMAD R9, R198.reuse, c[0x0][0x194], R9 ;  /* 0x00006500c609ba24 */ /* 0x040fe400078e0209 */
[----:B------:R-:W-:-:S04]  /*1b90*/  @!P3 IMAD.WIDE.U32 R18, R198, c[0x0][0x190], R18 ;  /* 0x00006400c612ba25 */ /* 0x000fc800078e0012 */
[C---:B------:R-:W-:Y:S02]  /*1ba0*/  @!P2 IMAD R3, R16.reuse, c[0x0][0x194], R3 ;  /* 0x000065001003aa24 */ /* 0x040fe400078e0203 */
[----:B------:R-:W-:-:S04]  /*1bb0*/  @!P2 IMAD.WIDE.U32 R16, R16, c[0x0][0x190], R10 ;  /* 0x000064001010aa25 */ /* 0x000fc800078e000a */
[C---:B------:R-:W-:Y:S02]  /*1bc0*/  @!P1 IMAD R5, R12.reuse, c[0x0][0x194], R5 ;  /* 0x000065000c059a24 */ /* 0x040fe400078e0205 */
[----:B------:R-:W-:Y:S02]  /*1bd0*/  @!P0 IMAD.X R11, RZ, RZ, R199, P4 ;  /* 0x000000ffff0b8224 */ /* 0x000fe400020e06c7 */
[----:B------:R-:W-:Y:S01]  /*1be0*/  @!P1 IMAD.WIDE.U32 R12, R12, c[0x0][0x190], R22 ;  /* 0x000064000c0c9a25 */ /* 0x000fe200078e0016 */
[----:B------:R-:W-:-:S03]  /*1bf0*/  @!P3 LEA R22, P4, R18, c[0x0][0x160], 0x1 ;  /* 0x000058001216ba11 */ /* 0x000fc600078808ff */
[----:B------:R-:W-:Y:S02]  /*1c00*/  @!P3 IMAD.IADD R9, R19, 0x1, R9 ;  /* 0x000000011309b824 */ /* 0x000fe400078e0209 */
[----:B------:R-:W-:Y:S02]  /*1c10*/  @!P2 IMAD.IADD R3, R17, 0x1, R3 ;  /* 0x000000011103a824 */ /* 0x000fe400078e0203 */
[----:B------:R-:W-:Y:S01]  /*1c20*/  IMAD.WIDE.U32 R200, R224, c[0x0][0x1b0], R200 ;  /* 0x00006c00e0c87a25 */ /* 0x000fe200078e00c8 */
[----:B------:R-:W-:Y:S02]  /*1c30*/  @!P3 LEA.HI.X R23, R18, c[0x0][0x164], R9, 0x1, P4 ;  /* 0x000059001217ba11 */ /* 0x000fe400020f0c09 */
[----:B------:R-:W-:Y:S01]  /*1c40*/  SHF.R.S32.HI R9, RZ, 0x1f, R224 ;  /* 0x0000001fff097819 */ /* 0x000fe200000114e0 */
[----:B------:R-:W-:Y:S01]  /*1c50*/  @!P0 IMAD R11, R11, c[0x0][0x190], RZ ;  /* 0x000064000b0b8a24 */ /* 0x000fe200078e02ff */
[----:B------:R-:W-:Y:S01]  /*1c60*/  @!P2 LEA R18, P4, R16, c[0x0][0x160], 0x1 ;  /* 0x000058001012aa11 */ /* 0x000fe200078808ff */
[----:B------:R-:W-:-:S02]  /*1c70*/  IMAD.MOV.U32 R210, RZ, RZ, R200 ;  /* 0x000000ffffd27224 */ /* 0x000fc400078e00c8 */
[----:B------:R-:W-:Y:S01]  /*1c80*/  IMAD R211, R9, c[0x0][0x1b0], RZ ;  /* 0x00006c0009d37a24 */ /* 0x000fe200078e02ff */
[----:B------:R-:W-:Y:S01]  /*1c90*/  @!P2 LEA.HI.X R19, R16, c[0x0][0x164], R3, 0x1, P4 ;  /* 0x000059001013aa11 */ /* 0x000fe200020f0c03 */
[----:B------:R-:W-:Y:S02]  /*1ca0*/  IMAD.U32 R3, RZ, RZ, UR4 ;  /* 0x00000004ff037e24 */ /* 0x000fe4000f8e00ff */
[----:B------:R-:W-:Y:S02]  /*1cb0*/  IMAD R211, R224, c[0x0][0x1b4], R211 ;  /* 0x00006d00e0d37a24 */ /* 0x000fe400078e02d3 */
[C---:B------:R-:W-:Y:S02]  /*1cc0*/  @!P0 IMAD R11, R14.reuse, c[0x0][0x194], R11 ;  /* 0x000065000e0b8a24 */ /* 0x040fe400078e020b */
[----:B------:R-:W-:Y:S02]  /*1cd0*/  IMAD.IADD R211, R201, 0x1, R211 ;  /* 0x00000001c9d37824 */ /* 0x000fe400078e02d3 */
[----:B------:R-:W-:Y:S01]  /*1ce0*/  @!P0 IMAD.WIDE.U32 R14, R14, c[0x0][0x190], R24 ;  /* 0x000064000e0e8a25 */ /* 0x000fe200078e0018 */
[----:B------:R-:W-:-:S03]  /*1cf0*/  @!P1 LEA R24, P4, R12, c[0x0][0x160], 0x1 ;  /* 0x000058000c189a11 */ /* 0x000fc600078808ff */
[----:B------:R-:W-:Y:S01]  /*1d00*/  @!P1 IMAD.IADD R5, R13, 0x1, R5 ;  /* 0x000000010d059824 */ /* 0x000fe200078e0205 */
[----:B------:R-:W-:Y:S01]  /*1d10*/  @!P0 LEA R26, P6, R14, c[0x0][0x160], 0x1 ;  /* 0x000058000e1a8a11 */ /* 0x000fe200078c08ff */
[----:B------:R-:W-:-:S03]  /*1d20*/  IMAD.WIDE.U32 R16, R3, UR29, R210 ;  /* 0x0000001d03107c25 */ /* 0x000fc6000f8e00d2 */
[----:B------:R-:W-:Y:S01]  /*1d30*/  @!P1 LEA.HI.X R25, R12, c[0x0][0x164], R5, 0x1, P4 ;  /* 0x000059000c199a11 */ /* 0x000fe200020f0c05 */
[----:B------:R-:W-:Y:S01]  /*1d40*/  IMAD.U32 R13, RZ, RZ, UR8 ;  /* 0x00000008ff0d7e24 */ /* 0x000fe2000f8e00ff */
[----:B------:R-:W-:Y:S01]  /*1d50*/  IADD3 R17, R17, UR6, RZ ;  /* 0x0000000611117c10 */ /* 0x000fe2000fffe0ff */
[----:B------:R-:W-:Y:S01]  /*1d60*/  IMAD.MOV.U32 R10, RZ, RZ, c[0x0][0x19c] ;  /* 0x00006700ff0a7624 */ /* 0x000fe200078e00ff */
[----:B------:R-:W-:Y:S01]  /*1d70*/  UIMAD.WIDE.U32 UR6, UR8, 0x20, URZ ;  /* 0x00000020080678a5 */ /* 0x000fe2000f8e003f */
[----:B------:R-:W-:Y:S01]  /*1d80*/  IMAD.U32 R5, RZ, RZ, UR8 ;  /* 0x00000008ff057e24 */ /* 0x000fe2000f8e00ff */
[----:B------:R-:W-:Y:S01]  /*1d90*/  @!P5 LEA R12, P4, R13, R16, 0x4 ;  /* 0x000000100d0cd211 */ /* 0x000fe200078820ff */
[----:B------:R-:W-:Y:S02]  /*1da0*/  @!P0 IMAD.IADD R11, R15, 0x1, R11 ;  /* 0x000000010f0b8824 */ /* 0x000fe400078e020b */
[----:B------:R-:W-:Y:S01]  /*1db0*/  IMAD.SHL.U32 R196, R196, 0x2, RZ ;  /* 0x00000002c4c47824 */ /* 0x000fe200078e00ff */
[----:B------:R-:W-:Y:S01]  /*1dc0*/  @!P5 LEA.HI.X R5, R5, R17, R10, 0x4, P4 ;  /* 0x000000110505d211 */ /* 0x000fe200020f240a */
[----:B------:R-:W-:Y:S01]  /*1dd0*/  IMAD R207, R9, c[0x0][0x1b8], RZ ;  /* 0x00006e0009cf7a24 */ /* 0x000fe200078e02ff */
[----:B------:R-:W-:Y:S01]  /*1de0*/  @!P0 LEA.HI.X R27, R14, c[0x0][0x164], R11, 0x1, P6 ;  /* 0x000059000e1b8a11 */ /* 0x000fe200030f0c0b */
[----:B------:R-:W-:Y:S01]  /*1df0*/  IMAD R11, R21, c[0x0][0x1a0], RZ ;  /* 0x00006800150b7a24 */ /* 0x000fe200078e02ff */
[----:B------:R-:W-:Y:S01]  /*1e00*/  @!P5 LEA R14, P4, R12, c[0x0][0x168], 0x1 ;  /* 0x00005a000c0eda11 */ /* 0x000fe200078808ff */
[----:B------:R-:W-:Y:S01]  /*1e10*/  @!PT LDS RZ, [RZ] ;  /* 0x00000000fffff984 */ /* 0x000fe20000000800 */
[----:B------:R-:W-:Y:S01]  /*1e20*/  @!PT LDS RZ, [RZ] ;  /* 0x00000000fffff984 */ /* 0x000fe20000000800 */
[----:B------:R-:W-:Y:S01]  /*1e30*/  @!PT LDS RZ, [RZ] ;  /* 0x00000000fffff984 */ /* 0x000fe20000000800 */
[----:B------:R1:W-:Y:S01]  /*1e40*/  @!P3 LDGSTS.E.BYPASS.LTC128B.128 [R196], [R22.64] ;  /* 0x0000000016c4bfae */ /* 0x0003e2000b901d4e */
[C---:B------:R-:W-:Y:S01]  /*1e50*/  ISETP.GE.AND P6, PT, R20.reuse, UR5, PT ;  /* 0x0000000514007c0c */ /* 0x040fe2000bfc6270 */
[----:B------:R-:W-:Y:S01]  /*1e60*/  IMAD R11, R20, c[0x0][0x1a4], R11 ;  /* 0x00006900140b7a24 */ /* 0x000fe200078e020b */
[----:B------:R-:W-:Y:S01]  /*1e70*/  @!P5 LEA.HI.X R15, R12, c[0x0][0x16c], R5, 0x1, P4 ;  /* 0x00005b000c0fda11 */ /* 0x000fe200020f0c05 */
[----:B------:R1:W-:Y:S01]  /*1e80*/  @!P3 LDGSTS.E.BYPASS.LTC128B.128 [R196+0x2000], [R22.64+0x80] ;  /* 0x0200008016c4bfae */ /* 0x0003e2000b901d4e */
[----:B------:R-:W-:Y:S01]  /*1e90*/  ISETP.GE.AND P4, PT, R7, UR5, PT ;  /* 0x0000000507007c0c */ /* 0x000fe2000bf86270 */
[----:B------:R-:W-:-:S02]  /*1ea0*/  IMAD.SHL.U32 R12, R10, 0x20, RZ ;  /* 0x000000200a0c7824 */ /* 0x000fc400078e00ff */
[----:B------:R1:W-:Y:S01]  /*1eb0*/  @!P3 LDGSTS.E.BYPASS.LTC128B.128 [R196+0x4000], [R22.64+0x100] ;  /* 0x0400010016c4bfae */ /* 0x0003e2000b901d4e */
[----:B------:R-:W-:Y:S01]  /*1ec0*/  ISETP.GE.AND P3, PT, R195, UR5, PT ;  /* 0x00000005c3007c0c */ /* 0x000fe2000bf66270 */
[----:B------:R-:W-:Y:S02]  /*1ed0*/  IMAD.U32 R5, RZ, RZ, UR8 ;  /* 0x00000008ff057e24 */ /* 0x000fe4000f8e00ff */
[----:B------:R2:W-:Y:S01]  /*1ee0*/  @!P2 LDGSTS.E.BYPASS.LTC128B.128 [R196+0x800], [R18.64] ;  /* 0x0080000012c4afae */ /* 0x0005e2000b901d4e */
[----:B------:R-:W-:Y:S02]  /*1ef0*/  IMAD R207, R224, c[0x0][0x1bc], R207 ;  /* 0x00006f00e0cf7a24 */ /* 0x000fe400078e02cf */
[----:B------:R-:W-:Y:S01]  /*1f00*/  IMAD R214, R84, 0x4, R86 ;  /* 0x0000000454d67824 */ /* 0x000fe200078e0256 */
[----:B------:R2:W-:Y:S04]  /*1f10*/  @!P2 LDGSTS.E.BYPASS.LTC128B.128 [R196+0x2800], [R18.64+0x80] ;  /* 0x0280008012c4afae */ /* 0x0005e8000b901d4e */
[----:B------:R2:W-:Y:S04]  /*1f20*/  @!P2 LDGSTS.E.BYPASS.LTC128B.128 [R196+0x4800], [R18.64+0x100] ;  /* 0x0480010012c4afae */ /* 0x0005e8000b901d4e */
[----:B------:R3:W-:Y:S04]  /*1f30*/  @!P1 LDGSTS.E.BYPASS.LTC128B.128 [R196+0x1000], [R24.64] ;  /* 0x0100000018c49fae */ /* 0x0007e8000b901d4e */
[----:B------:R3:W-:Y:S04]  /*1f40*/  @!P1 LDGSTS.E.BYPASS.LTC128B.128 [R196+0x3000], [R24.64+0x80] ;  /* 0x0300008018c49fae */ /* 0x0007e8000b901d4e */
[----:B------:R3:W-:Y:S01]  /*1f50*/  @!P1 LDGSTS.E.BYPASS.LTC128B.128 [R196+0x5000], [R24.64+0x100] ;  /* 0x0500010018c49fae */ /* 0x0007e2000b901d4e */
[----:B------:R-:W-:-:S02]  /*1f60*/  @!P4 IADD3 R13, P1, R16, UR6, RZ ;  /* 0x00000006100dcc10 */ /* 0x000fc4000ff3e0ff */
[C---:B-1----:R-:W-:Y:S01]  /*1f70*/  @!P6 LEA R22, P2, R16.reuse, c[0x0][0x168], 0x1 ;  /* 0x00005a001016ea11 */ /* 0x042fe200078408ff */
[----:B------:R1:W-:Y:S01]  /*1f80*/  @!P0 LDGSTS.E.BYPASS.LTC128B.128 [R196+0x1800], [R26.64] ;  /* 0x018000001ac48fae */ /* 0x0003e2000b901d4e */
[----:B------:R-:W-:Y:S01]  /*1f90*/  @!P4 IADD3.X R12, R17, UR7, R12, P1, !PT ;  /* 0x00000007110ccc10 */ /* 0x000fe20008ffe40c */
[----:B------:R-:W-:Y:S01]  /*1fa0*/  ULDC.64 UR6, c[0x0][0x1a0] ;  /* 0x0000680000067ab9 */ /* 0x000fe20000000a00 */
[----:B------:R-:W-:Y:S01]  /*1fb0*/  @!P6 LEA.HI.X R23, R16, c[0x0][0x16c], R17, 0x1, P2 ;  /* 0x00005b001017ea11 */ /* 0x000fe200010f0c11 */
[----:B------:R1:W-:Y:S01]  /*1fc0*/  @!P0 LDGSTS.E.BYPASS.LTC128B.128 [R196+0x3800], [R26.64+0x80] ;  /* 0x038000801ac48fae */ /* 0x0003e2000b901d4e */
[----:B------:R-:W-:-:S03]  /*1fd0*/  UIMAD UR18, UR18, UR6, URZ ;  /* 0x00000006121272a4 */ /* 0x000fc6000f8e023f */
[----:B------:R1:W-:Y:S01]  /*1fe0*/  @!P0 LDGSTS.E.BYPASS.LTC128B.128 [R196+0x5800], [R26.64+0x100] ;  /* 0x058001001ac48fae */ /* 0x0003e2000b901d4e */
[----:B------:R-:W-:Y:S01]  /*1ff0*/  UIMAD UR7, UR29, UR7, UR18 ;  /* 0x000000071d0772a4 */ /* 0x000fe2000f8e0212 */
[C---:B--2---:R-:W-:Y:S02]  /*2000*/  @!P4 LEA R18, P1, R13.reuse, c[0x0][0x168], 0x1 ;  /* 0x00005a000d12ca11 */ /* 0x044fe400078208ff */
[----:B------:R2:W-:Y:S01]  /*2010*/  @!P6 LDGSTS.E.BYPASS.LTC128B.128 [R196+0x6000], [R22.64] ;  /* 0x0600000016c4efae */ /* 0x0005e2000b901d4e */
[----:B------:R-:W-:Y:S01]  /*2020*/  UIMAD.WIDE.U32 UR18, UR6, 0x20, URZ ;  /* 0x00000020061278a5 */ /* 0x000fe2000f8e003f */
[----:B------:R-:W-:Y:S01]  /*2030*/  @!P4 LEA.HI.X R19, R13, c[0x0][0x16c], R12, 0x1, P1 ;  /* 0x00005b000d13ca11 */ /* 0x000fe200008f0c0c */
[----:B------:R-:W-:Y:S01]  /*2040*/  @!P3 IMAD.WIDE.U32 R12, R5, 0x30, R16 ;  /* 0x00000030050cb825 */ /* 0x000fe200078e0010 */
[----:B------:R2:W-:Y:S01]  /*2050*/  @!P6 LDGSTS.E.BYPASS.LTC128B.128 [R196+0x8000], [R22.64+0x80] ;  /* 0x0800008016c4efae */ /* 0x0005e2000b901d4e */
[----:B------:R-:W-:Y:S02]  /*2060*/  ISETP.GE.AND P1, PT, R8, UR5, PT ;  /* 0x0000000508007c0c */ /* 0x000fe4000bf26270 */
[----:B------:R-:W-:Y:S01]  /*2070*/  @!P3 IMAD R5, R10, 0x30, RZ ;  /* 0x000000300a05b824 */ /* 0x000fe200078e02ff */
[----:B------:R-:W-:Y:S01]  /*2080*/  @!P3 LEA R16, P0, R12, c[0x0][0x168], 0x1 ;  /* 0x00005a000c10ba11 */ /* 0x000fe200078008ff */
[----:B------:R2:W-:Y:S01]  /*2090*/  @!P6 LDGSTS.E.BYPASS.LTC128B.128 [R196+0xa000], [R22.64+0x100] ;  /* 0x0a00010016c4efae */ /* 0x0005e2000b901d4e */
[----:B---3--:R-:W-:Y:S01]  /*20a0*/  IADD3 R24, P2, R28, UR22, RZ ;  /* 0x000000161c187c10 */ /* 0x008fe2000ff5e0ff */
[----:B------:R-:W-:Y:S01]  /*20b0*/  @!P3 IMAD.IADD R5, R13, 0x1, R5 ;  /* 0x000000010d05b824 */ /* 0x000fe200078e0205 */
[----:B------:R-:W-:Y:S01]  /*20c0*/  ISETP.GE.AND P6, PT, R20, UR5, PT ;  /* 0x0000000514007c0c */ /* 0x000fe2000bfc6270 */
[----:B------:R3:W-:Y:S01]  /*20d0*/  @!P5 LDGSTS.E.BYPASS.LTC128B.128 [R196+0x6800], [R14.64] ;  /* 0x068000000ec4dfae */ /* 0x0007e2000b901d4e */
[----:B------:R-:W-:Y:S01]  /*20e0*/  IADD3.X R25, R29, UR21, R11, P2, !PT ;  /* 0x000000151d197c10 */ /* 0x000fe200097fe40b */
[----:B------:R-:W-:Y:S01]  /*20f0*/  UIMAD.WIDE.U32 UR20, UR29, UR6, URZ ;  /* 0x000000061d1472a5 */ /* 0x000fe2000f8e003f */
[----:B------:R-:W-:Y:S01]  /*2100*/  @!P3 LEA.HI.X R17, R12, c[0x0][0x16c], R5, 0x1, P0 ;  /* 0x00005b000c11ba11 */ /* 0x000fe200000f0c05 */
[----:B------:R3:W-:Y:S01]  /*2110*/  @!P5 LDGSTS.E.BYPASS.LTC128B.128 [R196+0x8800], [R14.64+0x80] ;  /* 0x088000800ec4dfae */ /* 0x0007e2000b901d4e */
[----:B------:R-:W-:Y:S01]  /*2120*/  LEA.HI R5, R6, R87, RZ, 0x4 ;  /* 0x0000005706057211 */ /* 0x000fe200078f20ff */
[----:B------:R-:W-:Y:S01]  /*2130*/  IMAD.SHL.U32 R8, R0, 0x40, RZ ;  /* 0x0000004000087824 */ /* 0x000fe200078e00ff */
[----:B------:R-:W-:Y:S01]  /*2140*/  UIADD3 UR7, UR21, UR7, URZ ;  /* 0x0000000715077290 */ /* 0x000fe2000fffe03f */
[----:B------:R3:W-:Y:S01]  /*2150*/  @!P5 LDGSTS.E.BYPASS.LTC128B.128 [R196+0xa800], [R14.64+0x100] ;  /* 0x0a8001000ec4dfae */ /* 0x0007e2000b901d4e */
[----:B------:R-:W-:Y:S01]  /*2160*/  LOP3.LUT R6, R5, 0xfffffff0, RZ, 0xc0, !PT ;  /* 0xfffffff005067812 */ /* 0x000fe200078ec0ff */
[----:B------:R-:W-:Y:S01]  /*2170*/  IMAD.SHL.U32 R11, R20, 0x8, RZ ;  /* 0x00000008140b7824 */ /* 0x000fe200078e00ff */
[----:B------:R-:W-:Y:S01]  /*2180*/  SHF.R.S32.HI R10, RZ, 0x4, R5 ;  /* 0x00000004ff0a7819 */ /* 0x000fe20000011405 */
[----:B------:R4:W-:Y:S01]  /*2190*/  @!P4 LDGSTS.E.BYPASS.LTC128B.128 [R196+0x7000], [R18.64] ;  /* 0x0700000012c4cfae */ /* 0x0009e2000b901d4e */
[----:B------:R-:W-:Y:S01]  /*21a0*/  LOP3.LUT R8, R8, 0x1c0, RZ, 0xc0, !PT ;  /* 0x000001c008087812 */ /* 0x000fe200078ec0ff */
[----:B------:R-:W-:Y:S01]  /*21b0*/  IMAD.IADD R6, R87, 0x1, -R6 ;  /* 0x0000000157067824 */ /* 0x000fe200078e0a06 */
[----:B------:R-:W-:Y:S01]  /*21c0*/  LEA.HI R5, R5, R10, RZ, 0x1 ;  /* 0x0000000a05057211 */ /* 0x000fe200078f08ff */
[----:B------:R4:W-:Y:S01]  /*21d0*/  @!P4 LDGSTS.E.BYPASS.LTC128B.128 [R196+0x9000], [R18.64+0x80] ;  /* 0x0900008012c4cfae */ /* 0x0009e2000b901d4e */
[----:B------:R-:W-:Y:S01]  /*21e0*/  IMAD.WIDE.U32 R224, R224, c[0x0][0x1b8], R24 ;  /* 0x00006e00e0e07a25 */ /* 0x000fe200078e0018 */
[----:B------:R-:W-:-:S02]  /*21f0*/  ISETP.GE.AND P2, PT, R7, UR5, PT ;  /* 0x0000000507007c0c */ /* 0x000fc4000bf46270 */
[----:B------:R4:W-:Y:S01]  /*2200*/  @!P4 LDGSTS.E.BYPASS.LTC128B.128 [R196+0xb000], [R18.64+0x100] ;  /* 0x0b00010012c4cfae */ /* 0x0009e2000b901d4e */
[----:B------:R-:W-:Y:S01]  /*2210*/  SHF.R.S32.HI R9, RZ, 0x1f, R6 ;  /* 0x0000001fff097819 */ /* 0x000fe20000011406 */
[----:B------:R-:W-:Y:S01]  /*2220*/  IMAD.U32 R12, RZ, RZ, UR20 ;  /* 0x00000014ff0c7e24 */ /* 0x000fe2000f8e00ff */
[----:B------:R-:W-:Y:S01]  /*2230*/  LOP3.LUT R11, R8, 0x8, R11, 0xf8, !PT ;  /* 0x00000008080b7812 */ /* 0x000fe200078ef80b */
[----:B------:R5:W-:Y:S01]  /*2240*/  @!P3 LDGSTS.E.BYPASS.LTC128B.128 [R196+0x7800], [R16.64] ;  /* 0x0780000010c4bfae */ /* 0x000be2000b901d4e */
[----:B------:R-:W-:Y:S01]  /*2250*/  IMAD.U32 R13, RZ, RZ, UR21 ;  /* 0x00000015ff0d7e24 */ /* 0x000fe2000f8e00ff */
[----:B------:R-:W-:Y:S01]  /*2260*/  LEA.HI R9, R9, R6, RZ, 0x3 ;  /* 0x0000000609097211 */ /* 0x000fe200078f18ff */
[----:B------:R-:W-:Y:S01]  /*2270*/  IMAD.U32 R7, RZ, RZ, UR7 ;  /* 0x00000007ff077e24 */ /* 0x000fe2000f8e00ff */
[----:B------:R5:W-:Y:S01]  /*2280*/  @!P3 LDGSTS.E.BYPASS.LTC128B.128 [R196+0x9800], [R16.64+0x80] ;  /* 0x0980008010c4bfae */ /* 0x000be2000b901d4e */
[----:B------:R-:W-:Y:S01]  /*2290*/  LOP3.LUT R13, R5, 0xfffffffe, RZ, 0xc0, !PT ;  /* 0xfffffffe050d7812 */ /* 0x000fe200078ec0ff */
[----:B------:R-:W-:Y:S01]  /*22a0*/  IMAD.IADD R207, R225, 0x1, R207 ;  /* 0x00000001e1cf7824 */ /* 0x000fe200078e02cf */
[----:B------:R-:W-:Y:S01]  /*22b0*/  SHF.R.U32.HI R8, RZ, 0x3, R8 ;  /* 0x00000003ff087819 */ /* 0x000fe20000011608 */
[----:B------:R5:W-:Y:S01]  /*22c0*/  @!P3 LDGSTS.E.BYPASS.LTC128B.128 [R196+0xb800], [R16.64+0x100] ;  /* 0x0b80010010c4bfae */ /* 0x000be2000b901d4e */
[----:B------:R-:W-:Y:S01]  /*22d0*/  LEA R20, P0, R12, R224, 0x6 ;  /* 0x000000e00c147211 */ /* 0x000fe200078030ff */
[----:B------:R-:W-:Y:S01]  /*22e0*/  IMAD.IADD R13, R10, 0x1, -R13 ;  /* 0x000000010a0d7824 */ /* 0x000fe200078e0a0d */
[----:B------:R-:W-:Y:S01]  /*22f0*/  LOP3.LUT R5, R9, 0xfffffff8, RZ, 0xc0, !PT ;  /* 0xfffffff809057812 */ /* 0x000fe200078ec0ff */
[----:B------:R-:W0:Y:S01]  /*2300*/  LDGDEPBAR ;  /* 0x00000000000079af */ /* 0x000e220000000000 */
[----:B------:R-:W-:Y:S01]  /*2310*/  LOP3.LUT R8, R11, R8, RZ, 0x3c, !PT ;  /* 0x000000080b087212 */ /* 0x000fe200078e3cff */
[----:B------:R-:W-:Y:S01]  /*2320*/  IMAD.MOV.U32 R10, RZ, RZ, c[0x0][0x1a4] ;  /* 0x00006900ff0a7624 */ /* 0x000fe200078e00ff */
[----:B------:R-:W-:Y:S01]  /*2330*/  LEA.HI.X R21, R12, R207, R7, 0x6, P0 ;  /* 0x000000cf0c157211 */ /* 0x000fe200000f3407 */
[----:B------:R-:W-:Y:S01]  /*2340*/  IMAD.U32 R12, RZ, RZ, UR6 ;  /* 0x00000006ff0c7e24 */ /* 0x000fe2000f8e00ff */
[----:B------:R-:W-:Y:S01]  /*2350*/  ISETP.GE.AND P5, PT, R195, UR5, PT ;  /* 0x00000005c3007c0c */ /* 0x000fe2000bfa6270 */
[----:B------:R-:W-:Y:S01]  /*2360*/  IMAD.IADD R5, R6, 0x1, -R5 ;  /* 0x0000000106057824 */ /* 0x000fe200078e0a05 */
[----:B------:R-:W-:Y:S01]  /*2370*/  UIADD3 UR7, UR17, 0x1, -UR13 ;  /* 0x0000000111077890 */ /* 0x000fe2000fffe80d */
[----:B------:R-:W-:Y:S01]  /*2380*/  IMAD.SHL.U32 R7, R10, 0x20, RZ ;  /* 0x000000200a077824 */ /* 0x000fe200078e00ff */
[----:B------:R-:W-:Y:S01]  /*2390*/  @!P1 LEA R12, P3, R12, R20, 0x4 ;  /* 0x000000140c0c9211 */ /* 0x000fe200078620ff */
[----:B------:R-:W-:Y:S01]  /*23a0*/  IMAD R193, R13, 0x200, R8 ;  /* 0x000002000dc17824 */ /* 0x000fe200078e0208 */
[----:B------:R-:W-:Y:S01]  /*23b0*/  @!P2 IADD3 R8, P0, R20, UR18, RZ ;  /* 0x000000121408ac10 */ /* 0x000fe2000ff1e0ff */
[----:B------:R-:W-:Y:S01]  /*23c0*/  IMAD.U32 R11, RZ, RZ, UR6 ;  /* 0x00000006ff0b7e24 */ /* 0x000fe2000f8e00ff */
[----:B------:R-:W-:Y:S01]  /*23d0*/  ULDC UR5, c[0x0][0x2e4] ;  /* 0x0000b90000057ab9 */ /* 0x000fe20000000800 */
[----:B---3--:R-:W-:Y:S01]  /*23e0*/  IMAD.SHL.U32 R14, R5, 0x40, RZ ;  /* 0x00000040050e7824 */ /* 0x008fe200078e00ff */
[----:B------:R-:W-:Y:S01]  /*23f0*/  @!P2 IADD3.X R7, R21, UR19, R7, P0, !PT ;  /* 0x000000131507ac10 */ /* 0x000fe200087fe407 */
[----:B------:R-:W-:Y:S01]  /*2400*/  IMAD.U32 R6, RZ, RZ, UR6 ;  /* 0x00000006ff067e24 */ /* 0x000fe2000f8e00ff */
[----:B------:R-:W-:Y:S01]  /*2410*/  @!P1 LEA.HI.X R11, R11, R21, R10, 0x4, P3 ;  /* 0x000000150b0b9211 */ /* 0x000fe200018f240a */
[----:B------:R-:W-:Y:S01]  /*2420*/  IMAD.SHL.U32 R13, R13, 0x8, RZ ;  /* 0x000000080d0d7824 */ /* 0x000fe200078e00ff */
[----:B----4-:R-:W-:Y:S01]  /*2430*/  @!P1 LEA R18, P0, R12, c[0x0][0x170], 0x1 ;  /* 0x00005c000c129a11 */ /* 0x010fe200078008ff */
[----:B------:R-:W-:Y:S01]  /*2440*/  IMAD.SHL.U32 R85, R9, 0x40, RZ ;  /* 0x0000004009557824 */ /* 0x000fe200078e00ff */
[----:B------:R-:W-:Y:S01]  /*2450*/  LOP3.LUT R14, R14, 0x1c0, RZ, 0xc0, !PT ;  /* 0x000001c00e0e7812 */ /* 0x000fe200078ec0ff */
[----:B------:R-:W-:Y:S01]  /*2460*/  @!P5 IMAD R10, R10, 0x30, RZ ;  /* 0x000000300a0ad824 */ /* 0x000fe200078e02ff */
[----:B-----5:R-:W-:Y:S01]  /*2470*/  @!P6 LEA R16, P4, R20, c[0x0][0x170], 0x1 ;  /* 0x00005c001410ea11 */ /* 0x020fe200078808ff */
[----:B------:R-:W-:-:S04]  /*2480*/  DEPBAR.LE SB0, 0x0 ;  /* 0x000080000000791a */ /* 0x000fc80000000000 */
[----:B------:R-:W-:Y:S01]  /*2490*/  BAR.SYNC.DEFER_BLOCKING 0x0 ;  /* 0x0000000000007b1d */ /* 0x000fe20000010000 */
[--C-:B------:R-:W-:Y:S01]  /*24a0*/  @!P6 LEA.HI.X R17, R20, c[0x0][0x174], R21.reuse, 0x1, P4 ;  /* 0x00005d001411ea11 */ /* 0x100fe200020f0c15 */
[----:B------:R-:W-:Y:S01]  /*24b0*/  @!P5 IMAD.WIDE.U32 R20, R6, 0x30, R20 ;  /* 0x000000300614d825 */ /* 0x000fe200078e0014 */
[----:B------:R-:W-:Y:S01]  /*24c0*/  @!P1 LEA.HI.X R19, R12, c[0x0][0x174], R11, 0x1, P0 ;  /* 0x00005d000c139a11 */ /* 0x000fe200000f0c0b */
[----:B------:R-:W-:Y:S01]  /*24d0*/  UIADD3 UR5, UR17, -UR5, -UR13 ;  /* 0x8000000511057290 */ /* 0x000fe2000fffe80d */
[----:B------:R-:W-:Y:S01]  /*24e0*/  LOP3.LUT R6, R14, 0x8, R13, 0xf8, !PT ;  /* 0x000000080e067812 */ /* 0x000fe200078ef80d */
[----:B------:R-:W-:Y:S01]  /*24f0*/  @!P5 IMAD.IADD R10, R21, 0x1, R10 ;  /* 0x00000001150ad824 */ /* 0x000fe200078e020a */
[----:B------:R-:W-:Y:S01]  /*2500*/  SHF.R.U32.HI R11, RZ, 0x3, R14 ;  /* 0x00000003ff0b7819 */ /* 0x000fe2000001160e */
[----:B------:R-:W-:Y:S01]  /*2510*/  IMAD.SHL.U32 R193, R193, 0x2, RZ ;  /* 0x00000002c1c17824 */ /* 0x000fe200078e00ff */
[----:B------:R-:W-:Y:S02]  /*2520*/  @!P2 LEA R14, P3, R8, c[0x0][0x170], 0x1 ;  /* 0x00005c00080eaa11 */ /* 0x000fe400078608ff */
[----:B------:R-:W-:-:S02]  /*2530*/  LOP3.LUT R85, R85, 0xfffffe00, RZ, 0xc0, !PT ;  /* 0xfffffe0055557812 */ /* 0x000fc400078ec0ff */
[----:B------:R-:W-:Y:S02]  /*2540*/  LOP3.LUT R6, R6, R11, RZ, 0x3c, !PT ;  /* 0x0000000b06067212 */ /* 0x000fe400078e3cff */
[----:B------:R-:W-:Y:S01]  /*2550*/  @!P2 LEA.HI.X R15, R8, c[0x0][0x174], R7, 0x1, P3 ;  /* 0x00005d00080faa11 */ /* 0x000fe200018f0c07 */
[----:B------:R-:W-:Y:S01]  /*2560*/  IMAD R7, R86, 0x400, R85 ;  /* 0x0000040056077824 */ /* 0x000fe200078e0255 */
[----:B------:R-:W-:Y:S02]  /*2570*/  @!P5 LEA R12, P0, R20, c[0x0][0x170], 0x1 ;  /* 0x00005c00140cda11 */ /* 0x000fe400078008ff */
[----:B------:R-:W-:Y:S01]  /*2580*/  IADD3 R191, R193, 0x6020, RZ ;  /* 0x00006020c1bf7810 */ /* 0x000fe20007ffe0ff */
[----:B------:R-:W-:Y:S01]  /*2590*/  IMAD.IADD R194, R6, 0x1, R7 ;  /* 0x0000000106c27824 */ /* 0x000fe200078e0207 */
[----:B------:R-:W-:Y:S01]  /*25a0*/  @!P5 LEA.HI.X R13, R20, c[0x0][0x174], R10, 0x1, P0 ;  /* 0x00005d00140dda11 */ /* 0x000fe200000f0c0a */
[----:B------:R-:W-:Y:S01]  /*25b0*/  IMAD.MOV.U32 R7, RZ, RZ, 0x10 ;  /* 0x00000010ff077424 */ /* 0x000fe200078e00ff */
[----:B------:R-:W-:Y:S01]  /*25c0*/  @P6 STS.128 [R196+0xc000], RZ ;  /* 0x00c000ffc4006388 */ /* 0x000fe20000000c00 */
[----:B------:R-:W-:-:S03]  /*25d0*/  IMAD.SHL.U32 R194, R194, 0x2, RZ ;  /* 0x00000002c2c27824 */ /* 0x000fc600078e00ff */
        /* <DEDUP_REMOVED lines=49> */
[----:B------:R-:W5:Y:S01]  /*28f0*/  LDSM.16.M88.4 R36, [R193+0x6800] ;  /* 0x00680000c124783b */ /* 0x000f620000000200 */
[C---:B------:R-:W-:Y:S02]  /*2900*/  IADD3 R182, R191.reuse, 0x1000, RZ ;  /* 0x00001000bfb67810 */ /* 0x040fe40007ffe0ff */
[----:B------:R-:W-:Y:S01]  /*2910*/  IADD3 R181, R191, 0x1800, RZ ;  /* 0x00001800bfb57810 */ /* 0x000fe20007ffe0ff */
[----:B------:R-:W1:Y:S01]  /*2920*/  LDSM.16.M88.4 R44, [R193+0x6000] ;  /* 0x00600000c12c783b */ /* 0x000e620000000200 */
[----:B------:R-:W-:Y:S01]  /*2930*/  IMAD.IADD R187, R193, 0x1, R0 ;  /* 0x00000001c1bb7824 */ /* 0x000fe200078e0200 */
[C---:B------:R-:W-:Y:S01]  /*2940*/  IADD3 R179, R191.reuse, 0x2000, RZ ;  /* 0x00002000bfb37810 */ /* 0x040fe20007ffe0ff */
[----:B------:R-:W-:Y:S01]  /*2950*/  IMAD.IADD R180, R0, 0x1, R191 ;  /* 0x0000000100b47824 */ /* 0x000fe200078e02bf */
[----:B------:R-:W1:Y:S01]  /*2960*/  LDSM.16.M88.4 R28, [R193+0x7000] ;  /* 0x00700000c11c783b */ /* 0x000e620000000200 */
[----:B------:R-:W-:Y:S01]  /*2970*/  IMAD.U32 R0, RZ, RZ, UR29 ;  /* 0x0000001dff007e24 */ /* 0x000fe2000f8e00ff */
[----:B------:R-:W-:-:S02]  /*2980*/  IADD3 R178, R191, 0x2800, RZ ;  /* 0x00002800bfb27810 */ /* 0x000fc40007ffe0ff */
[----:B--2---:R-:W2:Y:S01]  /*2990*/  LDSM.16.M88.4 R20, [R193+0x7800] ;  /* 0x00780000c114783b */ /* 0x004ea20000000200 */
[----:B------:R-:W-:Y:S01]  /*29a0*/  IMAD R0, R0, 0x40, R205 ;  /* 0x0000004000007824 */ /* 0x000fe200078e02cd */
[C---:B------:R-:W-:Y:S02]  /*29b0*/  IADD3 R177, R191.reuse, 0x3000, RZ ;  /* 0x00003000bfb17810 */ /* 0x040fe40007ffe0ff */
[----:B------:R-:W-:Y:S01]  /*29c0*/  LDSM.16.M88.4 R60, [R192] ;  /* 0x00000000c03c783b */ /* 0x000fe20000000200 */
[C---:B------:R-:W-:Y:S02]  /*29d0*/  IADD3 R176, R191.reuse, 0x3800, RZ ;  /* 0x00003800bfb07810 */ /* 0x040fe40007ffe0ff */
[C---:B------:R-:W-:Y:S01]  /*29e0*/  IADD3 R175, R191.reuse, 0x4000, RZ ;  /* 0x00004000bfaf7810 */ /* 0x040fe20007ffe0ff */
[----:B----4-:R-:W4:Y:S01]  /*29f0*/  LDSM.16.M88.4 R12, [R191+0x800] ;  /* 0x00080000bf0c783b */ /* 0x010f220000000200 */
[C---:B------:R-:W-:Y:S02]  /*2a00*/  IADD3 R174, R191.reuse, 0x4800, RZ ;  /* 0x00004800bfae7810 */ /* 0x040fe40007ffe0ff */
[C---:B------:R-:W-:Y:S01]  /*2a10*/  IADD3 R173, R191.reuse, 0x5000, RZ ;  /* 0x00005000bfad7810 */ /* 0x040fe20007ffe0ff */
[----:B---3--:R-:W3:Y:S01]  /*2a20*/  LDSM.16.M88.4 R16, [R191] ;  /* 0x00000000bf10783b */ /* 0x008ee20000000200 */
[----:B------:R-:W-:-:S03]  /*2a30*/  IADD3 R172, R191, 0x5800, RZ ;  /* 0x00005800bfac7810 */ /* 0x000fc60007ffe0ff */
[----:B------:R-:W2:Y:S04]  /*2a40*/  LDSM.16.M88.4 R8, [R191+0x1000] ;  /* 0x00100000bf08783b */ /* 0x000ea80000000200 */
[----:B------:R-:W2:Y:S04]  /*2a50*/  LDSM.16.M88.4 R80, [R191+0x1800] ;  /* 0x00180000bf50783b */ /* 0x000ea80000000200 */
[----:B------:R-:W-:Y:S01]  /*2a60*/  LDSM.16.M88.4 R72, [R190] ;  /* 0x00000000be48783b */ /* 0x000fe20000000200 */
[C---:B-----5:R-:W-:Y:S03]  /*2a70*/  HMMA.16816.F32.BF16 R40, R68.reuse, R36, RZ ;  /* 0x000000244428723c */ /* 0x060fe600000418ff */
[----:B------:R-:W5:Y:S04]  /*2a80*/  LDSM.16.M88.4 R52, [R187+0x6800] ;  /* 0x00680000bb34783b */ /* 0x000f680000000200 */
[----:B------:R-:W2:Y:S01]  /*2a90*/  LDSM.16.M88.4 R56, [R187+0x6000] ;  /* 0x00600000bb38783b */ /* 0x000ea20000000200 */
[C---:B------:R-:W-:Y:S03]  /*2aa0*/  HMMA.16816.F32.BF16 R36, R68.reuse, R38, RZ ;  /* 0x000000264424723c */ /* 0x040fe600000418ff */
[----:B------:R-:W-:Y:S04]  /*2ab0*/  LDSM.16.M88.4 R76, [R187+0x7800] ;  /* 0x00780000bb4c783b */ /* 0x000fe80000000200 */
[----:B------:R-:W-:Y:S01]  /*2ac0*/  LDSM.16.M88.4 R64, [R189] ;  /* 0x00000000bd40783b */ /* 0x000fe20000000200 */
[C---:B-1----:R-:W-:Y:S03]  /*2ad0*/  HMMA.16816.F32.BF16 R48, R68.reuse, R44, RZ ;  /* 0x0000002c4430723c */ /* 0x042fe600000418ff */
[----:B------:R-:W0:Y:S05]  /*2ae0*/  LDGDEPBAR ;  /* 0x00000000000079af */ /* 0x000e2a0000000000 */
[C---:B------:R-:W-:Y:S08]  /*2af0*/  HMMA.16816.F32.BF16 R32, R68.reuse, R28, RZ ;  /* 0x0000001c4420723c */ /* 0x040ff000000418ff */
[C---:B------:R-:W-:Y:S08]  /*2b00*/  HMMA.16816.F32.BF16 R44, R68.reuse, R46, RZ ;  /* 0x0000002e442c723c */ /* 0x040ff000000418ff */
[C---:B------:R-:W-:Y:S08]  /*2b10*/  HMMA.16816.F32.BF16 R28, R68.reuse, R30, RZ ;  /* 0x0000001e441c723c */ /* 0x040ff000000418ff */
[C---:B--2---:R-:W-:Y:S08]  /*2b20*/  HMMA.16816.F32.BF16 R24, R68.reuse, R20, RZ ;  /* 0x000000144418723c */ /* 0x044ff000000418ff */
[----:B------:R-:W-:Y:S01]  /*2b30*/  HMMA.16816.F32.BF16 R68, R68, R22, RZ ;  /* 0x000000164444723c */ /* 0x000fe200000418ff */
[----:B------:R-:W1:Y:S07]  /*2b40*/  LDSM.16.M88.4 R20, [R187+0x7000] ;  /* 0x00700000bb14783b */ /* 0x000e6e0000000200 */
[C---:B----4-:R-:W-:Y:S08]  /*2b50*/  HMMA.16816.F32.BF16 R40, R60.reuse, R12, R40 ;  /* 0x0000000c3c28723c */ /* 0x050ff00000041828 */
[C---:B------:R-:W-:Y:S01]  /*2b60*/  HMMA.16816.F32.BF16 R36, R60.reuse, R14, R36 ;  /* 0x0000000e3c24723c */ /* 0x040fe20000041824 */
[----:B------:R-:W2:Y:S07]  /*2b70*/  LDSM.16.M88.4 R12, [R180+0x800] ;  /* 0x00080000b40c783b */ /* 0x000eae0000000200 */
[C---:B---3--:R-:W-:Y:S08]  /*2b80*/  HMMA.16816.F32.BF16 R48, R60.reuse, R16, R48 ;  /* 0x000000103c30723c */ /* 0x048ff00000041830 */
[C---:B------:R-:W-:Y:S01]  /*2b90*/  HMMA.16816.F32.BF16 R44, R60.reuse, R18, R44 ;  /* 0x000000123c2c723c */ /* 0x040fe2000004182c */
[----:B------:R-:W3:Y:S07]  /*2ba0*/  LDSM.16.M88.4 R16, [R180] ;  /* 0x00000000b410783b */ /* 0x000eee0000000200 */
[C---:B------:R-:W-:Y:S08]  /*2bb0*/  HMMA.16816.F32.BF16 R32, R60.reuse, R8, R32 ;  /* 0x000000083c20723c */ /* 0x040ff00000041820 */
[C---:B------:R-:W-:Y:S01]  /*2bc0*/  HMMA.16816.F32.BF16 R28, R60.reuse, R10, R28 ;  /* 0x0000000a3c1c723c */ /* 0x040fe2000004181c */
[----:B------:R-:W4:Y:S07]  /*2bd0*/  LDSM.16.M88.4 R8, [R180+0x1000] ;  /* 0x00100000b408783b */ /* 0x000f2e0000000200 */
[C---:B------:R-:W-:Y:S08]  /*2be0*/  HMMA.16816.F32.BF16 R24, R60.reuse, R80, R24 ;  /* 0x000000503c18723c */ /* 0x040ff00000041818 */
[----:B------:R-:W-:Y:S01]  /*2bf0*/  HMMA.16816.F32.BF16 R68, R60, R82, R68 ;  /* 0x000000523c44723c */ /* 0x000fe20000041844 */
[----:B------:R-:W2:Y:S04]  /*2c00*/  LDSM.16.M88.4 R80, [R180+0x1800] ;  /* 0x00180000b450783b */ /* 0x000ea80000000200 */
[----:B------:R-:W-:Y:S03]  /*2c10*/  LDSM.16.M88.4 R60, [R193+0x8000] ;  /* 0x00800000c13c783b */ /* 0x000fe60000000200 */
        /* <DEDUP_REMOVED lines=9> */
[C---:B------:R-:W-:Y:S08]  /*2cb0*/  HMMA.16816.F32.BF16 R24, R72.reuse, R76, R24 ;  /* 0x0000004c4818723c */ /* 0x040ff00000041818 */
        /* <DEDUP_REMOVED lines=9> */
[C---:B----4-:R-:W-:Y:S08]  /*2d50*/  HMMA.16816.F32.BF16 R32, R64.reuse, R8, R32 ;  /* 0x000000084020723c */ /* 0x050ff00000041820 */
        /* <DEDUP_REMOVED lines=32> */
[C---:B-1----:R-:W-:Y:S08]  /*2f60*/  HMMA.16816.F32.BF16 R40, R20.reuse, R60, R40 ;  /* 0x0000003c1428723c */ /* 0x042ff00000041828 */
[C---:B------:R-:W-:Y:S01]  /*2f70*/  HMMA.16816.F32.BF16 R36, R20.reuse, R62, R36 ;  /* 0x0000003e1424723c */ /* 0x040fe20000041824 */
[----:B------:R-:W1:Y:S07]  /*2f80*/  LDSM.16.M88.4 R60, [R193+0xa800] ;  /* 0x00a80000c13c783b */ /* 0x000e6e0000000200 */
[C---:B------:R-:W-:Y:S08]  /*2f90*/  HMMA.16816.F32.BF16 R48, R20.reuse, R64, R48 ;  /* 0x000000401430723c */ /* 0x040ff00000041830 */
[C---:B------:R-:W-:Y:S01]  /*2fa0*/  HMMA.16816.F32.BF16 R44, R20.reuse, R66, R44 ;  /* 0x00000042142c723c */ /* 0x040fe2000004182c */
[----:B------:R-:W1:Y:S07]  /*2fb0*/  LDSM.16.M88.4 R64, [R193+0xa000] ;  /* 0x00a00000c140783b */ /* 0x000e6e0000000200 */
[C---:B------:R-:W-:Y:S08]  /*2fc0*/  HMMA.16816.F32.BF16 R32, R20.reuse, R56, R32 ;  /* 0x000000381420723c */ /* 0x040ff00000041820 */
[C---:B------:R-:W-:Y:S01]  /*2fd0*/  HMMA.16816.F32.BF16 R28, R20.reuse, R58, R28 ;  /* 0x0000003a141c723c */ /* 0x040fe2000004181c */
[----:B------:R-:W1:Y:S07]  /*2fe0*/  LDSM.16.M88.4 R56, [R193+0xb000] ;  /* 0x00b00000c138783b */ /* 0x000e6e0000000200 */
[C---:B-----5:R-:W-:Y:S08]  /*2ff0*/  HMMA.16816.F32.BF16 R24, R20.reuse, R52, R24 ;  /* 0x000000341418723c */ /* 0x060ff00000041818 */
        /* <DEDUP_REMOVED lines=13> */
[----:B------:R-:W-:Y:S08]  /*30d0*/  HMMA.16816.F32.BF16 R72, R76, R82, R72 ;  /* 0x000000524c48723c */ /* 0x000ff00000041848 */
        /* <DEDUP_REMOVED lines=8> */
[----:B------:R-:W1:Y:S07]  /*3160*/  LDSM.16.M88.4 R56, [R191+0x5800] ;  /* 0x00580000bf38783b */ /* 0x000e6e0000000200 */
[C---:B-----5:R-:W-:Y:S08]  /*3170*/  HMMA.16816.F32.BF16 R24, R68.reuse, R52, R24 ;  /* 0x000000344418723c */ /* 0x060ff00000041818 */
        /* <DEDUP_REMOVED lines=10> */
[----:B------:R-:W-:Y:S04]  /*3220*/  LDSM.16.M88.4 R8, [R189+0x4000] ;  /* 0x00400000bd08783b */ /* 0x000fe80000000200 */
[----:B------:R-:W4:Y:S03]  /*3230*/  LDSM.16.M88.4 R28, [R180+0x4000] ;  /* 0x00400000b41c783b */ /* 0x000f260000000200 */
[----:B-1----:R-:W-:Y:S08]  /*3240*/  HMMA.16816.F32.BF16 R24, R20, R56, R24 ;  /* 0x000000381418723c */ /* 0x002ff00000041818 */
[C---:B-----5:R-:W-:Y:S08]  /*3250*/  HMMA.16816.F32.BF16 R48, R52.reuse, R60, R48 ;  /* 0x0000003c3430723c */ /* 0x060ff00000041830 */
[C---:B--2---:R-:W-:Y:S07]  /*3260*/  HMMA.16816.F32.BF16 R40, R52.reuse, R12, R40 ;  /* 0x0000000c3428723c */ /* 0x044fee0000041828 */
[----:B------:R-:W-:Y:S01]  /*3270*/  SHF.R.S32.HI R13, RZ, 0x1f, R88 ;  /* 0x0000001fff0d7819 */ /* 0x000fe20000011458 */
[----:B------:R-:W-:Y:S03]  /*3280*/  HMMA.16816.F32.BF16 R44, R52, R62, R44 ;  /* 0x0000003e342c723c */ /* 0x000fe6000004182c */
[----:B------:R-:W-:-:S04]  /*3290*/  LEA.HI R208, R13, R88, RZ, 0x2 ;  /* 0x000000580dd07211 */ /* 0x000fc800078f10ff */
[----:B------:R-:W-:Y:S01]  /*32a0*/  SHF.R.S32.HI R208, RZ, 0x2, R208 ;  /* 0x00000002ffd07819 */ /* 0x000fe200000114d0 */
[----:B------:R-:W-:Y:S01]  /*32b0*/  HMMA.16816.F32.BF16 R36, R52, R14, R36 ;  /* 0x0000000e3424723c */ /* 0x000fe20000041824 */
[----:B------:R-:W1:Y:S07]  /*32c0*/  LDSM.16.M88.4 R12, [R180+0x4800] ;  /* 0x00480000b40c783b */ /* 0x000e6e0000000200 */
[----:B------:R-:W-:Y:S07]  /*32d0*/  HMMA.16816.F32.BF16 R72, R20, R58, R72 ;  /* 0x0000003a1448723c */ /* 0x000fee0000041848 */
[C---:B------:R-:W-:Y:S01]  /*32e0*/  IADD3 R20, R0.reuse, 0x1, RZ ;  /* 0x0000000100147810 */ /* 0x040fe20007ffe0ff */
[----:B---3--:R-:W-:Y:S01]  /*32f0*/  HMMA.16816.F32.BF16 R24, R52, R16, R24 ;  /* 0x000000103418723c */ /* 0x008fe20000041818 */
[----:B------:R-:W-:-:S02]  /*3300*/  IADD3 R21, R0, 0x8, RZ ;  /* 0x0000000800157810 */ /* 0x000fc40007ffe0ff */
[----:B------:R-:W-:-:S04]  /*3310*/  IADD3 R22, R0, 0x18, RZ ;  /* 0x0000001800167810 */ /* 0x000fc80007ffe0ff */
[----:B------:R-:W-:Y:S01]  /*3320*/  LEA R17, R86, UR16, 0x4 ;  /* 0x0000001056117c11 */ /* 0x000fe2000f8e20ff */
[----:B----4-:R-:W-:Y:S01]  /*3330*/  HMMA.16816.F32.BF16 R48, R8, R28, R48 ;  /* 0x0000001c0830723c */ /* 0x010fe20000041830 */
[----:B------:R-:W-:Y:S02]  /*3340*/  ULDC UR16, c[0x0][0x2e8] ;  /* 0x0000ba0000107ab9 */ /* 0x000fe40000000800 */
[----:B------:R-:W-:Y:S01]  /*3350*/  UIADD3 UR7, UR7, UR16, URZ ;  /* 0x0000001007077290 */ /* 0x000fe2000fffe03f */
[----:B------:R-:W-:-:S04]  /*3360*/  IMAD.IADD R17, R208, 0x1, R17 ;  /* 0x00000001d0117824 */ /* 0x000fc800078e0211 */
[----:B------:R-:W-:Y:S01]  /*3370*/  HMMA.16816.F32.BF16 R44, R8, R30, R44 ;  /* 0x0000001e082c723c */ /* 0x000fe2000004182c */
[C---:B------:R-:W-:Y:S02]  /*3380*/  IADD3 R16, R17.reuse, 0x8, RZ ;  /* 0x0000000811107810 */ /* 0x040fe40007ffe0ff */
[C---:B------:R-:W-:Y:S02]  /*3390*/  IADD3 R203, R17.reuse, UR7, RZ ;  /* 0x0000000711cb7c10 */ /* 0x040fe4000fffe0ff */
[C---:B------:R-:W-:Y:S02]  /*33a0*/  IADD3 R197, R16.reuse, UR7, RZ ;  /* 0x0000000710c57c10 */ /* 0x040fe4000fffe0ff */
[----:B------:R-:W-:Y:S01]  /*33b0*/  IADD3 R204, R17, UR5, RZ ;  /* 0x0000000511cc7c10 */ /* 0x000fe2000fffe0ff */
[----:B------:R-:W-:Y:S01]  /*33c0*/  HMMA.16816.F32.BF16 R72, R52, R18, R72 ;  /* 0x000000123448723c */ /* 0x000fe20000041848 */
[----:B------:R-:W-:Y:S02]  /*33d0*/  IADD3 R202, R16, UR5, RZ ;  /* 0x0000000510ca7c10 */ /* 0x000fe4000fffe0ff */
[----:B------:R-:W-:Y:S01]  /*33e0*/  IMNMX R203, R203, UR17, PT ;  /* 0x00000011cbcb7c17 */ /* 0x000fe2000b800200 */
[----:B------:R-:W2:Y:S01]  /*33f0*/  LDSM.16.M88.4 R16, [R180+0x5000] ;  /* 0x00500000b410783b */ /* 0x000ea20000000200 */
[----:B------:R-:W-:-:S02]  /*3400*/  IMNMX R197, R197, UR17, PT ;  /* 0x00000011c5c57c17 */ /* 0x000fc4000b800200 */
[----:B------:R-:W-:Y:S01]  /*3410*/  IMNMX R204, RZ, R204, !PT ;  /* 0x000000ccffcc7217 */ /* 0x000fe20007800200 */
[C---:B------:R-:W-:Y:S01]  /*3420*/  HMMA.16816.F32.BF16 R32, R52.reuse, R64, R32 ;  /* 0x000000403420723c */ /* 0x040fe20000041820 */
[----:B------:R-:W-:Y:S02]  /*3430*/  IMNMX R202, RZ, R202, !PT ;  /* 0x000000caffca7217 */ /* 0x000fe40007800200 */
[C---:B------:R-:W-:Y:S02]  /*3440*/  ISETP.GE.AND P6, PT, R20.reuse, R203, PT ;  /* 0x000000cb1400720c */ /* 0x040fe40003fc6270 */
[----:B------:R-:W-:Y:S02]  /*3450*/  ISETP.GE.AND P1, PT, R20, R197, PT ;  /* 0x000000c51400720c */ /* 0x000fe40003f26270 */
[----:B------:R-:W-:Y:S01]  /*3460*/  ISETP.GE.AND P3, PT, R0, R203, PT ;  /* 0x000000cb0000720c */ /* 0x000fe20003f66270 */
[----:B------:R-:W-:Y:S01]  /*3470*/  HMMA.16816.F32.BF16 R68, R52, R66, R68 ;  /* 0x000000423444723c */ /* 0x000fe20000041844 */
[----:B------:R-:W-:-:S02]  /*3480*/  ISETP.LT.OR P6, PT, R20, R204, P6 ;  /* 0x000000cc1400720c */ /* 0x000fc400037c1670 */
[----:B------:R-:W-:Y:S02]  /*3490*/  ISETP.LT.OR P1, PT, R20, R202, P1 ;  /* 0x000000ca1400720c */ /* 0x000fe40000f21670 */
[C---:B------:R-:W-:Y:S02]  /*34a0*/  ISETP.LT.OR P3, PT, R0.reuse, R204, P3 ;  /* 0x000000cc0000720c */ /* 0x040fe40001f61670 */
[C---:B------:R-:W-:Y:S01]  /*34b0*/  IADD3 R20, R0.reuse, 0x9, RZ ;  /* 0x0000000900147810 */ /* 0x040fe20007ffe0ff */
[----:B-1----:R-:W-:Y:S01]  /*34c0*/  HMMA.16816.F32.BF16 R40, R8, R12, R40 ;  /* 0x0000000c0828723c */ /* 0x002fe20000041828 */
[----:B------:R-:W-:Y:S02]  /*34d0*/  ISETP.GE.AND P0, PT, R21, R203, PT ;  /* 0x000000cb1500720c */ /* 0x000fe40003f06270 */
[----:B------:R-:W-:Y:S02]  /*34e0*/  ISETP.GE.AND P2, PT, R0, R197, PT ;  /* 0x000000c50000720c */ /* 0x000fe40003f46270 */
[----:B------:R-:W-:-:S02]  /*34f0*/  FSEL R55, R48, -INF , !P3 ;  /* 0xff80000030377808 */ /* 0x000fc40005800000 */
[C---:B------:R-:W-:Y:S01]  /*3500*/  ISETP.GE.AND P5, PT, R20.reuse, R203, PT ;  /* 0x000000cb1400720c */ /* 0x040fe20003fa6270 */
[----:B------:R-:W-:Y:S01]  /*3510*/  HMMA.16816.F32.BF16 R36, R8, R14, R36 ;  /* 0x0000000e0824723c */ /* 0x000fe20000041824 */
[----:B------:R-:W-:Y:S02]  /*3520*/  ISETP.GE.AND P3, PT, R20, R197, PT ;  /* 0x000000c51400720c */ /* 0x000fe40003f66270 */
[----:B------:R-:W-:Y:S02]  /*3530*/  ISETP.LT.OR P0, PT, R21, R204, P0 ;  /* 0x000000cc1500720c */ /* 0x000fe40000701670 */
[C---:B------:R-:W-:Y:S02]  /*3540*/  ISETP.LT.OR P2, PT, R0.reuse, R202, P2 ;  /* 0x000000ca0000720c */ /* 0x040fe40001741670 */
[C---:B------:R-:W-:Y:S02]  /*3550*/  IADD3 R13, R0.reuse, 0x10, RZ ;  /* 0x00000010000d7810 */ /* 0x040fe40007ffe0ff */
[----:B------:R-:W-:-:S02]  /*3560*/  IADD3 R12, R0, 0x11, RZ ;  /* 0x00000011000c7810 */ /* 0x000fc40007ffe0ff */
[C---:B------:R-:W-:Y:S01]  /*3570*/  ISETP.LT.OR P5, PT, R20.reuse, R204, P5 ;  /* 0x000000cc1400720c */ /* 0x040fe20002fa1670 */
[C---:B--2---:R-:W-:Y:S01]  /*3580*/  HMMA.16816.F32.BF16 R32, R8.reuse, R16, R32 ;  /* 0x000000100820723c */ /* 0x044fe20000041820 */
[----:B------:R-:W-:Y:S02]  /*3590*/  ISETP.LT.OR P3, PT, R20, R202, P3 ;  /* 0x000000ca1400720c */ /* 0x000fe40001f61670 */
[----:B------:R-:W-:Y:S02]  /*35a0*/  FSEL R53, R51, -INF , !P1 ;  /* 0xff80000033357808 */ /* 0x000fe40004800000 */
[----:B------:R-:W-:Y:S02]  /*35b0*/  FSEL R50, R50, -INF , !P2 ;  /* 0xff80000032327808 */ /* 0x000fe40005000000 */
[----:B------:R-:W-:Y:S01]  /*35c0*/  FSEL R20, R49, -INF , !P6 ;  /* 0xff80000031147808 */ /* 0x000fe20007000000 */
[----:B------:R-:W-:Y:S01]  /*35d0*/  HMMA.16816.F32.BF16 R68, R8, R18, R68 ;  /* 0x000000120844723c */ /* 0x000fe20000041844 */
[----:B------:R-:W-:-:S02]  /*35e0*/  FSEL R51, R44, -INF , !P0 ;  /* 0xff8000002c337808 */ /* 0x000fc40004000000 */
[CC--:B------:R-:W-:Y:S02]  /*35f0*/  ISETP.GE.AND P2, PT, R13.reuse, R203.reuse, PT ;  /* 0x000000cb0d00720c */ /* 0x0c0fe40003f46270 */
[C---:B------:R-:W-:Y:S02]  /*3600*/  ISETP.GE.AND P6, PT, R12.reuse, R203, PT ;  /* 0x000000cb0c00720c */ /* 0x040fe40003fc6270 */
[CC--:B------:R-:W-:Y:S02]  /*3610*/  ISETP.GE.AND P1, PT, R13.reuse, R197.reuse, PT ;  /* 0x000000c50d00720c */ /* 0x0c0fe40003f26270 */
[----:B------:R-:W-:Y:S02]  /*3620*/  ISETP.GE.AND P0, PT, R12, R197, PT ;  /* 0x000000c50c00720c */ /* 0x000fe40003f06270 */
[C---:B------:R-:W-:Y:S02]  /*3630*/  ISETP.LT.OR P2, PT, R13.reuse, R204, P2 ;  /* 0x000000cc0d00720c */ /* 0x040fe40001741670 */
[----:B------:R-:W-:-:S02]  /*3640*/  ISETP.LT.OR P1, PT, R13, R202, P1 ;  /* 0x000000ca0d00720c */ /* 0x000fc40000f21670 */
[C---:B------:R-:W-:Y:S02]  /*3650*/  ISETP.LT.OR P6, PT, R12.reuse, R204, P6 ;  /* 0x000000cc0c00720c */ /* 0x040fe400037c1670 */
[----:B------:R-:W-:Y:S02]  /*3660*/  ISETP.LT.OR P0, PT, R12, R202, P0 ;  /* 0x000000ca0c00720c */ /* 0x000fe40000701670 */
[----:B------:R-:W1:Y:S01]  /*3670*/  LDSM.16.M88.4 R12, [R180+0x5800] ;  /* 0x00580000b40c783b */ /* 0x000e620000000200 */
[----:B------:R-:W-:Y:S01]  /*3680*/  ISETP.GE.AND P4, PT, R21, R197, PT ;  /* 0x000000c51500720c */ /* 0x000fe20003f86270 */
[----:B------:R-:W-:-:S04]  /*3690*/  DEPBAR.LE SB0, 0x0 ;  /* 0x000080000000791a */ /* 0x000fc80000000000 */
[----:B------:R-:W-:Y:S02]  /*36a0*/  ISETP.LT.OR P4, PT, R21, R202, P4 ;  /* 0x000000ca1500720c */ /* 0x000fe40002781670 */
[----:B------:R-:W-:Y:S02]  /*36b0*/  IADD3 R21, R0, 0x19, RZ ;  /* 0x0000001900157810 */ /* 0x000fe40007ffe0ff */
        /* <DEDUP_REMOVED lines=10> */
[----:B------:R-:W-:Y:S02]  /*3760*/  IADD3 R16, R0, 0x21, RZ ;  /* 0x0000002100107810 */ /* 0x000fe40007ffe0ff */
[----:B------:R-:W-:Y:S02]  /*3770*/  FSEL R17, R42, -INF , !P1 ;  /* 0xff8000002a117808 */ /* 0x000fe40004800000 */
[----:B------:R-:W-:Y:S02]  /*3780*/  FSEL R77, R41, -INF , !P6 ;  /* 0xff800000294d7808 */ /* 0x000fe40007000000 */
[----:B------:R-:W-:Y:S02]  /*3790*/  FSEL R23, R36, -INF , !P3 ;  /* 0xff80000024177808 */ /* 0x000fe40005800000 */
[-C--:B------:R-:W-:Y:S02]  /*37a0*/  ISETP.GE.AND P1, PT, R21, R203.reuse, PT ;  /* 0x000000cb1500720c */ /* 0x080fe40003f26270 */
[C---:B------:R-:W-:Y:S01]  /*37b0*/  ISETP.GE.AND P6, PT, R16.reuse, R203, PT ;  /* 0x000000cb1000720c */ /* 0x040fe20003fc6270 */
[----:B-1----:R-:W-:Y:S01]  /*37c0*/  HMMA.16816.F32.BF16 R24, R8, R12, R24 ;  /* 0x0000000c0818723c */ /* 0x002fe20000041818 */
[----:B------:R-:W-:-:S02]  /*37d0*/  ISETP.GE.AND P3, PT, R16, R197, PT ;  /* 0x000000c51000720c */ /* 0x000fc40003f66270 */
[-C--:B------:R-:W-:Y:S02]  /*37e0*/  ISETP.LT.OR P1, PT, R21, R204.reuse, P1 ;  /* 0x000000cc1500720c */ /* 0x080fe40000f21670 */
[C---:B------:R-:W-:Y:S02]  /*37f0*/  ISETP.LT.OR P6, PT, R16.reuse, R204, P6 ;  /* 0x000000cc1000720c */ /* 0x040fe400037c1670 */
[----:B------:R-:W-:Y:S01]  /*3800*/  ISETP.LT.OR P3, PT, R16, R202, P3 ;  /* 0x000000ca1000720c */ /* 0x000fe20001f61670 */
[----:B------:R-:W-:Y:S01]  /*3810*/  HMMA.16816.F32.BF16 R72, R8, R14, R72 ;  /* 0x0000000e0848723c */ /* 0x000fe20000041848 */
[----:B------:R-:W-:Y:S02]  /*3820*/  IADD3 R16, R0, 0x29, RZ ;  /* 0x0000002900107810 */ /* 0x000fe40007ffe0ff */
[----:B------:R-:W-:Y:S02]  /*3830*/  FSEL R93, R43, -INF , !P0 ;  /* 0xff8000002b5d7808 */ /* 0x000fe40004000000 */
[----:B------:R-:W-:-:S02]  /*3840*/  FSEL R29, R37, -INF , !P5 ;  /* 0xff800000251d7808 */ /* 0x000fc40006800000 */
[----:B------:R-:W-:Y:S02]  /*3850*/  FSEL R163, R32, -INF , !P1 ;  /* 0xff80000020a37808 */ /* 0x000fe40004800000 */
[C---:B------:R-:W-:Y:S02]  /*3860*/  ISETP.GE.AND P0, PT, R21.reuse, R197, PT ;  /* 0x000000c51500720c */ /* 0x040fe40003f06270 */
[C---:B------:R-:W-:Y:S02]  /*3870*/  ISETP.GE.AND P5, PT, R16.reuse, R203, PT ;  /* 0x000000cb1000720c */ /* 0x040fe40003fa6270 */
[C---:B------:R-:W-:Y:S02]  /*3880*/  ISETP.GE.AND P1, PT, R16.reuse, R197, PT ;  /* 0x000000c51000720c */ /* 0x040fe40003f26270 */
[----:B------:R-:W-:Y:S02]  /*3890*/  ISETP.LT.OR P0, PT, R21, R202, P0 ;  /* 0x000000ca1500720c */ /* 0x000fe40000701670 */
[----:B------:R-:W-:-:S02]  /*38a0*/  ISETP.LT.OR P5, PT, R16, R204, P5 ;  /* 0x000000cc1000720c */ /* 0x000fc40002fa1670 */
[----:B------:R-:W-:Y:S02]  /*38b0*/  ISETP.LT.OR P1, PT, R16, R202, P1 ;  /* 0x000000ca1000720c */ /* 0x000fe40000f21670 */
[----:B------:R-:W-:Y:S02]  /*38c0*/  IADD3 R16, R0, 0x30, RZ ;  /* 0x0000003000107810 */ /* 0x000fe40007ffe0ff */
[----:B------:R-:W-:Y:S02]  /*38d0*/  FSEL R137, R34, -INF , !P0 ;  /* 0xff80000022897808 */ /* 0x000fe40004000000 */
[----:B------:R-:W-:Y:S02]  /*38e0*/  ISETP.GE.AND P0, PT, R16, R203, PT ;  /* 0x000000cb1000720c */ /* 0x000fe40003f06270 */
[C---:B------:R-:W-:Y:S02]  /*38f0*/  IADD3 R18, R0.reuse, 0x28, RZ ;  /* 0x0000002800127810 */ /* 0x040fe40007ffe0ff */
[----:B------:R-:W-:-:S02]  /*3900*/  IADD3 R12, R0, 0x31, RZ ;  /* 0x00000031000c7810 */ /* 0x000fc40007ffe0ff */
[----:B------:R-:W-:Y:S02]  /*3910*/  ISETP.LT.OR P0, PT, R16, R204, P0 ;  /* 0x000000cc1000720c */ /* 0x000fe40000701670 */
[C---:B------:R-:W-:Y:S02]  /*3920*/  IADD3 R8, R0.reuse, 0x38, RZ ;  /* 0x0000003800087810 */ /* 0x040fe40007ffe0ff */
[----:B------:R-:W-:Y:S02]  /*3930*/  IADD3 R0, R0, 0x39, RZ ;  /* 0x0000003900007810 */ /* 0x000fe40007ffe0ff */
[----:B------:R-:W-:Y:S01]  /*3940*/  FSEL R49, R46, -INF , !P4 ;  /* 0xff8000002e317808 */ /* 0x000fe20006000000 */
[----:B------:R-:W-:Y:S01]  /*3950*/  BAR.SYNC.DEFER_BLOCKING 0x0 ;  /* 0x0000000000007b1d */ /* 0x000fe20000010000 */
[----:B------:R-:W-:Y:S02]  /*3960*/  ISETP.GE.AND P4, PT, R22, R197, PT ;  /* 0x000000c51600720c */ /* 0x000fe40003f86270 */
[----:B------:R-:W-:-:S02]  /*3970*/  FSEL R223, R24, -INF , !P0 ;  /* 0xff80000018df7808 */ /* 0x000fc40004000000 */
[----:B------:R-:W-:Y:S02]  /*3980*/  ISETP.GE.AND P0, PT, R0, R197, PT ;  /* 0x000000c50000720c */ /* 0x000fe40003f06270 */
[-C--:B------:R-:W-:Y:S02]  /*3990*/  ISETP.LT.OR P4, PT, R22, R202.reuse, P4 ;  /* 0x000000ca1600720c */ /* 0x080fe40002781670 */
[----:B------:R-:W-:Y:S02]  /*39a0*/  ISETP.LT.OR P0, PT, R0, R202, P0 ;  /* 0x000000ca0000720c */ /* 0x000fe40000701670 */
[----:B------:R-:W-:Y:S02]  /*39b0*/  FSEL R19, R38, -INF , !P4 ;  /* 0xff80000026137808 */ /* 0x000fe40006000000 */
[----:B------:R-:W-:Y:S02]  /*39c0*/  FSEL R21, R39, -INF , !P2 ;  /* 0xff80000027157808 */ /* 0x000fe40005000000 */
[----:B------:R-:W-:-:S02]  /*39d0*/  ISETP.GE.AND P2, PT, R18, R203, PT ;  /* 0x000000cb1200720c */ /* 0x000fc40003f46270 */
[C---:B------:R-:W-:Y:S02]  /*39e0*/  ISETP.GE.AND P4, PT, R18.reuse, R197, PT ;  /* 0x000000c51200720c */ /* 0x040fe40003f86270 */
        /* <DEDUP_REMOVED lines=11> */
[-C--:B------:R-:W-:Y:S02]  /*3aa0*/  ISETP.GE.AND P3, PT, R16, R197.reuse, PT ;  /* 0x000000c51000720c */ /* 0x080fe40003f66270 */
        /* <DEDUP_REMOVED lines=9> */
[----:B------:R-:W-:Y:S01]  /*3b40*/  ISETP.LT.OR P4, PT, R0, R204, P4 ;  /* 0x000000cc0000720c */ /* 0x000fe20002781670 */
[----:B------:R-:W-:Y:S01]  /*3b50*/  IMAD.IADD R0, R85, 0x1, R6 ;  /* 0x0000000155007824 */ /* 0x000fe200078e0206 */
[----:B------:R-:W-:-:S02]  /*3b60*/  FSEL R171, R26, -INF , !P3 ;  /* 0xff8000001aab7808 */ /* 0x000fc40005800000 */
[----:B------:R-:W-:Y:S02]  /*3b70*/  FSEL R221, R25, -INF , !P6 ;  /* 0xff80000019dd7808 */ /* 0x000fe40007000000 */
[----:B------:R-:W-:Y:S02]  /*3b80*/  FSEL R167, R27, -INF , !P2 ;  /* 0xff8000001ba77808 */ /* 0x000fe40005000000 */
[----:B------:R-:W-:Y:S02]  /*3b90*/  FSEL R217, R72, -INF , !P5 ;  /* 0xff80000048d97808 */ /* 0x000fe40006800000 */
[----:B------:R-:W-:Y:S02]  /*3ba0*/  FSEL R166, R74, -INF , !P1 ;  /* 0xff8000004aa67808 */ /* 0x000fe40004800000 */
[----:B------:R-:W-:Y:S01]  /*3bb0*/  FSEL R215, R73, -INF , !P4 ;  /* 0xff80000049d77808 */ /* 0x000fe20006000000 */
[----:B------:R-:W-:Y:S05]  /*3bc0*/  @!P0 BRA `(.L_x_944) ;  /* 0x0000022000008947 */ /* 0x000fea0003800000 */
[----:B------:R-:W-:-:S04]  /*3bd0*/  UIADD3 UR7, UR28, -0x2, URZ ;  /* 0xfffffffe1c077890 */ /* 0x000fc8000fffe03f */
[----:B------:R-:W-:Y:S02]  /*3be0*/  USHF.R.S32.HI UR5, URZ, 0x1f, UR7 ;  /* 0x0000001f3f057899 */ /* 0x000fe40008011407 */
[----:B------:R-:W-:Y:S01]  /*3bf0*/  UIMAD UR9, UR9, UR7, URZ ;  /* 0x00000007090972a4 */ /* 0x000fe2000f8e023f */
[----:B------:R-:W-:Y:S01]  /*3c00*/  IMAD.WIDE.U32 R8, R3, UR7, R210 ;  /* 0x0000000703087c25 */ /* 0x000fe2000f8e00d2 */
[----:B------:R-:W-:Y:S02]  /*3c10*/  USHF.L.U32 UR7, UR8, 0x5, URZ ;  /* 0x0000000508077899 */ /* 0x000fe4000800063f */
[----:B------:R-:W-:Y:S02]  /*3c20*/  UIMAD UR9, UR5, UR4, UR9 ;  /* 0x00000004050972a4 */ /* 0x000fe4000f8e0209 */
[----:B------:R-:W-:Y:S01]  /*3c30*/  LEA R12, P2, R8, c[0x0][0x168], 0x1 ;  /* 0x00005a00080c7a11 */ /* 0x000fe200078408ff */
[----:B------:R-:W-:Y:S02]  /*3c40*/  UMOV UR5, 0x5 ;  /* 0x0000000500057882 */ /* 0x000fe40000000000 */
[----:B------:R-:W-:Y:S01]  /*3c50*/  ULDC UR4, c[0x0][0x19c] ;  /* 0x0000670000047ab9 */ /* 0x000fe20000000800 */
[----:B------:R-:W-:Y:S01]  /*3c60*/  IADD3 R3, R9, UR9, RZ ;  /* 0x0000000909037c10 */ /* 0x000fe2000fffe0ff */
[----:B------:R-:W-:Y:S01]  /*3c70*/  USHF.L.U64.HI UR4, UR8, UR5, UR4 ;  /* 0x0000000508047299 */ /* 0x000fe20008010204 */
[----:B------:R-:W-:-:S02]  /*3c80*/  IADD3 R10, P1, R12, UR7, RZ ;  /* 0x000000070c0a7c10 */ /* 0x000fc4000ff3e0ff */
        /* <DEDUP_REMOVED lines=22> */
.L_x_944:
[----:B-1----:R-:W-:Y:S01]  /*3df0*/  FMNMX.FTZ R8, R55, R20, !PT ;  /* 0x0000001437087209 */ /* 0x002fe20007810000 */
[----:B------:R-:W-:Y:S01]  /*3e00*/  IMAD.WIDE.U32 R228, R214, -0x326172a9, RZ ;  /* 0xcd9e8d57d6e47825 */ /* 0x000fe200078e00ff */
[----:B------:R-:W-:Y:S01]  /*3e10*/  FMNMX.FTZ R6, R50, R53, !PT ;  /* 0x0000003532067209 */ /* 0x000fe20007810000 */
[----:B------:R-:W-:Y:S01]  /*3e20*/  USHF.L.U32 UR4, UR29, 0x1, URZ ;  /* 0x000000011d047899 */ /* 0x000fe2000800063f */
[----:B------:R-:W-:Y:S01]  /*3e30*/  FMNMX.FTZ R8, R51, R8, !PT ;  /* 0x0000000833087209 */ /* 0x000fe20007810000 */
[----:B------:R-:W-:Y:S01]  /*3e40*/  IMAD.WIDE.U32 R232, R206, -0x2daee0ad, RZ ;  /* 0xd2511f53cee87825 */ /* 0x000fe200078e00ff */
        /* <DEDUP_REMOVED lines=50> */
[----:B------:R-:W-:Y:S01]  /*4170*/  LOP3.LUT R219, R4, UR26, RZ, 0x3c, !PT ;  /* 0x0000001a04db7c12 */ /* 0x000fe2000f8e3cff */
[----:B------:R-:W1:Y:S03]  /*4180*/  SHFL.BFLY PT, R132, R3, 0x2, 0x1f ;  /* 0x0c401f0003847f89 */ /* 0x000e6600000e0000 */
[----:B------:R-:W-:Y:S01]  /*4190*/  LOP3.LUT R226, R229, R219, RZ, 0x3c, !PT ;  /* 0x000000dbe5e27212 */ /* 0x000fe200078e3cff */
[----:B------:R-:W2:Y:S04]  /*41a0*/  SHFL.BFLY PT, R11, R6, 0x2, 0x1f ;  /* 0x0c401f00060b7f89 */ /* 0x000ea800000e0000 */
[----:B------:R-:W-:Y:S01]  /*41b0*/  IMAD.WIDE.U32 R226, R226, -0x2daee0ad, RZ ;  /* 0xd2511f53e2e27825 */ /* 0x000fe200078e00ff */
[----:B------:R-:W-:Y:S04]  /*41c0*/  LDSM.16.MT88.4 R80, [R186+0x10000] ;  /* 0x01000000ba50783b */ /* 0x000fe80000004200 */
[----:B------:R-:W-:Y:S01]  /*41d0*/  LOP3.LUT R134, R227, UR22, R232, 0x96, !PT ;  /* 0x00000016e3867c12 */ /* 0x000fe2000f8e96e8 */
[----:B------:R-:W-:Y:S04]  /*41e0*/  LDSM.16.MT88.4 R88, [R185+0x10000] ;  /* 0x01000000b958783b */ /* 0x000fe80000004200 */
[----:B------:R-:W-:Y:S01]  /*41f0*/  IMAD.WIDE.U32 R134, R134, -0x326172a9, RZ ;  /* 0xcd9e8d5786867825 */ /* 0x000fe200078e00ff */
[----:B------:R-:W-:Y:S04]  /*4200*/  LDSM.16.MT88.4 R100, [R184+0xc000] ;  /* 0x00c00000b864783b */ /* 0x000fe80000004200 */
[----:B------:R-:W-:Y:S01]  /*4210*/  LDSM.16.MT88.4 R124, [R188+0xc000] ;  /* 0x00c00000bc7c783b */ /* 0x000fe20000004200 */
[----:B-1----:R-:W-:Y:S01]  /*4220*/  FMNMX.FTZ R132, R3, R132, !PT ;  /* 0x0000008403847209 */ /* 0x002fe20007810000 */
[----:B------:R-:W-:Y:S01]  /*4230*/  IMAD.U32 R3, RZ, RZ, UR4 ;  /* 0x00000004ff037e24 */ /* 0x000fe2000f8e00ff */
[----:B------:R-:W-:Y:S01]  /*4240*/  UIADD3 UR4, UR4, 0x1, URZ ;  /* 0x0000000104047890 */ /* 0x000fe2000fffe03f */
[----:B------:R-:W-:Y:S01]  /*4250*/  LDSM.16.MT88.4 R108, [R185+0xc000] ;  /* 0x00c00000b96c783b */ /* 0x000fe20000004200 */
[----:B--2---:R-:W-:-:S02]  /*4260*/  FMNMX.FTZ R4, R6, R11, !PT ;  /* 0x0000000b06047209 */ /* 0x004fc40007810000 */
[----:B------:R-:W-:Y:S01]  /*4270*/  LOP3.LUT R3, R233, UR27, R3, 0x96, !PT ;  /* 0x0000001be9037c12 */ /* 0x000fe2000f8e9603 */
[----:B------:R-:W1:Y:S01]  /*4280*/  SHFL.BFLY PT, R9, R132, 0x1, 0x1f ;  /* 0x0c201f0084097f89 */ /* 0x000e6200000e0000 */
[----:B------:R-:W-:-:S03]  /*4290*/  IMAD.U32 R232, RZ, RZ, UR4 ;  /* 0x00000004ffe87e24 */ /* 0x000fc6000f8e00ff */
[----:B------:R-:W-:Y:S01]  /*42a0*/  IMAD.WIDE.U32 R12, R3, -0x326172a9, RZ ;  /* 0xcd9e8d57030c7825 */ /* 0x000fe200078e00ff */
[----:B------:R-:W-:Y:S01]  /*42b0*/  LDSM.16.MT88.4 R24, [R185+0xc800] ;  /* 0x00c80000b918783b */ /* 0x000fe20000004200 */
[----:B------:R-:W-:-:S03]  /*42c0*/  LOP3.LUT R232, R233, UR27, R232, 0x96, !PT ;  /* 0x0000001be9e87c12 */ /* 0x000fc6000f8e96e8 */
[----:B------:R-:W-:Y:S02]  /*42d0*/  LOP3.LUT R3, R13, UR23, R228, 0x96, !PT ;  /* 0x000000170d037c12 */ /* 0x000fe4000f8e96e4 */
[----:B------:R-:W-:Y:S01]  /*42e0*/  LOP3.LUT R10, R135, UR21, R12, 0x96, !PT ;  /* 0x00000015870a7c12 */ /* 0x000fe2000f8e960c */
[----:B------:R-:W-:-:S04]  /*42f0*/  IMAD.WIDE.U32 R232, R232, -0x326172a9, RZ ;  /* 0xcd9e8d57e8e87825 */ /* 0x000fc800078e00ff */
[----:B------:R-:W-:Y:S01]  /*4300*/  IMAD.WIDE.U32 R12, R3, -0x2daee0ad, RZ ;  /* 0xd2511f53030c7825 */ /* 0x000fe200078e00ff */
[----:B------:R-:W-:Y:S01]  /*4310*/  LOP3.LUT R228, R233, UR23, R228, 0x96, !PT ;  /* 0x00000017e9e47c12 */ /* 0x000fe2000f8e96e4 */
[----:B------:R-:W2:Y:S02]  /*4320*/  SHFL.BFLY PT, R3, R4, 0x1, 0x1f ;  /* 0x0c201f0004037f89 */ /* 0x000ea400000e0000 */
[----:B------:R-:W-:Y:S01]  /*4330*/  IMAD.WIDE.U32 R10, R10, -0x2daee0ad, RZ ;  /* 0xd2511f530a0a7825 */ /* 0x000fe200078e00ff */
[----:B------:R-:W-:Y:S02]  /*4340*/  LOP3.LUT R6, R13, UR20, R226, 0x96, !PT ;  /* 0x000000140d067c12 */ /* 0x000fe4000f8e96e2 */
[----:B-1----:R-:W-:Y:S02]  /*4350*/  FMNMX.FTZ R132, R132, R9, !PT ;  /* 0x0000000984847209 */ /* 0x002fe40007810000 */
[----:B------:R-:W-:Y:S01]  /*4360*/  LOP3.LUT R12, R11, UR18, R12, 0x96, !PT ;  /* 0x000000120b0c7c12 */ /* 0x000fe2000f8e960c */
[----:B------:R-:W-:Y:S01]  /*4370*/  IMAD.WIDE.U32 R8, R6, -0x326172a9, RZ ;  /* 0xcd9e8d5706087825 */ /* 0x000fe200078e00ff */
[----:B------:R-:W-:-:S03]  /*4380*/  FSETP.NEU.FTZ.AND P1, PT, R132, -INF , PT ;  /* 0xff8000008400780b */ /* 0x000fc60003f3d000 */
[----:B------:R-:W-:Y:S01]  /*4390*/  IMAD.WIDE.U32 R12, R12, -0x326172a9, RZ ;  /* 0xcd9e8d570c0c7825 */ /* 0x000fe200078e00ff */
[----:B------:R-:W-:-:S03]  /*43a0*/  LOP3.LUT R6, R9, UR19, R134, 0x96, !PT ;  /* 0x0000001309067c12 */ /* 0x000fc6000f8e9686 */
[----:B------:R-:W-:Y:S01]  /*43b0*/  FMUL.FTZ R218, R132, c[0x0][0x23c] ;  /* 0x00008f0084da7a20 */ /* 0x000fe20000410000 */
[----:B------:R-:W-:Y:S01]  /*43c0*/  LOP3.LUT R8, R13, UR17, R8, 0x96, !PT ;  /* 0x000000110d087c12 */ /* 0x000fe2000f8e9608 */
[----:B------:R-:W-:-:S03]  /*43d0*/  IMAD.WIDE.U32 R14, R6, -0x2daee0ad, RZ ;  /* 0xd2511f53060e7825 */ /* 0x000fc600078e00ff */
[----:B------:R-:W-:Y:S01]  /*43e0*/  FSEL R218, R218, RZ, P1 ;  /* 0x000000ffdada7208 */ /* 0x000fe20000800000 */
[----:B------:R-:W-:Y:S01]  /*43f0*/  IMAD.WIDE.U32 R8, R8, -0x2daee0ad, RZ ;  /* 0xd2511f5308087825 */ /* 0x000fe200078e00ff */
[----:B--2---:R-:W-:Y:S02]  /*4400*/  FMNMX.FTZ R3, R4, R3, !PT ;  /* 0x0000000304037209 */ /* 0x004fe40007810000 */
[----:B------:R-:W-:Y:S01]  /*4410*/  LOP3.LUT R10, R15, UR16, R10, 0x96, !PT ;  /* 0x000000100f0a7c12 */ /* 0x000fe2000f8e960a */
[----:B------:R-:W-:Y:S01]  /*4420*/  FFMA.FTZ R159, R55, c[0x0][0x23c], -R218 ;  /* 0x00008f00379f7a23 */ /* 0x000fe200000108da */
[C---:B------:R-:W-:Y:S01]  /*4430*/  FSETP.NEU.FTZ.AND P1, PT, R3.reuse, -INF , PT ;  /* 0xff8000000300780b */ /* 0x040fe20003f3d000 */
[----:B------:R-:W-:Y:S01]  /*4440*/  FMUL.FTZ R168, R3, c[0x0][0x23c] ;  /* 0x00008f0003a87a20 */ /* 0x000fe20000410000 */
[----:B------:R-:W-:Y:S01]  /*4450*/  LOP3.LUT R4, R9, UR7, R14, 0x96, !PT ;  /* 0x0000000709047c12 */ /* 0x000fe2000f8e960e */
[----:B------:R-:W-:Y:S02]  /*4460*/  IMAD.WIDE.U32 R10, R10, -0x326172a9, RZ ;  /* 0xcd9e8d570a0a7825 */ /* 0x000fe400078e00ff */
[----:B------:R-:W-:Y:S01]  /*4470*/  MUFU.EX2 R159, R159 ;  /* 0x0000009f009f7308 */ /* 0x000fe20000000800 */
[----:B------:R-:W-:Y:S01]  /*4480*/  FSEL R168, R168, RZ, P1 ;  /* 0x000000ffa8a87208 */ /* 0x000fe20000800000 */
[----:B------:R-:W-:-:S04]  /*4490*/  IMAD.WIDE.U32 R14, R4, -0x326172a9, RZ ;  /* 0xcd9e8d57040e7825 */ /* 0x000fc800078e00ff */
[----:B------:R-:W-:Y:S01]  /*44a0*/  FFMA.FTZ R158, R49, c[0x0][0x23c], -R168 ;  /* 0x00008f00319e7a23 */ /* 0x000fe200000108a8 */
[----:B------:R-:W-:Y:S01]  /*44b0*/  LOP3.LUT R6, R15, UR24, R10, 0x96, !PT ;  /* 0x000000180f067c12 */ /* 0x000fe2000f8e960a */
        /* <DEDUP_REMOVED lines=8> */
[----:B------:R-:W-:Y:S01]  /*4540*/  FFMA.FTZ R160, R53, c[0x0][0x23c], -R168 ;  /* 0x00008f0035a07a23 */ /* 0x000fe200000108a8 */
[----:B------:R-:W-:Y:S01]  /*4550*/  SHF.R.U32.HI R10, RZ, 0x8, R4 ;  /* 0x00000008ff0a7819 */ /* 0x000fe20000011604 */
[----:B------:R-:W-:Y:S01]  /*4560*/  FFMA.FTZ R157, R51, c[0x0][0x23c], -R218 ;  /* 0x00008f00339d7a23 */ /* 0x000fe200000108da */
[----:B------:R-:W-:Y:S01]  /*4570*/  LOP3.LUT R0, R6, 0xff, RZ, 0xc0, !PT ;  /* 0x000000ff06007812 */ /* 0x000fe200078ec0ff */
[----:B------:R-:W1:Y:S01]  /*4580*/  MUFU.EX2 R153, R153 ;  /* 0x0000009900997308 */ /* 0x000e620000000800 */
[----:B------:R-:W-:Y:S01]  /*4590*/  SHF.R.U32.HI R4, RZ, 0x18, R14 ;  /* 0x00000018ff047819 */ /* 0x000fe2000001160e */
[----:B------:R-:W-:Y:S01]  /*45a0*/  FFMA.FTZ R150, R45, c[0x0][0x23c], -R218 ;  /* 0x00008f002d967a23 */ /* 0x000fe200000108da */
[----:B------:R-:W-:Y:S01]  /*45b0*/  LOP3.LUT R9, R9, 0xff, RZ, 0xc0, !PT ;  /* 0x000000ff09097812 */ /* 0x000fe200078ec0ff */
[----:B------:R-:W2:Y:S01]  /*45c0*/  LDSM.16.MT88.4 R48, [R186+0xe000] ;  /* 0x00e00000ba30783b */ /* 0x000ea20000004200 */
[----:B------:R-:W-:Y:S01]  /*45d0*/  SHF.R.U32.HI R6, RZ, 0x18, R6 ;  /* 0x00000018ff067819 */ /* 0x000fe20000011606 */
[--C-:B------:R-:W-:Y:S01]  /*45e0*/  FFMA.FTZ R148, R23, c[0x0][0x23c], -R218.reuse ;  /* 0x00008f0017947a23 */ /* 0x100fe200000108da */
[----:B------:R-:W-:Y:S01]  /*45f0*/  SHF.R.U32.HI R7, RZ, 0x8, R7 ;  /* 0x00000008ff077819 */ /* 0x000fe20000011607 */
[----:B------:R-:W3:Y:S01]  /*4600*/  MUFU.EX2 R156, R156 ;  /* 0x0000009c009c7308 */ /* 0x000ee20000000800 */
[----:B------:R-:W-:Y:S01]  /*4610*/  LOP3.LUT R5, R5, 0xff, RZ, 0xc0, !PT ;  /* 0x000000ff05057812 */ /* 0x000fe200078ec0ff */
[----:B------:R-:W-:Y:S01]  /*4620*/  FFMA.FTZ R133, R29, c[0x0][0x23c], -R218 ;  /* 0x00008f001d857a23 */ /* 0x000fe200000108da */
[----:B------:R-:W-:Y:S01]  /*4630*/  PRMT R9, R9, 0x5410, R4 ;  /* 0x0000541009097816 */ /* 0x000fe20000000004 */
[--C-:B------:R-:W-:Y:S01]  /*4640*/  FFMA.FTZ R154, R31, c[0x0][0x23c], -R218.reuse ;  /* 0x00008f001f9a7a23 */ /* 0x100fe200000108da */
[----:B------:R-:W-:Y:S01]  /*4650*/  PRMT R7, R0, 0x5410, R7 ;  /* 0x0000541000077816 */ /* 0x000fe20000000007 */
[----:B------:R-:W-:Y:S01]  /*4660*/  FFMA.FTZ R149, R77, c[0x0][0x23c], -R218 ;  /* 0x00008f004d957a23 */ /* 0x000fe200000108da */
[----:B------:R-:W-:Y:S01]  /*4670*/  PRMT R5, R5, 0x5410, R6 ;  /* 0x0000541005057816 */ /* 0x000fe20000000006 */
[----:B------:R-:W-:Y:S01]  /*4680*/  MUFU.EX2 R155, R155 ;  /* 0x0000009b009b7308 */ /* 0x000fe20000000800 */
[----:B------:R-:W-:Y:S01]  /*4690*/  LOP3.LUT R6, R11, UR9, R12, 0x96, !PT ;  /* 0x000000090b067c12 */ /* 0x000fe2000f8e960c */
[--C-:B------:R-:W-:Y:S01]  /*46a0*/  HSET2.LE.AND R99, R9, R162.reuse, PT ;  /* 0x000000a209637233 */ /* 0x100fe20003803000 */
[----:B-1----:R-:W-:Y:S01]  /*46b0*/  F2FP.BF16.PACK_AB R4, R153, R158 ;  /* 0x0000009e9904723e */ /* 0x002fe200000010ff */
[--C-:B------:R-:W-:Y:S01]  /*46c0*/  HSET2.LE.AND R96, R7, R162.reuse, PT ;  /* 0x000000a207607233 */ /* 0x100fe20003803000 */
[----:B------:R-:W-:Y:S01]  /*46d0*/  LOP3.LUT R13, R14, 0xff, RZ, 0xc0, !PT ;  /* 0x000000ff0e0d7812 */ /* 0x000fe200078ec0ff */
[----:B------:R-:W-:Y:S01]  /*46e0*/  IMAD.WIDE.U32 R6, R6, -0x2daee0ad, RZ ;  /* 0xd2511f5306067825 */ /* 0x000fe200078e00ff */
[----:B------:R-:W-:Y:S01]  /*46f0*/  LOP3.LUT R99, R99, R4, RZ, 0xc0, !PT ;  /* 0x0000000463637212 */ /* 0x000fe200078ec0ff */
[----:B------:R-:W1:Y:S01]  /*4700*/  MUFU.EX2 R160, R160 ;  /* 0x000000a000a07308 */ /* 0x000e620000000800 */
[--C-:B------:R-:W-:Y:S01]  /*4710*/  HSET2.LE.AND R97, R5, R162.reuse, PT ;  /* 0x000000a205617233 */ /* 0x100fe20003803000 */
[----:B---3--:R-:W-:Y:S01]  /*4720*/  F2FP.BF16.PACK_AB R5, R156, R159 ;  /* 0x0000009f9c05723e */ /* 0x008fe200000010ff */
[--C-:B------:R-:W-:Y:S01]  /*4730*/  FFMA.FTZ R152, R17, c[0x0][0x23c], -R168.reuse ;  /* 0x00008f0011987a23 */ /* 0x100fe200000108a8 */
[C---:B------:R-:W-:Y:S01]  /*4740*/  LOP3.LUT R4, R6.reuse, 0xffff, RZ, 0xc0, !PT ;  /* 0x0000ffff06047812 */ /* 0x040fe200078ec0ff */
[--C-:B------:R-:W-:Y:S01]  /*4750*/  FFMA.FTZ R151, R19, c[0x0][0x23c], -R168.reuse ;  /* 0x00008f0013977a23 */ /* 0x100fe200000108a8 */
[----:B------:R-:W-:Y:S01]  /*4760*/  LOP3.LUT R9, R6, 0xff, RZ, 0xc0, !PT ;  /* 0x000000ff06097812 */ /* 0x000fe200078ec0ff */
[----:B------:R-:W-:Y:S01]  /*4770*/  FFMA.FTZ R161, R93, c[0x0][0x23c], -R168 ;  /* 0x00008f005da17a23 */ /* 0x000fe200000108a8 */
[----:B------:R-:W-:Y:S01]  /*4780*/  MUFU.EX2 R157, R157 ;  /* 0x0000009d009d7308 */ /* 0x000fe20000000800 */
[----:B------:R-:W-:Y:S01]  /*4790*/  SHF.R.U32.HI R4, RZ, 0x8, R4 ;  /* 0x00000008ff047819 */ /* 0x000fe20000011604 */
[----:B------:R-:W-:Y:S01]  /*47a0*/  LDSM.16.MT88.4 R16, [R188+0xe800] ;  /* 0x00e80000bc10783b */ /* 0x000fe20000004200 */
[----:B------:R-:W-:Y:S01]  /*47b0*/  PRMT R13, R13, 0x5410, R10 ;  /* 0x000054100d0d7816 */ /* 0x000fe2000000000a */
[----:B------:R-:W-:Y:S01]  /*47c0*/  FFMA.FTZ R164, R169, c[0x0][0x23c], -R218 ;  /* 0x00008f00a9a47a23 */ /* 0x000fe200000108da */
[----:B------:R-:W-:Y:S01]  /*47d0*/  SHF.R.U32.HI R95, RZ, 0x10, R6 ;  /* 0x00000010ff5f7819 */ /* 0x000fe20000011606 */
[----:B------:R-:W-:Y:S01]  /*47e0*/  FFMA.FTZ R216, R209, c[0x0][0x23c], -R168 ;  /* 0x00008f00d1d87a23 */ /* 0x000fe200000108a8 */
[----:B------:R-:W-:Y:S01]  /*47f0*/  LOP3.LUT R96, R96, R5, RZ, 0xc0, !PT ;  /* 0x0000000560607212 */ /* 0x000fe200078ec0ff */
[----:B------:R-:W3:Y:S01]  /*4800*/  MUFU.EX2 R150, R150 ;  /* 0x0000009600967308 */ /* 0x000ee20000000800 */
[----:B-1----:R-:W-:Y:S01]  /*4810*/  F2FP.BF16.PACK_AB R0, R160, R155 ;  /* 0x0000009ba000723e */ /* 0x002fe200000010ff */
[--C-:B------:R-:W-:Y:S01]  /*4820*/  HSET2.LE.AND R13, R13, R162.reuse, PT ;  /* 0x000000a20d0d7233 */ /* 0x100fe20003803000 */
[----:B------:R-:W-:Y:S01]  /*4830*/  LOP3.LUT R8, R7, UR25, R8, 0x96, !PT ;  /* 0x0000001907087c12 */ /* 0x000fe2000f8e9608 */
[--C-:B------:R-:W-:Y:S01]  /*4840*/  FFMA.FTZ R169, R147, c[0x0][0x23c], -R218.reuse ;  /* 0x00008f0093a97a23 */ /* 0x100fe200000108da */
[----:B------:R-:W-:Y:S01]  /*4850*/  LOP3.LUT R97, R97, R0, RZ, 0xc0, !PT ;  /* 0x0000000061617212 */ /* 0x000fe200078ec0ff */
[----:B------:R-:W-:Y:S01]  /*4860*/  FFMA.FTZ R170, R145, c[0x0][0x23c], -R218 ;  /* 0x00008f0091aa7a23 */ /* 0x000fe200000108da */
[----:B------:R-:W-:Y:S01]  /*4870*/  SHF.R.U32.HI R0, RZ, 0x18, R6 ;  /* 0x00000018ff007819 */ /* 0x000fe20000011606 */
[----:B------:R-:W-:Y:S01]  /*4880*/  MUFU.EX2 R148, R148 ;  /* 0x0000009400947308 */ /* 0x000fe20000000800 */
[----:B------:R-:W-:Y:S01]  /*4890*/  PRMT R9, R9, 0x5410, R4 ;  /* 0x0000541009097816 */ /* 0x000fe20000000004 */
[----:B------:R-:W-:Y:S01]  /*48a0*/  FFMA.FTZ R209, R139, c[0x0][0x23c], -R168 ;  /* 0x00008f008bd17a23 */ /* 0x000fe200000108a8 */
[----:B------:R-:W1:Y:S01]  /*48b0*/  LDSM.16.MT88.4 R4, [R186+0xc800] ;  /* 0x00c80000ba04783b */ /* 0x000e620000004200 */
[----:B------:R-:W-:Y:S01]  /*48c0*/  LOP3.LUT R95, R95, 0xff, RZ, 0xc0, !PT ;  /* 0x000000ff5f5f7812 */ /* 0x000fe200078ec0ff */
[----:B------:R-:W-:Y:S01]  /*48d0*/  FFMA.FTZ R163, R163, c[0x0][0x23c], -R218 ;  /* 0x00008f00a3a37a23 */ /* 0x000fe200000108da */
[----:B------:R-:W-:Y:S01]  /*48e0*/  LOP3.LUT R10, R8, 0xffff, RZ, 0xc0, !PT ;  /* 0x0000ffff080a7812 */ /* 0x000fe200078ec0ff */
[--C-:B------:R-:W-:Y:S01]  /*48f0*/  HSET2.LE.AND R142, R9, R162.reuse, PT ;  /* 0x000000a2098e7233 */ /* 0x100fe20003803000 */
[----:B---3--:R-:W-:Y:S01]  /*4900*/  F2FP.BF16.PACK_AB R98, R150, R157 ;  /* 0x0000009d9662723e */ /* 0x008fe200000010ff */
[----:B------:R-:W3:Y:S01]  /*4910*/  MUFU.EX2 R133, R133 ;  /* 0x0000008500857308 */ /* 0x000ee20000000800 */
[----:B------:R-:W-:Y:S01]  /*4920*/  PRMT R95, R95, 0x5410, R0 ;  /* 0x000054105f5f7816 */ /* 0x000fe20000000000 */
[----:B------:R-:W-:Y:S01]  /*4930*/  FFMA.FTZ R0, R21, c[0x0][0x23c], -R168 ;  /* 0x00008f0015007a23 */ /* 0x000fe200000108a8 */
[----:B------:R-:W-:Y:S01]  /*4940*/  LOP3.LUT R98, R13, R98, RZ, 0xc0, !PT ;  /* 0x000000620d627212 */ /* 0x000fe200078ec0ff */
[----:B------:R-:W-:Y:S01]  /*4950*/  LDSM.16.MT88.4 R20, [R184+0xc800] ;  /* 0x00c80000b814783b */ /* 0x000fe20000004200 */
[--C-:B------:R-:W-:Y:S01]  /*4960*/  SHF.R.U32.HI R141, RZ, 0x10, R8.reuse ;  /* 0x00000010ff8d7819 */ /* 0x100fe20000011608 */
[--C-:B------:R-:W-:Y:S01]  /*4970*/  HSET2.LE.AND R143, R95, R162.reuse, PT ;  /* 0x000000a25f8f7233 */ /* 0x100fe20003803000 */
[----:B------:R-:W-:Y:S01]  /*4980*/  LOP3.LUT R229, R8, 0xff, RZ, 0xc0, !PT ;  /* 0x000000ff08e57812 */ /* 0x000fe200078ec0ff */
[----:B------:R-:W4:Y:S01]  /*4990*/  LDSM.16.MT88.4 R12, [R186+0xe800] ;  /* 0x00e80000ba0c783b */ /* 0x000f220000004200 */
[----:B------:R-:W-:Y:S01]  /*49a0*/  MUFU.EX2 R154, R154 ;  /* 0x0000009a009a7308 */ /* 0x000fe20000000800 */
[C---:B------:R-:W-:Y:S01]  /*49b0*/  HMMA.16816.F32.BF16 R120, R96.reuse, R116, RZ ;  /* 0x000000746078723c */ /* 0x040fe200000418ff */
[----:B------:R-:W-:Y:S01]  /*49c0*/  SHF.R.U32.HI R8, RZ, 0x18, R8 ;  /* 0x00000018ff087819 */ /* 0x000fe20000011608 */
[----:B------:R-:W-:Y:S01]  /*49d0*/  LDSM.16.MT88.4 R28, [R188+0xc800] ;  /* 0x00c80000bc1c783b */ /* 0x000fe20000004200 */
[----:B------:R-:W-:Y:S01]  /*49e0*/  SHF.R.U32.HI R10, RZ, 0x8, R10 ;  /* 0x00000008ff0a7819 */ /* 0x000fe2000001160a */
[----:B------:R-:W-:Y:S01]  /*49f0*/  FFMA.FTZ R220, R231, c[0x0][0x23c], -R168 ;  /* 0x00008f00e7dc7a23 */ /* 0x000fe200000108a8 */
[----:B------:R-:W-:Y:S01]  /*4a00*/  LOP3.LUT R141, R141, 0xff, RZ, 0xc0, !PT ;  /* 0x000000ff8d8d7812 */ /* 0x000fe200078ec0ff */
[----:B------:R-:W-:Y:S01]  /*4a10*/  LDSM.16.MT88.4 R144, [R184+0x10800] ;  /* 0x01080000b890783b */ /* 0x000fe20000004200 */
[----:B------:R-:W5:Y:S01]  /*4a20*/  MUFU.EX2 R149, R149 ;  /* 0x0000009500957308 */ /* 0x000f620000000800 */
[C---:B------:R-:W-:Y:S01]  /*4a30*/  HMMA.16816.F32.BF16 R116, R96.reuse, R118, RZ ;  /* 0x000000766074723c */ /* 0x040fe200000418ff */
[----:B------:R-:W-:Y:S01]  /*4a40*/  PRMT R229, R229, 0x5410, R10 ;  /* 0x00005410e5e57816 */ /* 0x000fe2000000000a */
[----:B------:R-:W-:Y:S01]  /*4a50*/  FFMA.FTZ R222, R223, c[0x0][0x23c], -R218 ;  /* 0x00008f00dfde7a23 */ /* 0x000fe200000108da */
[----:B------:R-:W-:Y:S01]  /*4a60*/  PRMT R141, R141, 0x5410, R8 ;  /* 0x000054108d8d7816 */ /* 0x000fe20000000008 */
[--C-:B------:R-:W-:Y:S01]  /*4a70*/  FFMA.FTZ R221, R221, c[0x0][0x23c], -R218.reuse ;  /* 0x00008f00dddd7a23 */ /* 0x100fe200000108da */
[----:B---3--:R-:W-:Y:S01]  /*4a80*/  F2FP.BF16.PACK_AB R9, R133, R148 ;  /* 0x000000948509723e */ /* 0x008fe200000010ff */
[--C-:B------:R-:W-:Y:S01]  /*4a90*/  HSET2.LE.AND R140, R229, R162.reuse, PT ;  /* 0x000000a2e58c7233 */ /* 0x100fe20003803000 */
[----:B------:R-:W-:Y:S01]  /*4aa0*/  MUFU.EX2 R152, R152 ;  /* 0x0000009800987308 */ /* 0x000fe20000000800 */
[C---:B--2---:R-:W-:Y:S01]  /*4ab0*/  HMMA.16816.F32.BF16 R44, R96.reuse, R48, RZ ;  /* 0x00000030602c723c */ /* 0x044fe200000418ff */
[----:B------:R-:W-:Y:S01]  /*4ac0*/  HSET2.LE.AND R141, R141, R162, PT ;  /* 0x000000a28d8d7233 */ /* 0x000fe20003803000 */
[----:B------:R-:W-:Y:S01]  /*4ad0*/  LOP3.LUT R142, R142, R9, RZ, 0xc0, !PT ;  /* 0x000000098e8e7212 */ /* 0x000fe200078ec0ff */
[----:B------:R-:W-:Y:S01]  /*4ae0*/  IMAD.WIDE.U32 R228, R228, -0x2daee0ad, RZ ;  /* 0xd2511f53e4e47825 */ /* 0x000fe200078e00ff */
[----:B------:R-:W2:Y:S03]  /*4af0*/  LDSM.16.MT88.4 R8, [R185+0xe800] ;  /* 0x00e80000b908783b */ /* 0x000ea60000004200 */
[----:B------:R-:W-:Y:S01]  /*4b00*/  MUFU.EX2 R151, R151 ;  /* 0x0000009700977308 */ /* 0x000fe20000000800 */
[----:B------:R-:W-:Y:S01]  /*4b10*/  HMMA.16816.F32.BF16 R48, R96, R50, RZ ;  /* 0x000000326030723c */ /* 0x000fe200000418ff */
[----:B------:R-:W-:-:S02]  /*4b20*/  FFMA.FTZ R217, R217, c[0x0][0x23c], -R218 ;  /* 0x00008f00d9d97a23 */ /* 0x000fc400000108da */
[----:B------:R-:W-:Y:S02]  /*4b30*/  FFMA.FTZ R218, R215, c[0x0][0x23c], -R218 ;  /* 0x00008f00d7da7a23 */ /* 0x000fe400000108da */
[--C-:B------:R-:W-:Y:S02]  /*4b40*/  FFMA.FTZ R171, R171, c[0x0][0x23c], -R168.reuse ;  /* 0x00008f00abab7a23 */ /* 0x100fe400000108a8 */
[----:B------:R-:W3:Y:S01]  /*4b50*/  MUFU.EX2 R0, R0 ;  /* 0x0000000000007308 */ /* 0x000ee20000000800 */
[----:B------:R-:W-:Y:S01]  /*4b60*/  HMMA.16816.F32.BF16 R92, R96, R32, RZ ;  /* 0x00000020605c723c */ /* 0x000fe200000418ff */
[--C-:B------:R-:W-:Y:S02]  /*4b70*/  FFMA.FTZ R166, R166, c[0x0][0x23c], -R168.reuse ;  /* 0x00008f00a6a67a23 */ /* 0x100fe400000108a8 */
[----:B------:R-:W-:Y:S02]  /*4b80*/  FFMA.FTZ R215, R165, c[0x0][0x23c], -R168 ;  /* 0x00008f00a5d77a23 */ /* 0x000fe400000108a8 */
[----:B------:R-:W-:-:S02]  /*4b90*/  FADD.FTZ R156, R159, R156 ;  /* 0x0000009c9f9c7221 */ /* 0x000fc40000010000 */
[----:B------:R-:W1:Y:S01]  /*4ba0*/  MUFU.EX2 R161, R161 ;  /* 0x000000a100a17308 */ /* 0x000e620000000800 */
[----:B-----5:R-:W-:Y:S01]  /*4bb0*/  F2FP.BF16.PACK_AB R33, R149, R154 ;  /* 0x0000009a9521723e */ /* 0x020fe200000010ff */
[C---:B------:R-:W-:Y:S01]  /*4bc0*/  HMMA.16816.F32.BF16 R52, R96.reuse, R56, RZ ;  /* 0x000000386034723c */ /* 0x040fe200000418ff */
[----:B------:R-:W-:Y:S02]  /*4bd0*/  FADD.FTZ R155, R155, R160 ;  /* 0x000000a09b9b7221 */ /* 0x000fe40000010000 */
[----:B------:R-:W-:Y:S01]  /*4be0*/  LOP3.LUT R140, R140, R33, RZ, 0xc0, !PT ;  /* 0x000000218c8c7212 */ /* 0x000fe200078ec0ff */
[----:B------:R-:W-:Y:S01]  /*4bf0*/  FADD.FTZ R157, R157, R156 ;  /* 0x0000009c9d9d7221 */ /* 0x000fe20000010000 */
[----:B---3--:R-:W-:Y:S01]  /*4c00*/  F2FP.BF16.PACK_AB R136, R0, R151 ;  /* 0x000000970088723e */ /* 0x008fe200000010ff */
[----:B------:R-:W-:Y:S02]  /*4c10*/  MUFU.EX2 R169, R169 ;  /* 0x000000a900a97308 */ /* 0x000fe40000000800 */
[----:B------:R-:W-:Y:S01]  /*4c20*/  HMMA.16816.F32.BF16 R56, R96, R58, RZ ;  /* 0x0000003a6038723c */ /* 0x000fe200000418ff */
[----:B------:R-:W-:Y:S01]  /*4c30*/  FADD.FTZ R158, R158, R155 ;  /* 0x0000009b9e9e7221 */ /* 0x000fe20000010000 */
[----:B------:R-:W-:Y:S01]  /*4c40*/  LOP3.LUT R143, R143, R136, RZ, 0xc0, !PT ;  /* 0x000000888f8f7212 */ /* 0x000fe200078ec0ff */
[----:B------:R-:W-:-:S02]  /*4c50*/  FADD.FTZ R157, R150, R157 ;  /* 0x0000009d969d7221 */ /* 0x000fc40000010000 */
[----:B------:R-:W-:Y:S01]  /*4c60*/  FADD.FTZ R153, R153, R158 ;  /* 0x0000009e99997221 */ /* 0x000fe20000010000 */
[----:B-1----:R-:W-:Y:S01]  /*4c70*/  F2FP.BF16.PACK_AB R32, R161, R152 ;  /* 0x00000098a120723e */ /* 0x002fe200000010ff */
[----:B------:R-:W-:Y:S01]  /*4c80*/  MUFU.EX2 R170, R170 ;  /* 0x000000aa00aa7308 */ /* 0x000fe20000000800 */
[C---:B------:R-:W-:Y:S01]  /*4c90*/  HMMA.16816.F32.BF16 R60, R96.reuse, R64, RZ ;  /* 0x00000040603c723c */ /* 0x040fe200000418ff */
[----:B------:R-:W-:Y:S01]  /*4ca0*/  FADD.FTZ R154, R154, R157 ;  /* 0x0000009d9a9a7221 */ /* 0x000fe20000010000 */
[----:B------:R-:W-:Y:S01]  /*4cb0*/  LOP3.LUT R141, R141, R32, RZ, 0xc0, !PT ;  /* 0x000000208d8d7212 */ /* 0x000fe200078ec0ff */
[----:B------:R-:W-:Y:S02]  /*4cc0*/  FADD.FTZ R152, R152, R153 ;  /* 0x0000009998987221 */ /* 0x000fe40000010000 */
[----:B------:R-:W-:Y:S02]  /*4cd0*/  FADD.FTZ R149, R149, R154 ;  /* 0x0000009a95957221 */ /* 0x000fe40000010000 */
[----:B------:R-:W-:Y:S01]  /*4ce0*/  MUFU.EX2 R216, R216 ;  /* 0x000000d800d87308 */ /* 0x000fe20000000800 */
[----:B------:R-:W-:Y:S01]  /*4cf0*/  HMMA.16816.F32.BF16 R36, R96, R40, RZ ;  /* 0x000000286024723c */ /* 0x000fe200000418ff */
[----:B------:R-:W-:-:S02]  /*4d00*/  FADD.FTZ R152, R161, R152 ;  /* 0x00000098a1987221 */ /* 0x000fc40000010000 */
[----:B------:R-:W-:Y:S02]  /*4d10*/  FADD.FTZ R148, R148, R149 ;  /* 0x0000009594947221 */ /* 0x000fe40000010000 */
[----:B------:R-:W-:Y:S02]  /*4d20*/  FADD.FTZ R151, R151, R152 ;  /* 0x0000009897977221 */ /* 0x000fe40000010000 */
[----:B------:R-:W1:Y:S01]  /*4d30*/  MUFU.EX2 R209, R209 ;  /* 0x000000d100d17308 */ /* 0x000e620000000800 */
[----:B------:R-:W-:Y:S01]  /*4d40*/  HMMA.16816.F32.BF16 R120, R140, R4, R120 ;  /* 0x000000048c78723c */ /* 0x000fe20000041878 */
[----:B------:R-:W-:Y:S02]  /*4d50*/  FADD.FTZ R148, R133, R148 ;  /* 0x0000009485947221 */ /* 0x000fe40000010000 */
[----:B------:R-:W-:-:S04]  /*4d60*/  FADD.FTZ R0, R0, R151 ;  /* 0x0000009700007221 */ /* 0x000fc80000010000 */
[----:B------:R-:W-:Y:S01]  /*4d70*/  MUFU.EX2 R163, R163 ;  /* 0x000000a300a37308 */ /* 0x000fe20000000800 */
[C---:B------:R-:W-:Y:S01]  /*4d80*/  HMMA.16816.F32.BF16 R116, R140.reuse, R6, R116 ;  /* 0x000000068c74723c */ /* 0x040fe20000041874 */
[----:B------:R-:W3:Y:S06]  /*4d90*/  LDSM.16.MT88.4 R4, [R184+0xe800] ;  /* 0x00e80000b804783b */ /* 0x000eec0000004200 */
[----:B------:R-:W5:Y:S01]  /*4da0*/  MUFU.EX2 R164, R164 ;  /* 0x000000a400a47308 */ /* 0x000f620000000800 */
[C---:B----4-:R-:W-:Y:S07]  /*4db0*/  HMMA.16816.F32.BF16 R44, R140.reuse, R12, R44 ;  /* 0x0000000c8c2c723c */ /* 0x050fee000004182c */
[----:B------:R-:W-:Y:S01]  /*4dc0*/  MUFU.EX2 R220, R220 ;  /* 0x000000dc00dc7308 */ /* 0x000fe20000000800 */
[----:B------:R-:W-:Y:S01]  /*4dd0*/  HMMA.16816.F32.BF16 R48, R140, R14, R48 ;  /* 0x0000000e8c30723c */ /* 0x000fe20000041830 */
[----:B------:R-:W4:Y:S06]  /*4de0*/  LDSM.16.MT88.4 R12, [R188+0x10800] ;  /* 0x01080000bc0c783b */ /* 0x000f2c0000004200 */
[----:B------:R-:W-:Y:S01]  /*4df0*/  MUFU.EX2 R222, R222 ;  /* 0x000000de00de7308 */ /* 0x000fe20000000800 */
[C---:B------:R-:W-:Y:S07]  /*4e00*/  HMMA.16816.F32.BF16 R64, R96.reuse, R66, RZ ;  /* 0x000000426040723c */ /* 0x040fee00000418ff */
[----:B------:R-:W-:Y:S01]  /*4e10*/  MUFU.EX2 R221, R221 ;  /* 0x000000dd00dd7308 */ /* 0x000fe20000000800 */
[----:B------:R-:W-:Y:S07]  /*4e20*/  HMMA.16816.F32.BF16 R68, R96, R72, RZ ;  /* 0x000000486044723c */ /* 0x000fee00000418ff */
[----:B------:R-:W-:Y:S01]  /*4e30*/  MUFU.EX2 R217, R217 ;  /* 0x000000d900d97308 */ /* 0x000fe20000000800 */
[C---:B--2---:R-:W-:Y:S07]  /*4e40*/  HMMA.16816.F32.BF16 R52, R140.reuse, R8, R52 ;  /* 0x000000088c34723c */ /* 0x044fee0000041834 */
[----:B------:R-:W-:Y:S01]  /*4e50*/  MUFU.EX2 R218, R218 ;  /* 0x000000da00da7308 */ /* 0x000fe20000000800 */
[C---:B------:R-:W-:Y:S01]  /*4e60*/  HMMA.16816.F32.BF16 R56, R140.reuse, R10, R56 ;  /* 0x0000000a8c38723c */ /* 0x040fe20000041838 */
[----:B------:R-:W2:Y:S06]  /*4e70*/  LDSM.16.MT88.4 R8, [R186+0x10800] ;  /* 0x01080000ba08783b */ /* 0x000eac0000004200 */
[----:B------:R-:W-:Y:S01]  /*4e80*/  MUFU.EX2 R171, R171 ;  /* 0x000000ab00ab7308 */ /* 0x000fe20000000800 */
[C---:B------:R-:W-:Y:S07]  /*4e90*/  HMMA.16816.F32.BF16 R36, R140.reuse, R16, R36 ;  /* 0x000000108c24723c */ /* 0x040fee0000041824 */
[----:B------:R-:W-:Y:S01]  /*4ea0*/  LOP3.LUT R16, R135, UR21, R232, 0x96, !PT ;  /* 0x0000001587107c12 */ /* 0x000fe2000f8e96e8 */
[----:B---3--:R-:W-:Y:S01]  /*4eb0*/  HMMA.16816.F32.BF16 R60, R140, R4, R60 ;  /* 0x000000048c3c723c */ /* 0x008fe2000004183c */
[----:B------:R-:W-:Y:S03]  /*4ec0*/  MUFU.EX2 R166, R166 ;  /* 0x000000a600a67308 */ /* 0x000fe60000000800 */
[----:B------:R-:W-:-:S04]  /*4ed0*/  IMAD.WIDE.U32 R16, R16, -0x2daee0ad, RZ ;  /* 0xd2511f5310107825 */ /* 0x000fc800078e00ff */
[----:B------:R-:W-:Y:S01]  /*4ee0*/  HMMA.16816.F32.BF16 R64, R140, R6, R64 ;  /* 0x000000068c40723c */ /* 0x000fe20000041840 */
[----:B------:R-:W3:Y:S01]  /*4ef0*/  LDSM.16.MT88.4 R4, [R185+0x10800] ;  /* 0x01080000b904783b */ /* 0x000ee20000004200 */
[----:B------:R-:W-:Y:S01]  /*4f00*/  LOP3.LUT R232, R17, UR18, R228, 0x96, !PT ;  /* 0x0000001211e87c12 */ /* 0x000fe2000f8e96e4 */
[----:B------:R-:W-:Y:S04]  /*4f10*/  MUFU.EX2 R215, R215 ;  /* 0x000000d700d77308 */ /* 0x000fe80000000800 */
[----:B------:R-:W-:Y:S01]  /*4f20*/  IMAD.WIDE.U32 R232, R232, -0x326172a9, RZ ;  /* 0xcd9e8d57e8e87825 */ /* 0x000fe200078e00ff */
[----:B------:R-:W-:Y:S08]  /*4f30*/  HMMA.16816.F32.BF16 R76, R96, R80, RZ ;  /* 0x00000050604c723c */ /* 0x000ff000000418ff */
[----:B----4-:R-:W-:Y:S07]  /*4f40*/  HMMA.16816.F32.BF16 R68, R140, R12, R68 ;  /* 0x0000000c8c44723c */ /* 0x010fee0000041844 */
[----:B------:R-:W-:Y:S01]  /*4f50*/  LOP3.LUT R12, R229, UR20, R226, 0x96, !PT ;  /* 0x00000014e50c7c12 */ /* 0x000fe2000f8e96e2 */
[----:B------:R-:W-:Y:S04]  /*4f60*/  HMMA.16816.F32.BF16 R80, R96, R82, RZ ;  /* 0x000000526050723c */ /* 0x000fe800000418ff */
[----:B------:R-:W-:-:S04]  /*4f70*/  IMAD.WIDE.U32 R228, R12, -0x326172a9, RZ ;  /* 0xcd9e8d570ce47825 */ /* 0x000fc800078e00ff */
[----:B------:R-:W-:Y:S01]  /*4f80*/  HMMA.16816.F32.BF16 R84, R96, R88, RZ ;  /* 0x000000586054723c */ /* 0x000fe200000418ff */
[----:B------:R-:W-:Y:S02]  /*4f90*/  LOP3.LUT R12, R229, UR19, R134, 0x96, !PT ;  /* 0x00000013e50c7c12 */ /* 0x000fe4000f8e9686 */
[----:B------:R-:W-:-:S03]  /*4fa0*/  LOP3.LUT R228, R233, UR17, R228, 0x96, !PT ;  /* 0x00000011e9e47c12 */ /* 0x000fc6000f8e96e4 */
[----:B------:R-:W-:Y:S02]  /*4fb0*/  IMAD.WIDE.U32 R12, R12, -0x2daee0ad, RZ ;  /* 0xd2511f530c0c7825 */ /* 0x000fe400078e00ff */
[----:B------:R-:W-:Y:S02]  /*4fc0*/  HMMA.16816.F32.BF16 R88, R96, R90, RZ ;  /* 0x0000005a6058723c */ /* 0x000fe400000418ff */
[----:B------:R-:W-:Y:S01]  /*4fd0*/  IMAD.WIDE.U32 R228, R228, -0x2daee0ad, RZ ;  /* 0xd2511f53e4e47825 */ /* 0x000fe200078e00ff */
[----:B------:R-:W-:-:S05]  /*4fe0*/  LOP3.LUT R234, R13, UR16, R16, 0x96, !PT ;  /* 0x000000100dea7c12 */ /* 0x000fca000f8e9610 */
[----:B------:R-:W-:Y:S01]  /*4ff0*/  HMMA.16816.F32.BF16 R104, R96, R100, RZ ;  /* 0x000000646068723c */ /* 0x000fe200000418ff */
[----:B------:R-:W-:-:S05]  /*5000*/  IMAD.WIDE.U32 R234, R234, -0x326172a9, RZ ;  /* 0xcd9e8d57eaea7825 */ /* 0x000fca00078e00ff */
[----:B------:R-:W-:Y:S02]  /*5010*/  LOP3.LUT R232, R235, UR9, R232, 0x96, !PT ;  /* 0x00000009ebe87c12 */ /* 0x000fe4000f8e96e8 */
[----:B------:R-:W-:Y:S03]  /*5020*/  HMMA.16816.F32.BF16 R40, R96, R42, RZ ;  /* 0x0000002a6028723c */ /* 0x000fe600000418ff */
[----:B------:R-:W-:-:S05]  /*5030*/  IMAD.WIDE.U32 R232, R232, -0x2daee0ad, RZ ;  /* 0xd2511f53e8e87825 */ /* 0x000fca00078e00ff */
[C---:B--2---:R-:W-:Y:S07]  /*5040*/  HMMA.16816.F32.BF16 R76, R140.reuse, R8, R76 ;  /* 0x000000088c4c723c */ /* 0x044fee000004184c */
[----:B------:R-:W-:Y:S01]  /*5050*/  LOP3.LUT R8, R229, UR7, R12, 0x96, !PT ;  /* 0x00000007e5087c12 */ /* 0x000fe2000f8e960c */
[----:B------:R-:W-:Y:S01]  /*5060*/  HMMA.16816.F32.BF16 R80, R140, R10, R80 ;  /* 0x0000000a8c50723c */ /* 0x000fe20000041850 */
[----:B------:R-:W-:Y:S02]  /*5070*/  FFMA.FTZ R229, R137, c[0x0][0x23c], -R168 ;  /* 0x00008f0089e57a23 */ /* 0x000fe400000108a8 */
[----:B------:R-:W-:Y:S01]  /*5080*/  LDSM.16.MT88.4 R136, [R186+0xd000] ;  /* 0x00d00000ba88783b */ /* 0x000fe20000004200 */
[----:B------:R-:W-:-:S03]  /*5090*/  IMAD.WIDE.U32 R8, R8, -0x326172a9, RZ ;  /* 0xcd9e8d5708087825 */ /* 0x000fc600078e00ff */
[----:B------:R-:W2:Y:S01]  /*50a0*/  MUFU.EX2 R229, R229 ;  /* 0x000000e500e57308 */ /* 0x000ea20000000800 */
[----:B---3--:R-:W-:Y:S01]  /*50b0*/  HMMA.16816.F32.BF16 R84, R140, R4, R84 ;  /* 0x000000048c54723c */ /* 0x008fe20000041854 */
[C---:B------:R-:W-:Y:S02]  /*50c0*/  LOP3.LUT R10, R8.reuse, 0xffff, RZ, 0xc0, !PT ;  /* 0x0000ffff080a7812 */ /* 0x040fe400078ec0ff */
[----:B------:R-:W-:Y:S02]  /*50d0*/  LOP3.LUT R17, R8, 0xff, RZ, 0xc0, !PT ;  /* 0x000000ff08117812 */ /* 0x000fe400078ec0ff */
[----:B------:R-:W-:Y:S02]  /*50e0*/  SHF.R.U32.HI R10, RZ, 0x8, R10 ;  /* 0x00000008ff0a7819 */ /* 0x000fe4000001160a */
[--C-:B------:R-:W-:Y:S01]  /*50f0*/  SHF.R.U32.HI R5, RZ, 0x10, R8.reuse ;  /* 0x00000010ff057819 */ /* 0x100fe20000011608 */
[----:B------:R-:W-:Y:S01]  /*5100*/  HMMA.16816.F32.BF16 R72, R96, R74, RZ ;  /* 0x0000004a6048723c */ /* 0x000fe200000418ff */
[----:B------:R-:W-:-:S02]  /*5110*/  SHF.R.U32.HI R8, RZ, 0x18, R8 ;  /* 0x00000018ff087819 */ /* 0x000fc40000011608 */
[----:B------:R-:W-:Y:S02]  /*5120*/  LOP3.LUT R5, R5, 0xff, RZ, 0xc0, !PT ;  /* 0x000000ff05057812 */ /* 0x000fe400078ec0ff */
[----:B------:R-:W-:Y:S02]  /*5130*/  LOP3.LUT R4, R9, UR24, R234, 0x96, !PT ;  /* 0x0000001809047c12 */ /* 0x000fe4000f8e96ea */
[----:B------:R-:W-:Y:S01]  /*5140*/  PRMT R17, R17, 0x5410, R10 ;  /* 0x0000541011117816 */ /* 0x000fe2000000000a */
[----:B------:R-:W-:Y:S01]  /*5150*/  HMMA.16816.F32.BF16 R100, R96, R102, RZ ;  /* 0x000000666064723c */ /* 0x000fe200000418ff */
[----:B------:R-:W-:Y:S02]  /*5160*/  PRMT R5, R5, 0x5410, R8 ;  /* 0x0000541005057816 */ /* 0x000fe40000000008 */
[----:B------:R-:W-:Y:S01]  /*5170*/  LOP3.LUT R16, R4, 0xffff, RZ, 0xc0, !PT ;  /* 0x0000ffff04107812 */ /* 0x000fe200078ec0ff */
[----:B------:R-:W3:Y:S02]  /*5180*/  LDSM.16.MT88.4 R8, [R184+0xd000] ;  /* 0x00d00000b808783b */ /* 0x000ee40000004200 */
[----:B------:R-:W-:Y:S01]  /*5190*/  HSET2.LE.AND R5, R5, R162, PT ;  /* 0x000000a205057233 */ /* 0x000fe20003803000 */
[----:B------:R-:W-:Y:S01]  /*51a0*/  SHF.R.U32.HI R16, RZ, 0x8, R16 ;  /* 0x00000008ff107819 */ /* 0x000fe20000011610 */
[C---:B------:R-:W-:Y:S07]  /*51b0*/  HMMA.16816.F32.BF16 R88, R140.reuse, R6, R88 ;  /* 0x000000068c58723c */ /* 0x040fee0000041858 */
[--C-:B------:R-:W-:Y:S01]  /*51c0*/  SHF.R.U32.HI R6, RZ, 0x10, R4.reuse ;  /* 0x00000010ff067819 */ /* 0x100fe20000011604 */
[----:B------:R-:W-:Y:S01]  /*51d0*/  HMMA.16816.F32.BF16 R104, R140, R20, R104 ;  /* 0x000000148c68723c */ /* 0x000fe20000041868 */
[----:B------:R-:W-:-:S06]  /*51e0*/  SHF.R.U32.HI R7, RZ, 0x18, R4 ;  /* 0x00000018ff077819 */ /* 0x000fcc0000011604 */
[----:B------:R-:W-:Y:S01]  /*51f0*/  LOP3.LUT R21, R4, 0xff, RZ, 0xc0, !PT ;  /* 0x000000ff04157812 */ /* 0x000fe200078ec0ff */
[----:B------:R-:W-:Y:S01]  /*5200*/  HMMA.16816.F32.BF16 R40, R140, R18, R40 ;  /* 0x000000128c28723c */ /* 0x000fe20000041828 */
[----:B------:R-:W-:Y:S02]  /*5210*/  LOP3.LUT R4, R6, 0xff, RZ, 0xc0, !PT ;  /* 0x000000ff06047812 */ /* 0x000fe400078ec0ff */
[----:B-1----:R-:W-:Y:S02]  /*5220*/  F2FP.BF16.PACK_AB R6, R209, R216 ;  /* 0x000000d8d106723e */ /* 0x002fe400000010ff */
[----:B------:R-:W-:Y:S02]  /*5230*/  PRMT R21, R21, 0x5410, R16 ;  /* 0x0000541015157816 */ /* 0x000fe40000000010 */
[--C-:B------:R-:W-:Y:S01]  /*5240*/  HSET2.LE.AND R18, R17, R162.reuse, PT ;  /* 0x000000a211127233 */ /* 0x100fe20003803000 */
[----:B------:R-:W-:Y:S01]  /*5250*/  F2FP.BF16.PACK_AB R19, R170, R169 ;  /* 0x000000a9aa13723e */ /* 0x000fe200000010ff */
[----:B------:R-:W-:Y:S01]  /*5260*/  HMMA.16816.F32.BF16 R128, R96, R124, RZ ;  /* 0x0000007c6080723c */ /* 0x000fe200000418ff */
[----:B------:R-:W-:Y:S01]  /*5270*/  PRMT R17, R4, 0x5410, R7 ;  /* 0x0000541004117816 */ /* 0x000fe20000000007 */
[----:B------:R-:W-:Y:S01]  /*5280*/  HSET2.LE.AND R16, R21, R162, PT ;  /* 0x000000a215107233 */ /* 0x000fe20003803000 */
[----:B------:R-:W-:-:S02]  /*5290*/  LOP3.LUT R18, R18, R19, RZ, 0xc0, !PT ;  /* 0x0000001312127212 */ /* 0x000fc400078ec0ff */
[----:B------:R-:W-:Y:S01]  /*52a0*/  LOP3.LUT R19, R5, R6, RZ, 0xc0, !PT ;  /* 0x0000000605137212 */ /* 0x000fe200078ec0ff */
[----:B------:R-:W-:Y:S01]  /*52b0*/  HSET2.LE.AND R17, R17, R162, PT ;  /* 0x000000a211117233 */ /* 0x000fe20003803000 */
[----:B------:R-:W1:Y:S01]  /*52c0*/  LDSM.16.MT88.4 R4, [R185+0xf000] ;  /* 0x00f00000b904783b */ /* 0x000e620000004200 */
[----:B------:R-:W-:Y:S08]  /*52d0*/  HMMA.16816.F32.BF16 R124, R96, R126, RZ ;  /* 0x0000007e607c723c */ /* 0x000ff000000418ff */
[C---:B------:R-:W-:Y:S01]  /*52e0*/  HMMA.16816.F32.BF16 R72, R140.reuse, R14, R72 ;  /* 0x0000000e8c48723c */ /* 0x040fe20000041848 */
[----:B------:R-:W4:Y:S07]  /*52f0*/  LDSM.16.MT88.4 R12, [R188+0xd000] ;  /* 0x00d00000bc0c783b */ /* 0x000f2e0000004200 */
[----:B------:R-:W-:Y:S01]  /*5300*/  HMMA.16816.F32.BF16 R100, R140, R22, R100 ;  /* 0x000000168c64723c */ /* 0x000fe20000041864 */
[----:B------:R-:W-:Y:S07]  /*5310*/  LDSM.16.MT88.4 R20, [R184+0xf000] ;  /* 0x00f00000b814783b */ /* 0x000fee0000004200 */
[C---:B------:R-:W-:Y:S08]  /*5320*/  HMMA.16816.F32.BF16 R112, R96.reuse, R108, RZ ;  /* 0x0000006c6070723c */ /* 0x040ff000000418ff */
[C---:B------:R-:W-:Y:S08]  /*5330*/  HMMA.16816.F32.BF16 R108, R96.reuse, R110, RZ ;  /* 0x0000006e606c723c */ /* 0x040ff000000418ff */
[----:B------:R-:W-:Y:S01]  /*5340*/  HMMA.16816.F32.BF16 R96, R96, R34, RZ ;  /* 0x000000226060723c */ /* 0x000fe200000418ff */
[----:B------:R-:W-:Y:S07]  /*5350*/  LDSM.16.MT88.4 R32, [R185+0xd000] ;  /* 0x00d00000b920783b */ /* 0x000fee0000004200 */
[C---:B------:R-:W-:Y:S08]  /*5360*/  HMMA.16816.F32.BF16 R128, R140.reuse, R28, R128 ;  /* 0x0000001c8c80723c */ /* 0x040ff00000041880 */
[C---:B------:R-:W-:Y:S01]  /*5370*/  HMMA.16816.F32.BF16 R124, R140.reuse, R30, R124 ;  /* 0x0000001e8c7c723c */ /* 0x040fe2000004187c */
[----:B------:R-:W-:Y:S07]  /*5380*/  LDSM.16.MT88.4 R28, [R188+0xf000] ;  /* 0x00f00000bc1c783b */ /* 0x000fee0000004200 */
[C---:B------:R-:W-:Y:S07]  /*5390*/  HMMA.16816.F32.BF16 R92, R140.reuse, R144, R92 ;  /* 0x000000908c5c723c */ /* 0x040fee000004185c */
[----:B-----5:R-:W-:Y:S01]  /*53a0*/  F2FP.BF16.PACK_AB R145, R164, R163 ;  /* 0x000000a3a491723e */ /* 0x020fe200000010ff */
[----:B------:R-:W-:Y:S01]  /*53b0*/  HMMA.16816.F32.BF16 R112, R140, R24, R112 ;  /* 0x000000188c70723c */ /* 0x000fe20000041870 */
[----:B--2---:R-:W-:Y:S01]  /*53c0*/  F2FP.BF16.PACK_AB R144, R220, R229 ;  /* 0x000000e5dc90723e */ /* 0x004fe200000010ff */
[----:B------:R-:W-:Y:S01]  /*53d0*/  FADD.FTZ R163, R163, R148 ;  /* 0x00000094a3a37221 */ /* 0x000fe20000010000 */
[----:B------:R-:W-:Y:S01]  /*53e0*/  LOP3.LUT R16, R16, R145, RZ, 0xc0, !PT ;  /* 0x0000009110107212 */ /* 0x000fe200078ec0ff */
[----:B------:R-:W-:Y:S01]  /*53f0*/  FADD.FTZ R229, R229, R0 ;  /* 0x00000000e5e57221 */ /* 0x000fe20000010000 */
[----:B------:R-:W-:Y:S01]  /*5400*/  LOP3.LUT R17, R17, R144, RZ, 0xc0, !PT ;  /* 0x0000009011117212 */ /* 0x000fe200078ec0ff */
[----:B------:R-:W-:-:S02]  /*5410*/  FADD.FTZ R164, R164, R163 ;  /* 0x000000a3a4a47221 */ /* 0x000fc40000010000 */
[----:B------:R-:W-:Y:S01]  /*5420*/  HMMA.16816.F32.BF16 R108, R140, R26, R108 ;  /* 0x0000001a8c6c723c */ /* 0x000fe2000004186c */
[----:B------:R-:W-:Y:S01]  /*5430*/  LDSM.16.MT88.4 R24, [R186+0xf000] ;  /* 0x00f00000ba18783b */ /* 0x000fe20000004200 */
[----:B------:R-:W-:Y:S02]  /*5440*/  FADD.FTZ R229, R220, R229 ;  /* 0x000000e5dce57221 */ /* 0x000fe40000010000 */
[----:B------:R-:W-:Y:S02]  /*5450*/  FADD.FTZ R169, R169, R164 ;  /* 0x000000a4a9a97221 */ /* 0x000fe40000010000 */
[----:B------:R-:W-:Y:S02]  /*5460*/  FADD.FTZ R216, R216, R229 ;  /* 0x000000e5d8d87221 */ /* 0x000fe40000010000 */
[----:B---3--:R-:W-:Y:S01]  /*5470*/  HMMA.16816.F32.BF16 R104, R16, R8, R104 ;  /* 0x000000081068723c */ /* 0x008fe20000041868 */
[----:B------:R-:W-:Y:S02]  /*5480*/  FADD.FTZ R169, R170, R169 ;  /* 0x000000a9aaa97221 */ /* 0x000fe40000010000 */
[----:B------:R-:W-:-:S05]  /*5490*/  FADD.FTZ R216, R209, R216 ;  /* 0x000000d8d1d87221 */ /* 0x000fca0000010000 */
[C---:B------:R-:W-:Y:S01]  /*54a0*/  HMMA.16816.F32.BF16 R100, R16.reuse, R10, R100 ;  /* 0x0000000a1064723c */ /* 0x040fe20000041864 */
[----:B------:R-:W2:Y:S07]  /*54b0*/  LDSM.16.MT88.4 R8, [R186+0x11000] ;  /* 0x01100000ba08783b */ /* 0x000eae0000004200 */
[C---:B-1----:R-:W-:Y:S08]  /*54c0*/  HMMA.16816.F32.BF16 R52, R16.reuse, R4, R52 ;  /* 0x000000041034723c */ /* 0x042ff00000041834 */
[----:B------:R-:W-:Y:S01]  /*54d0*/  HMMA.16816.F32.BF16 R56, R16, R6, R56 ;  /* 0x000000061038723c */ /* 0x000fe20000041838 */
[----:B------:R-:W1:Y:S07]  /*54e0*/  LDSM.16.MT88.4 R4, [R185+0x11000] ;  /* 0x01100000b904783b */ /* 0x000e6e0000004200 */
[----:B------:R-:W-:Y:S01]  /*54f0*/  HMMA.16816.F32.BF16 R96, R140, R146, R96 ;  /* 0x000000928c60723c */ /* 0x000fe20000041860 */
[----:B------:R-:W-:Y:S04]  /*5500*/  LDSM.16.MT88.4 R144, [R184+0x11000] ;  /* 0x01100000b890783b */ /* 0x000fe80000004200 */
[----:B------:R-:W-:Y:S03]  /*5510*/  LDSM.16.MT88.4 R140, [R186+0xd800] ;  /* 0x00d80000ba8c783b */ /* 0x000fe60000004200 */
[C---:B----4-:R-:W-:Y:S08]  /*5520*/  HMMA.16816.F32.BF16 R128, R16.reuse, R12, R128 ;  /* 0x0000000c1080723c */ /* 0x050ff00000041880 */
[C---:B------:R-:W-:Y:S01]  /*5530*/  HMMA.16816.F32.BF16 R124, R16.reuse, R14, R124 ;  /* 0x0000000e107c723c */ /* 0x040fe2000004187c */
[----:B------:R-:W3:Y:S07]  /*5540*/  LDSM.16.MT88.4 R12, [R188+0x11000] ;  /* 0x01100000bc0c783b */ /* 0x000eee0000004200 */
[C---:B--2---:R-:W-:Y:S07]  /*5550*/  HMMA.16816.F32.BF16 R76, R16.reuse, R8, R76 ;  /* 0x00000008104c723c */ /* 0x044fee000004184c */
[----:B------:R-:W-:Y:S01]  /*5560*/  LOP3.LUT R8, R233, UR25, R228, 0x96, !PT ;  /* 0x00000019e9087c12 */ /* 0x000fe2000f8e96e4 */
[----:B------:R-:W-:Y:S01]  /*5570*/  HMMA.16816.F32.BF16 R80, R16, R10, R80 ;  /* 0x0000000a1050723c */ /* 0x000fe20000041850 */
[----:B------:R-:W-:Y:S01]  /*5580*/  LOP3.LUT R9, R232, 0xffff, RZ, 0xc0, !PT ;  /* 0x0000ffffe8097812 */ /* 0x000fe200078ec0ff */
[----:B------:R-:W-:-:S05]  /*5590*/  FFMA.FTZ R228, R167, c[0x0][0x23c], -R168 ;  /* 0x00008f00a7e47a23 */ /* 0x000fca00000108a8 */
[----:B------:R-:W-:Y:S01]  /*55a0*/  SHF.R.U32.HI R10, RZ, 0x10, R232 ;  /* 0x00000010ff0a7819 */ /* 0x000fe200000116e8 */
[----:B------:R-:W-:Y:S01]  /*55b0*/  HMMA.16816.F32.BF16 R60, R16, R20, R60 ;  /* 0x00000014103c723c */ /* 0x000fe2000004183c */
[----:B------:R-:W-:Y:S01]  /*55c0*/  SHF.R.U32.HI R11, RZ, 0x10, R8 ;  /* 0x00000010ff0b7819 */ /* 0x000fe20000011608 */
[----:B------:R-:W2:Y:S01]  /*55d0*/  MUFU.EX2 R228, R228 ;  /* 0x000000e400e47308 */ /* 0x000ea20000000800 */
[----:B------:R-:W-:-:S04]  /*55e0*/  LOP3.LUT R10, R10, 0xff, RZ, 0xc0, !PT ;  /* 0x000000ff0a0a7812 */ /* 0x000fc800078ec0ff */
[C---:B------:R-:W-:Y:S01]  /*55f0*/  LOP3.LUT R21, R8.reuse, 0xff, RZ, 0xc0, !PT ;  /* 0x000000ff08157812 */ /* 0x040fe200078ec0ff */
[C---:B-1----:R-:W-:Y:S07]  /*5600*/  HMMA.16816.F32.BF16 R84, R16.reuse, R4, R84 ;  /* 0x000000041054723c */ /* 0x042fee0000041854 */
[----:B------:R-:W-:Y:S01]  /*5610*/  LOP3.LUT R4, R8, 0xffff, RZ, 0xc0, !PT ;  /* 0x0000ffff08047812 */ /* 0x000fe200078ec0ff */
[----:B------:R-:W-:Y:S01]  /*5620*/  HMMA.16816.F32.BF16 R44, R16, R24, R44 ;  /* 0x00000018102c723c */ /* 0x000fe2000004182c */
[----:B------:R-:W-:-:S02]  /*5630*/  SHF.R.U32.HI R5, RZ, 0x18, R8 ;  /* 0x00000018ff057819 */ /* 0x000fc40000011608 */
[----:B------:R-:W-:Y:S02]  /*5640*/  SHF.R.U32.HI R8, RZ, 0x8, R9 ;  /* 0x00000008ff087819 */ /* 0x000fe40000011609 */
[----:B------:R-:W-:Y:S02]  /*5650*/  SHF.R.U32.HI R20, RZ, 0x8, R4 ;  /* 0x00000008ff147819 */ /* 0x000fe40000011604 */
[----:B------:R-:W-:Y:S01]  /*5660*/  LOP3.LUT R25, R232, 0xff, RZ, 0xc0, !PT ;  /* 0x000000ffe8197812 */ /* 0x000fe200078ec0ff */
[----:B------:R-:W-:Y:S01]  /*5670*/  HMMA.16816.F32.BF16 R64, R16, R22, R64 ;  /* 0x000000161040723c */ /* 0x000fe20000041840 */
[----:B------:R-:W-:Y:S02]  /*5680*/  LOP3.LUT R4, R11, 0xff, RZ, 0xc0, !PT ;  /* 0x000000ff0b047812 */ /* 0x000fe400078ec0ff */
[----:B------:R-:W-:Y:S02]  /*5690*/  PRMT R25, R25, 0x5410, R8 ;  /* 0x0000541019197816 */ /* 0x000fe40000000008 */
[----:B------:R-:W-:-:S02]  /*56a0*/  PRMT R21, R21, 0x5410, R20 ;  /* 0x0000541015157816 */ /* 0x000fc40000000014 */
[----:B------:R-:W-:Y:S01]  /*56b0*/  SHF.R.U32.HI R23, RZ, 0x18, R232 ;  /* 0x00000018ff177819 */ /* 0x000fe200000116e8 */
[C---:B------:R-:W-:Y:S01]  /*56c0*/  HMMA.16816.F32.BF16 R120, R16.reuse, R136, R120 ;  /* 0x000000881078723c */ /* 0x040fe20000041878 */
[----:B------:R-:W-:Y:S01]  /*56d0*/  PRMT R5, R4, 0x5410, R5 ;  /* 0x0000541004057816 */ /* 0x000fe20000000005 */
[--C-:B------:R-:W-:Y:S01]  /*56e0*/  HSET2.LE.AND R4, R21, R162.reuse, PT ;  /* 0x000000a215047233 */ /* 0x100fe20003803000 */
[----:B------:R-:W-:Y:S02]  /*56f0*/  PRMT R23, R10, 0x5410, R23 ;  /* 0x000054100a177816 */ /* 0x000fe40000000017 */
[----:B------:R-:W1:Y:S01]  /*5700*/  LDSM.16.MT88.4 R8, [R188+0xf800] ;  /* 0x00f80000bc08783b */ /* 0x000e620000004200 */
[----:B------:R-:W-:Y:S01]  /*5710*/  HSET2.LE.AND R5, R5, R162, PT ;  /* 0x000000a205057233 */ /* 0x000fe20003803000 */
[----:B--2---:R-:W-:Y:S01]  /*5720*/  F2FP.BF16.PACK_AB R20, R228, R171 ;  /* 0x000000abe414723e */ /* 0x004fe200000010ff */
[----:B------:R-:W-:Y:S01]  /*5730*/  HMMA.16816.F32.BF16 R116, R16, R138, R116 ;  /* 0x0000008a1074723c */ /* 0x000fe20000041874 */
[----:B------:R-:W-:Y:S01]  /*5740*/  F2FP.BF16.PACK_AB R21, R218, R217 ;  /* 0x000000d9da15723e */ /* 0x000fe200000010ff */
[----:B------:R-:W-:Y:S01]  /*5750*/  LDSM.16.MT88.4 R136, [R185+0xd800] ;  /* 0x00d80000b988783b */ /* 0x000fe20000004200 */
[----:B------:R-:W-:Y:S01]  /*5760*/  LOP3.LUT R5, R5, R20, RZ, 0xc0, !PT ;  /* 0x0000001405057212 */ /* 0x000fe200078ec0ff */
[----:B------:R-:W-:-:S04]  /*5770*/  FADD.FTZ R171, R171, R216 ;  /* 0x000000d8abab7221 */ /* 0x000fc80000010000 */
        /* <DEDUP_REMOVED lines=29> */
[----:B-1----:R-:W-:Y:S01]  /*5950*/  HMMA.16816.F32.BF16 R36, R4, R8, R36 ;  /* 0x000000080424723c */ /* 0x002fe20000041824 */
[----:B------:R-:W-:-:S07]  /*5960*/  FADD.FTZ R215, R215, R166 ;  /* 0x000000a6d7d77221 */ /* 0x000fce0000010000 */
        /* <DEDUP_REMOVED lines=29> */
[----:B------:R-:W-:Y:S02]  /*5b40*/  USHF.R.S32.HI UR29, URZ, 0x1f, UR30 ;  /* 0x0000001f3f1d7899 */ /* 0x000fe4000801141e */
[----:B------:R-:W-:Y:S02]  /*5b50*/  ULDC.64 UR4, c[0x0][0x1a0] ;  /* 0x0000680000047ab9 */ /* 0x000fe40000000a00 */
[----:B------:R-:W-:Y:S02]  /*5b60*/  UIMAD UR29, UR29, UR4, URZ ;  /* 0x000000041d1d72a4 */ /* 0x000fe4000f8e023f */
[----:B------:R-:W-:Y:S02]  /*5b70*/  UIMAD.WIDE.U32 UR32, UR30, UR4, URZ ;  /* 0x000000041e2072a5 */ /* 0x000fe4000f8e003f */
[----:B------:R-:W-:Y:S02]  /*5b80*/  UIMAD UR29, UR30, UR5, UR29 ;  /* 0x000000051e1d72a4 */ /* 0x000fe4000f8e021d */
[----:B------:R-:W-:-:S02]  /*5b90*/  USHF.L.U32 UR4, UR6, 0x5, URZ ;  /* 0x0000000506047899 */ /* 0x000fc4000800063f */
[----:B------:R-:W-:Y:S01]  /*5ba0*/  UIADD3 UR29, UR33, UR29, URZ ;  /* 0x0000001d211d7290 */ /* 0x000fe2000fffe03f */
[----:B------:R-:W-:Y:S01]  /*5bb0*/  IMAD.U32 R6, RZ, RZ, UR32 ;  /* 0x00000020ff067e24 */ /* 0x000fe2000f8e00ff */
[----:B------:R-:W-:Y:S01]  /*5bc0*/  USHF.L.U64.HI UR5, UR6, 0x5, UR5 ;  /* 0x0000000506057899 */ /* 0x000fe20008010205 */
[----:B------:R-:W-:Y:S01]  /*5bd0*/  IMAD.U32 R7, RZ, RZ, UR33 ;  /* 0x00000021ff077e24 */ /* 0x000fe2000f8e00ff */
[----:B------:R-:W-:Y:S02]  /*5be0*/  UISETP.GT.AND UP0, UPT, UR30, UR11, UPT ;  /* 0x0000000b1e00728c */ /* 0x000fe4000bf04270 */
[----:B------:R-:W-:Y:S01]  /*5bf0*/  IMAD.U32 R5, RZ, RZ, UR29 ;  /* 0x0000001dff057e24 */ /* 0x000fe2000f8e00ff */
[----:B------:R-:W-:Y:S01]  /*5c00*/  BAR.SYNC.DEFER_BLOCKING 0x0 ;  /* 0x0000000000007b1d */ /* 0x000fe20000010000 */
[----:B------:R-:W-:-:S04]  /*5c10*/  LEA R0, P0, R6, R224, 0x6 ;  /* 0x000000e006007211 */ /* 0x000fc800078030ff */
[----:B------:R-:W-:Y:S01]  /*5c20*/  LEA R4, P1, R0, c[0x0][0x170], 0x1 ;  /* 0x00005c0000047a11 */ /* 0x000fe200078208ff */
[----:B------:R-:W-:Y:S01]  /*5c30*/  UMOV UR29, UR30 ;  /* 0x0000001e001d7c82 */ /* 0x000fe20008000000 */
[----:B------:R-:W-:Y:S02]  /*5c40*/  LEA.HI.X R5, R6, R207, R5, 0x6, P0 ;  /* 0x000000cf06057211 */ /* 0x000fe400000f3405 */
[----:B------:R-:W-:Y:S02]  /*5c50*/  IADD3 R6, P0, R4, UR4, RZ ;  /* 0x0000000404067c10 */ /* 0x000fe4000ff1e0ff */
[----:B------:R-:W-:Y:S02]  /*5c60*/  LEA.HI.X R5, R0, c[0x0][0x174], R5, 0x1, P1 ;  /* 0x00005d0000057a11 */ /* 0x000fe400008f0c05 */
[----:B------:R-:W-:Y:S02]  /*5c70*/  IADD3 R18, P1, R6, UR4, RZ ;  /* 0x0000000406127c10 */ /* 0x000fe4000ff3e0ff */
[----:B------:R-:W-:-:S02]  /*5c80*/  IADD3.X R7, R5, UR5, RZ, P0, !PT ;  /* 0x0000000505077c10 */ /* 0x000fc400087fe4ff */
[----:B------:R-:W-:Y:S02]  /*5c90*/  IADD3 R16, P0, R18, UR4, RZ ;  /* 0x0000000412107c10 */ /* 0x000fe4000ff1e0ff */
[----:B------:R-:W-:-:S04]  /*5ca0*/  IADD3.X R19, R7, UR5, RZ, P1, !PT ;  /* 0x0000000507137c10 */ /* 0x000fc80008ffe4ff */
        /* <DEDUP_REMOVED lines=19> */
[----:B------:R-:W2:Y:S04]  /*5de0*/  LDSM.16.M88.4 R12, [R193+0x7000] ;  /* 0x00700000c10c783b */ /* 0x000ea80000000200 */
[----:B------:R-:W5:Y:S04]  /*5df0*/  LDSM.16.M88.4 R136, [R193+0x7800] ;  /* 0x00780000c188783b */ /* 0x000f680000000200 */
[----:B------:R-:W-:Y:S04]  /*5e00*/  LDSM.16.M88.4 R148, [R192] ;  /* 0x00000000c094783b */ /* 0x000fe80000000200 */
[----:B------:R-:W2:Y:S04]  /*5e10*/  LDSM.16.M88.4 R8, [R191] ;  /* 0x00000000bf08783b */ /* 0x000ea80000000200 */
[----:B------:R-:W2:Y:S04]  /*5e20*/  LDSM.16.M88.4 R140, [R183] ;  /* 0x00000000b78c783b */ /* 0x000ea80000000200 */
[----:B-1----:R-:W1:Y:S04]  /*5e30*/  LDSM.16.M88.4 R4, [R182] ;  /* 0x00000000b604783b */ /* 0x002e680000000200 */
[----:B------:R-:W1:Y:S04]  /*5e40*/  LDSM.16.M88.4 R152, [R181] ;  /* 0x00000000b598783b */ /* 0x000e680000000200 */
[----:B------:R-:W-:Y:S01]  /*5e50*/  LDSM.16.M88.4 R168, [R187+0x6800] ;  /* 0x00680000bba8783b */ /* 0x000fe20000000200 */
[C---:B---3--:R-:W-:Y:S03]  /*5e60*/  HMMA.16816.F32.BF16 R32, R156.reuse, R28, RZ ;  /* 0x0000001c9c20723c */ /* 0x048fe600000418ff */
[----:B------:R-:W-:Y:S04]  /*5e70*/  LDSM.16.M88.4 R164, [R187+0x7000] ;  /* 0x00700000bba4783b */ /* 0x000fe80000000200 */
[----:B------:R-:W-:Y:S01]  /*5e80*/  LDSM.16.M88.4 R144, [R187+0x7800] ;  /* 0x00780000bb90783b */ /* 0x000fe20000000200 */
[C---:B------:R-:W-:Y:S03]  /*5e90*/  HMMA.16816.F32.BF16 R28, R156.reuse, R30, RZ ;  /* 0x0000001e9c1c723c */ /* 0x040fe600000418ff */
[----:B------:R-:W-:Y:S04]  /*5ea0*/  LDSM.16.M88.4 R220, [R177] ;  /* 0x00000000b1dc783b */ /* 0x000fe80000000200 */
[----:B------:R-:W0:Y:S01]  /*5eb0*/  LDGDEPBAR ;  /* 0x00000000000079af */ /* 0x000e220000000000 */
[C---:B----4-:R-:W-:Y:S08]  /*5ec0*/  HMMA.16816.F32.BF16 R24, R156.reuse, R20, RZ ;  /* 0x000000149c18723c */ /* 0x050ff000000418ff */
[C---:B--2---:R-:W-:Y:S08]  /*5ed0*/  HMMA.16816.F32.BF16 R16, R156.reuse, R12, RZ ;  /* 0x0000000c9c10723c */ /* 0x044ff000000418ff */
        /* <DEDUP_REMOVED lines=96> */
[C---:B------:R-:W-:Y:S01]  /*64e0*/  HMMA.16816.F32.BF16 R28, R140.reuse, R166, R28 ;  /* 0x000000a68c1c723c */ /* 0x040fe2000004181c */
[----:B------:R-:W-:Y:S07]  /*64f0*/  LDSM.16.M88.4 R164, [R172] ;  /* 0x00000000aca4783b */ /* 0x000fee0000000200 */
[C---:B------:R-:W-:Y:S08]  /*6500*/  HMMA.16816.F32.BF16 R24, R140.reuse, R152, R24 ;  /* 0x000000988c18723c */ /* 0x040ff00000041818 */
[C---:B------:R-:W-:Y:S01]  /*6510*/  HMMA.16816.F32.BF16 R20, R140.reuse, R154, R20 ;  /* 0x0000009a8c14723c */ /* 0x040fe20000041814 */
[----:B------:R-:W-:Y:S07]  /*6520*/  LDSM.16.M88.4 R152, [R190+0x4000] ;  /* 0x00400000be98783b */ /* 0x000fee0000000200 */
[C---:B--2---:R-:W-:Y:S08]  /*6530*/  HMMA.16816.F32.BF16 R16, R140.reuse, R148, R16 ;  /* 0x000000948c10723c */ /* 0x044ff00000041810 */
[C---:B------:R-:W-:Y:S01]  /*6540*/  HMMA.16816.F32.BF16 R12, R140.reuse, R150, R12 ;  /* 0x000000968c0c723c */ /* 0x040fe2000004180c */
[----:B------:R-:W2:Y:S07]  /*6550*/  LDSM.16.M88.4 R148, [R187+0xa000] ;  /* 0x00a00000bb94783b */ /* 0x000eae0000000200 */
[C---:B----4-:R-:W-:Y:S08]  /*6560*/  HMMA.16816.F32.BF16 R160, R140.reuse, R144, R160 ;  /* 0x000000908ca0723c */ /* 0x050ff000000418a0 */
[----:B------:R-:W-:Y:S01]  /*6570*/  HMMA.16816.F32.BF16 R156, R140, R146, R156 ;  /* 0x000000928c9c723c */ /* 0x000fe2000004189c */
[----:B------:R-:W3:Y:S04]  /*6580*/  LDSM.16.M88.4 R140, [R187+0xb000] ;  /* 0x00b00000bb8c783b */ /* 0x000ee80000000200 */
[----:B------:R-:W-:Y:S03]  /*6590*/  LDSM.16.M88.4 R144, [R187+0xa800] ;  /* 0x00a80000bb90783b */ /* 0x000fe60000000200 */
[C---:B-----5:R-:W-:Y:S08]  /*65a0*/  HMMA.16816.F32.BF16 R32, R168.reuse, R136, R32 ;  /* 0x00000088a820723c */ /* 0x060ff00000041820 */
[C---:B------:R-:W-:Y:S01]  /*65b0*/  HMMA.16816.F32.BF16 R28, R168.reuse, R138, R28 ;  /* 0x0000008aa81c723c */ /* 0x040fe2000004181c */
[----:B------:R-:W-:Y:S07]  /*65c0*/  LDSM.16.M88.4 R136, [R187+0xb800] ;  /* 0x00b80000bb88783b */ /* 0x000fee0000000200 */
[C---:B-1----:R-:W-:Y:S08]  /*65d0*/  HMMA.16816.F32.BF16 R24, R168.reuse, R8, R24 ;  /* 0x00000008a818723c */ /* 0x042ff00000041818 */
[C---:B------:R-:W-:Y:S01]  /*65e0*/  HMMA.16816.F32.BF16 R20, R168.reuse, R10, R20 ;  /* 0x0000000aa814723c */ /* 0x040fe20000041814 */
[----:B------:R-:W-:Y:S07]  /*65f0*/  LDSM.16.M88.4 R8, [R189+0x4000] ;  /* 0x00400000bd08783b */ /* 0x000fee0000000200 */
[C---:B------:R-:W-:Y:S08]  /*6600*/  HMMA.16816.F32.BF16 R16, R168.reuse, R4, R16 ;  /* 0x00000004a810723c */ /* 0x040ff00000041810 */
[----:B------:R-:W-:Y:S01]  /*6610*/  HMMA.16816.F32.BF16 R12, R168, R6, R12 ;  /* 0x00000006a80c723c */ /* 0x000fe2000004180c */
[----:B------:R-:W1:Y:S07]  /*6620*/  LDSM.16.M88.4 R4, [R180+0x4000] ;  /* 0x00400000b404783b */ /* 0x000e6e0000000200 */
[C---:B--2---:R-:W-:Y:S08]  /*6630*/  HMMA.16816.F32.BF16 R32, R152.reuse, R148, R32 ;  /* 0x000000949820723c */ /* 0x044ff00000041820 */
[C---:B------:R-:W-:Y:S08]  /*6640*/  HMMA.16816.F32.BF16 R28, R152.reuse, R150, R28 ;  /* 0x00000096981c723c */ /* 0x040ff0000004181c */
[C---:B---3--:R-:W-:Y:S08]  /*6650*/  HMMA.16816.F32.BF16 R16, R152.reuse, R140, R16 ;  /* 0x0000008c9810723c */ /* 0x048ff00000041810 */
[----:B------:R-:W-:Y:S01]  /*6660*/  HMMA.16816.F32.BF16 R12, R152, R142, R12 ;  /* 0x0000008e980c723c */ /* 0x000fe2000004180c */
[----:B------:R-:W2:Y:S07]  /*6670*/  LDSM.16.M88.4 R140, [R180+0x4800] ;  /* 0x00480000b48c783b */ /* 0x000eae0000000200 */
[----:B------:R-:W-:Y:S08]  /*6680*/  HMMA.16816.F32.BF16 R160, R168, R164, R160 ;  /* 0x000000a4a8a0723c */ /* 0x000ff000000418a0 */
[----:B-1----:R-:W-:Y:S08]  /*6690*/  HMMA.16816.F32.BF16 R32, R8, R4, R32 ;  /* 0x000000040820723c */ /* 0x002ff00000041820 */
[----:B------:R-:W-:Y:S08]  /*66a0*/  HMMA.16816.F32.BF16 R156, R168, R166, R156 ;  /* 0x000000a6a89c723c */ /* 0x000ff0000004189c */
[----:B------:R-:W-:Y:S07]  /*66b0*/  HMMA.16816.F32.BF16 R24, R152, R144, R24 ;  /* 0x000000909818723c */ /* 0x000fee0000041818 */
[----:B------:R-:W-:Y:S01]  /*66c0*/  IMAD.U32 R144, RZ, RZ, UR30 ;  /* 0x0000001eff907e24 */ /* 0x000fe2000f8e00ff */
[----:B------:R-:W-:Y:S01]  /*66d0*/  HMMA.16816.F32.BF16 R28, R8, R6, R28 ;  /* 0x00000006081c723c */ /* 0x000fe2000004181c */
[----:B------:R-:W1:Y:S02]  /*66e0*/  LDSM.16.M88.4 R4, [R180+0x5000] ;  /* 0x00500000b404783b */ /* 0x000e640000000200 */
[----:B------:R-:W-:-:S05]  /*66f0*/  IMAD R144, R144, 0x40, R205 ;  /* 0x0000004090907824 */ /* 0x000fca00078e02cd */
[C---:B------:R-:W-:Y:S01]  /*6700*/  IADD3 R0, R144.reuse, 0x1, RZ ;  /* 0x0000000190007810 */ /* 0x040fe20007ffe0ff */
[C---:B------:R-:W-:Y:S01]  /*6710*/  HMMA.16816.F32.BF16 R20, R152.reuse, R146, R20 ;  /* 0x000000929814723c */ /* 0x040fe20000041814 */
[CC--:B------:R-:W-:Y:S02]  /*6720*/  ISETP.GE.AND P0, PT, R144.reuse, R203.reuse, PT ;  /* 0x000000cb9000720c */ /* 0x0c0fe40003f06270 */
[----:B------:R-:W-:Y:S02]  /*6730*/  IADD3 R133, R144, 0x8, RZ ;  /* 0x0000000890857810 */ /* 0x000fe40007ffe0ff */
[C---:B------:R-:W-:Y:S02]  /*6740*/  ISETP.GE.AND P6, PT, R0.reuse, R203, PT ;  /* 0x000000cb0000720c */ /* 0x040fe40003fc6270 */
[----:B------:R-:W-:Y:S01]  /*6750*/  ISETP.GE.AND P2, PT, R0, R197, PT ;  /* 0x000000c50000720c */ /* 0x000fe20003f46270 */
[----:B------:R-:W-:Y:S01]  /*6760*/  HMMA.16816.F32.BF16 R160, R152, R136, R160 ;  /* 0x0000008898a0723c */ /* 0x000fe200000418a0 */
[----:B------:R-:W-:-:S02]  /*6770*/  ISETP.LT.OR P0, PT, R144, R204, P0 ;  /* 0x000000cc9000720c */ /* 0x000fc40000701670 */
[C---:B------:R-:W-:Y:S02]  /*6780*/  ISETP.GE.AND P1, PT, R133.reuse, R203, PT ;  /* 0x000000cb8500720c */ /* 0x040fe40003f26270 */
[C---:B------:R-:W-:Y:S02]  /*6790*/  ISETP.LT.OR P6, PT, R0.reuse, R204, P6 ;  /* 0x000000cc0000720c */ /* 0x040fe400037c1670 */
[----:B------:R-:W-:Y:S01]  /*67a0*/  ISETP.LT.OR P2, PT, R0, R202, P2 ;  /* 0x000000ca0000720c */ /* 0x000fe20001741670 */
[----:B------:R-:W-:Y:S01]  /*67b0*/  HMMA.16816.F32.BF16 R156, R152, R138, R156 ;  /* 0x0000008a989c723c */ /* 0x000fe2000004189c */
[----:B------:R-:W-:Y:S02]  /*67c0*/  IADD3 R0, R144, 0x9, RZ ;  /* 0x0000000990007810 */ /* 0x000fe40007ffe0ff */
[----:B------:R-:W-:Y:S02]  /*67d0*/  FSEL R147, R32, -INF , !P0 ;  /* 0xff80000020937808 */ /* 0x000fe40004000000 */
[----:B------:R-:W-:-:S02]  /*67e0*/  ISETP.LT.OR P1, PT, R133, R204, P1 ;  /* 0x000000cc8500720c */ /* 0x000fc40000f21670 */
[----:B------:R-:W-:Y:S01]  /*67f0*/  IADD3 R32, R144, 0x11, RZ ;  /* 0x0000001190207810 */ /* 0x000fe20007ffe0ff */
[C---:B--2---:R-:W-:Y:S01]  /*6800*/  HMMA.16816.F32.BF16 R24, R8.reuse, R140, R24 ;  /* 0x0000008c0818723c */ /* 0x044fe20000041818 */
[----:B------:R-:W-:Y:S02]  /*6810*/  ISETP.GE.AND P4, PT, R133, R197, PT ;  /* 0x000000c58500720c */ /* 0x000fe40003f86270 */
[C---:B------:R-:W-:Y:S02]  /*6820*/  ISETP.GE.AND P5, PT, R0.reuse, R203, PT ;  /* 0x000000cb0000720c */ /* 0x040fe40003fa6270 */
[----:B------:R-:W-:Y:S02]  /*6830*/  ISETP.GE.AND P0, PT, R0, R197, PT ;  /* 0x000000c50000720c */ /* 0x000fe40003f06270 */
[----:B------:R-:W-:Y:S01]  /*6840*/  FSEL R153, R33, -INF , !P6 ;  /* 0xff80000021997808 */ /* 0x000fe20007000000 */
[----:B------:R-:W-:Y:S01]  /*6850*/  HMMA.16816.F32.BF16 R20, R8, R142, R20 ;  /* 0x0000008e0814723c */ /* 0x000fe20000041814 */
[----:B------:R-:W-:-:S02]  /*6860*/  FSEL R33, R28, -INF , !P1 ;  /* 0xff8000001c217808 */ /* 0x000fc40004800000 */
[C---:B------:R-:W-:Y:S02]  /*6870*/  ISETP.GE.AND P6, PT, R32.reuse, R203, PT ;  /* 0x000000cb2000720c */ /* 0x040fe40003fc6270 */
[----:B------:R-:W-:Y:S02]  /*6880*/  ISETP.GE.AND P1, PT, R32, R197, PT ;  /* 0x000000c52000720c */ /* 0x000fe40003f26270 */
[----:B------:R-:W-:Y:S01]  /*6890*/  ISETP.LT.OR P4, PT, R133, R202, P4 ;  /* 0x000000ca8500720c */ /* 0x000fe20002781670 */
[----:B-1----:R-:W-:Y:S01]  /*68a0*/  HMMA.16816.F32.BF16 R16, R8, R4, R16 ;  /* 0x000000040810723c */ /* 0x002fe20000041810 */
[C---:B------:R-:W-:Y:S02]  /*68b0*/  ISETP.LT.OR P5, PT, R0.reuse, R204, P5 ;  /* 0x000000cc0000720c */ /* 0x040fe40002fa1670 */
[----:B------:R-:W-:Y:S02]  /*68c0*/  ISETP.LT.OR P0, PT, R0, R202, P0 ;  /* 0x000000ca0000720c */ /* 0x000fe40000701670 */
[----:B------:R-:W-:-:S02]  /*68d0*/  FSEL R0, R35, -INF , !P2 ;  /* 0xff80000023007808 */ /* 0x000fc40005000000 */
[C---:B------:R-:W-:Y:S01]  /*68e0*/  ISETP.LT.OR P6, PT, R32.reuse, R204, P6 ;  /* 0x000000cc2000720c */ /* 0x040fe200037c1670 */
[----:B------:R-:W-:Y:S01]  /*68f0*/  HMMA.16816.F32.BF16 R12, R8, R6, R12 ;  /* 0x00000006080c723c */ /* 0x000fe2000004180c */
[----:B------:R-:W-:Y:S02]  /*6900*/  ISETP.LT.OR P1, PT, R32, R202, P1 ;  /* 0x000000ca2000720c */ /* 0x000fe40000f21670 */
[----:B------:R-:W-:Y:S02]  /*6910*/  FSEL R32, R30, -INF , !P4 ;  /* 0xff8000001e207808 */ /* 0x000fe40006000000 */
[----:B------:R-:W-:Y:S02]  /*6920*/  FSEL R35, R29, -INF , !P5 ;  /* 0xff8000001d237808 */ /* 0x000fe40006800000 */
[----:B------:R-:W-:Y:S02]  /*6930*/  FSEL R140, R31, -INF , !P0 ;  /* 0xff8000001f8c7808 */ /* 0x000fe40004000000 */
[----:B------:R-:W1:Y:S01]  /*6940*/  LDSM.16.M88.4 R28, [R180+0x5800] ;  /* 0x00580000b41c783b */ /* 0x000e620000000200 */
[----:B------:R-:W-:Y:S01]  /*6950*/  ISETP.GE.AND P3, PT, R144, R197, PT ;  /* 0x000000c59000720c */ /* 0x000fe20003f66270 */
[----:B------:R-:W-:-:S04]  /*6960*/  DEPBAR.LE SB0, 0x0 ;  /* 0x000080000000791a */ /* 0x000fc80000000000 */
[C---:B------:R-:W-:Y:S02]  /*6970*/  ISETP.LT.OR P3, PT, R144.reuse, R202, P3 ;  /* 0x000000ca9000720c */ /* 0x040fe40001f61670 */
[----:B------:R-:W-:Y:S02]  /*6980*/  IADD3 R133, R144, 0x10, RZ ;  /* 0x0000001090857810 */ /* 0x000fe40007ffe0ff */
[----:B------:R-:W-:Y:S02]  /*6990*/  FSEL R34, R34, -INF , !P3 ;  /* 0xff80000022227808 */ /* 0x000fe40005800000 */
[C---:B------:R-:W-:Y:S02]  /*69a0*/  ISETP.GE.AND P3, PT, R133.reuse, R203, PT ;  /* 0x000000cb8500720c */ /* 0x040fe40003f66270 */
[C---:B------:R-:W-:Y:S02]  /*69b0*/  ISETP.GE.AND P2, PT, R133.reuse, R197, PT ;  /* 0x000000c58500720c */ /* 0x040fe40003f46270 */
[----:B------:R-:W-:-:S02]  /*69c0*/  ISETP.LT.OR P3, PT, R133, R204, P3 ;  /* 0x000000cc8500720c */ /* 0x000fc40001f61670 */
[C---:B------:R-:W-:Y:S02]  /*69d0*/  IADD3 R136, R144.reuse, 0x19, RZ ;  /* 0x0000001990887810 */ /* 0x040fe40007ffe0ff */
[----:B------:R-:W-:Y:S02]  /*69e0*/  ISETP.LT.OR P2, PT, R133, R202, P2 ;  /* 0x000000ca8500720c */ /* 0x000fe40001741670 */
[----:B------:R-:W-:Y:S02]  /*69f0*/  IADD3 R133, R144, 0x18, RZ ;  /* 0x0000001890857810 */ /* 0x000fe40007ffe0ff */
[----:B------:R-:W-:Y:S02]  /*6a00*/  FSEL R141, R24, -INF , !P3 ;  /* 0xff800000188d7808 */ /* 0x000fe40005800000 */
[C---:B------:R-:W-:Y:S02]  /*6a10*/  ISETP.GE.AND P5, PT, R136.reuse, R203, PT ;  /* 0x000000cb8800720c */ /* 0x040fe40003fa6270 */
[----:B------:R-:W-:-:S02]  /*6a20*/  ISETP.GE.AND P3, PT, R136, R197, PT ;  /* 0x000000c58800720c */ /* 0x000fc40003f66270 */
[----:B------:R-:W-:Y:S02]  /*6a30*/  IADD3 R5, R144, 0x20, RZ ;  /* 0x0000002090057810 */ /* 0x000fe40007ffe0ff */
[----:B------:R-:W-:Y:S02]  /*6a40*/  ISETP.GE.AND P0, PT, R133, R203, PT ;  /* 0x000000cb8500720c */ /* 0x000fe40003f06270 */
[C---:B------:R-:W-:Y:S02]  /*6a50*/  ISETP.LT.OR P5, PT, R136.reuse, R204, P5 ;  /* 0x000000cc8800720c */ /* 0x040fe40002fa1670 */
[----:B------:R-:W-:Y:S02]  /*6a60*/  ISETP.LT.OR P3, PT, R136, R202, P3 ;  /* 0x000000ca8800720c */ /* 0x000fe40001f61670 */
[----:B------:R-:W-:Y:S02]  /*6a70*/  FSEL R136, R26, -INF , !P2 ;  /* 0xff8000001a887808 */ /* 0x000fe40005000000 */
[----:B------:R-:W-:Y:S01]  /*6a80*/  FSEL R138, R27, -INF , !P1 ;  /* 0xff8000001b8a7808 */ /* 0x000fe20004800000 */
[----:B-1----:R-:W-:Y:S01]  /*6a90*/  HMMA.16816.F32.BF16 R160, R8, R28, R160 ;  /* 0x0000001c08a0723c */ /* 0x002fe200000418a0 */
[----:B------:R-:W-:-:S02]  /*6aa0*/  ISETP.GE.AND P4, PT, R133, R197, PT ;  /* 0x000000c58500720c */ /* 0x000fc40003f86270 */
[C---:B------:R-:W-:Y:S02]  /*6ab0*/  ISETP.GE.AND P2, PT, R5.reuse, R203, PT ;  /* 0x000000cb0500720c */ /* 0x040fe40003f46270 */
[----:B------:R-:W-:Y:S02]  /*6ac0*/  ISETP.GE.AND P1, PT, R5, R197, PT ;  /* 0x000000c50500720c */ /* 0x000fe40003f26270 */
[C---:B------:R-:W-:Y:S01]  /*6ad0*/  ISETP.LT.OR P0, PT, R133.reuse, R204, P0 ;  /* 0x000000cc8500720c */ /* 0x040fe20000701670 */
[----:B------:R-:W-:Y:S01]  /*6ae0*/  HMMA.16816.F32.BF16 R156, R8, R30, R156 ;  /* 0x0000001e089c723c */ /* 0x000fe2000004189c */
[----:B------:R-:W-:Y:S01]  /*6af0*/  IADD3 R4, R144, 0x21, RZ ;  /* 0x0000002190047810 */ /* 0x000fe20007ffe0ff */
[----:B------:R-:W-:Y:S01]  /*6b00*/  BAR.SYNC.DEFER_BLOCKING 0x0 ;  /* 0x0000000000007b1d */ /* 0x000fe20000010000 */
[----:B------:R-:W-:Y:S02]  /*6b10*/  ISETP.LT.OR P4, PT, R133, R202, P4 ;  /* 0x000000ca8500720c */ /* 0x000fe40002781670 */
[----:B------:R-:W-:-:S02]  /*6b20*/  ISETP.LT.OR P2, PT, R5, R204, P2 ;  /* 0x000000cc0500720c */ /* 0x000fc40001741670 */
[----:B------:R-:W-:Y:S02]  /*6b30*/  ISETP.LT.OR P1, PT, R5, R202, P1 ;  /* 0x000000ca0500720c */ /* 0x000fe40000f21670 */
[----:B------:R-:W-:Y:S02]  /*6b40*/  FSEL R143, R25, -INF , !P6 ;  /* 0xff800000198f7808 */ /* 0x000fe40007000000 */
[----:B------:R-:W-:Y:S02]  /*6b50*/  FSEL R137, R20, -INF , !P0 ;  /* 0xff80000014897808 */ /* 0x000fe40004000000 */
[----:B------:R-:W-:Y:S02]  /*6b60*/  IADD3 R5, R144, 0x28, RZ ;  /* 0x0000002890057810 */ /* 0x000fe40007ffe0ff */
[C---:B------:R-:W-:Y:S02]  /*6b70*/  ISETP.GE.AND P6, PT, R4.reuse, R203, PT ;  /* 0x000000cb0400720c */ /* 0x040fe40003fc6270 */
[----:B------:R-:W-:-:S02]  /*6b80*/  ISETP.GE.AND P0, PT, R4, R197, PT ;  /* 0x000000c50400720c */ /* 0x000fc40003f06270 */
[----:B------:R-:W-:Y:S02]  /*6b90*/  FSEL R170, R22, -INF , !P4 ;  /* 0xff80000016aa7808 */ /* 0x000fe40006000000 */
[----:B------:R-:W-:Y:S02]  /*6ba0*/  FSEL R228, R23, -INF , !P3 ;  /* 0xff80000017e47808 */ /* 0x000fe40005800000 */
[C---:B------:R-:W-:Y:S02]  /*6bb0*/  ISETP.GE.AND P3, PT, R5.reuse, R203, PT ;  /* 0x000000cb0500720c */ /* 0x040fe40003f66270 */
[----:B------:R-:W-:Y:S02]  /*6bc0*/  ISETP.GE.AND P4, PT, R5, R197, PT ;  /* 0x000000c50500720c */ /* 0x000fe40003f86270 */
[C---:B------:R-:W-:Y:S02]  /*6bd0*/  ISETP.LT.OR P6, PT, R4.reuse, R204, P6 ;  /* 0x000000cc0400720c */ /* 0x040fe400037c1670 */
[----:B------:R-:W-:-:S02]  /*6be0*/  ISETP.LT.OR P0, PT, R4, R202, P0 ;  /* 0x000000ca0400720c */ /* 0x000fc40000701670 */
[----:B------:R-:W-:Y:S02]  /*6bf0*/  IADD3 R4, R144, 0x29, RZ ;  /* 0x0000002990047810 */ /* 0x000fe40007ffe0ff */
[C---:B------:R-:W-:Y:S02]  /*6c00*/  ISETP.LT.OR P3, PT, R5.reuse, R204, P3 ;  /* 0x000000cc0500720c */ /* 0x040fe40001f61670 */
[----:B------:R-:W-:Y:S02]  /*6c10*/  ISETP.LT.OR P4, PT, R5, R202, P4 ;  /* 0x000000ca0500720c */ /* 0x000fe40002781670 */
[----:B------:R-:W-:Y:S02]  /*6c20*/  FSEL R139, R21, -INF , !P5 ;  /* 0xff800000158b7808 */ /* 0x000fe40006800000 */
[----:B------:R-:W-:Y:S02]  /*6c30*/  FSEL R133, R16, -INF , !P2 ;  /* 0xff80000010857808 */ /* 0x000fe40005000000 */
[----:B------:R-:W-:-:S02]  /*6c40*/  IADD3 R5, R144, 0x30, RZ ;  /* 0x0000003090057810 */ /* 0x000fc40007ffe0ff */
[C---:B------:R-:W-:Y:S02]  /*6c50*/  ISETP.GE.AND P5, PT, R4.reuse, R203, PT ;  /* 0x000000cb0400720c */ /* 0x040fe40003fa6270 */
[CC--:B------:R-:W-:Y:S02]  /*6c60*/  ISETP.GE.AND P2, PT, R4.reuse, R197.reuse, PT ;  /* 0x000000c50400720c */ /* 0x0c0fe40003f46270 */
[----:B------:R-:W-:Y:S02]  /*6c70*/  FSEL R216, R19, -INF , !P0 ;  /* 0xff80000013d87808 */ /* 0x000fe40004000000 */
[----:B------:R-:W-:Y:S02]  /*6c80*/  ISETP.GE.AND P0, PT, R5, R197, PT ;  /* 0x000000c50500720c */ /* 0x000fe40003f06270 */
[C---:B------:R-:W-:Y:S02]  /*6c90*/  ISETP.LT.OR P5, PT, R4.reuse, R204, P5 ;  /* 0x000000cc0400720c */ /* 0x040fe40002fa1670 */
[----:B------:R-:W-:-:S02]  /*6ca0*/  ISETP.LT.OR P2, PT, R4, R202, P2 ;  /* 0x000000ca0400720c */ /* 0x000fc40001741670 */
[----:B------:R-:W-:Y:S02]  /*6cb0*/  IADD3 R4, R144, 0x31, RZ ;  /* 0x0000003190047810 */ /* 0x000fe40007ffe0ff */
[----:B------:R-:W-:Y:S02]  /*6cc0*/  ISETP.LT.OR P0, PT, R5, R202, P0 ;  /* 0x000000ca0500720c */ /* 0x000fe40000701670 */
[----:B------:R-:W-:Y:S02]  /*6cd0*/  FSEL R223, R17, -INF , !P6 ;  /* 0xff80000011df7808 */ /* 0x000fe40007000000 */
[----:B------:R-:W-:Y:S02]  /*6ce0*/  FSEL R221, R12, -INF , !P3 ;  /* 0xff8000000cdd7808 */ /* 0x000fe40005800000 */
[----:B------:R-:W-:Y:S02]  /*6cf0*/  FSEL R220, R18, -INF , !P1 ;  /* 0xff80000012dc7808 */ /* 0x000fe40004800000 */
[----:B------:R-:W-:-:S02]  /*6d00*/  ISETP.GE.AND P6, PT, R4, R203, PT ;  /* 0x000000cb0400720c */ /* 0x000fc40003fc6270 */
[----:B------:R-:W-:Y:S02]  /*6d10*/  ISETP.GE.AND P3, PT, R4, R197, PT ;  /* 0x000000c50400720c */ /* 0x000fe40003f66270 */
[----:B------:R-:W-:Y:S02]  /*6d20*/  ISETP.GE.AND P1, PT, R5, R203, PT ;  /* 0x000000cb0500720c */ /* 0x000fe40003f26270 */
[----:B------:R-:W-:Y:S02]  /*6d30*/  FSEL R148, R162, -INF , !P0 ;  /* 0xff800000a2947808 */ /* 0x000fe40004000000 */
[----:B------:R-:W-:Y:S02]  /*6d40*/  PLOP3.LUT P0, PT, PT, PT, UP0, 0x80, 0x0 ;  /* 0x000000000000781c */ /* 0x000fe40003f0f008 */
[C---:B------:R-:W-:Y:S02]  /*6d50*/  ISETP.LT.OR P6, PT, R4.reuse, R204, P6 ;  /* 0x000000cc0400720c */ /* 0x040fe400037c1670 */
        /* <DEDUP_REMOVED lines=16> */
[----:B------:R-:W-:Y:S02]  /*6e60*/  FSEL R165, R161, -INF , !P6 ;  /* 0xff800000a1a57808 */ /* 0x000fe40007000000 */
[----:B------:R-:W-:Y:S02]  /*6e70*/  FSEL R146, R163, -INF , !P3 ;  /* 0xff800000a3927808 */ /* 0x000fe40005800000 */
[----:B------:R-:W-:-:S02]  /*6e80*/  FSEL R151, R156, -INF , !P5 ;  /* 0xff8000009c977808 */ /* 0x000fc40006800000 */
[----:B------:R-:W-:Y:S02]  /*6e90*/  FSEL R145, R158, -INF , !P2 ;  /* 0xff8000009e917808 */ /* 0x000fe40005000000 */
[----:B------:R-:W-:Y:S02]  /*6ea0*/  FSEL R149, R157, -INF , !P4 ;  /* 0xff8000009d957808 */ /* 0x000fe40006000000 */
[----:B------:R-:W-:Y:S01]  /*6eb0*/  FSEL R144, R159, -INF , !P1 ;  /* 0xff8000009f907808 */ /* 0x000fe20004800000 */
[----:B------:R-:W-:Y:S05]  /*6ec0*/  @!P0 BRA `(.L_x_946) ;  /* 0x0000027000008947 */ /* 0x000fea0003800000 */
[----:B------:R-:W-:Y:S02]  /*6ed0*/  UIADD3 UR30, UR28, -0x3, URZ ;  /* 0xfffffffd1c1e7890 */ /* 0x000fe4000fffe03f */
[----:B------:R-:W-:Y:S02]  /*6ee0*/  ULDC.64 UR4, c[0x0][0x198] ;  /* 0x0000660000047ab9 */ /* 0x000fe40000000a00 */
[----:B------:R-:W-:Y:S02]  /*6ef0*/  USHF.R.S32.HI UR28, URZ, 0x1f, UR30 ;  /* 0x0000001f3f1c7899 */ /* 0x000fe4000801141e */
[----:B------:R-:W-:-:S02]  /*6f00*/  UIMAD.WIDE.U32 UR32, UR30, UR4, URZ ;  /* 0x000000041e2072a5 */ /* 0x000fc4000f8e003f */
[----:B------:R-:W-:Y:S02]  /*6f10*/  UIMAD UR28, UR28, UR4, URZ ;  /* 0x000000041c1c72a4 */ /* 0x000fe4000f8e023f */
[----:B------:R-:W-:Y:S02]  /*6f20*/  USHF.L.U32 UR4, UR8, 0x5, URZ ;  /* 0x0000000508047899 */ /* 0x000fe4000800063f */
[----:B------:R-:W-:Y:S01]  /*6f30*/  UIMAD UR28, UR30, UR5, UR28 ;  /* 0x000000051e1c72a4 */ /* 0x000fe2000f8e021c */
[----:B------:R-:W-:Y:S02]  /*6f40*/  IMAD.U32 R5, RZ, RZ, UR32 ;  /* 0x00000020ff057e24 */ /* 0x000fe4000f8e00ff */
[----:B------:R-:W-:Y:S01]  /*6f50*/  IMAD.U32 R4, RZ, RZ, UR32 ;  /* 0x00000020ff047e24 */ /* 0x000fe2000f8e00ff */
[----:B------:R-:W-:Y:S02]  /*6f60*/  UIADD3 UR28, UR33, UR28, URZ ;  /* 0x0000001c211c7290 */ /* 0x000fe4000fffe03f */
[----:B------:R-:W-:-:S04]  /*6f70*/  LEA R6, P0, R5, R200, 0x6 ;  /* 0x000000c805067211 */ /* 0x000fc800078030ff */
[----:B------:R-:W-:Y:S01]  /*6f80*/  IMAD.U32 R5, RZ, RZ, UR28 ;  /* 0x0000001cff057e24 */ /* 0x000fe2000f8e00ff */
[----:B------:R-:W-:Y:S01]  /*6f90*/  LEA R8, P1, R6, c[0x0][0x168], 0x1 ;  /* 0x00005a0006087a11 */ /* 0x000fe200078208ff */
[----:B------:R-:W-:Y:S02]  /*6fa0*/  UMOV UR28, 0x5 ;  /* 0x00000005001c7882 */ /* 0x000fe40000000000 */
[----:B------:R-:W-:Y:S01]  /*6fb0*/  USHF.L.U64.HI UR28, UR8, UR28, UR5 ;  /* 0x0000001c081c7299 */ /* 0x000fe20008010205 */
[----:B------:R-:W-:Y:S02]  /*6fc0*/  LEA.HI.X R5, R4, R211, R5, 0x6, P0 ;  /* 0x000000d304057211 */ /* 0x000fe400000f3405 */
[----:B------:R-:W-:Y:S02]  /*6fd0*/  IADD3 R4, P0, R8, UR4, RZ ;  /* 0x0000000408047c10 */ /* 0x000fe4000ff1e0ff */
[----:B------:R-:W-:Y:S02]  /*6fe0*/  LEA.HI.X R9, R6, c[0x0][0x16c], R5, 0x1, P1 ;  /* 0x00005b0006097a11 */ /* 0x000fe400008f0c05 */
[----:B------:R-:W-:-:S02]  /*6ff0*/  IADD3 R10, P1, R4, UR4, RZ ;  /* 0x00000004040a7c10 */ /* 0x000fc4000ff3e0ff */
        /* <DEDUP_REMOVED lines=20> */
.L_x_946:
[----:B-1----:R-:W-:Y:S01]  /*7140*/  FMNMX.FTZ R4, R132, R147, !PT ;  /* 0x0000009384047209 */ /* 0x002fe20007810000 */
[----:B------:R-:W-:Y:S01]  /*7150*/  USHF.L.U32 UR4, UR29, 0x1, URZ ;  /* 0x000000011d047899 */ /* 0x000fe2000800063f */
[----:B------:R-:W-:Y:S01]  /*7160*/  FMNMX.FTZ R5, R3, R34, !PT ;  /* 0x0000002203057209 */ /* 0x000fe20007810000 */
[----:B------:R-:W-:Y:S01]  /*7170*/  IMAD.WIDE.U32 R230, R206, -0x2daee0ad, RZ ;  /* 0xd2511f53cee67825 */ /* 0x000fe200078e00ff */
[----:B------:R-:W-:Y:S01]  /*7180*/  FMNMX.FTZ R4, R153, R4, !PT ;  /* 0x0000000499047209 */ /* 0x000fe20007810000 */
[----:B------:R-:W-:Y:S01]  /*7190*/  LDSM.16.MT88.4 R20, [R186+0xc000] ;  /* 0x00c00000ba14783b */ /* 0x000fe20000004200 */
[----:B------:R-:W-:Y:S01]  /*71a0*/  FMNMX.FTZ R5, R0, R5, !PT ;  /* 0x0000000500057209 */ /* 0x000fe20007810000 */
[----:B------:R-:W-:Y:S01]  /*71b0*/  IMAD R227, R214, -0x326172a9, RZ ;  /* 0xcd9e8d57d6e37824 */ /* 0x000fe200078e02ff */
        /* <DEDUP_REMOVED lines=24> */
[----:B------:R-:W-:-:S04]  /*7340*/  FMNMX.FTZ R4, R165, R4, !PT ;  /* 0x00000004a5047209 */ /* 0x000fc80007810000 */
[----:B------:R-:W-:-:S04]  /*7350*/  FMNMX.FTZ R4, R151, R4, !PT ;  /* 0x0000000497047209 */ /* 0x000fc80007810000 */
[----:B------:R-:W-:Y:S02]  /*7360*/  FMNMX.FTZ R7, R149, R4, !PT ;  /* 0x0000000495077209 */ /* 0x000fe40007810000 */
[----:B------:R-:W-:-:S03]  /*7370*/  FMNMX.FTZ R4, R146, R5, !PT ;  /* 0x0000000592047209 */ /* 0x000fc60007810000 */
[----:B------:R-:W1:Y:S01]  /*7380*/  SHFL.BFLY PT, R6, R7, 0x2, 0x1f ;  /* 0x0c401f0007067f89 */ /* 0x000e6200000e0000 */
[----:B------:R-:W-:-:S04]  /*7390*/  FMNMX.FTZ R5, R145, R4, !PT ;  /* 0x0000000491057209 */ /* 0x000fc80007810000 */
[----:B------:R-:W-:-:S05]  /*73a0*/  FMNMX.FTZ R8, R144, R5, !PT ;  /* 0x0000000590087209 */ /* 0x000fca0007810000 */
[----:B------:R-:W2:Y:S01]  /*73b0*/  SHFL.BFLY PT, R5, R8, 0x2, 0x1f ;  /* 0x0c401f0008057f89 */ /* 0x000ea200000e0000 */
[----:B-1----:R-:W-:Y:S02]  /*73c0*/  FMNMX.FTZ R6, R7, R6, !PT ;  /* 0x0000000607067209 */ /* 0x002fe40007810000 */
[----:B------:R-:W-:-:S03]  /*73d0*/  MOV R7, UR27 ;  /* 0x0000001b00077c02 */ /* 0x000fc60008000f00 */
[----:B------:R-:W1:Y:S01]  /*73e0*/  SHFL.BFLY PT, R159, R6, 0x1, 0x1f ;  /* 0x0c201f00069f7f89 */ /* 0x000e6200000e0000 */
[----:B------:R-:W-:Y:S01]  /*73f0*/  LOP3.LUT R4, R231, UR4, R7, 0x96, !PT ;  /* 0x00000004e7047c12 */ /* 0x000fe2000f8e9607 */
[----:B------:R-:W-:Y:S01]  /*7400*/  UIADD3 UR4, UR4, 0x1, URZ ;  /* 0x0000000104047890 */ /* 0x000fe2000fffe03f */
[----:B--2---:R-:W-:-:S03]  /*7410*/  FMNMX.FTZ R5, R8, R5, !PT ;  /* 0x0000000508057209 */ /* 0x004fc60007810000 */
[----:B------:R-:W-:Y:S02]  /*7420*/  IMAD.WIDE.U32 R162, R4, -0x326172a9, RZ ;  /* 0xcd9e8d5704a27825 */ /* 0x000fe400078e00ff */
[----:B------:R-:W2:Y:S03]  /*7430*/  SHFL.BFLY PT, R158, R5, 0x1, 0x1f ;  /* 0x0c201f00059e7f89 */ /* 0x000ea600000e0000 */
[----:B------:R-:W-:Y:S02]  /*7440*/  LOP3.LUT R4, R163, UR23, R227, 0x96, !PT ;  /* 0x00000017a3047c12 */ /* 0x000fe4000f8e96e3 */
[----:B------:R-:W-:-:S03]  /*7450*/  LOP3.LUT R162, R135, UR21, R162, 0x96, !PT ;  /* 0x0000001587a27c12 */ /* 0x000fc6000f8e96a2 */
[----:B------:R-:W-:-:S04]  /*7460*/  IMAD.WIDE.U32 R232, R4, -0x2daee0ad, RZ ;  /* 0xd2511f5304e87825 */ /* 0x000fc800078e00ff */
[----:B------:R-:W-:Y:S01]  /*7470*/  IMAD.WIDE.U32 R162, R162, -0x2daee0ad, RZ ;  /* 0xd2511f53a2a27825 */ /* 0x000fe200078e00ff */
[----:B------:R-:W-:Y:S02]  /*7480*/  LOP3.LUT R4, R233, UR20, R226, 0x96, !PT ;  /* 0x00000014e9047c12 */ /* 0x000fe4000f8e96e2 */
[----:B-1----:R-:W-:Y:S02]  /*7490*/  FMNMX.FTZ R159, R6, R159, !PT ;  /* 0x0000009f069f7209 */ /* 0x002fe40007810000 */
[----:B------:R-:W-:Y:S01]  /*74a0*/  LOP3.LUT R232, R163, UR18, R232, 0x96, !PT ;  /* 0x00000012a3e87c12 */ /* 0x000fe2000f8e96e8 */
[----:B------:R-:W-:Y:S01]  /*74b0*/  IMAD.WIDE.U32 R168, R4, -0x326172a9, RZ ;  /* 0xcd9e8d5704a87825 */ /* 0x000fe200078e00ff */
[----:B------:R-:W-:-:S03]  /*74c0*/  FSETP.NEU.FTZ.AND P1, PT, R159, -INF , PT ;  /* 0xff8000009f00780b */ /* 0x000fc60003f3d000 */
[----:B------:R-:W-:Y:S01]  /*74d0*/  IMAD.WIDE.U32 R232, R232, -0x326172a9, RZ ;  /* 0xcd9e8d57e8e87825 */ /* 0x000fe200078e00ff */
[----:B------:R-:W-:Y:S02]  /*74e0*/  LOP3.LUT R4, R169, UR19, R134, 0x96, !PT ;  /* 0x00000013a9047c12 */ /* 0x000fe4000f8e9686 */
[----:B--2---:R-:W-:Y:S01]  /*74f0*/  FMNMX.FTZ R158, R5, R158, !PT ;  /* 0x0000009e059e7209 */ /* 0x004fe20007810000 */
[----:B------:R-:W-:Y:S01]  /*7500*/  FMUL.FTZ R150, R159, c[0x0][0x23c] ;  /* 0x00008f009f967a20 */ /* 0x000fe20000410000 */
[----:B------:R-:W-:Y:S01]  /*7510*/  LOP3.LUT R168, R233, UR17, R168, 0x96, !PT ;  /* 0x00000011e9a87c12 */ /* 0x000fe2000f8e96a8 */
[----:B------:R-:W-:Y:S01]  /*7520*/  IMAD.WIDE.U32 R4, R4, -0x2daee0ad, RZ ;  /* 0xd2511f5304047825 */ /* 0x000fe200078e00ff */
[----:B------:R-:W-:Y:S02]  /*7530*/  FSETP.NEU.FTZ.AND P0, PT, R158, -INF , PT ;  /* 0xff8000009e00780b */ /* 0x000fe40003f1d000 */
[----:B------:R-:W-:Y:S01]  /*7540*/  FSEL R7, R159, RZ, P1 ;  /* 0x000000ff9f077208 */ /* 0x000fe20000800000 */
[----:B------:R-:W-:Y:S01]  /*7550*/  IMAD.WIDE.U32 R168, R168, -0x2daee0ad, RZ ;  /* 0xd2511f53a8a87825 */ /* 0x000fe200078e00ff */
[----:B------:R-:W-:-:S02]  /*7560*/  LOP3.LUT R162, R5, UR16, R162, 0x96, !PT ;  /* 0x0000001005a27c12 */ /* 0x000fc4000f8e96a2 */
[----:B------:R-:W-:Y:S02]  /*7570*/  FSEL R160, R158, RZ, P0 ;  /* 0x000000ff9ea07208 */ /* 0x000fe40000000000 */
[----:B------:R-:W-:Y:S01]  /*7580*/  LOP3.LUT R4, R169, UR7, R4, 0x96, !PT ;  /* 0x00000007a9047c12 */ /* 0x000fe2000f8e9604 */
[----:B------:R-:W-:Y:S01]  /*7590*/  IMAD.WIDE.U32 R162, R162, -0x326172a9, RZ ;  /* 0xcd9e8d57a2a27825 */ /* 0x000fe200078e00ff */
[----:B------:R-:W-:-:S03]  /*75a0*/  FSEL R150, R150, RZ, P1 ;  /* 0x000000ff96967208 */ /* 0x000fc60000800000 */
[----:B------:R-:W-:Y:S01]  /*75b0*/  IMAD.WIDE.U32 R10, R4, -0x326172a9, RZ ;  /* 0xcd9e8d57040a7825 */ /* 0x000fe200078e00ff */
[----:B------:R-:W-:-:S03]  /*75c0*/  LOP3.LUT R232, R163, UR9, R232, 0x96, !PT ;  /* 0x00000009a3e87c12 */ /* 0x000fc6000f8e96e8 */
[----:B------:R-:W-:Y:S01]  /*75d0*/  FADD.FTZ R160, R3, -R160 ;  /* 0x800000a003a07221 */ /* 0x000fe20000010000 */
[----:B------:R-:W-:Y:S01]  /*75e0*/  LOP3.LUT R5, R11, UR24, R162, 0x96, !PT ;  /* 0x000000180b057c12 */ /* 0x000fe2000f8e96a2 */
[----:B------:R-:W-:Y:S01]  /*75f0*/  FADD.FTZ R162, R132, -R7 ;  /* 0x8000000784a27221 */ /* 0x000fe20000010000 */
[----:B------:R-:W-:Y:S01]  /*7600*/  SHF.R.U32.HI R4, RZ, 0x10, R10 ;  /* 0x00000010ff047819 */ /* 0x000fe2000001160a */
[--C-:B------:R-:W-:Y:S01]  /*7610*/  FFMA.FTZ R157, R147, c[0x0][0x23c], -R150.reuse ;  /* 0x00008f00939d7a23 */ /* 0x100fe20000010896 */
[----:B------:R-:W-:Y:S01]  /*7620*/  LOP3.LUT R9, R10, 0xffff, RZ, 0xc0, !PT ;  /* 0x0000ffff0a097812 */ /* 0x000fe200078ec0ff */
[----:B------:R-:W-:Y:S01]  /*7630*/  FMUL.FTZ R147, R158, c[0x0][0x23c] ;  /* 0x00008f009e937a20 */ /* 0x000fe20000410000 */
[----:B------:R-:W-:Y:S01]  /*7640*/  LOP3.LUT R7, R5, 0xffff, RZ, 0xc0, !PT ;  /* 0x0000ffff05077812 */ /* 0x000fe200078ec0ff */
[----:B------:R-:W-:Y:S01]  /*7650*/  FMUL.FTZ R162, R162, c[0x0][0x23c] ;  /* 0x00008f00a2a27a20 */ /* 0x000fe20000410000 */
[----:B------:R-:W-:Y:S01]  /*7660*/  SHF.R.U32.HI R8, RZ, 0x10, R5 ;  /* 0x00000010ff087819 */ /* 0x000fe20000011605 */
[----:B------:R-:W-:Y:S01]  /*7670*/  FMUL.FTZ R160, R160, c[0x0][0x23c] ;  /* 0x00008f00a0a07a20 */ /* 0x000fe20000410000 */
[----:B------:R-:W-:Y:S01]  /*7680*/  FSEL R147, R147, RZ, P0 ;  /* 0x000000ff93937208 */ /* 0x000fe20000000000 */
[--C-:B------:R-:W-:Y:S01]  /*7690*/  FFMA.FTZ R156, R153, c[0x0][0x23c], -R150.reuse ;  /* 0x00008f00999c7a23 */ /* 0x100fe20000010896 */
[----:B------:R-:W-:Y:S01]  /*76a0*/  MUFU.EX2 R157, R157 ;  /* 0x0000009d009d7308 */ /* 0x000fe20000000800 */
[--C-:B------:R-:W-:Y:S01]  /*76b0*/  FFMA.FTZ R155, R33, c[0x0][0x23c], -R150.reuse ;  /* 0x00008f00219b7a23 */ /* 0x100fe20000010896 */
[----:B------:R-:W-:Y:S01]  /*76c0*/  LOP3.LUT R6, R10, 0xff, RZ, 0xc0, !PT ;  /* 0x000000ff0a067812 */ /* 0x000fe200078ec0ff */
[--C-:B------:R-:W-:Y:S01]  /*76d0*/  FFMA.FTZ R152, R0, c[0x0][0x23c], -R147.reuse ;  /* 0x00008f0000987a23 */ /* 0x100fe20000010893 */
[----:B------:R-:W-:Y:S01]  /*76e0*/  LOP3.LUT R3, R4, 0xff, RZ, 0xc0, !PT ;  /* 0x000000ff04037812 */ /* 0x000fe200078ec0ff */
[----:B------:R-:W-:Y:S01]  /*76f0*/  FFMA.FTZ R154, R35, c[0x0][0x23c], -R150 ;  /* 0x00008f00239a7a23 */ /* 0x000fe20000010896 */
[----:B------:R-:W-:Y:S01]  /*7700*/  SHF.R.U32.HI R10, RZ, 0x18, R10 ;  /* 0x00000018ff0a7819 */ /* 0x000fe2000001160a */
[--C-:B------:R-:W-:Y:S01]  /*7710*/  FFMA.FTZ R153, R34, c[0x0][0x23c], -R147.reuse ;  /* 0x00008f0022997a23 */ /* 0x100fe20000010893 */
[----:B------:R-:W1:Y:S01]  /*7720*/  MUFU.EX2 R162, R162 ;  /* 0x000000a200a27308 */ /* 0x000e620000000800 */
[--C-:B------:R-:W-:Y:S01]  /*7730*/  FFMA.FTZ R0, R32, c[0x0][0x23c], -R147.reuse ;  /* 0x00008f0020007a23 */ /* 0x100fe20000010893 */
[----:B------:R-:W-:Y:S01]  /*7740*/  LOP3.LUT R4, R5, 0xff, RZ, 0xc0, !PT ;  /* 0x000000ff05047812 */ /* 0x000fe200078ec0ff */
[----:B------:R-:W-:Y:S01]  /*7750*/  FFMA.FTZ R161, R140, c[0x0][0x23c], -R147 ;  /* 0x00008f008ca17a23 */ /* 0x000fe20000010893 */
[----:B------:R-:W-:Y:S01]  /*7760*/  SHF.R.U32.HI R9, RZ, 0x8, R9 ;  /* 0x00000008ff097819 */ /* 0x000fe20000011609 */
[--C-:B------:R-:W-:Y:S01]  /*7770*/  FFMA.FTZ R163, R141, c[0x0][0x23c], -R150.reuse ;  /* 0x00008f008da37a23 */ /* 0x100fe20000010896 */
[----:B------:R-:W-:Y:S01]  /*7780*/  SHF.R.U32.HI R5, RZ, 0x18, R5 ;  /* 0x00000018ff057819 */ /* 0x000fe20000011605 */
[----:B------:R-:W-:Y:S01]  /*7790*/  FFMA.FTZ R166, R143, c[0x0][0x23c], -R150 ;  /* 0x00008f008fa67a23 */ /* 0x000fe20000010896 */
[----:B------:R-:W2:Y:S01]  /*77a0*/  MUFU.EX2 R160, R160 ;  /* 0x000000a000a07308 */ /* 0x000ea20000000800 */
[----:B------:R-:W-:Y:S01]  /*77b0*/  SHF.R.U32.HI R7, RZ, 0x8, R7 ;  /* 0x00000008ff077819 */ /* 0x000fe20000011607 */
[----:B------:R-:W-:Y:S01]  /*77c0*/  LDSM.16.MT88.4 R140, [R184+0x10000] ;  /* 0x01000000b88c783b */ /* 0x000fe20000004200 */
[----:B------:R-:W-:Y:S01]  /*77d0*/  LOP3.LUT R8, R8, 0xff, RZ, 0xc0, !PT ;  /* 0x000000ff08087812 */ /* 0x000fe200078ec0ff */
[----:B------:R-:W-:Y:S01]  /*77e0*/  IMAD.WIDE.U32 R232, R232, -0x2daee0ad, RZ ;  /* 0xd2511f53e8e87825 */ /* 0x000fe200078e00ff */
[----:B------:R-:W-:-:S02]  /*77f0*/  PRMT R10, R3, 0x5410, R10 ;  /* 0x00005410030a7816 */ /* 0x000fc4000000000a */
[----:B------:R-:W-:Y:S01]  /*7800*/  PRMT R6, R6, 0x5410, R9 ;  /* 0x0000541006067816 */ /* 0x000fe20000000009 */
[----:B------:R-:W3:Y:S01]  /*7810*/  MUFU.EX2 R156, R156 ;  /* 0x0000009c009c7308 */ /* 0x000ee20000000800 */
[-C--:B-1----:R-:W-:Y:S01]  /*7820*/  FMUL.FTZ R32, R104, R162.reuse ;  /* 0x000000a268207220 */ /* 0x082fe20000410000 */
[----:B------:R-:W-:Y:S01]  /*7830*/  PRMT R3, R2, 0x7054, R2 ;  /* 0x0000705402037816 */ /* 0x000fe20000000002 */
[-C--:B------:R-:W-:Y:S01]  /*7840*/  FMUL.FTZ R33, R105, R162.reuse ;  /* 0x000000a269217220 */ /* 0x080fe20000410000 */
[----:B------:R-:W-:Y:S01]  /*7850*/  PRMT R4, R4, 0x5410, R7 ;  /* 0x0000541004047816 */ /* 0x000fe20000000007 */
[----:B------:R-:W-:Y:S01]  /*7860*/  FMUL.FTZ R16, R120, R162 ;  /* 0x000000a278107220 */ /* 0x000fe20000410000 */
[----:B------:R-:W-:Y:S01]  /*7870*/  PRMT R8, R8, 0x5410, R5 ;  /* 0x0000541008087816 */ /* 0x000fe20000000005 */
[--C-:B------:R-:W-:Y:S01]  /*7880*/  HSET2.LE.AND R6, R6, R3.reuse, PT ;  /* 0x0000000306067233 */ /* 0x100fe20003803000 */
[----:B------:R-:W-:Y:S01]  /*7890*/  MUFU.EX2 R155, R155 ;  /* 0x0000009b009b7308 */ /* 0x000fe20000000800 */
[-C--:B--2---:R-:W-:Y:S01]  /*78a0*/  FMUL.FTZ R34, R106, R160.reuse ;  /* 0x000000a06a227220 */ /* 0x084fe20000410000 */
[--C-:B------:R-:W-:Y:S01]  /*78b0*/  HSET2.LE.AND R7, R10, R3.reuse, PT ;  /* 0x000000030a077233 */ /* 0x100fe20003803000 */
[----:B------:R-:W-:Y:S01]  /*78c0*/  FMUL.FTZ R35, R107, R160 ;  /* 0x000000a06b237220 */ /* 0x000fe20000410000 */
[--C-:B------:R-:W-:Y:S01]  /*78d0*/  HSET2.LE.AND R4, R4, R3.reuse, PT ;  /* 0x0000000304047233 */ /* 0x100fe20003803000 */
[----:B------:R-:W1:Y:S01]  /*78e0*/  LDSM.16.MT88.4 R104, [R186+0xe000] ;  /* 0x00e00000ba68783b */ /* 0x000e620000004200 */
[----:B------:R-:W-:Y:S01]  /*78f0*/  HSET2.LE.AND R5, R8, R3, PT ;  /* 0x0000000308057233 */ /* 0x000fe20003803000 */
[----:B------:R-:W-:Y:S01]  /*7900*/  FMUL.FTZ R17, R121, R162 ;  /* 0x000000a279117220 */ /* 0x000fe20000410000 */
[----:B------:R-:W2:Y:S01]  /*7910*/  MUFU.EX2 R154, R154 ;  /* 0x0000009a009a7308 */ /* 0x000ea20000000800 */
[----:B---3--:R-:W-:Y:S01]  /*7920*/  F2FP.BF16.PACK_AB R9, R156, R157 ;  /* 0x0000009d9c09723e */ /* 0x008fe200000010ff */
[-C--:B------:R-:W-:Y:S01]  /*7930*/  FMUL.FTZ R18, R122, R160.reuse ;  /* 0x000000a07a127220 */ /* 0x080fe20000410000 */
[----:B------:R-:W-:Y:S01]  /*7940*/  SHF.R.U32.HI R132, RZ, 0x10, R232 ;  /* 0x00000010ff847819 */ /* 0x000fe200000116e8 */
[----:B------:R-:W-:Y:S01]  /*7950*/  FMUL.FTZ R19, R123, R160 ;  /* 0x000000a07b137220 */ /* 0x000fe20000410000 */
[----:B------:R-:W-:Y:S01]  /*7960*/  LOP3.LUT R4, R4, R9, RZ, 0xc0, !PT ;  /* 0x0000000904047212 */ /* 0x000fe200078ec0ff */
[-C--:B------:R-:W-:Y:S01]  /*7970*/  FMUL.FTZ R24, R116, R162.reuse ;  /* 0x000000a274187220 */ /* 0x080fe20000410000 */
[----:B------:R-:W-:Y:S01]  /*7980*/  LOP3.LUT R132, R132, 0xff, RZ, 0xc0, !PT ;  /* 0x000000ff84847812 */ /* 0x000fe200078ec0ff */
[----:B------:R-:W-:Y:S01]  /*7990*/  MUFU.EX2 R153, R153 ;  /* 0x0000009900997308 */ /* 0x000fe20000000800 */
[----:B------:R-:W-:Y:S01]  /*79a0*/  FMUL.FTZ R25, R117, R162 ;  /* 0x000000a275197220 */ /* 0x000fe20000410000 */
[----:B------:R-:W-:Y:S01]  /*79b0*/  LOP3.LUT R168, R233, UR25, R168, 0x96, !PT ;  /* 0x00000019e9a87c12 */ /* 0x000fe2000f8e96a8 */
[-C--:B------:R-:W-:Y:S01]  /*79c0*/  FMUL.FTZ R26, R118, R160.reuse ;  /* 0x000000a0761a7220 */ /* 0x080fe20000410000 */
[----:B------:R-:W-:Y:S01]  /*79d0*/  LOP3.LUT R230, R232, 0xff, RZ, 0xc0, !PT ;  /* 0x000000ffe8e67812 */ /* 0x000fe200078ec0ff */
[----:B------:R-:W-:Y:S01]  /*79e0*/  FMUL.FTZ R27, R119, R160 ;  /* 0x000000a0771b7220 */ /* 0x000fe20000410000 */
[----:B------:R-:W-:Y:S01]  /*79f0*/  LDSM.16.MT88.4 R120, [R184+0xc800] ;  /* 0x00c80000b878783b */ /* 0x000fe20000004200 */
[-C--:B------:R-:W-:Y:S01]  /*7a00*/  FMUL.FTZ R108, R108, R162.reuse ;  /* 0x000000a26c6c7220 */ /* 0x080fe20000410000 */
[----:B------:R-:W3:Y:S01]  /*7a10*/  MUFU.EX2 R152, R152 ;  /* 0x0000009800987308 */ /* 0x000ee20000000800 */
[----:B--2---:R-:W-:Y:S01]  /*7a20*/  F2FP.BF16.PACK_AB R11, R154, R155 ;  /* 0x0000009b9a0b723e */ /* 0x004fe200000010ff */
[----:B------:R-:W-:Y:S01]  /*7a30*/  FMUL.FTZ R109, R109, R162 ;  /* 0x000000a26d6d7220 */ /* 0x000fe20000410000 */
[----:B------:R-:W2:Y:S01]  /*7a40*/  LDSM.16.MT88.4 R116, [R184+0xc000] ;  /* 0x00c00000b874783b */ /* 0x000ea20000004200 */
[-C--:B------:R-:W-:Y:S01]  /*7a50*/  FMUL.FTZ R110, R110, R160.reuse ;  /* 0x000000a06e6e7220 */ /* 0x080fe20000410000 */
[----:B------:R-:W-:Y:S01]  /*7a60*/  LOP3.LUT R6, R6, R11, RZ, 0xc0, !PT ;  /* 0x0000000b06067212 */ /* 0x000fe200078ec0ff */
[----:B------:R-:W-:-:S02]  /*7a70*/  FMUL.FTZ R111, R111, R160 ;  /* 0x000000a06f6f7220 */ /* 0x000fc40000410000 */
[----:B------:R-:W-:Y:S01]  /*7a80*/  MUFU.EX2 R0, R0 ;  /* 0x0000000000007308 */ /* 0x000fe20000000800 */
[-C--:B------:R-:W-:Y:S02]  /*7a90*/  FMUL.FTZ R44, R44, R162.reuse ;  /* 0x000000a22c2c7220 */ /* 0x080fe40000410000 */
[----:B------:R-:W-:Y:S02]  /*7aa0*/  FMUL.FTZ R45, R45, R162 ;  /* 0x000000a22d2d7220 */ /* 0x000fe40000410000 */
[-C--:B------:R-:W-:Y:S02]  /*7ab0*/  FMUL.FTZ R46, R46, R160.reuse ;  /* 0x000000a02e2e7220 */ /* 0x080fe40000410000 */
[----:B------:R-:W-:Y:S01]  /*7ac0*/  FMUL.FTZ R47, R47, R160 ;  /* 0x000000a02f2f7220 */ /* 0x000fe20000410000 */
[----:B------:R-:W4:Y:S01]  /*7ad0*/  MUFU.EX2 R161, R161 ;  /* 0x000000a100a17308 */ /* 0x000f220000000800 */
[----:B---3--:R-:W-:Y:S01]  /*7ae0*/  F2FP.BF16.PACK_AB R8, R152, R153 ;  /* 0x000000999808723e */ /* 0x008fe200000010ff */
[----:B------:R-:W-:-:S02]  /*7af0*/  FMUL.FTZ R48, R48, R162 ;  /* 0x000000a230307220 */ /* 0x000fc40000410000 */
[----:B------:R-:W-:Y:S01]  /*7b00*/  FMUL.FTZ R49, R49, R162 ;  /* 0x000000a231317220 */ /* 0x000fe20000410000 */
[----:B------:R-:W-:Y:S01]  /*7b10*/  LOP3.LUT R5, R5, R8, RZ, 0xc0, !PT ;  /* 0x0000000805057212 */ /* 0x000fe200078ec0ff */
[-C--:B------:R-:W-:Y:S02]  /*7b20*/  FMUL.FTZ R50, R50, R160.reuse ;  /* 0x000000a032327220 */ /* 0x080fe40000410000 */
[----:B------:R-:W-:Y:S01]  /*7b30*/  FMUL.FTZ R51, R51, R160 ;  /* 0x000000a033337220 */ /* 0x000fe20000410000 */
[----:B------:R-:W-:Y:S01]  /*7b40*/  MUFU.EX2 R163, R163 ;  /* 0x000000a300a37308 */ /* 0x000fe20000000800 */
[-C--:B------:R-:W-:Y:S02]  /*7b50*/  FMUL.FTZ R52, R52, R162.reuse ;  /* 0x000000a234347220 */ /* 0x080fe40000410000 */
[----:B------:R-:W-:Y:S02]  /*7b60*/  FMUL.FTZ R53, R53, R162 ;  /* 0x000000a235357220 */ /* 0x000fe40000410000 */
[----:B------:R-:W-:Y:S01]  /*7b70*/  FMUL.FTZ R54, R54, R160 ;  /* 0x000000a036367220 */ /* 0x000fe20000410000 */
[----:B----4-:R-:W-:Y:S01]  /*7b80*/  F2FP.BF16.PACK_AB R10, R161, R0 ;  /* 0x00000000a10a723e */ /* 0x010fe200000010ff */
[----:B------:R-:W-:Y:S01]  /*7b90*/  FMUL.FTZ R55, R55, R160 ;  /* 0x000000a037377220 */ /* 0x000fe20000410000 */
[----:B------:R-:W3:Y:S01]  /*7ba0*/  MUFU.EX2 R166, R166 ;  /* 0x000000a600a67308 */ /* 0x000ee20000000800 */
[----:B------:R-:W-:Y:S01]  /*7bb0*/  FMUL.FTZ R56, R56, R162 ;  /* 0x000000a238387220 */ /* 0x000fe20000410000 */
[----:B------:R-:W-:Y:S01]  /*7bc0*/  LOP3.LUT R7, R7, R10, RZ, 0xc0, !PT ;  /* 0x0000000a07077212 */ /* 0x000fe200078ec0ff */
[----:B------:R-:W-:-:S02]  /*7bd0*/  FMUL.FTZ R57, R57, R162 ;  /* 0x000000a239397220 */ /* 0x000fc40000410000 */
[-C--:B------:R-:W-:Y:S02]  /*7be0*/  FMUL.FTZ R58, R58, R160.reuse ;  /* 0x000000a03a3a7220 */ /* 0x080fe40000410000 */
[----:B------:R-:W-:Y:S02]  /*7bf0*/  FMUL.FTZ R59, R59, R160 ;  /* 0x000000a03b3b7220 */ /* 0x000fe40000410000 */
[C---:B------:R-:W-:Y:S01]  /*7c00*/  HMMA.16816.F32.BF16 R16, R4.reuse, R20, R16 ;  /* 0x000000140410723c */ /* 0x040fe20000041810 */
[-C--:B------:R-:W-:Y:S02]  /*7c10*/  FMUL.FTZ R68, R68, R162.reuse ;  /* 0x000000a244447220 */ /* 0x080fe40000410000 */
[----:B------:R-:W-:Y:S02]  /*7c20*/  FMUL.FTZ R69, R69, R162 ;  /* 0x000000a245457220 */ /* 0x000fe40000410000 */
[-C--:B------:R-:W-:Y:S02]  /*7c30*/  FMUL.FTZ R70, R70, R160.reuse ;  /* 0x000000a046467220 */ /* 0x080fe40000410000 */
[----:B------:R-:W-:Y:S01]  /*7c40*/  FMUL.FTZ R71, R71, R160 ;  /* 0x000000a047477220 */ /* 0x000fe20000410000 */
[----:B------:R-:W-:Y:S01]  /*7c50*/  HMMA.16816.F32.BF16 R20, R4, R22, R24 ;  /* 0x000000160414723c */ /* 0x000fe20000041818 */
[----:B------:R-:W-:-:S02]  /*7c60*/  FMUL.FTZ R72, R72, R162 ;  /* 0x000000a248487220 */ /* 0x000fc40000410000 */
[----:B------:R-:W-:Y:S02]  /*7c70*/  FMUL.FTZ R73, R73, R162 ;  /* 0x000000a249497220 */ /* 0x000fe40000410000 */
[----:B------:R-:W-:Y:S02]  /*7c80*/  FMUL.FTZ R74, R74, R160 ;  /* 0x000000a04a4a7220 */ /* 0x000fe40000410000 */
[-C--:B------:R-:W-:Y:S01]  /*7c90*/  FMUL.FTZ R24, R112, R162.reuse ;  /* 0x000000a270187220 */ /* 0x080fe20000410000 */
[----:B-1----:R-:W-:Y:S01]  /*7ca0*/  HMMA.16816.F32.BF16 R44, R4, R104, R44 ;  /* 0x00000068042c723c */ /* 0x002fe2000004182c */
[----:B------:R-:W-:Y:S02]  /*7cb0*/  FMUL.FTZ R25, R113, R162 ;  /* 0x000000a271197220 */ /* 0x000fe40000410000 */
[-C--:B------:R-:W-:Y:S02]  /*7cc0*/  FMUL.FTZ R26, R114, R160.reuse ;  /* 0x000000a0721a7220 */ /* 0x080fe40000410000 */
[----:B------:R-:W-:-:S02]  /*7cd0*/  FMUL.FTZ R27, R115, R160 ;  /* 0x000000a0731b7220 */ /* 0x000fc40000410000 */
[----:B------:R-:W1:Y:S01]  /*7ce0*/  LDSM.16.MT88.4 R112, [R188+0xe000] ;  /* 0x00e00000bc70783b */ /* 0x000e620000004200 */
[C---:B------:R-:W-:Y:S01]  /*7cf0*/  HMMA.16816.F32.BF16 R48, R4.reuse, R106, R48 ;  /* 0x0000006a0430723c */ /* 0x040fe20000041830 */
[----:B------:R-:W-:Y:S02]  /*7d00*/  FMUL.FTZ R75, R75, R160 ;  /* 0x000000a04b4b7220 */ /* 0x000fe40000410000 */
[----:B------:R-:W4:Y:S01]  /*7d10*/  LDSM.16.MT88.4 R104, [R188+0x10000] ;  /* 0x01000000bc68783b */ /* 0x000f220000004200 */
[-C--:B------:R-:W-:Y:S02]  /*7d20*/  FMUL.FTZ R36, R36, R162.reuse ;  /* 0x000000a224247220 */ /* 0x080fe40000410000 */
[----:B------:R-:W-:Y:S02]  /*7d30*/  FMUL.FTZ R37, R37, R162 ;  /* 0x000000a225257220 */ /* 0x000fe40000410000 */
[----:B------:R-:W-:Y:S01]  /*7d40*/  HMMA.16816.F32.BF16 R24, R4, R28, R24 ;  /* 0x0000001c0418723c */ /* 0x000fe20000041818 */
[----:B------:R-:W-:-:S02]  /*7d50*/  FMUL.FTZ R38, R38, R160 ;  /* 0x000000a026267220 */ /* 0x000fc40000410000 */
[----:B------:R-:W-:Y:S02]  /*7d60*/  FMUL.FTZ R39, R39, R160 ;  /* 0x000000a027277220 */ /* 0x000fe40000410000 */
[-C--:B------:R-:W-:Y:S02]  /*7d70*/  FMUL.FTZ R40, R40, R162.reuse ;  /* 0x000000a228287220 */ /* 0x080fe40000410000 */
[----:B------:R-:W-:Y:S01]  /*7d80*/  FMUL.FTZ R41, R41, R162 ;  /* 0x000000a229297220 */ /* 0x000fe20000410000 */
[----:B------:R-:W-:Y:S01]  /*7d90*/  HMMA.16816.F32.BF16 R28, R4, R30, R108 ;  /* 0x0000001e041c723c */ /* 0x000fe2000004186c */
[----:B------:R-:W5:Y:S01]  /*7da0*/  LDSM.16.MT88.4 R108, [R185+0xe000] ;  /* 0x00e00000b96c783b */ /* 0x000f620000004200 */
[-C--:B------:R-:W-:Y:S02]  /*7db0*/  FMUL.FTZ R42, R42, R160.reuse ;  /* 0x000000a02a2a7220 */ /* 0x080fe40000410000 */
[----:B------:R-:W-:Y:S02]  /*7dc0*/  FMUL.FTZ R43, R43, R160 ;  /* 0x000000a02b2b7220 */ /* 0x000fe40000410000 */
[----:B------:R-:W-:-:S02]  /*7dd0*/  FMUL.FTZ R76, R76, R162 ;  /* 0x000000a24c4c7220 */ /* 0x000fc40000410000 */
[----:B------:R-:W-:Y:S01]  /*7de0*/  FMUL.FTZ R77, R77, R162 ;  /* 0x000000a24d4d7220 */ /* 0x000fe20000410000 */
[----:B--2---:R-:W-:Y:S01]  /*7df0*/  HMMA.16816.F32.BF16 R32, R4, R116, R32 ;  /* 0x000000740420723c */ /* 0x004fe20000041820 */
[-C--:B------:R-:W-:Y:S02]  /*7e00*/  FMUL.FTZ R78, R78, R160.reuse ;  /* 0x000000a04e4e7220 */ /* 0x080fe40000410000 */
[----:B------:R-:W-:Y:S02]  /*7e10*/  FMUL.FTZ R79, R79, R160 ;  /* 0x000000a04f4f7220 */ /* 0x000fe40000410000 */
[-C--:B------:R-:W-:Y:S02]  /*7e20*/  FMUL.FTZ R80, R80, R162.reuse ;  /* 0x000000a250507220 */ /* 0x080fe40000410000 */
[----:B------:R-:W-:Y:S02]  /*7e30*/  FMUL.FTZ R81, R81, R162 ;  /* 0x000000a251517220 */ /* 0x000fe40000410000 */
[----:B------:R-:W-:-:S02]  /*7e40*/  FMUL.FTZ R82, R82, R160 ;  /* 0x000000a052527220 */ /* 0x000fc40000410000 */
[----:B------:R-:W-:Y:S02]  /*7e50*/  FMUL.FTZ R83, R83, R160 ;  /* 0x000000a053537220 */ /* 0x000fe40000410000 */
[-C--:B------:R-:W-:Y:S01]  /*7e60*/  FMUL.FTZ R84, R84, R162.reuse ;  /* 0x000000a254547220 */ /* 0x080fe20000410000 */
[C---:B-1----:R-:W-:Y:S01]  /*7e70*/  HMMA.16816.F32.BF16 R36, R4.reuse, R112, R36 ;  /* 0x000000700424723c */ /* 0x042fe20000041824 */
[----:B------:R-:W-:Y:S02]  /*7e80*/  FMUL.FTZ R85, R85, R162 ;  /* 0x000000a255557220 */ /* 0x000fe40000410000 */
[-C--:B------:R-:W-:Y:S02]  /*7e90*/  FMUL.FTZ R86, R86, R160.reuse ;  /* 0x000000a056567220 */ /* 0x080fe40000410000 */
[----:B------:R-:W-:Y:S02]  /*7ea0*/  FMUL.FTZ R87, R87, R160 ;  /* 0x000000a057577220 */ /* 0x000fe40000410000 */
[-C--:B------:R-:W-:Y:S01]  /*7eb0*/  FMUL.FTZ R60, R60, R162.reuse ;  /* 0x000000a23c3c7220 */ /* 0x080fe20000410000 */
[----:B----4-:R-:W-:Y:S01]  /*7ec0*/  HMMA.16816.F32.BF16 R68, R4, R104, R68 ;  /* 0x000000680444723c */ /* 0x010fe20000041844 */
[----:B------:R-:W-:-:S02]  /*7ed0*/  FMUL.FTZ R61, R61, R162 ;  /* 0x000000a23d3d7220 */ /* 0x000fc40000410000 */
[-C--:B------:R-:W-:Y:S02]  /*7ee0*/  FMUL.FTZ R62, R62, R160.reuse ;  /* 0x000000a03e3e7220 */ /* 0x080fe40000410000 */
[----:B------:R-:W-:Y:S02]  /*7ef0*/  FMUL.FTZ R63, R63, R160 ;  /* 0x000000a03f3f7220 */ /* 0x000fe40000410000 */
[-C--:B------:R-:W-:Y:S01]  /*7f00*/  FMUL.FTZ R64, R64, R162.reuse ;  /* 0x000000a240407220 */ /* 0x080fe20000410000 */
[----:B------:R-:W-:Y:S01]  /*7f10*/  HMMA.16816.F32.BF16 R72, R4, R106, R72 ;  /* 0x0000006a0448723c */ /* 0x000fe20000041848 */
[----:B------:R-:W1:Y:S01]  /*7f20*/  LDSM.16.MT88.4 R104, [R185+0x10000] ;  /* 0x01000000b968783b */ /* 0x000e620000004200 */
[----:B------:R-:W-:Y:S02]  /*7f30*/  FMUL.FTZ R65, R65, R162 ;  /* 0x000000a241417220 */ /* 0x000fe40000410000 */
[-C--:B------:R-:W-:Y:S02]  /*7f40*/  FMUL.FTZ R66, R66, R160.reuse ;  /* 0x000000a042427220 */ /* 0x080fe40000410000 */
[----:B------:R-:W-:-:S02]  /*7f50*/  FMUL.FTZ R67, R67, R160 ;  /* 0x000000a043437220 */ /* 0x000fc40000410000 */
[C---:B-----5:R-:W-:Y:S01]  /*7f60*/  HMMA.16816.F32.BF16 R52, R4.reuse, R108, R52 ;  /* 0x0000006c0434723c */ /* 0x060fe20000041834 */
[-C--:B------:R-:W-:Y:S02]  /*7f70*/  FMUL.FTZ R8, R128, R162.reuse ;  /* 0x000000a280087220 */ /* 0x080fe40000410000 */
[----:B------:R-:W-:Y:S02]  /*7f80*/  FMUL.FTZ R9, R129, R162 ;  /* 0x000000a281097220 */ /* 0x000fe40000410000 */
[-C--:B------:R-:W-:Y:S02]  /*7f90*/  FMUL.FTZ R10, R130, R160.reuse ;  /* 0x000000a0820a7220 */ /* 0x080fe40000410000 */
[----:B------:R-:W-:Y:S01]  /*7fa0*/  FMUL.FTZ R11, R131, R160 ;  /* 0x000000a0830b7220 */ /* 0x000fe20000410000 */
[----:B------:R-:W-:Y:S01]  /*7fb0*/  HMMA.16816.F32.BF16 R56, R4, R110, R56 ;  /* 0x0000006e0438723c */ /* 0x000fe20000041838 */
[----:B------:R-:W2:Y:S01]  /*7fc0*/  LDSM.16.MT88.4 R108, [R186+0x10000] ;  /* 0x01000000ba6c783b */ /* 0x000ea20000004200 */
[----:B------:R-:W-:-:S02]  /*7fd0*/  FFMA.FTZ R169, R137, c[0x0][0x23c], -R150 ;  /* 0x00008f0089a97a23 */ /* 0x000fc40000010896 */
[----:B------:R-:W-:Y:S01]  /*7fe0*/  FFMA.FTZ R164, R139, c[0x0][0x23c], -R150 ;  /* 0x00008f008ba47a23 */ /* 0x000fe20000010896 */
[----:B------:R-:W-:Y:S01]  /*7ff0*/  LDSM.16.MT88.4 R128, [R186+0xc800] ;  /* 0x00c80000ba80783b */ /* 0x000fe20000004200 */
[--C-:B------:R-:W-:Y:S02]  /*8000*/  FFMA.FTZ R171, R138, c[0x0][0x23c], -R147.reuse ;  /* 0x00008f008aab7a23 */ /* 0x100fe40000010893 */
[----:B------:R-:W-:Y:S01]  /*8010*/  HMMA.16816.F32.BF16 R40, R4, R114, R40 ;  /* 0x000000720428723c */ /* 0x000fe20000041828 */
[----:B------:R-:W4:Y:S01]  /*8020*/  LDSM.16.MT88.4 R112, [R184+0xe000] ;  /* 0x00e00000b870783b */ /* 0x000f220000004200 */
[--C-:B------:R-:W-:Y:S01]  /*8030*/  FFMA.FTZ R170, R170, c[0x0][0x23c], -R147.reuse ;  /* 0x00008f00aaaa7a23 */ /* 0x100fe20000010893 */
[----:B------:R-:W-:Y:S01]  /*8040*/  MUFU.EX2 R169, R169 ;  /* 0x000000a900a97308 */ /* 0x000fe20000000800 */
[----:B------:R-:W-:Y:S02]  /*8050*/  FFMA.FTZ R209, R228, c[0x0][0x23c], -R147 ;  /* 0x00008f00e4d17a23 */ /* 0x000fe40000010893 */
[----:B------:R-:W-:-:S02]  /*8060*/  FMUL.FTZ R124, R124, R162 ;  /* 0x000000a27c7c7220 */ /* 0x000fc40000410000 */
[----:B------:R-:W-:Y:S01]  /*8070*/  FMUL.FTZ R125, R125, R162 ;  /* 0x000000a27d7d7220 */ /* 0x000fe20000410000 */
[C---:B------:R-:W-:Y:S01]  /*8080*/  HMMA.16816.F32.BF16 R8, R4.reuse, R12, R8 ;  /* 0x0000000c0408723c */ /* 0x040fe20000041808 */
[-C--:B------:R-:W-:Y:S01]  /*8090*/  FMUL.FTZ R126, R126, R160.reuse ;  /* 0x000000a07e7e7220 */ /* 0x080fe20000410000 */
[----:B------:R-:W-:Y:S01]  /*80a0*/  MUFU.EX2 R164, R164 ;  /* 0x000000a400a47308 */ /* 0x000fe20000000800 */
[----:B------:R-:W-:Y:S02]  /*80b0*/  FMUL.FTZ R127, R127, R160 ;  /* 0x000000a07f7f7220 */ /* 0x000fe40000410000 */
[-C--:B------:R-:W-:Y:S02]  /*80c0*/  FMUL.FTZ R100, R100, R162.reuse ;  /* 0x000000a264647220 */ /* 0x080fe40000410000 */
[----:B------:R-:W-:Y:S01]  /*80d0*/  FMUL.FTZ R101, R101, R162 ;  /* 0x000000a265657220 */ /* 0x000fe20000410000 */
[----:B-1----:R-:W-:Y:S01]  /*80e0*/  HMMA.16816.F32.BF16 R84, R4, R104, R84 ;  /* 0x000000680454723c */ /* 0x002fe20000041854 */
[-C--:B------:R-:W-:Y:S01]  /*80f0*/  FMUL.FTZ R102, R102, R160.reuse ;  /* 0x000000a066667220 */ /* 0x080fe20000410000 */
[----:B------:R-:W-:Y:S01]  /*8100*/  MUFU.EX2 R171, R171 ;  /* 0x000000ab00ab7308 */ /* 0x000fe20000000800 */
[----:B------:R-:W-:-:S02]  /*8110*/  FMUL.FTZ R103, R103, R160 ;  /* 0x000000a067677220 */ /* 0x000fc40000410000 */
[-C--:B------:R-:W-:Y:S02]  /*8120*/  FMUL.FTZ R88, R88, R162.reuse ;  /* 0x000000a258587220 */ /* 0x080fe40000410000 */
[----:B------:R-:W-:Y:S01]  /*8130*/  LOP3.LUT R104, R168, 0xff, RZ, 0xc0, !PT ;  /* 0x000000ffa8687812 */ /* 0x000fe200078ec0ff */
[----:B------:R-:W-:Y:S01]  /*8140*/  FMUL.FTZ R89, R89, R162 ;  /* 0x000000a259597220 */ /* 0x000fe20000410000 */
[----:B------:R-:W-:Y:S01]  /*8150*/  SHF.R.U32.HI R105, RZ, 0x18, R168 ;  /* 0x00000018ff697819 */ /* 0x000fe200000116a8 */
[-C--:B------:R-:W-:Y:S01]  /*8160*/  FMUL.FTZ R90, R90, R160.reuse ;  /* 0x000000a05a5a7220 */ /* 0x080fe20000410000 */
[----:B------:R-:W-:Y:S01]  /*8170*/  MUFU.EX2 R170, R170 ;  /* 0x000000aa00aa7308 */ /* 0x000fe20000000800 */
[----:B------:R-:W-:Y:S01]  /*8180*/  FMUL.FTZ R91, R91, R160 ;  /* 0x000000a05b5b7220 */ /* 0x000fe20000410000 */
[----:B------:R-:W-:Y:S01]  /*8190*/  HMMA.16816.F32.BF16 R12, R4, R14, R124 ;  /* 0x0000000e040c723c */ /* 0x000fe2000004187c */
[-C--:B------:R-:W-:Y:S01]  /*81a0*/  FMUL.FTZ R92, R92, R162.reuse ;  /* 0x000000a25c5c7220 */ /* 0x080fe20000410000 */
[----:B------:R-:W-:Y:S01]  /*81b0*/  LDSM.16.MT88.4 R124, [R185+0xc800] ;  /* 0x00c80000b97c783b */ /* 0x000fe20000004200 */
[----:B------:R-:W-:-:S02]  /*81c0*/  FMUL.FTZ R93, R93, R162 ;  /* 0x000000a25d5d7220 */ /* 0x000fc40000410000 */
[-C--:B------:R-:W-:Y:S01]  /*81d0*/  FMUL.FTZ R94, R94, R160.reuse ;  /* 0x000000a05e5e7220 */ /* 0x080fe20000410000 */
[----:B------:R-:W1:Y:S01]  /*81e0*/  MUFU.EX2 R209, R209 ;  /* 0x000000d100d17308 */ /* 0x000e620000000800 */
[----:B------:R-:W-:Y:S01]  /*81f0*/  FMUL.FTZ R95, R95, R160 ;  /* 0x000000a05f5f7220 */ /* 0x000fe20000410000 */
[C---:B--2---:R-:W-:Y:S01]  /*8200*/  HMMA.16816.F32.BF16 R76, R4.reuse, R108, R76 ;  /* 0x0000006c044c723c */ /* 0x044fe2000004184c */
[----:B------:R-:W-:Y:S02]  /*8210*/  FFMA.FTZ R136, R136, c[0x0][0x23c], -R147 ;  /* 0x00008f0088887a23 */ /* 0x000fe40000010893 */
[-C--:B------:R-:W-:Y:S02]  /*8220*/  FMUL.FTZ R96, R96, R162.reuse ;  /* 0x000000a260607220 */ /* 0x080fe40000410000 */
[----:B------:R-:W-:Y:S02]  /*8230*/  FMUL.FTZ R97, R97, R162 ;  /* 0x000000a261617220 */ /* 0x000fe40000410000 */
[----:B------:R-:W-:Y:S01]  /*8240*/  SHF.R.U32.HI R109, RZ, 0x18, R232 ;  /* 0x00000018ff6d7819 */ /* 0x000fe200000116e8 */
[----:B------:R-:W-:Y:S01]  /*8250*/  HMMA.16816.F32.BF16 R80, R4, R110, R80 ;  /* 0x0000006e0450723c */ /* 0x000fe20000041850 */
[----:B------:R-:W-:-:S02]  /*8260*/  FMUL.FTZ R98, R98, R160 ;  /* 0x000000a062627220 */ /* 0x000fc40000410000 */
[----:B------:R-:W-:Y:S01]  /*8270*/  PRMT R132, R132, 0x5410, R109 ;  /* 0x0000541084847816 */ /* 0x000fe2000000006d */
[----:B------:R-:W-:Y:S01]  /*8280*/  FMUL.FTZ R99, R99, R160 ;  /* 0x000000a063637220 */ /* 0x000fe20000410000 */
[----:B------:R-:W-:Y:S01]  /*8290*/  LOP3.LUT R109, R168, 0xffff, RZ, 0xc0, !PT ;  /* 0x0000ffffa86d7812 */ /* 0x000fe200078ec0ff */
[--C-:B------:R-:W-:Y:S01]  /*82a0*/  FFMA.FTZ R223, R223, c[0x0][0x23c], -R150.reuse ;  /* 0x00008f00dfdf7a23 */ /* 0x100fe20000010896 */
[----:B------:R-:W-:Y:S01]  /*82b0*/  LOP3.LUT R111, R232, 0xffff, RZ, 0xc0, !PT ;  /* 0x0000ffffe86f7812 */ /* 0x000fe200078ec0ff */
[C---:B----4-:R-:W-:Y:S01]  /*82c0*/  HMMA.16816.F32.BF16 R60, R4.reuse, R112, R60 ;  /* 0x00000070043c723c */ /* 0x050fe2000004183c */
[----:B------:R-:W-:Y:S01]  /*82d0*/  SHF.R.U32.HI R109, RZ, 0x8, R109 ;  /* 0x00000008ff6d7819 */ /* 0x000fe2000001166d */
[----:B------:R-:W-:Y:S01]  /*82e0*/  FFMA.FTZ R220, R220, c[0x0][0x23c], -R147 ;  /* 0x00008f00dcdc7a23 */ /* 0x000fe20000010893 */
[----:B------:R-:W-:Y:S01]  /*82f0*/  SHF.R.U32.HI R111, RZ, 0x8, R111 ;  /* 0x00000008ff6f7819 */ /* 0x000fe2000001166f */
[----:B------:R-:W-:Y:S01]  /*8300*/  MUFU.EX2 R223, R223 ;  /* 0x000000df00df7308 */ /* 0x000fe20000000800 */
[----:B------:R-:W-:Y:S01]  /*8310*/  PRMT R104, R104, 0x5410, R109 ;  /* 0x0000541068687816 */ /* 0x000fe2000000006d */
[----:B------:R-:W-:Y:S01]  /*8320*/  FFMA.FTZ R228, R229, c[0x0][0x23c], -R150 ;  /* 0x00008f00e5e47a23 */ /* 0x000fe20000010896 */
[----:B------:R-:W-:Y:S01]  /*8330*/  PRMT R230, R230, 0x5410, R111 ;  /* 0x00005410e6e67816 */ /* 0x000fe2000000006f */
[C---:B------:R-:W-:Y:S01]  /*8340*/  HMMA.16816.F32.BF16 R64, R4.reuse, R114, R64 ;  /* 0x000000720440723c */ /* 0x040fe20000041840 */
[----:B------:R-:W2:Y:S01]  /*8350*/  LDSM.16.MT88.4 R108, [R185+0xe800] ;  /* 0x00e80000b96c783b */ /* 0x000ea20000004200 */
[----:B------:R-:W-:Y:S01]  /*8360*/  SHF.R.U32.HI R232, RZ, 0x10, R168 ;  /* 0x00000010ffe87819 */ /* 0x000fe200000116a8 */
[----:B------:R-:W-:Y:S01]  /*8370*/  HSET2.LE.AND R104, R104, R3, PT ;  /* 0x0000000368687233 */ /* 0x000fe20003803000 */
[----:B------:R4:W5:Y:S01]  /*8380*/  MUFU.EX2 R168, R136 ;  /* 0x0000008800a87308 */ /* 0x0009620000000800 */
[----:B------:R-:W2:Y:S01]  /*8390*/  LDSM.16.MT88.4 R112, [R186+0xe800] ;  /* 0x00e80000ba70783b */ /* 0x000ea20000004200 */
[----:B------:R-:W-:Y:S01]  /*83a0*/  LOP3.LUT R232, R232, 0xff, RZ, 0xc0, !PT ;  /* 0x000000ffe8e87812 */ /* 0x000fe200078ec0ff */
[--C-:B------:R-:W-:Y:S01]  /*83b0*/  FFMA.FTZ R221, R221, c[0x0][0x23c], -R150.reuse ;  /* 0x00008f00dddd7a23 */ /* 0x100fe20000010896 */
[----:B------:R-:W-:Y:S01]  /*83c0*/  HMMA.16816.F32.BF16 R100, R4, R118, R100 ;  /* 0x000000760464723c */ /* 0x000fe20000041864 */
[----:B------:R-:W-:Y:S01]  /*83d0*/  LDSM.16.MT88.4 R116, [R188+0xe800] ;  /* 0x00e80000bc74783b */ /* 0x000fe20000004200 */
[----:B------:R-:W-:Y:S01]  /*83e0*/  PRMT R232, R232, 0x5410, R105 ;  /* 0x00005410e8e87816 */ /* 0x000fe20000000069 */
[----:B------:R-:W-:Y:S01]  /*83f0*/  FFMA.FTZ R229, R218, c[0x0][0x23c], -R147 ;  /* 0x00008f00dae57a23 */ /* 0x000fe20000010893 */
[----:B---3--:R-:W-:Y:S01]  /*8400*/  F2FP.BF16.PACK_AB R105, R166, R163 ;  /* 0x000000a3a669723e */ /* 0x008fe200000010ff */
[----:B------:R-:W-:Y:S01]  /*8410*/  MUFU.EX2 R220, R220 ;  /* 0x000000dc00dc7308 */ /* 0x000fe20000000800 */
[----:B------:R-:W-:-:S02]  /*8420*/  FFMA.FTZ R167, R167, c[0x0][0x23c], -R150 ;  /* 0x00008f00a7a77a23 */ /* 0x000fc40000010896 */
[C---:B------:R-:W-:Y:S01]  /*8430*/  HMMA.16816.F32.BF16 R88, R4.reuse, R106, R88 ;  /* 0x0000006a0458723c */ /* 0x040fe20000041858 */
[----:B------:R-:W-:Y:S01]  /*8440*/  LOP3.LUT R104, R104, R105, RZ, 0xc0, !PT ;  /* 0x0000006968687212 */ /* 0x000fe200078ec0ff */
[--C-:B------:R-:W-:Y:S01]  /*8450*/  HSET2.LE.AND R105, R232, R3.reuse, PT ;  /* 0x00000003e8697233 */ /* 0x100fe20003803000 */
[----:B------:R-:W-:Y:S01]  /*8460*/  FFMA.FTZ R157, R217, R162, R157 ;  /* 0x000000a2d99d7223 */ /* 0x000fe2000001009d */
[----:B----4-:R-:W-:Y:S01]  /*8470*/  LDSM.16.MT88.4 R136, [R188+0xc800] ;  /* 0x00c80000bc88783b */ /* 0x010fe20000004200 */
[----:B------:R-:W-:Y:S02]  /*8480*/  MUFU.EX2 R221, R221 ;  /* 0x000000dd00dd7308 */ /* 0x000fe40000000800 */
[--C-:B------:R-:W-:Y:S01]  /*8490*/  HSET2.LE.AND R106, R230, R3.reuse, PT ;  /* 0x00000003e66a7233 */ /* 0x100fe20003803000 */
[C---:B------:R-:W-:Y:S01]  /*84a0*/  HMMA.16816.F32.BF16 R92, R4.reuse, R140, R92 ;  /* 0x0000008c045c723c */ /* 0x040fe2000004185c */
[----:B------:R-:W-:Y:S01]  /*84b0*/  HSET2.LE.AND R107, R132, R3, PT ;  /* 0x00000003846b7233 */ /* 0x000fe20003803000 */
[----:B------:R-:W-:Y:S01]  /*84c0*/  MOV R230, UR4 ;  /* 0x0000000400e67c02 */ /* 0x000fe20008000f00 */
[----:B------:R-:W-:Y:S01]  /*84d0*/  FADD.FTZ R156, R156, R157 ;  /* 0x0000009d9c9c7221 */ /* 0x000fe20000010000 */
[----:B-1----:R-:W-:Y:S01]  /*84e0*/  F2FP.BF16.PACK_AB R132, R209, R170 ;  /* 0x000000aad184723e */ /* 0x002fe200000010ff */
[----:B------:R-:W1:Y:S01]  /*84f0*/  MUFU.EX2 R228, R228 ;  /* 0x000000e400e47308 */ /* 0x000e620000000800 */
[----:B------:R-:W-:Y:S01]  /*8500*/  LOP3.LUT R230, R231, UR27, R230, 0x96, !PT ;  /* 0x0000001be7e67c12 */ /* 0x000fe2000f8e96e6 */
[----:B------:R-:W-:Y:S01]  /*8510*/  FADD.FTZ R155, R155, R156 ;  /* 0x0000009c9b9b7221 */ /* 0x000fe20000010000 */
[----:B------:R-:W-:Y:S01]  /*8520*/  HMMA.16816.F32.BF16 R4, R4, R142, R96 ;  /* 0x0000008e0404723c */ /* 0x000fe20000041860 */
[----:B------:R-:W3:Y:S01]  /*8530*/  LDSM.16.MT88.4 R96, [R184+0xe800] ;  /* 0x00e80000b860783b */ /* 0x000ee20000004200 */
[----:B-----5:R-:W-:Y:S01]  /*8540*/  F2FP.BF16.PACK_AB R140, R171, R168 ;  /* 0x000000a8ab8c723e */ /* 0x020fe200000010ff */
[----:B------:R-:W-:Y:S01]  /*8550*/  IMAD.WIDE.U32 R230, R230, -0x326172a9, RZ ;  /* 0xcd9e8d57e6e67825 */ /* 0x000fe200078e00ff */
[----:B------:R-:W-:Y:S01]  /*8560*/  F2FP.BF16.PACK_AB R141, R164, R169 ;  /* 0x000000a9a48d723e */ /* 0x000fe200000010ff */
[----:B------:R-:W-:Y:S01]  /*8570*/  MUFU.EX2 R229, R229 ;  /* 0x000000e500e57308 */ /* 0x000fe20000000800 */
[----:B------:R-:W-:Y:S01]  /*8580*/  LOP3.LUT R105, R105, R140, RZ, 0xc0, !PT ;  /* 0x0000008c69697212 */ /* 0x000fe200078ec0ff */
[----:B------:R-:W-:Y:S01]  /*8590*/  FADD.FTZ R154, R154, R155 ;  /* 0x0000009b9a9a7221 */ /* 0x000fe20000010000 */
[----:B------:R-:W-:-:S02]  /*85a0*/  LOP3.LUT R106, R106, R141, RZ, 0xc0, !PT ;  /* 0x0000008d6a6a7212 */ /* 0x000fc400078ec0ff */
[----:B------:R-:W-:Y:S01]  /*85b0*/  LOP3.LUT R107, R107, R132, RZ, 0xc0, !PT ;  /* 0x000000846b6b7212 */ /* 0x000fe200078ec0ff */
[----:B------:R-:W-:Y:S01]  /*85c0*/  LDSM.16.MT88.4 R140, [R188+0xd000] ;  /* 0x00d00000bc8c783b */ /* 0x000fe20000004200 */
[----:B------:R-:W-:Y:S01]  /*85d0*/  LOP3.LUT R227, R231, UR23, R227, 0x96, !PT ;  /* 0x00000017e7e37c12 */ /* 0x000fe2000f8e96e3 */
[----:B------:R-:W-:Y:S01]  /*85e0*/  MUFU.EX2 R167, R167 ;  /* 0x000000a700a77308 */ /* 0x000fe20000000800 */
[----:B-1----:R-:W-:Y:S01]  /*85f0*/  F2FP.BF16.PACK_AB R218, R228, R221 ;  /* 0x000000dde4da723e */ /* 0x002fe200000010ff */
[----:B------:R-:W-:Y:S02]  /*8600*/  FADD.FTZ R163, R163, R154 ;  /* 0x0000009aa3a37221 */ /* 0x000fe40000010000 */
[----:B--2---:R-:W-:Y:S01]  /*8610*/  HMMA.16816.F32.BF16 R52, R104, R108, R52 ;  /* 0x0000006c6834723c */ /* 0x004fe20000041834 */
[----:B------:R-:W-:-:S04]  /*8620*/  IMAD.WIDE.U32 R232, R227, -0x2daee0ad, RZ ;  /* 0xd2511f53e3e87825 */ /* 0x000fc800078e00ff */
[----:B------:R-:W-:Y:S01]  /*8630*/  FADD.FTZ R166, R166, R163 ;  /* 0x000000a3a6a67221 */ /* 0x000fe20000010000 */
[----:B------:R-:W-:Y:S01]  /*8640*/  LOP3.LUT R227, R233, UR20, R226, 0x96, !PT ;  /* 0x00000014e9e37c12 */ /* 0x000fe2000f8e96e2 */
[----:B------:R-:W-:Y:S01]  /*8650*/  FFMA.FTZ R226, R133, c[0x0][0x23c], -R150 ;  /* 0x00008f0085e27a23 */ /* 0x000fe20000010896 */
[C---:B------:R-:W-:Y:S01]  /*8660*/  HMMA.16816.F32.BF16 R56, R104.reuse, R110, R56 ;  /* 0x0000006e6838723c */ /* 0x040fe20000041838 */
[----:B------:R-:W1:Y:S04]  /*8670*/  LDSM.16.MT88.4 R108, [R186+0x10800] ;  /* 0x01080000ba6c783b */ /* 0x000e680000004200 */
[----:B------:R-:W2:Y:S03]  /*8680*/  MUFU.EX2 R226, R226 ;  /* 0x000000e200e27308 */ /* 0x000ea60000000800 */
[C---:B------:R-:W-:Y:S07]  /*8690*/  HMMA.16816.F32.BF16 R44, R104.reuse, R112, R44 ;  /* 0x00000070682c723c */ /* 0x040fee000004182c */
[----:B------:R-:W-:Y:S01]  /*86a0*/  LOP3.LUT R112, R135, UR21, R230, 0x96, !PT ;  /* 0x0000001587707c12 */ /* 0x000fe2000f8e96e6 */
[----:B---3--:R-:W-:Y:S01]  /*86b0*/  HMMA.16816.F32.BF16 R60, R104, R96, R60 ;  /* 0x00000060683c723c */ /* 0x008fe2000004183c */
[----:B------:R-:W-:-:S04]  /*86c0*/  IMAD.WIDE.U32 R230, R227, -0x326172a9, RZ ;  /* 0xcd9e8d57e3e67825 */ /* 0x000fc800078e00ff */
[----:B------:R-:W-:Y:S01]  /*86d0*/  IMAD.WIDE.U32 R112, R112, -0x2daee0ad, RZ ;  /* 0xd2511f5370707825 */ /* 0x000fe200078e00ff */
[----:B------:R-:W-:Y:S02]  /*86e0*/  LOP3.LUT R134, R231, UR19, R134, 0x96, !PT ;  /* 0x00000013e7867c12 */ /* 0x000fe4000f8e9686 */
[----:B------:R-:W-:Y:S01]  /*86f0*/  HMMA.16816.F32.BF16 R64, R104, R98, R64 ;  /* 0x000000626840723c */ /* 0x000fe20000041840 */
[----:B------:R-:W3:Y:S01]  /*8700*/  LDSM.16.MT88.4 R96, [R185+0x10800] ;  /* 0x01080000b960783b */ /* 0x000ee20000004200 */
[----:B------:R-:W-:Y:S01]  /*8710*/  LOP3.LUT R232, R113, UR18, R232, 0x96, !PT ;  /* 0x0000001271e87c12 */ /* 0x000fe2000f8e96e8 */
[----:B------:R-:W-:-:S04]  /*8720*/  IMAD.WIDE.U32 R134, R134, -0x2daee0ad, RZ ;  /* 0xd2511f5386867825 */ /* 0x000fc800078e00ff */
[----:B------:R-:W-:Y:S01]  /*8730*/  IMAD.WIDE.U32 R232, R232, -0x326172a9, RZ ;  /* 0xcd9e8d57e8e87825 */ /* 0x000fe200078e00ff */
[C---:B------:R-:W-:Y:S01]  /*8740*/  HMMA.16816.F32.BF16 R48, R104.reuse, R114, R48 ;  /* 0x000000726830723c */ /* 0x040fe20000041830 */
[----:B------:R-:W-:Y:S02]  /*8750*/  LOP3.LUT R234, R135, UR16, R112, 0x96, !PT ;  /* 0x0000001087ea7c12 */ /* 0x000fe4000f8e9670 */
[--C-:B------:R-:W-:Y:S01]  /*8760*/  FFMA.FTZ R227, R216, c[0x0][0x23c], -R147.reuse ;  /* 0x00008f00d8e37a23 */ /* 0x100fe20000010893 */
[----:B------:R-:W-:Y:S01]  /*8770*/  LOP3.LUT R230, R233, UR17, R230, 0x96, !PT ;  /* 0x00000011e9e67c12 */ /* 0x000fe2000f8e96e6 */
[----:B------:R-:W-:Y:S02]  /*8780*/  FFMA.FTZ R216, R222, c[0x0][0x23c], -R147 ;  /* 0x00008f00ded87a23 */ /* 0x000fe40000010893 */
[----:B------:R-:W-:Y:S01]  /*8790*/  IMAD.WIDE.U32 R234, R234, -0x326172a9, RZ ;  /* 0xcd9e8d57eaea7825 */ /* 0x000fe200078e00ff */
[----:B------:R-:W-:Y:S01]  /*87a0*/  HMMA.16816.F32.BF16 R16, R104, R128, R16 ;  /* 0x000000806810723c */ /* 0x000fe20000041810 */
[----:B------:R-:W4:Y:S02]  /*87b0*/  MUFU.EX2 R227, R227 ;  /* 0x000000e300e37308 */ /* 0x000f240000000800 */
[----:B------:R-:W-:Y:S01]  /*87c0*/  IMAD.WIDE.U32 R230, R230, -0x2daee0ad, RZ ;  /* 0xd2511f53e6e67825 */ /* 0x000fe200078e00ff */
[----:B------:R-:W-:-:S03]  /*87d0*/  LOP3.LUT R232, R235, UR9, R232, 0x96, !PT ;  /* 0x00000009ebe87c12 */ /* 0x000fc6000f8e96e8 */
[----:B------:R-:W-:Y:S01]  /*87e0*/  FFMA.FTZ R222, R149, c[0x0][0x23c], -R150 ;  /* 0x00008f0095de7a23 */ /* 0x000fe20000010896 */
[----:B------:R-:W-:Y:S01]  /*87f0*/  LOP3.LUT R114, R231, UR7, R134, 0x96, !PT ;  /* 0x00000007e7727c12 */ /* 0x000fe2000f8e9686 */
[----:B-1----:R-:W-:Y:S01]  /*8800*/  HMMA.16816.F32.BF16 R80, R104, R110, R80 ;  /* 0x0000006e6850723c */ /* 0x002fe20000041850 */
[----:B------:R-:W1:Y:S01]  /*8810*/  MUFU.EX2 R216, R216 ;  /* 0x000000d800d87308 */ /* 0x000e620000000800 */
[----:B------:R-:W-:Y:S01]  /*8820*/  LDSM.16.MT88.4 R132, [R185+0xd000] ;  /* 0x00d00000b984783b */ /* 0x000fe20000004200 */
[----:B------:R-:W-:-:S04]  /*8830*/  IMAD.WIDE.U32 R232, R232, -0x2daee0ad, RZ ;  /* 0xd2511f53e8e87825 */ /* 0x000fc800078e00ff */
[----:B------:R-:W-:Y:S01]  /*8840*/  IMAD.WIDE.U32 R114, R114, -0x326172a9, RZ ;  /* 0xcd9e8d5772727825 */ /* 0x000fe200078e00ff */
[----:B------:R-:W-:Y:S01]  /*8850*/  HMMA.16816.F32.BF16 R20, R104, R130, R20 ;  /* 0x000000826814723c */ /* 0x000fe20000041814 */
[----:B------:R-:W5:Y:S01]  /*8860*/  LDSM.16.MT88.4 R128, [R184+0x10800] ;  /* 0x01080000b880783b */ /* 0x000f620000004200 */
[----:B------:R-:W-:Y:S01]  /*8870*/  MUFU.EX2 R222, R222 ;  /* 0x000000de00de7308 */ /* 0x000fe20000000800 */
[----:B------:R-:W-:Y:S01]  /*8880*/  FFMA.FTZ R231, R146, c[0x0][0x23c], -R147 ;  /* 0x00008f0092e77a23 */ /* 0x000fe20000010893 */
[----:B------:R-:W-:-:S04]  /*8890*/  LOP3.LUT R111, R115, UR24, R234, 0x96, !PT ;  /* 0x00000018736f7c12 */ /* 0x000fc8000f8e96ea */
[C---:B------:R-:W-:Y:S01]  /*88a0*/  LOP3.LUT R113, R111.reuse, 0xffff, RZ, 0xc0, !PT ;  /* 0x0000ffff6f717812 */ /* 0x040fe200078ec0ff */
[C---:B------:R-:W-:Y:S01]  /*88b0*/  HMMA.16816.F32.BF16 R76, R104.reuse, R108, R76 ;  /* 0x0000006c684c723c */ /* 0x040fe2000004184c */
[----:B------:R-:W-:Y:S01]  /*88c0*/  LOP3.LUT R112, R111, 0xff, RZ, 0xc0, !PT ;  /* 0x000000ff6f707812 */ /* 0x000fe200078ec0ff */
[----:B------:R-:W-:Y:S01]  /*88d0*/  MUFU.EX2 R231, R231 ;  /* 0x000000e700e77308 */ /* 0x000fe20000000800 */
[----:B------:R-:W-:Y:S02]  /*88e0*/  SHF.R.U32.HI R113, RZ, 0x8, R113 ;  /* 0x00000008ff717819 */ /* 0x000fe40000011671 */
[----:B------:R-:W-:Y:S02]  /*88f0*/  SHF.R.U32.HI R110, RZ, 0x10, R111 ;  /* 0x00000010ff6e7819 */ /* 0x000fe4000001166f */
[----:B------:R-:W-:Y:S01]  /*8900*/  PRMT R112, R112, 0x5410, R113 ;  /* 0x0000541070707816 */ /* 0x000fe20000000071 */
[----:B---3--:R-:W-:Y:S01]  /*8910*/  HMMA.16816.F32.BF16 R84, R104, R96, R84 ;  /* 0x000000606854723c */ /* 0x008fe20000041854 */
[----:B------:R-:W-:-:S02]  /*8920*/  SHF.R.U32.HI R111, RZ, 0x18, R111 ;  /* 0x00000018ff6f7819 */ /* 0x000fc4000001166f */
[----:B------:R-:W-:Y:S01]  /*8930*/  LOP3.LUT R110, R110, 0xff, RZ, 0xc0, !PT ;  /* 0x000000ff6e6e7812 */ /* 0x000fe200078ec0ff */
[--C-:B------:R-:W-:Y:S01]  /*8940*/  HSET2.LE.AND R112, R112, R3.reuse, PT ;  /* 0x0000000370707233 */ /* 0x100fe20003803000 */
[--C-:B------:R-:W-:Y:S02]  /*8950*/  SHF.R.U32.HI R109, RZ, 0x10, R114.reuse ;  /* 0x00000010ff6d7819 */ /* 0x100fe40000011672 */
[----:B------:R-:W-:Y:S01]  /*8960*/  SHF.R.U32.HI R96, RZ, 0x18, R114 ;  /* 0x00000018ff607819 */ /* 0x000fe20000011672 */
[C---:B------:R-:W-:Y:S01]  /*8970*/  HMMA.16816.F32.BF16 R88, R104.reuse, R98, R88 ;  /* 0x000000626858723c */ /* 0x040fe20000041858 */
[----:B------:R-:W-:Y:S02]  /*8980*/  PRMT R110, R110, 0x5410, R111 ;  /* 0x000054106e6e7816 */ /* 0x000fe4000000006f */
[----:B------:R-:W-:Y:S02]  /*8990*/  LOP3.LUT R109, R109, 0xff, RZ, 0xc0, !PT ;  /* 0x000000ff6d6d7812 */ /* 0x000fe400078ec0ff */
[----:B--2---:R-:W-:Y:S01]  /*89a0*/  F2FP.BF16.PACK_AB R111, R223, R226 ;  /* 0x000000e2df6f723e */ /* 0x004fe200000010ff */
[----:B------:R-:W-:Y:S01]  /*89b0*/  HSET2.LE.AND R110, R110, R3, PT ;  /* 0x000000036e6e7233 */ /* 0x000fe20003803000 */
[----:B------:R-:W-:Y:S01]  /*89c0*/  PRMT R98, R109, 0x5410, R96 ;  /* 0x000054106d627816 */ /* 0x000fe20000000060 */
[----:B------:R-:W-:Y:S01]  /*89d0*/  HMMA.16816.F32.BF16 R32, R104, R120, R32 ;  /* 0x000000786820723c */ /* 0x000fe20000041820 */
[----:B------:R-:W-:-:S02]  /*89e0*/  LOP3.LUT R97, R114, 0xffff, RZ, 0xc0, !PT ;  /* 0x0000ffff72617812 */ /* 0x000fc400078ec0ff */
[----:B------:R-:W-:Y:S02]  /*89f0*/  LOP3.LUT R108, R114, 0xff, RZ, 0xc0, !PT ;  /* 0x000000ff726c7812 */ /* 0x000fe400078ec0ff */
[----:B------:R-:W-:Y:S02]  /*8a00*/  LOP3.LUT R96, R112, R111, RZ, 0xc0, !PT ;  /* 0x0000006f70607212 */ /* 0x000fe400078ec0ff */
[----:B------:R-:W-:Y:S01]  /*8a10*/  LDSM.16.MT88.4 R112, [R185+0xf000] ;  /* 0x00f00000b970783b */ /* 0x000fe20000004200 */
[----:B------:R-:W-:Y:S01]  /*8a20*/  HMMA.16816.F32.BF16 R100, R104, R122, R100 ;  /* 0x0000007a6864723c */ /* 0x000fe20000041864 */
[----:B------:R-:W-:Y:S02]  /*8a30*/  SHF.R.U32.HI R97, RZ, 0x8, R97 ;  /* 0x00000008ff617819 */ /* 0x000fe40000011661 */
[----:B------:R-:W-:Y:S01]  /*8a40*/  LDSM.16.MT88.4 R120, [R188+0xf000] ;  /* 0x00f00000bc78783b */ /* 0x000fe20000004200 */
[----:B----4-:R-:W-:Y:S02]  /*8a50*/  F2FP.BF16.PACK_AB R99, R227, R220 ;  /* 0x000000dce363723e */ /* 0x010fe400000010ff */
[----:B------:R-:W-:-:S02]  /*8a60*/  PRMT R108, R108, 0x5410, R97 ;  /* 0x000054106c6c7816 */ /* 0x000fc40000000061 */
[----:B------:R-:W-:Y:S01]  /*8a70*/  HMMA.16816.F32.BF16 R36, R104, R116, R36 ;  /* 0x000000746824723c */ /* 0x000fe20000041824 */
[----:B------:R-:W-:Y:S01]  /*8a80*/  LOP3.LUT R97, R110, R99, RZ, 0xc0, !PT ;  /* 0x000000636e617212 */ /* 0x000fe200078ec0ff */
[----:B------:R-:W-:-:S06]  /*8a90*/  HSET2.LE.AND R99, R98, R3, PT ;  /* 0x0000000362637233 */ /* 0x000fcc0003803000 */
[C---:B------:R-:W-:Y:S01]  /*8aa0*/  HMMA.16816.F32.BF16 R40, R104.reuse, R118, R40 ;  /* 0x000000766828723c */ /* 0x040fe20000041828 */
[----:B------:R-:W2:Y:S07]  /*8ab0*/  LDSM.16.MT88.4 R116, [R188+0x10800] ;  /* 0x01080000bc74783b */ /* 0x000eae0000004200 */
[C---:B------:R-:W-:Y:S08]  /*8ac0*/  HMMA.16816.F32.BF16 R8, R104.reuse, R136, R8 ;  /* 0x000000886808723c */ /* 0x040ff00000041808 */
[C---:B-----5:R-:W-:Y:S07]  /*8ad0*/  HMMA.16816.F32.BF16 R92, R104.reuse, R128, R92 ;  /* 0x00000080685c723c */ /* 0x060fee000004185c */
[----:B------:R-:W-:Y:S01]  /*8ae0*/  HSET2.LE.AND R129, R108, R3, PT ;  /* 0x000000036c817233 */ /* 0x000fe20003803000 */
[----:B-1----:R-:W-:Y:S01]  /*8af0*/  F2FP.BF16.PACK_AB R128, R229, R216 ;  /* 0x000000d8e580723e */ /* 0x002fe200000010ff */
[----:B------:R-:W-:Y:S01]  /*8b00*/  HMMA.16816.F32.BF16 R4, R104, R130, R4 ;  /* 0x000000826804723c */ /* 0x000fe20000041804 */
[----:B------:R-:W-:Y:S02]  /*8b10*/  LDSM.16.MT88.4 R108, [R184+0xf000] ;  /* 0x00f00000b86c783b */ /* 0x000fe40000004200 */
[----:B------:R-:W-:Y:S01]  /*8b20*/  LOP3.LUT R98, R129, R218, RZ, 0xc0, !PT ;  /* 0x000000da81627212 */ /* 0x000fe200078ec0ff */
[--C-:B------:R-:W-:Y:S01]  /*8b30*/  FFMA.FTZ R218, R165, c[0x0][0x23c], -R150.reuse ;  /* 0x00008f00a5da7a23 */ /* 0x100fe20000010896 */
[----:B------:R-:W-:Y:S01]  /*8b40*/  LOP3.LUT R99, R99, R128, RZ, 0xc0, !PT ;  /* 0x0000008063637212 */ /* 0x000fe200078ec0ff */
[----:B------:R-:W-:-:S02]  /*8b50*/  FFMA.FTZ R165, R151, c[0x0][0x23c], -R150 ;  /* 0x00008f0097a57a23 */ /* 0x000fc40000010896 */
[C---:B------:R-:W-:Y:S01]  /*8b60*/  HMMA.16816.F32.BF16 R12, R104.reuse, R138, R12 ;  /* 0x0000008a680c723c */ /* 0x040fe2000004180c */
[----:B------:R-:W1:Y:S01]  /*8b70*/  LDSM.16.MT88.4 R136, [R186+0xd000] ;  /* 0x00d00000ba88783b */ /* 0x000e620000004200 */
[----:B------:R-:W3:Y:S06]  /*8b80*/  MUFU.EX2 R218, R218 ;  /* 0x000000da00da7308 */ /* 0x000eec0000000800 */
[C---:B------:R-:W-:Y:S02]  /*8b90*/  HMMA.16816.F32.BF16 R24, R104.reuse, R124, R24 ;  /* 0x0000007c6818723c */ /* 0x040fe40000041818 */
[----:B------:R-:W-:Y:S06]  /*8ba0*/  MUFU.EX2 R165, R165 ;  /* 0x000000a500a57308 */ /* 0x000fec0000000800 */
[C---:B------:R-:W-:Y:S01]  /*8bb0*/  HMMA.16816.F32.BF16 R28, R104.reuse, R126, R28 ;  /* 0x0000007e681c723c */ /* 0x040fe2000004181c */
[----:B------:R-:W4:Y:S07]  /*8bc0*/  LDSM.16.MT88.4 R124, [R184+0xd000] ;  /* 0x00d00000b87c783b */ /* 0x000f2e0000004200 */
[C---:B--2---:R-:W-:Y:S08]  /*8bd0*/  HMMA.16816.F32.BF16 R68, R104.reuse, R116, R68 ;  /* 0x000000746844723c */ /* 0x044ff00000041844 */
[----:B------:R-:W-:Y:S01]  /*8be0*/  HMMA.16816.F32.BF16 R72, R104, R118, R72 ;  /* 0x000000766848723c */ /* 0x000fe20000041848 */
[----:B------:R-:W2:Y:S04]  /*8bf0*/  LDSM.16.MT88.4 R116, [R186+0xf000] ;  /* 0x00f00000ba74783b */ /* 0x000ea80000004200 */
[----:B------:R-:W-:Y:S03]  /*8c00*/  LDSM.16.MT88.4 R104, [R186+0x11000] ;  /* 0x01100000ba68783b */ /* 0x000fe60000004200 */
[C---:B------:R-:W-:Y:S01]  /*8c10*/  HMMA.16816.F32.BF16 R128, R96.reuse, R140, R8 ;  /* 0x0000008c6080723c */ /* 0x040fe20000041808 */
[----:B------:R-:W5:Y:S07]  /*8c20*/  LDSM.16.MT88.4 R8, [R188+0x11000] ;  /* 0x01100000bc08783b */ /* 0x000f6e0000004200 */
[C---:B------:R-:W-:Y:S08]  /*8c30*/  HMMA.16816.F32.BF16 R36, R96.reuse, R120, R36 ;  /* 0x000000786024723c */ /* 0x040ff00000041824 */
[C---:B------:R-:W-:Y:S01]  /*8c40*/  HMMA.16816.F32.BF16 R40, R96.reuse, R122, R40 ;  /* 0x0000007a6028723c */ /* 0x040fe20000041828 */
[----:B------:R-:W2:Y:S07]  /*8c50*/  LDSM.16.MT88.4 R120, [R185+0x11000] ;  /* 0x01100000b978783b */ /* 0x000eae0000004200 */
[C---:B------:R-:W-:Y:S08]  /*8c60*/  HMMA.16816.F32.BF16 R52, R96.reuse, R112, R52 ;  /* 0x000000706034723c */ /* 0x040ff00000041834 */
[C---:B------:R-:W-:Y:S01]  /*8c70*/  HMMA.16816.F32.BF16 R56, R96.reuse, R114, R56 ;  /* 0x000000726038723c */ /* 0x040fe20000041838 */
[----:B------:R-:W2:Y:S07]  /*8c80*/  LDSM.16.MT88.4 R112, [R184+0x11000] ;  /* 0x01100000b870783b */ /* 0x000eae0000004200 */
        /* <DEDUP_REMOVED lines=8> */
[C---:B----4-:R-:W-:Y:S08]  /*8d10*/  HMMA.16816.F32.BF16 R32, R96.reuse, R124, R32 ;  /* 0x0000007c6020723c */ /* 0x050ff00000041820 */
[C---:B------:R-:W-:Y:S01]  /*8d20*/  HMMA.16816.F32.BF16 R100, R96.reuse, R126, R100 ;  /* 0x0000007e6064723c */ /* 0x040fe20000041864 */
[----:B------:R-:W1:Y:S07]  /*8d30*/  LDSM.16.MT88.4 R124, [R188+0xd800] ;  /* 0x00d80000bc7c783b */ /* 0x000e6e0000004200 */
[C---:B--2---:R-:W-:Y:S08]  /*8d40*/  HMMA.16816.F32.BF16 R44, R96.reuse, R116, R44 ;  /* 0x00000074602c723c */ /* 0x044ff0000004182c */
[C---:B------:R-:W-:Y:S01]  /*8d50*/  HMMA.16816.F32.BF16 R48, R96.reuse, R118, R48 ;  /* 0x000000766030723c */ /* 0x040fe20000041830 */
[----:B------:R-:W2:Y:S07]  /*8d60*/  LDSM.16.MT88.4 R116, [R186+0xd800] ;  /* 0x00d80000ba74783b */ /* 0x000eae0000004200 */
[C---:B------:R-:W-:Y:S08]  /*8d70*/  HMMA.16816.F32.BF16 R60, R96.reuse, R108, R60 ;  /* 0x0000006c603c723c */ /* 0x040ff0000004183c */
[C---:B------:R-:W-:Y:S08]  /*8d80*/  HMMA.16816.F32.BF16 R64, R96.reuse, R110, R64 ;  /* 0x0000006e6040723c */ /* 0x040ff00000041840 */
[C---:B-----5:R-:W-:Y:S07]  /*8d90*/  HMMA.16816.F32.BF16 R68, R96.reuse, R8, R68 ;  /* 0x000000086044723c */ /* 0x060fee0000041844 */
[----:B------:R-:W-:Y:S01]  /*8da0*/  LOP3.LUT R8, R233, UR25, R230, 0x96, !PT ;  /* 0x00000019e9087c12 */ /* 0x000fe2000f8e96e6 */
[----:B------:R-:W-:Y:S01]  /*8db0*/  HMMA.16816.F32.BF16 R72, R96, R10, R72 ;  /* 0x0000000a6048723c */ /* 0x000fe20000041848 */
[----:B------:R-:W-:Y:S01]  /*8dc0*/  SHF.R.U32.HI R9, RZ, 0x10, R232 ;  /* 0x00000010ff097819 */ /* 0x000fe200000116e8 */
[----:B------:R-:W-:-:S02]  /*8dd0*/  FFMA.FTZ R230, R148, c[0x0][0x23c], -R147 ;  /* 0x00008f0094e67a23 */ /* 0x000fc40000010893 */
[----:B------:R-:W-:Y:S03]  /*8de0*/  LDSM.16.MT88.4 R148, [R184+0xd800] ;  /* 0x00d80000b894783b */ /* 0x000fe60000004200 */
[C---:B------:R-:W-:Y:S01]  /*8df0*/  LOP3.LUT R11, R232.reuse, 0xffff, RZ, 0xc0, !PT ;  /* 0x0000ffffe80b7812 */ /* 0x040fe200078ec0ff */
[----:B------:R-:W-:Y:S01]  /*8e00*/  HMMA.16816.F32.BF16 R76, R96, R104, R76 ;  /* 0x00000068604c723c */ /* 0x000fe2000004184c */
[----:B------:R-:W-:Y:S01]  /*8e10*/  LOP3.LUT R10, R232, 0xff, RZ, 0xc0, !PT ;  /* 0x000000ffe80a7812 */ /* 0x000fe200078ec0ff */
[----:B------:R-:W-:Y:S01]  /*8e20*/  FFMA.FTZ R233, R144, c[0x0][0x23c], -R147 ;  /* 0x00008f0090e97a23 */ /* 0x000fe20000010893 */
[----:B------:R-:W4:Y:S01]  /*8e30*/  MUFU.EX2 R230, R230 ;  /* 0x000000e600e67308 */ /* 0x000f220000000800 */
[----:B------:R-:W-:Y:S02]  /*8e40*/  SHF.R.U32.HI R109, RZ, 0x8, R11 ;  /* 0x00000008ff6d7819 */ /* 0x000fe4000001160b */
[----:B------:R-:W-:-:S02]  /*8e50*/  LOP3.LUT R11, R9, 0xff, RZ, 0xc0, !PT ;  /* 0x000000ff090b7812 */ /* 0x000fc400078ec0ff */
[C---:B------:R-:W-:Y:S01]  /*8e60*/  HMMA.16816.F32.BF16 R80, R96.reuse, R106, R80 ;  /* 0x0000006a6050723c */ /* 0x040fe20000041850 */
[----:B------:R-:W-:Y:S02]  /*8e70*/  LOP3.LUT R104, R8, 0xff, RZ, 0xc0, !PT ;  /* 0x000000ff08687812 */ /* 0x000fe400078ec0ff */
[----:B------:R-:W-:Y:S01]  /*8e80*/  MUFU.EX2 R233, R233 ;  /* 0x000000e900e97308 */ /* 0x000fe20000000800 */
[----:B------:R-:W-:Y:S02]  /*8e90*/  SHF.R.U32.HI R105, RZ, 0x10, R8 ;  /* 0x00000010ff697819 */ /* 0x000fe40000011608 */
[----:B------:R-:W-:Y:S02]  /*8ea0*/  PRMT R10, R10, 0x5410, R109 ;  /* 0x000054100a0a7816 */ /* 0x000fe4000000006d */
[C---:B------:R-:W-:Y:S01]  /*8eb0*/  HMMA.16816.F32.BF16 R84, R96.reuse, R120, R84 ;  /* 0x000000786054723c */ /* 0x040fe20000041854 */
[----:B------:R-:W-:Y:S01]  /*8ec0*/  SHF.R.U32.HI R106, RZ, 0x18, R232 ;  /* 0x00000018ff6a7819 */ /* 0x000fe200000116e8 */
[----:B------:R-:W-:Y:S01]  /*8ed0*/  FFMA.FTZ R232, R145, c[0x0][0x23c], -R147 ;  /* 0x00008f0091e87a23 */ /* 0x000fe20000010893 */
[----:B------:R-:W-:Y:S01]  /*8ee0*/  LOP3.LUT R107, R8, 0xffff, RZ, 0xc0, !PT ;  /* 0x0000ffff086b7812 */ /* 0x000fe200078ec0ff */
[----:B------:R-:W-:Y:S01]  /*8ef0*/  HSET2.LE.AND R10, R10, R3, PT ;  /* 0x000000030a0a7233 */ /* 0x000fe20003803000 */
[----:B------:R-:W-:Y:S01]  /*8f00*/  SHF.R.U32.HI R8, RZ, 0x18, R8 ;  /* 0x00000018ff087819 */ /* 0x000fe20000011608 */
[----:B------:R-:W-:Y:S01]  /*8f10*/  LDSM.16.MT88.4 R108, [R185+0xd800] ;  /* 0x00d80000b96c783b */ /* 0x000fe20000004200 */
[----:B------:R-:W-:Y:S01]  /*8f20*/  SHF.R.U32.HI R107, RZ, 0x8, R107 ;  /* 0x00000008ff6b7819 */ /* 0x000fe2000001166b */
[----:B------:R-:W-:Y:S01]  /*8f30*/  HMMA.16816.F32.BF16 R88, R96, R122, R88 ;  /* 0x0000007a6058723c */ /* 0x000fe20000041858 */
[----:B------:R-:W5:Y:S01]  /*8f40*/  MUFU.EX2 R232, R232 ;  /* 0x000000e800e87308 */ /* 0x000f620000000800 */
[----:B------:R-:W-:Y:S01]  /*8f50*/  LOP3.LUT R9, R105, 0xff, RZ, 0xc0, !PT ;  /* 0x000000ff69097812 */ /* 0x000fe200078ec0ff */
[----:B------:R-:W-:Y:S01]  /*8f60*/  LDSM.16.MT88.4 R144, [R188+0xf800] ;  /* 0x00f80000bc90783b */ /* 0x000fe20000004200 */
[----:B------:R-:W-:-:S02]  /*8f70*/  PRMT R104, R104, 0x5410, R107 ;  /* 0x0000541068687816 */ /* 0x000fc4000000006b */
[----:B------:R-:W-:Y:S02]  /*8f80*/  PRMT R106, R11, 0x5410, R106 ;  /* 0x000054100b6a7816 */ /* 0x000fe4000000006a */
[C---:B------:R-:W-:Y:S01]  /*8f90*/  HMMA.16816.F32.BF16 R92, R96.reuse, R112, R92 ;  /* 0x00000070605c723c */ /* 0x040fe2000004185c */
[----:B------:R-:W-:Y:S01]  /*8fa0*/  PRMT R8, R9, 0x5410, R8 ;  /* 0x0000541009087816 */ /* 0x000fe20000000008 */
[--C-:B------:R-:W-:Y:S01]  /*8fb0*/  HSET2.LE.AND R104, R104, R3.reuse, PT ;  /* 0x0000000368687233 */ /* 0x100fe20003803000 */
[----:B---3--:R-:W-:Y:S01]  /*8fc0*/  F2FP.BF16.PACK_AB R9, R218, R167 ;  /* 0x000000a7da09723e */ /* 0x008fe200000010ff */
[--C-:B------:R-:W-:Y:S01]  /*8fd0*/  HSET2.LE.AND R11, R106, R3.reuse, PT ;  /* 0x000000036a0b7233 */ /* 0x100fe20003803000 */
[----:B----4-:R-:W-:Y:S01]  /*8fe0*/  F2FP.BF16.PACK_AB R106, R231, R230 ;  /* 0x000000e6e76a723e */ /* 0x010fe200000010ff */
[----:B------:R-:W-:Y:S01]  /*8ff0*/  HSET2.LE.AND R3, R8, R3, PT ;  /* 0x0000000308037233 */ /* 0x000fe20003803000 */
[----:B------:R-:W-:Y:S01]  /*9000*/  LOP3.LUT R8, R104, R9, RZ, 0xc0, !PT ;  /* 0x0000000968087212 */ /* 0x000fe200078ec0ff */
[----:B------:R-:W-:Y:S01]  /*9010*/  HMMA.16816.F32.BF16 R4, R96, R114, R4 ;  /* 0x000000726004723c */ /* 0x000fe20000041804 */
[----:B------:R-:W3:Y:S01]  /*9020*/  LDSM.16.MT88.4 R96, [R188+0x11800] ;  /* 0x01180000bc60783b */ /* 0x000ee20000004200 */
[----:B------:R-:W-:-:S02]  /*9030*/  F2FP.BF16.PACK_AB R105, R222, R165 ;  /* 0x000000a5de69723e */ /* 0x000fc400000010ff */
[----:B-----5:R-:W-:Y:S02]  /*9040*/  F2FP.BF16.PACK_AB R104, R233, R232 ;  /* 0x000000e8e968723e */ /* 0x020fe400000010ff */
[----:B------:R-:W-:Y:S01]  /*9050*/  LOP3.LUT R9, R3, R106, RZ, 0xc0, !PT ;  /* 0x0000006a03097212 */ /* 0x000fe200078ec0ff */
[----:B------:R-:W-:Y:S01]  /*9060*/  FFMA.FTZ R3, R215, R160, R153 ;  /* 0x000000a0d7037223 */ /* 0x000fe20000010099 */
[----:B------:R-:W-:Y:S02]  /*9070*/  LOP3.LUT R10, R10, R105, RZ, 0xc0, !PT ;  /* 0x000000690a0a7212 */ /* 0x000fe400078ec0ff */
[----:B------:R-:W-:Y:S01]  /*9080*/  LOP3.LUT R11, R11, R104, RZ, 0xc0, !PT ;  /* 0x000000680b0b7212 */ /* 0x000fe200078ec0ff */
[----:B------:R-:W-:-:S04]  /*9090*/  FADD.FTZ R3, R152, R3 ;  /* 0x0000000398037221 */ /* 0x000fc80000010000 */
[----:B------:R-:W-:Y:S02]  /*90a0*/  FADD.FTZ R0, R0, R3 ;  /* 0x0000000300007221 */ /* 0x000fe40000010000 */
[C---:B-1----:R-:W-:Y:S01]  /*90b0*/  HMMA.16816.F32.BF16 R128, R8.reuse, R124, R128 ;  /* 0x0000007c0880723c */ /* 0x042fe20000041880 */
[----:B------:R-:W-:Y:S02]  /*90c0*/  FADD.FTZ R3, R169, R166 ;  /* 0x000000a6a9037221 */ /* 0x000fe40000010000 */
[----:B------:R-:W-:Y:S02]  /*90d0*/  FADD.FTZ R161, R161, R0 ;  /* 0x00000000a1a17221 */ /* 0x000fe40000010000 */
[----:B------:R-:W-:Y:S02]  /*90e0*/  FADD.FTZ R3, R164, R3 ;  /* 0x00000003a4037221 */ /* 0x000fe40000010000 */
[----:B------:R-:W-:Y:S01]  /*90f0*/  FADD.FTZ R168, R168, R161 ;  /* 0x000000a1a8a87221 */ /* 0x000fe20000010000 */
[----:B------:R-:W-:Y:S01]  /*9100*/  HMMA.16816.F32.BF16 R124, R8, R126, R12 ;  /* 0x0000007e087c723c */ /* 0x000fe2000004180c */
[----:B------:R-:W-:Y:S01]  /*9110*/  LDSM.16.MT88.4 R12, [R186+0x11800] ;  /* 0x01180000ba0c783b */ /* 0x000fe20000004200 */
[----:B------:R-:W-:Y:S01]  /*9120*/  FADD.FTZ R0, R226, R3 ;  /* 0x00000003e2007221 */ /* 0x000fe20000010000 */
[----:B------:R-:W-:Y:S01]  /*9130*/  MOV R3, R158 ;  /* 0x0000009e00037202 */ /* 0x000fe20000000f00 */
[----:B------:R-:W-:-:S02]  /*9140*/  FADD.FTZ R171, R171, R168 ;  /* 0x000000a8abab7221 */ /* 0x000fc40000010000 */
[----:B------:R-:W-:Y:S02]  /*9150*/  FADD.FTZ R0, R223, R0 ;  /* 0x00000000df007221 */ /* 0x000fe40000010000 */
[C---:B--2---:R-:W-:Y:S01]  /*9160*/  HMMA.16816.F32.BF16 R120, R8.reuse, R116, R16 ;  /* 0x000000740878723c */ /* 0x044fe20000041810 */
[----:B------:R-:W-:Y:S01]  /*9170*/  LDSM.16.MT88.4 R16, [R185+0x11800] ;  /* 0x01180000b910783b */ /* 0x000fe20000004200 */
[----:B------:R-:W-:Y:S02]  /*9180*/  FADD.FTZ R170, R170, R171 ;  /* 0x000000abaaaa7221 */ /* 0x000fe40000010000 */
[----:B------:R-:W-:Y:S02]  /*9190*/  FADD.FTZ R221, R221, R0 ;  /* 0x00000000dddd7221 */ /* 0x000fe40000010000 */
[----:B------:R-:W-:Y:S02]  /*91a0*/  FADD.FTZ R209, R209, R170 ;  /* 0x000000aad1d17221 */ /* 0x000fe40000010000 */
[----:B---3--:R-:W-:Y:S01]  /*91b0*/  HMMA.16816.F32.BF16 R68, R8, R96, R68 ;  /* 0x000000600844723c */ /* 0x008fe20000041844 */
[----:B------:R-:W-:-:S02]  /*91c0*/  FADD.FTZ R228, R228, R221 ;  /* 0x000000dde4e47221 */ /* 0x000fc40000010000 */
[----:B------:R-:W-:Y:S02]  /*91d0*/  FADD.FTZ R220, R220, R209 ;  /* 0x000000d1dcdc7221 */ /* 0x000fe40000010000 */
[----:B------:R-:W-:Y:S02]  /*91e0*/  FADD.FTZ R167, R167, R228 ;  /* 0x000000e4a7a77221 */ /* 0x000fe40000010000 */
[----:B------:R-:W-:Y:S01]  /*91f0*/  FADD.FTZ R227, R227, R220 ;  /* 0x000000dce3e37221 */ /* 0x000fe20000010000 */
[----:B------:R-:W-:Y:S01]  /*9200*/  HMMA.16816.F32.BF16 R72, R8, R98, R72 ;  /* 0x000000620848723c */ /* 0x000fe20000041848 */
[----:B------:R-:W1:Y:S01]  /*9210*/  LDSM.16.MT88.4 R96, [R184+0x11800] ;  /* 0x01180000b860783b */ /* 0x000e620000004200 */
[----:B------:R-:W-:Y:S02]  /*9220*/  FADD.FTZ R218, R218, R167 ;  /* 0x000000a7dada7221 */ /* 0x000fe40000010000 */
[----:B------:R-:W-:Y:S02]  /*9230*/  FADD.FTZ R216, R216, R227 ;  /* 0x000000e3d8d87221 */ /* 0x000fe40000010000 */
[----:B------:R-:W-:-:S02]  /*9240*/  FADD.FTZ R165, R165, R218 ;  /* 0x000000daa5a57221 */ /* 0x000fc40000010000 */
[----:B------:R-:W-:Y:S01]  /*9250*/  HMMA.16816.F32.BF16 R112, R8, R108, R24 ;  /* 0x0000006c0870723c */ /* 0x000fe20000041818 */
[----:B------:R-:W-:Y:S02]  /*9260*/  FADD.FTZ R229, R229, R216 ;  /* 0x000000d8e5e57221 */ /* 0x000fe40000010000 */
[----:B------:R-:W-:Y:S02]  /*9270*/  FADD.FTZ R217, R222, R165 ;  /* 0x000000a5ded97221 */ /* 0x000fe40000010000 */
[----:B------:R-:W-:-:S03]  /*9280*/  FADD.FTZ R230, R230, R229 ;  /* 0x000000e5e6e67221 */ /* 0x000fc60000010000 */
[----:B------:R-:W-:Y:S01]  /*9290*/  HMMA.16816.F32.BF16 R116, R8, R118, R20 ;  /* 0x000000760874723c */ /* 0x000fe20000041814 */
[----:B------:R-:W-:-:S04]  /*92a0*/  FADD.FTZ R231, R231, R230 ;  /* 0x000000e6e7e77221 */ /* 0x000fc80000010000 */
[----:B------:R-:W-:-:S03]  /*92b0*/  FADD.FTZ R232, R232, R231 ;  /* 0x000000e7e8e87221 */ /* 0x000fc60000010000 */
[----:B------:R-:W-:Y:S01]  /*92c0*/  HMMA.16816.F32.BF16 R108, R8, R110, R28 ;  /* 0x0000006e086c723c */ /* 0x000fe2000004181c */
[----:B------:R-:W-:-:S07]  /*92d0*/  FADD.FTZ R215, R233, R232 ;  /* 0x000000e8e9d77221 */ /* 0x000fce0000010000 */
        /* <DEDUP_REMOVED lines=15> */
[----:B------:R-:W-:Y:S07]  /*93d0*/  HMMA.16816.F32.BF16 R60, R8, R132, R60 ;  /* 0x00000084083c723c */ /* 0x000fee000004183c */
[----:B------:R-:W-:-:S02]  /*93e0*/  MOV R132, R159 ;  /* 0x0000009f00847202 */ /* 0x000fc40000000f00 */
.L_x_945:
[----:B------:R-:W-:-:S06]  /*93f0*/  UISETP.GT.AND UP0, UPT, UR29, UR11, UPT ;  /* 0x0000000b1d00728c */ /* 0x000fcc000bf04270 */
[----:B------:R-:W-:-:S13]  /*9400*/  PLOP3.LUT P0, PT, PT, PT, UP0, 0x80, 0x0 ;  /* 0x000000000000781c */ /* 0x000fda0003f0f008 */
[----:B------:R-:W-:Y:S05]  /*9410*/  @!P0 BRA `(.L_x_947) ;  /* 0x0000399000008947 */ /* 0x000fea0003800000 */
[----:B------:R-:W-:Y:S01]  /*9420*/  IMAD.WIDE.U32 R220, R214, -0x326172a9, RZ ;  /* 0xcd9e8d57d6dc7825 */ /* 0x000fe200078e00ff */
[----:B------:R-:W-:Y:S01]  /*9430*/  UMOV UR31, 0x5 ;  /* 0x00000005001f7882 */ /* 0x000fe20000000000 */
[----:B------:R-:W-:Y:S01]  /*9440*/  PRMT R209, R2, 0x7054, R2 ;  /* 0x0000705402d17816 */ /* 0x000fe20000000002 */
[----:B------:R-:W-:Y:S01]  /*9450*/  ULDC UR4, c[0x0][0x19c] ;  /* 0x0000670000047ab9 */ /* 0x000fe20000000800 */
[----:B------:R-:W-:Y:S01]  /*9460*/  IMAD.WIDE.U32 R222, R206, -0x2daee0ad, RZ ;  /* 0xd2511f53cede7825 */ /* 0x000fe200078e00ff */
[----:B------:R-:W-:Y:S01]  /*9470*/  LOP3.LUT R219, R221, R219, RZ, 0x3c, !PT ;  /* 0x000000dbdddb7212 */ /* 0x000fe200078e3cff */
[----:B------:R-:W-:Y:S01]  /*9480*/  USHF.L.U32 UR28, UR8, 0x5, URZ ;  /* 0x00000005081c7899 */ /* 0x000fe2000800063f */
[----:B------:R-:W-:Y:S01]  /*9490*/  MOV R2, R3 ;  /* 0x0000000300027202 */ /* 0x000fe20000000f00 */
[----:B------:R-:W-:Y:S01]  /*94a0*/  USHF.L.U64.HI UR8, UR8, UR31, UR4 ;  /* 0x0000001f08087299 */ /* 0x000fe20008010204 */
[----:B------:R-:W-:Y:S01]  /*94b0*/  MOV R0, R132 ;  /* 0x0000008400007202 */ /* 0x000fe20000000f00 */
[----:B------:R-:W-:Y:S01]  /*94c0*/  IMAD.WIDE.U32 R218, R219, -0x2daee0ad, RZ ;  /* 0xd2511f53dbda7825 */ /* 0x000fe200078e00ff */
[----:B------:R-:W-:Y:S01]  /*94d0*/  MOV R206, R224 ;  /* 0x000000e000ce7202 */ /* 0x000fe20000000f00 */
[----:B------:R-:W-:-:S02]  /*94e0*/  UMOV UR33, 0x6 ;  /* 0x0000000600217882 */ /* 0x000fc40000000000 */
[----:B------:R-:W-:Y:S02]  /*94f0*/  ULDC UR4, c[0x0][0x1a4] ;  /* 0x0000690000047ab9 */ /* 0x000fe40000000800 */
[----:B------:R-:W-:Y:S02]  /*9500*/  USHF.L.U32 UR30, UR6, 0x5, URZ ;  /* 0x00000005061e7899 */ /* 0x000fe4000800063f */
[----:B------:R-:W-:Y:S02]  /*9510*/  USHF.L.U32 UR32, UR6, 0x6, URZ ;  /* 0x0000000606207899 */ /* 0x000fe4000800063f */
[----:B------:R-:W-:Y:S02]  /*9520*/  USHF.L.U64.HI UR31, UR6, UR31, UR4 ;  /* 0x0000001f061f7299 */ /* 0x000fe40008010204 */
[----:B------:R-:W-:Y:S01]  /*9530*/  USHF.L.U64.HI UR33, UR6, UR33, UR4 ;  /* 0x0000002106217299 */ /* 0x000fe20008010204 */
[----:B------:R-:W-:Y:S05]  /*9540*/  BRA `(.L_x_948) ;  /* 0x0000025000007947 */ /* 0x000fea0003800000 */
.L_x_950:
        /* <DEDUP_REMOVED lines=37> */
.L_x_948:
        /* <DEDUP_REMOVED lines=9> */
[C---:B------:R-:W-:Y:S02]  /*9830*/  LEA R224, P0, R226.reuse, c[0x0][0x170], 0x1 ;  /* 0x00005c00e2e07a11 */ /* 0x040fe400078008ff */
[----:B------:R-:W-:Y:S04]  /*9840*/  IADD3 R3, R227, UR4, RZ ;  /* 0x00000004e3037c10 */ /* 0x000fe8000fffe0ff */
[----:B------:R-:W-:Y:S02]  /*9850*/  LEA.HI.X R225, R226, c[0x0][0x174], R3, 0x1, P0 ;  /* 0x00005d00e2e17a11 */ /* 0x000fe400000f0c03 */
[----:B------:R-:W-:Y:S03]  /*9860*/  IADD3 R230, P0, R224, UR30, RZ ;  /* 0x0000001ee0e67c10 */ /* 0x000fe6000ff1e0ff */
[----:B------:R-:W-:Y:S01]  /*9870*/  @!PT LDS RZ, [RZ] ;  /* 0x00000000fffff984 */ /* 0x000fe20000000800 */
[----:B------:R-:W-:Y:S01]  /*9880*/  @!PT LDS RZ, [RZ] ;  /* 0x00000000fffff984 */ /* 0x000fe20000000800 */
[----:B------:R-:W-:Y:S01]  /*9890*/  @!PT LDS RZ, [RZ] ;  /* 0x00000000fffff984 */ /* 0x000fe20000000800 */
[----:B------:R1:W-:Y:S01]  /*98a0*/  LDGSTS.E.BYPASS.LTC128B.128 [R196+0xc000], [R224.64] ;  /* 0x0c000000e0c47fae */ /* 0x0003e2000b901d4e */
[----:B------:R-:W-:Y:S02]  /*98b0*/  IADD3.X R231, R225, UR31, RZ, P0, !PT ;  /* 0x0000001fe1e77c10 */ /* 0x000fe400087fe4ff */
[----:B------:R-:W-:Y:S01]  /*98c0*/  IADD3 R228, P0, R230, UR30, RZ ;  /* 0x0000001ee6e47c10 */ /* 0x000fe2000ff1e0ff */
[----:B------:R1:W-:Y:S03]  /*98d0*/  LDGSTS.E.BYPASS.LTC128B.128 [R196+0xe000], [R224.64+0x80] ;  /* 0x0e000080e0c47fae */ /* 0x0003e6000b901d4e */
[----:B------:R-:W-:Y:S01]  /*98e0*/  IADD3.X R229, R231, UR31, RZ, P0, !PT ;  /* 0x0000001fe7e57c10 */ /* 0x000fe200087fe4ff */
[----:B------:R1:W-:Y:S01]  /*98f0*/  LDGSTS.E.BYPASS.LTC128B.128 [R196+0x10000], [R224.64+0x100] ;  /* 0x10000100e0c47fae */ /* 0x0003e2000b901d4e */
[----:B------:R-:W-:Y:S03]  /*9900*/  IADD3 R226, P0, R228, UR30, RZ ;  /* 0x0000001ee4e27c10 */ /* 0x000fe6000ff1e0ff */
[----:B------:R1:W-:Y:S01]  /*9910*/  LDGSTS.E.BYPASS.LTC128B.128 [R196+0xc800], [R230.64] ;  /* 0x0c800000e6c47fae */ /* 0x0003e2000b901d4e */
[----:B------:R-:W-:Y:S02]  /*9920*/  IADD3.X R227, R229, UR31, RZ, P0, !PT ;  /* 0x0000001fe5e37c10 */ /* 0x000fe400087fe4ff */
[----:B------:R-:W-:Y:S01]  /*9930*/  PLOP3.LUT P0, PT, PT, PT, UP0, 0x80, 0x0 ;  /* 0x000000000000781c */ /* 0x000fe20003f0f008 */
        /* <DEDUP_REMOVED lines=168> */
.L_x_949:
[----:B-1----:R-:W-:Y:S01]  /*a3c0*/  IMAD.U32 R132, RZ, RZ, UR6 ;  /* 0x00000006ff847e24 */ /* 0x002fe2000f8e00ff */
[----:B------:R-:W-:Y:S01]  /*a3d0*/  USHF.L.U32 UR4, UR6, 0x1, URZ ;  /* 0x0000000106047899 */ /* 0x000fe2000800063f */
[----:B------:R-:W-:Y:S01]  /*a3e0*/  LOP3.LUT R238, R219, UR22, R222, 0x96, !PT ;  /* 0x00000016dbee7c12 */ /* 0x000fe2000f8e96de */
[----:B------:R-:W-:Y:S01]  /*a3f0*/  UISETP.GT.AND UP0, UPT, UR6, UR11, UPT ;  /* 0x0000000b0600728c */ /* 0x000fe2000bf04270 */
[----:B------:R-:W-:Y:S01]  /*a400*/  IMAD R3, R132, 0x40, R205 ;  /* 0x0000004084037824 */ /* 0x000fe200078e02cd */
[----:B------:R-:W-:Y:S02]  /*a410*/  UMOV UR29, UR6 ;  /* 0x00000006001d7c82 */ /* 0x000fe40008000000 */
[----:B------:R-:W-:Y:S02]  /*a420*/  IMAD.WIDE.U32 R238, R238, -0x326172a9, RZ ;  /* 0xcd9e8d57eeee7825 */ /* 0x000fe400078e00ff */
[C---:B------:R-:W-:Y:S02]  /*a430*/  IADD3 R133, R3.reuse, 0x1, RZ ;  /* 0x0000000103857810 */ /* 0x040fe40007ffe0ff */
[----:B------:R-:W-:Y:S02]  /*a440*/  IADD3 R132, R3, 0x8, RZ ;  /* 0x0000000803847810 */ /* 0x000fe40007ffe0ff */
[C---:B------:R-:W-:Y:S02]  /*a450*/  ISETP.GE.AND P3, PT, R133.reuse, R204, PT ;  /* 0x000000cc8500720c */ /* 0x040fe40003f66270 */
[C---:B------:R-:W-:Y:S02]  /*a460*/  ISETP.GE.AND P4, PT, R133.reuse, R202, PT ;  /* 0x000000ca8500720c */ /* 0x040fe40003f86270 */
[----:B------:R-:W-:Y:S02]  /*a470*/  ISETP.GE.OR P3, PT, R133, R203, !P3 ;  /* 0x000000cb8500720c */ /* 0x000fe40005f66670 */
[C---:B------:R-:W-:Y:S02]  /*a480*/  ISETP.GE.AND P2, PT, R3.reuse, R204, PT ;  /* 0x000000cc0300720c */ /* 0x040fe40003f46270 */
[----:B------:R-:W-:Y:S02]  /*a490*/  ISETP.GE.AND P1, PT, R3, R202, PT ;  /* 0x000000ca0300720c */ /* 0x000fe40003f26270 */
[----:B------:R-:W-:Y:S02]  /*a4a0*/  ISETP.GE.OR P4, PT, R133, R197, !P4 ;  /* 0x000000c58500720c */ /* 0x000fe40006786670 */
[C---:B------:R-:W-:Y:S02]  /*a4b0*/  IADD3 R133, R3.reuse, 0x9, RZ ;  /* 0x0000000903857810 */ /* 0x040fe40007ffe0ff */
[C---:B------:R-:W-:Y:S02]  /*a4c0*/  ISETP.GE.AND P0, PT, R132.reuse, R204, PT ;  /* 0x000000cc8400720c */ /* 0x040fe40003f06270 */
[C---:B------:R-:W-:Y:S02]  /*a4d0*/  ISETP.GE.AND P5, PT, R132.reuse, R202, PT ;  /* 0x000000ca8400720c */ /* 0x040fe40003fa6270 */
[C---:B------:R-:W-:Y:S02]  /*a4e0*/  ISETP.GE.OR P2, PT, R3.reuse, R203, !P2 ;  /* 0x000000cb0300720c */ /* 0x040fe40005746670 */
[----:B------:R-:W-:Y:S02]  /*a4f0*/  ISETP.GE.OR P1, PT, R3, R197, !P1 ;  /* 0x000000c50300720c */ /* 0x000fe40004f26670 */
[-C--:B------:R-:W-:Y:S02]  /*a500*/  ISETP.GE.AND P6, PT, R133, R204.reuse, PT ;  /* 0x000000cc8500720c */ /* 0x080fe40003fc6270 */
[C---:B------:R-:W-:Y:S02]  /*a510*/  ISETP.GE.OR P0, PT, R132.reuse, R203, !P0 ;  /* 0x000000cb8400720c */ /* 0x040fe40004706670 */
[----:B------:R-:W-:Y:S02]  /*a520*/  ISETP.GE.OR P5, PT, R132, R197, !P5 ;  /* 0x000000c58400720c */ /* 0x000fe40006fa6670 */
[----:B------:R-:W-:Y:S02]  /*a530*/  IADD3 R132, R3, 0x10, RZ ;  /* 0x0000001003847810 */ /* 0x000fe40007ffe0ff */
[----:B------:R-:W-:Y:S02]  /*a540*/  FSEL R139, R4, -INF , !P2 ;  /* 0xff800000048b7808 */ /* 0x000fe40005000000 */
[----:B------:R-:W-:Y:S02]  /*a550*/  FSEL R137, R6, -INF , !P1 ;  /* 0xff80000006897808 */ /* 0x000fe40004800000 */
[-C--:B------:R-:W-:Y:S02]  /*a560*/  ISETP.GE.OR P6, PT, R133, R203.reuse, !P6 ;  /* 0x000000cb8500720c */ /* 0x080fe400077c6670 */
[C---:B------:R-:W-:Y:S02]  /*a570*/  IADD3 R4, R3.reuse, 0x11, RZ ;  /* 0x0000001103047810 */ /* 0x040fe40007ffe0ff */
[----:B------:R-:W-:Y:S02]  /*a580*/  IADD3 R6, R3, 0x18, RZ ;  /* 0x0000001803067810 */ /* 0x000fe40007ffe0ff */
[C---:B------:R-:W-:Y:S02]  /*a590*/  ISETP.GE.AND P1, PT, R132.reuse, R204, PT ;  /* 0x000000cc8400720c */ /* 0x040fe40003f26270 */
[-C--:B------:R-:W-:Y:S02]  /*a5a0*/  ISETP.GE.AND P2, PT, R133, R202.reuse, PT ;  /* 0x000000ca8500720c */ /* 0x080fe40003f46270 */
[----:B------:R-:W-:Y:S02]  /*a5b0*/  FSEL R169, R5, -INF , !P3 ;  /* 0xff80000005a97808 */ /* 0x000fe40005800000 */
[-C--:B------:R-:W-:Y:S02]  /*a5c0*/  ISETP.GE.AND P3, PT, R132, R202.reuse, PT ;  /* 0x000000ca8400720c */ /* 0x080fe40003f66270 */
[----:B------:R-:W-:Y:S02]  /*a5d0*/  FSEL R5, R7, -INF , !P4 ;  /* 0xff80000007057808 */ /* 0x000fe40006000000 */
[----:B------:R-:W-:Y:S02]  /*a5e0*/  FSEL R135, R8, -INF , !P0 ;  /* 0xff80000008877808 */ /* 0x000fe40004000000 */
[----:B------:R-:W-:Y:S02]  /*a5f0*/  ISETP.GE.AND P0, PT, R4, R202, PT ;  /* 0x000000ca0400720c */ /* 0x000fe40003f06270 */
[----:B------:R-:W-:Y:S02]  /*a600*/  FSEL R9, R9, -INF , !P6 ;  /* 0xff80000009097808 */ /* 0x000fe40007000000 */
[----:B------:R-:W-:Y:S02]  /*a610*/  FSEL R7, R10, -INF , !P5 ;  /* 0xff8000000a077808 */ /* 0x000fe40006800000 */
[-C--:B------:R-:W-:Y:S02]  /*a620*/  ISETP.GE.AND P4, PT, R4, R204.reuse, PT ;  /* 0x000000cc0400720c */ /* 0x080fe40003f86270 */
[C---:B------:R-:W-:Y:S02]  /*a630*/  ISETP.GE.AND P6, PT, R6.reuse, R204, PT ;  /* 0x000000cc0600720c */ /* 0x040fe40003fc6270 */
[----:B------:R-:W-:Y:S02]  /*a640*/  ISETP.GE.AND P5, PT, R6, R202, PT ;  /* 0x000000ca0600720c */ /* 0x000fe40003fa6270 */
[C---:B------:R-:W-:Y:S02]  /*a650*/  ISETP.GE.OR P1, PT, R132.reuse, R203, !P1 ;  /* 0x000000cb8400720c */ /* 0x040fe40004f26670 */
[-C--:B------:R-:W-:Y:S02]  /*a660*/  ISETP.GE.OR P3, PT, R132, R197.reuse, !P3 ;  /* 0x000000c58400720c */ /* 0x080fe40005f66670 */
[CC--:B------:R-:W-:Y:S02]  /*a670*/  ISETP.GE.OR P0, PT, R4.reuse, R197.reuse, !P0 ;  /* 0x000000c50400720c */ /* 0x0c0fe40004706670 */
[----:B------:R-:W-:Y:S02]  /*a680*/  ISETP.GE.OR P2, PT, R133, R197, !P2 ;  /* 0x000000c58500720c */ /* 0x000fe40005746670 */
[-C--:B------:R-:W-:Y:S02]  /*a690*/  ISETP.GE.OR P4, PT, R4, R203.reuse, !P4 ;  /* 0x000000cb0400720c */ /* 0x080fe40006786670 */
[C---:B------:R-:W-:Y:S02]  /*a6a0*/  IADD3 R4, R3.reuse, 0x19, RZ ;  /* 0x0000001903047810 */ /* 0x040fe40007ffe0ff */
[C---:B------:R-:W-:Y:S02]  /*a6b0*/  ISETP.GE.OR P6, PT, R6.reuse, R203, !P6 ;  /* 0x000000cb0600720c */ /* 0x040fe400077c6670 */
[----:B------:R-:W-:Y:S02]  /*a6c0*/  ISETP.GE.OR P5, PT, R6, R197, !P5 ;  /* 0x000000c50600720c */ /* 0x000fe40006fa6670 */
        /* <DEDUP_REMOVED lines=19> */
[----:B------:R-:W-:Y:S02]  /*a800*/  ISETP.GE.AND P0, PT, R4, R204, PT ;  /* 0x000000cc0400720c */ /* 0x000fe40003f06270 */
[----:B------:R-:W-:Y:S02]  /*a810*/  FMNMX.FTZ R8, R169, R8, !PT ;  /* 0x00000008a9087209 */ /* 0x000fe40007810000 */
[C---:B------:R-:W-:Y:S02]  /*a820*/  ISETP.GE.AND P2, PT, R6.reuse, R204, PT ;  /* 0x000000cc0600720c */ /* 0x040fe40003f46270 */
[----:B------:R-:W-:Y:S02]  /*a830*/  ISETP.GE.AND P5, PT, R6, R202, PT ;  /* 0x000000ca0600720c */ /* 0x000fe40003fa6270 */
[-C--:B------:R-:W-:Y:S02]  /*a840*/  ISETP.GE.OR P0, PT, R4, R203.reuse, !P0 ;  /* 0x000000cb0400720c */ /* 0x080fe40004706670 */
[C---:B------:R-:W-:Y:S02]  /*a850*/  ISETP.GE.OR P2, PT, R6.reuse, R203, !P2 ;  /* 0x000000cb0600720c */ /* 0x040fe40005746670 */
[----:B------:R-:W-:Y:S02]  /*a860*/  ISETP.GE.OR P5, PT, R6, R197, !P5 ;  /* 0x000000c50600720c */ /* 0x000fe40006fa6670 */
[----:B------:R-:W-:Y:S02]  /*a870*/  IADD3 R6, R3, 0x30, RZ ;  /* 0x0000003003067810 */ /* 0x000fe40007ffe0ff */
[----:B------:R-:W-:Y:S02]  /*a880*/  FMNMX.FTZ R8, R135, R8, !PT ;  /* 0x0000000887087209 */ /* 0x000fe40007810000 */
[----:B------:R-:W-:Y:S02]  /*a890*/  FSEL R161, R21, -INF , !P0 ;  /* 0xff80000015a17808 */ /* 0x000fe40004000000 */
[----:B------:R-:W-:Y:S02]  /*a8a0*/  FSEL R159, R22, -INF , !P3 ;  /* 0xff800000169f7808 */ /* 0x000fe40005800000 */
[C---:B------:R-:W-:Y:S02]  /*a8b0*/  ISETP.GE.AND P0, PT, R6.reuse, R204, PT ;  /* 0x000000cc0600720c */ /* 0x040fe40003f06270 */
[C---:B------:R-:W-:Y:S02]  /*a8c0*/  ISETP.GE.AND P3, PT, R6.reuse, R202, PT ;  /* 0x000000ca0600720c */ /* 0x040fe40003f66270 */
[----:B------:R-:W-:Y:S02]  /*a8d0*/  FMNMX.FTZ R8, R9, R8, !PT ;  /* 0x0000000809087209 */ /* 0x000fe40007810000 */
[C---:B------:R-:W-:Y:S02]  /*a8e0*/  ISETP.GE.OR P0, PT, R6.reuse, R203, !P0 ;  /* 0x000000cb0600720c */ /* 0x040fe40004706670 */
[-C--:B------:R-:W-:Y:S02]  /*a8f0*/  ISETP.GE.OR P3, PT, R6, R197.reuse, !P3 ;  /* 0x000000c50600720c */ /* 0x080fe40005f66670 */
[----:B------:R-:W-:Y:S02]  /*a900*/  FMNMX.FTZ R8, R233, R8, !PT ;  /* 0x00000008e9087209 */ /* 0x000fe40007810000 */
[----:B------:R-:W-:Y:S02]  /*a910*/  FMNMX.FTZ R6, R137, R2, !PT ;  /* 0x0000000289067209 */ /* 0x000fe40007810000 */
[----:B------:R-:W-:Y:S02]  /*a920*/  FSEL R243, R16, -INF , !P6 ;  /* 0xff80000010f37808 */ /* 0x000fe40007000000 */
[----:B------:R-:W-:Y:S02]  /*a930*/  FMNMX.FTZ R10, R231, R8, !PT ;  /* 0x00000008e70a7209 */ /* 0x000fe40007810000 */
[C---:B------:R-:W-:Y:S02]  /*a940*/  ISETP.GE.AND P6, PT, R4.reuse, R202, PT ;  /* 0x000000ca0400720c */ /* 0x040fe40003fc6270 */
[----:B------:R-:W-:Y:S02]  /*a950*/  FMNMX.FTZ R6, R5, R6, !PT ;  /* 0x0000000605067209 */ /* 0x000fe40007810000 */
[-C--:B------:R-:W-:Y:S02]  /*a960*/  ISETP.GE.OR P6, PT, R4, R197.reuse, !P6 ;  /* 0x000000c50400720c */ /* 0x080fe400077c6670 */
[----:B------:R-:W-:Y:S02]  /*a970*/  IADD3 R4, R3, 0x29, RZ ;  /* 0x0000002903047810 */ /* 0x000fe40007ffe0ff */
[----:B------:R-:W-:Y:S02]  /*a980*/  FMNMX.FTZ R8, R7, R6, !PT ;  /* 0x0000000607087209 */ /* 0x000fe40007810000 */
[----:B------:R-:W-:Y:S02]  /*a990*/  FMNMX.FTZ R6, R243, R10, !PT ;  /* 0x0000000af3067209 */ /* 0x000fe40007810000 */
[----:B------:R-:W-:Y:S02]  /*a9a0*/  FSEL R163, R20, -INF , !P4 ;  /* 0xff80000014a37808 */ /* 0x000fe40006000000 */
[----:B------:R-:W-:Y:S02]  /*a9b0*/  FSEL R241, R19, -INF , !P1 ;  /* 0xff80000013f17808 */ /* 0x000fe40004800000 */
[C---:B------:R-:W-:Y:S02]  /*a9c0*/  ISETP.GE.AND P4, PT, R4.reuse, R202, PT ;  /* 0x000000ca0400720c */ /* 0x040fe40003f86270 */
[----:B------:R-:W-:Y:S02]  /*a9d0*/  FMNMX.FTZ R6, R227, R6, !PT ;  /* 0x00000006e3067209 */ /* 0x000fe40007810000 */
[C---:B------:R-:W-:Y:S02]  /*a9e0*/  ISETP.GE.AND P1, PT, R4.reuse, R204, PT ;  /* 0x000000cc0400720c */ /* 0x040fe40003f26270 */
[C---:B------:R-:W-:Y:S02]  /*a9f0*/  ISETP.GE.OR P4, PT, R4.reuse, R197, !P4 ;  /* 0x000000c50400720c */ /* 0x040fe40006786670 */
[----:B------:R-:W-:Y:S02]  /*aa00*/  FMNMX.FTZ R8, R11, R8, !PT ;  /* 0x000000080b087209 */ /* 0x000fe40007810000 */
[----:B------:R-:W-:Y:S02]  /*aa10*/  FMNMX.FTZ R6, R163, R6, !PT ;  /* 0x00000006a3067209 */ /* 0x000fe40007810000 */
[-C--:B------:R-:W-:Y:S02]  /*aa20*/  ISETP.GE.OR P1, PT, R4, R203.reuse, !P1 ;  /* 0x000000cb0400720c */ /* 0x080fe40004f26670 */
[----:B------:R-:W-:Y:S02]  /*aa30*/  IADD3 R4, R3, 0x31, RZ ;  /* 0x0000003103047810 */ /* 0x000fe40007ffe0ff */
[----:B------:R-:W-:Y:S02]  /*aa40*/  FSEL R157, R23, -INF , !P6 ;  /* 0xff800000179d7808 */ /* 0x000fe40007000000 */
[----:B------:R-:W-:Y:S01]  /*aa50*/  FMNMX.FTZ R8, R143, R8, !PT ;  /* 0x000000088f087209 */ /* 0x000fe20007810000 */
[----:B------:R-:W-:Y:S01]  /*aa60*/  LDSM.16.MT88.4 R20, [R186+0xc000] ;  /* 0x00c00000ba14783b */ /* 0x000fe20000004200 */
[----:B------:R-:W-:Y:S02]  /*aa70*/  FMNMX.FTZ R6, R161, R6, !PT ;  /* 0x00000006a1067209 */ /* 0x000fe40007810000 */
[----:B------:R-:W-:Y:S02]  /*aa80*/  FSEL R237, R24, -INF , !P2 ;  /* 0xff80000018ed7808 */ /* 0x000fe40005000000 */
[C---:B------:R-:W-:Y:S02]  /*aa90*/  ISETP.GE.AND P6, PT, R4.reuse, R204, PT ;  /* 0x000000cc0400720c */ /* 0x040fe40003fc6270 */
[C---:B------:R-:W-:Y:S02]  /*aaa0*/  ISETP.GE.AND P2, PT, R4.reuse, R202, PT ;  /* 0x000000ca0400720c */ /* 0x040fe40003f46270 */
[----:B------:R-:W-:Y:S02]  /*aab0*/  FMNMX.FTZ R8, R141, R8, !PT ;  /* 0x000000088d087209 */ /* 0x000fe40007810000 */
[C---:B------:R-:W-:Y:S02]  /*aac0*/  ISETP.GE.OR P6, PT, R4.reuse, R203, !P6 ;  /* 0x000000cb0400720c */ /* 0x040fe400077c6670 */
[----:B------:R-:W-:Y:S02]  /*aad0*/  ISETP.GE.OR P2, PT, R4, R197, !P2 ;  /* 0x000000c50400720c */ /* 0x000fe40005746670 */
[----:B------:R-:W-:Y:S02]  /*aae0*/  FSEL R235, R25, -INF , !P1 ;  /* 0xff80000019eb7808 */ /* 0x000fe40004800000 */
[----:B------:R-:W-:Y:S02]  /*aaf0*/  FMNMX.FTZ R6, R237, R6, !PT ;  /* 0x00000006ed067209 */ /* 0x000fe40007810000 */
[C---:B------:R-:W-:Y:S02]  /*ab00*/  IADD3 R4, R3.reuse, 0x38, RZ ;  /* 0x0000003803047810 */ /* 0x040fe40007ffe0ff */
[----:B------:R-:W-:Y:S02]  /*ab10*/  FSEL R155, R28, -INF , !P0 ;  /* 0xff8000001c9b7808 */ /* 0x000fe40004000000 */
[----:B------:R-:W-:Y:S02]  /*ab20*/  IADD3 R3, R3, 0x39, RZ ;  /* 0x0000003903037810 */ /* 0x000fe40007ffe0ff */
[----:B------:R-:W-:Y:S02]  /*ab30*/  FMNMX.FTZ R6, R235, R6, !PT ;  /* 0x00000006eb067209 */ /* 0x000fe40007810000 */
[C---:B------:R-:W-:Y:S02]  /*ab40*/  ISETP.GE.AND P1, PT, R4.reuse, R204, PT ;  /* 0x000000cc0400720c */ /* 0x040fe40003f26270 */
[----:B------:R-:W-:Y:S02]  /*ab50*/  FMNMX.FTZ R8, R229, R8, !PT ;  /* 0x00000008e5087209 */ /* 0x000fe40007810000 */
[----:B------:R-:W-:Y:S02]  /*ab60*/  FSEL R151, R29, -INF , !P6 ;  /* 0xff8000001d977808 */ /* 0x000fe40007000000 */
[----:B------:R-:W-:Y:S02]  /*ab70*/  FMNMX.FTZ R6, R155, R6, !PT ;  /* 0x000000069b067209 */ /* 0x000fe40007810000 */
[----:B------:R-:W-:Y:S02]  /*ab80*/  ISETP.GE.AND P6, PT, R3, R204, PT ;  /* 0x000000cc0300720c */ /* 0x000fe40003fc6270 */
[----:B------:R-:W-:Y:S02]  /*ab90*/  FMNMX.FTZ R8, R241, R8, !PT ;  /* 0x00000008f1087209 */ /* 0x000fe40007810000 */
[C---:B------:R-:W-:Y:S02]  /*aba0*/  ISETP.GE.OR P1, PT, R4.reuse, R203, !P1 ;  /* 0x000000cb0400720c */ /* 0x040fe40004f26670 */
[----:B------:R-:W-:Y:S02]  /*abb0*/  ISETP.GE.AND P0, PT, R4, R202, PT ;  /* 0x000000ca0400720c */ /* 0x000fe40003f06270 */
[----:B------:R-:W-:Y:S02]  /*abc0*/  FSEL R147, R32, -INF , !P1 ;  /* 0xff80000020937808 */ /* 0x000fe40004800000 */
[----:B------:R-:W-:Y:S02]  /*abd0*/  FMNMX.FTZ R6, R151, R6, !PT ;  /* 0x0000000697067209 */ /* 0x000fe40007810000 */
[----:B------:R-:W-:Y:S02]  /*abe0*/  ISETP.GE.OR P0, PT, R4, R197, !P0 ;  /* 0x000000c50400720c */ /* 0x000fe40004706670 */
[----:B------:R-:W-:Y:S02]  /*abf0*/  FMNMX.FTZ R4, R159, R8, !PT ;  /* 0x000000089f047209 */ /* 0x000fe40007810000 */
[----:B------:R-:W-:Y:S02]  /*ac00*/  ISETP.GE.OR P6, PT, R3, R203, !P6 ;  /* 0x000000cb0300720c */ /* 0x000fe400077c6670 */
[----:B------:R-:W-:Y:S02]  /*ac10*/  FMNMX.FTZ R4, R157, R4, !PT ;  /* 0x000000049d047209 */ /* 0x000fe40007810000 */
[----:B------:R-:W-:Y:S02]  /*ac20*/  FSEL R145, R33, -INF , !P6 ;  /* 0xff80000021917808 */ /* 0x000fe40007000000 */
[----:B------:R-:W-:Y:S02]  /*ac30*/  FMNMX.FTZ R6, R147, R6, !PT ;  /* 0x0000000693067209 */ /* 0x000fe40007810000 */
[----:B------:R-:W-:Y:S02]  /*ac40*/  FSEL R167, R26, -INF , !P5 ;  /* 0xff8000001aa77808 */ /* 0x000fe40006800000 */
[----:B------:R-:W-:Y:S02]  /*ac50*/  FSEL R165, R27, -INF , !P4 ;  /* 0xff8000001ba57808 */ /* 0x000fe40006000000 */
[----:B------:R-:W-:Y:S02]  /*ac60*/  FMNMX.FTZ R10, R145, R6, !PT ;  /* 0x00000006910a7209 */ /* 0x000fe40007810000 */
[----:B------:R-:W-:Y:S02]  /*ac70*/  FMNMX.FTZ R4, R167, R4, !PT ;  /* 0x00000004a7047209 */ /* 0x000fe40007810000 */
[----:B------:R-:W-:Y:S01]  /*ac80*/  FSEL R153, R30, -INF , !P3 ;  /* 0xff8000001e997808 */ /* 0x000fe20005800000 */
[----:B------:R-:W-:Y:S01]  /*ac90*/  SHFL.BFLY PT, R15, R10, 0x2, 0x1f ;  /* 0x0c401f000a0f7f89 */ /* 0x000fe200000e0000 */
[----:B------:R-:W-:Y:S02]  /*aca0*/  FMNMX.FTZ R4, R165, R4, !PT ;  /* 0x00000004a5047209 */ /* 0x000fe40007810000 */
[----:B------:R-:W-:Y:S02]  /*acb0*/  FSEL R149, R31, -INF , !P2 ;  /* 0xff8000001f957808 */ /* 0x000fe40005000000 */
[----:B------:R-:W-:Y:S02]  /*acc0*/  FMNMX.FTZ R4, R153, R4, !PT ;  /* 0x0000000499047209 */ /* 0x000fe40007810000 */
[C---:B------:R-:W-:Y:S01]  /*acd0*/  ISETP.GE.AND P1, PT, R3.reuse, R202, PT ;  /* 0x000000ca0300720c */ /* 0x040fe20003f26270 */
[----:B------:R-:W-:Y:S01]  /*ace0*/  LDSM.16.MT88.4 R28, [R185+0xc000] ;  /* 0x00c00000b91c783b */ /* 0x000fe20000004200 */
        /* <DEDUP_REMOVED lines=71> */
[----:B------:R-:W-:Y:S01]  /*b160*/  SHF.R.U32.HI R6, RZ, 0x10, R10 ;  /* 0x00000010ff067819 */ /* 0x000fe2000001160a */
[--C-:B------:R-:W-:Y:S01]  /*b170*/  FFMA.FTZ R229, R229, c[0x0][0x23c], -R146.reuse ;  /* 0x00008f00e5e57a23 */ /* 0x100fe20000010892 */
[----:B------:R-:W-:Y:S01]  /*b180*/  LOP3.LUT R11, R7, 0xffff, RZ, 0xc0, !PT ;  /* 0x0000ffff070b7812 */ /* 0x000fe200078ec0ff */
[----:B------:R-:W5:Y:S01]  /*b190*/  MUFU.EX2 R169, R169 ;  /* 0x000000a900a97308 */ /* 0x000f620000000800 */
[----:B------:R-:W-:Y:S01]  /*b1a0*/  SHF.R.U32.HI R4, RZ, 0x10, R7 ;  /* 0x00000010ff047819 */ /* 0x000fe20000011607 */
[--C-:B------:R-:W-:Y:S01]  /*b1b0*/  FFMA.FTZ R226, R241, c[0x0][0x23c], -R146.reuse ;  /* 0x00008f00f1e27a23 */ /* 0x100fe20000010892 */
[----:B------:R-:W-:Y:S01]  /*b1c0*/  LOP3.LUT R138, R10, 0xff, RZ, 0xc0, !PT ;  /* 0x000000ff0a8a7812 */ /* 0x000fe200078ec0ff */
        /* <DEDUP_REMOVED lines=339> */
[----:B------:R-:W-:Y:S02]  /*c700*/  LOP3.LUT R162, R159, UR25, R162, 0x96, !PT ;  /* 0x000000199fa27c12 */ /* 0x000fe4000f8e96a2 */
        /* <DEDUP_REMOVED lines=106> */
.L_x_947:
        /* <DEDUP_REMOVED lines=29> */
[CC--:B------:R-:W-:Y:S01]  /*cf80*/  LEA.HI R8, R0.reuse, R5.reuse, RZ, 0x2 ;  /* 0x0000000500087211 */ /* 0x0c0fe200078f10ff */
[----:B------:R-:W-:Y:S01]  /*cf90*/  @!UP4 UIMAD UR16, UR6, UR5, UR16 ;  /* 0x000000050610c2a4 */ /* 0x000fe2000f8e0210 */
[----:B------:R-:W-:Y:S01]  /*cfa0*/  LEA.HI R0, R0, R5, RZ, 0x5 ;  /* 0x0000000500007211 */ /* 0x000fe200078f28ff */
[----:B------:R-:W-:Y:S01]  /*cfb0*/  @UP3 UIMAD UR19, UR19, UR8, URZ ;  /* 0x00000008131332a4 */ /* 0x000fe2000f8e023f */
[----:B------:R-:W-:Y:S01]  /*cfc0*/  SHF.R.S32.HI R6, RZ, 0x1f, R8 ;  /* 0x0000001fff067819 */ /* 0x000fe20000011408 */
[----:B------:R-:W-:-:S02]  /*cfd0*/  ULDC UR5, c[0x0][0x234] ;  /* 0x00008d0000057ab9 */ /* 0x000fc40000000800 */
[----:B------:R-:W-:Y:S02]  /*cfe0*/  UISETP.NE.OR UP0, UPT, UR12, -0x1, !UP2 ;  /* 0xffffffff0c00788c */ /* 0x000fe4000d705670 */
[----:B------:R-:W-:Y:S02]  /*cff0*/  @!UP3 USEL UR19, UR8, UR5, !UP1 ;  /* 0x000000050813b287 */ /* 0x000fe4000c800000 */
[----:B------:R-:W-:Y:S02]  /*d000*/  @!UP4 UIMAD.WIDE.U32 UR22, UR6, UR4, URZ ;  /* 0x000000040616c2a5 */ /* 0x000fe4000f8e003f */
[----:B------:R-:W-:Y:S02]  /*d010*/  @UP3 UMOV UR17, 0x1 ;  /* 0x0000000100113882 */ /* 0x000fe40000000000 */
        /* <DEDUP_REMOVED lines=15> */
[----:B------:R-:W-:Y:S01]  /*d110*/  IADD3 R8, -R8, R5, RZ ;  /* 0x0000000508087210 */ /* 0x000fe20007ffe1ff */
[----:B------:R-:W-:Y:S01]  /*d120*/  USEL UR5, UR5, URZ, !UP2 ;  /* 0x0000003f05057287 */ /* 0x000fe2000d000000 */
[----:B------:R-:W-:Y:S01]  /*d130*/  IADD3 R6, R7, -R6, RZ ;  /* 0x8000000607067210 */ /* 0x000fe20007ffe0ff */
[----:B------:R-:W-:Y:S01]  /*d140*/  USHF.L.U32 UR4, UR4, 0x6, URZ ;  /* 0x0000000604047899 */ /* 0x000fe2000800063f */
[----:B------:R-:W-:Y:S01]  /*d150*/  SHF.R.S32.HI R7, RZ, 0x5, R0 ;  /* 0x00000005ff077819 */ /* 0x000fe20000011400 */
[----:B------:R-:W1:Y:S01]  /*d160*/  @P3 MUFU.RCP R10, R2 ;  /* 0x00000002000a3308 */ /* 0x000e620000001000 */
[----:B------:R-:W-:Y:S01]  /*d170*/  R2P PR, R6, 0x6 ;  /* 0x0000000606007804 */ /* 0x000fe20000000000 */
[----:B--2---:R-:W-:Y:S01]  /*d180*/  UIMAD UR19, UR11, UR19, UR5 ;  /* 0x000000130b1372a4 */ /* 0x004fe2000f8e0205 */
[----:B------:R-:W-:Y:S01]  /*d190*/  LEA R8, R7, R8, 0x9 ;  /* 0x0000000807087211 */ /* 0x000fe200078e48ff */
[----:B------:R-:W-:Y:S01]  /*d1a0*/  @!UP2 UMOV UR24, URZ ;  /* 0x0000003f0018ac82 */ /* 0x000fe20008000000 */
[----:B------:R-:W-:Y:S01]  /*d1b0*/  LOP3.LUT R0, R0, 0xffffffe0, RZ, 0xc0, !PT ;  /* 0xffffffe000007812 */ /* 0x000fe200078ec0ff */
[----:B------:R-:W-:-:S02]  /*d1c0*/  @UP2 UMOV UR24, UR12 ;  /* 0x0000000c00182c82 */ /* 0x000fc40008000000 */
[----:B------:R-:W2:Y:S01]  /*d1d0*/  @P4 MUFU.RCP R9, R4 ;  /* 0x0000000400094308 */ /* 0x000ea20000001000 */
[----:B------:R-:W-:Y:S01]  /*d1e0*/  IADD3 R0, -R0, R5, RZ ;  /* 0x0000000500007210 */ /* 0x000fe20007ffe1ff */
[----:B------:R-:W-:Y:S01]  /*d1f0*/  @!UP2 UMOV UR25, URZ ;  /* 0x0000003f0019ac82 */ /* 0x000fe20008000000 */
[----:B------:R-:W-:Y:S01]  /*d200*/  MOV R5, 0x7f800000 ;  /* 0x7f80000000057802 */ /* 0x000fe20000000f00 */
[----:B------:R-:W-:Y:S02]  /*d210*/  USHF.R.S32.HI UR5, URZ, 0x1f, UR4 ;  /* 0x0000001f3f057899 */ /* 0x000fe40008011404 */
[----:B------:R-:W-:Y:S01]  /*d220*/  @UP2 USHF.R.S32.HI UR25, URZ, 0x1f, UR12 ;  /* 0x0000001f3f192899 */ /* 0x000fe2000801140c */
[----:B-1----:R-:W-:Y:S01]  /*d230*/  FMUL.FTZ R10, R10, c[0x0][0x2dc] ;  /* 0x0000b7000a0a7a20 */ /* 0x002fe20000410000 */
[----:B------:R-:W-:Y:S01]  /*d240*/  @P4 MUFU.LG2 R4, R4 ;  /* 0x0000000400044308 */ /* 0x000fe20000000c00 */
[----:B------:R-:W-:Y:S02]  /*d250*/  USHF.R.S32.HI UR6, URZ, 0x1f, UR19 ;  /* 0x0000001f3f067899 */ /* 0x000fe40008011413 */
[C---:B------:R-:W-:Y:S01]  /*d260*/  FMUL.FTZ R130, R10.reuse, R130 ;  /* 0x000000820a827220 */ /* 0x040fe20000410000 */
[----:B------:R-:W-:Y:S01]  /*d270*/  UIADD3 UR4, UP1, UP0, UR4, UR24, UR19 ;  /* 0x0000001804047290 */ /* 0x000fe2000f83e013 */
[C---:B------:R-:W-:Y:S01]  /*d280*/  FMUL.FTZ R131, R10.reuse, R131 ;  /* 0x000000830a837220 */ /* 0x040fe20000410000 */
[----:B------:R-:W-:Y:S01]  /*d290*/  @!UP4 UIADD3 UR7, UR23, UR16, URZ ;  /* 0x000000101707c290 */ /* 0x000fe2000fffe03f */
[C---:B------:R-:W-:Y:S01]  /*d2a0*/  FMUL.FTZ R126, R10.reuse, R126 ;  /* 0x0000007e0a7e7220 */ /* 0x040fe20000410000 */
[----:B------:R-:W1:Y:S01]  /*d2b0*/  @P3 MUFU.LG2 R2, R2 ;  /* 0x0000000200023308 */ /* 0x000e620000000c00 */
        /* <DEDUP_REMOVED lines=114> */
[C---:B------:R-:W-:Y:S01]  /*d9e0*/  FMUL.FTZ R44, R9.reuse, R44 ;  /* 0x0000002c092c7220 */ /* 0x040fe20000410000 */
[----:B------:R-:W-:Y:S01]  /*d9f0*/  IADD3 R21, R8, R13, RZ ;  /* 0x0000000d08157210 */ /* 0x000fe20007ffe0ff */
[C---:B------:R-:W-:Y:S01]  /*da00*/  FMUL.FTZ R45, R9.reuse, R45 ;  /* 0x0000002d092d7220 */ /* 0x040fe20000410000 */
[----:B------:R1:W-:Y:S01]  /*da10*/  STS [R11+0x400], R130 ;  /* 0x000400820b007388 */ /* 0x0003e20000000800 */
[----:B------:R-:W-:Y:S01]  /*da20*/  FMUL.FTZ R48, R9, R48 ;  /* 0x0000003009307220 */ /* 0x000fe20000410000 */
[----:B------:R-:W-:Y:S01]  /*da30*/  F2FP.BF16.PACK_AB R104, R105, R104 ;  /* 0x000000686968723e */ /* 0x000fe200000010ff */
[----:B------:R-:W-:Y:S01]  /*da40*/  FMUL.FTZ R49, R9, R49 ;  /* 0x0000003109317220 */ /* 0x000fe20000410000 */
[----:B------:R1:W-:Y:S01]  /*da50*/  STS [R13], R124 ;  /* 0x0000007c0d007388 */ /* 0x0003e20000000800 */
[----:B------:R-:W-:Y:S01]  /*da60*/  IADD3 R23, R15, R8, RZ ;  /* 0x000000080f177210 */ /* 0x000fe20007ffe0ff */
[----:B------:R-:W-:Y:S01]  /*da70*/  FMUL.FTZ R52, R9, R52 ;  /* 0x0000003409347220 */ /* 0x000fe20000410000 */
[----:B------:R-:W-:Y:S01]  /*da80*/  F2FP.BF16.PACK_AB R100, R101, R100 ;  /* 0x000000646564723e */ /* 0x000fe200000010ff */
[----:B------:R1:W-:Y:S01]  /*da90*/  STS [R13+0x400], R126 ;  /* 0x0004007e0d007388 */ /* 0x0003e20000000800 */
[----:B------:R-:W-:Y:S01]  /*daa0*/  FMUL.FTZ R53, R9, R53 ;  /* 0x0000003509357220 */ /* 0x000fe20000410000 */
[----:B------:R-:W-:Y:S01]  /*dab0*/  IADD3 R25, R17, R8, RZ ;  /* 0x0000000811197210 */ /* 0x000fe20007ffe0ff */
[C---:B------:R-:W-:Y:S01]  /*dac0*/  FMUL.FTZ R56, R9.reuse, R56 ;  /* 0x0000003809387220 */ /* 0x040fe20000410000 */
[----:B------:R1:W-:Y:S01]  /*dad0*/  STS [R15], R120 ;  /* 0x000000780f007388 */ /* 0x0003e20000000800 */
[----:B------:R-:W-:Y:S01]  /*dae0*/  FMUL.FTZ R57, R9, R57 ;  /* 0x0000003909397220 */ /* 0x000fe20000410000 */
[----:B------:R-:W-:Y:S01]  /*daf0*/  F2FP.BF16.PACK_AB R36, R37, R36 ;  /* 0x000000242524723e */ /* 0x000fe200000010ff */
[C---:B------:R-:W-:Y:S01]  /*db00*/  FMUL.FTZ R60, R9.reuse, R60 ;  /* 0x0000003c093c7220 */ /* 0x040fe20000410000 */
[----:B------:R1:W-:Y:S01]  /*db10*/  STS [R15+0x400], R122 ;  /* 0x0004007a0f007388 */ /* 0x0003e20000000800 */
        /* <DEDUP_REMOVED lines=38> */
[----:B------:R-:W-:Y:S01]  /*dd80*/  @P4 FMUL.FTZ R57, R4, 0.69314718246459960938 ;  /* 0x3f31721804394820 */ /* 0x000fe20000410000 */
[----:B------:R1:W-:Y:S01]  /*dd90*/  STS [R25+0x400], R102 ;  /* 0x0004006619007388 */ /* 0x0003e20000000800 */
[----:B------:R-:W-:Y:S01]  /*dda0*/  F2FP.BF16.PACK_AB R80, R81, R80 ;  /* 0x000000505150723e */ /* 0x000fe200000010ff */
[----:B------:R-:W-:Y:S01]  /*ddb0*/  @P3 FFMA.FTZ R5, R3, c[0x0][0x238], R2 ;  /* 0x00008e0003053a23 */ /* 0x000fe20000010002 */
[----:B------:R-:W-:Y:S01]  /*ddc0*/  F2FP.BF16.PACK_AB R84, R85, R84 ;  /* 0x000000545554723e */ /* 0x000fe200000010ff */
[----:B------:R1:W-:Y:S01]  /*ddd0*/  STS [R11+0x2000], R36 ;  /* 0x002000240b007388 */ /* 0x0003e20000000800 */
[----:B------:R-:W-:-:S02]  /*dde0*/  F2FP.BF16.PACK_AB R88, R89, R88 ;  /* 0x000000585958723e */ /* 0x000fc400000010ff */
[----:B------:R-:W-:Y:S01]  /*ddf0*/  F2FP.BF16.PACK_AB R92, R93, R92 ;  /* 0x0000005c5d5c723e */ /* 0x000fe200000010ff */
[----:B------:R1:W-:Y:S01]  /*de00*/  STS [R11+0x2400], R38 ;  /* 0x002400260b007388 */ /* 0x0003e20000000800 */
[----:B------:R-:W-:Y:S02]  /*de10*/  F2FP.BF16.PACK_AB R94, R95, R94 ;  /* 0x0000005e5f5e723e */ /* 0x000fe400000010ff */
[----:B------:R-:W-:Y:S01]  /*de20*/  F2FP.BF16.PACK_AB R9, R9, R96 ;  /* 0x000000600909723e */ /* 0x000fe200000010ff */
[----:B------:R1:W-:Y:S01]  /*de30*/  STS [R13+0x2000], R40 ;  /* 0x002000280d007388 */ /* 0x0003e20000000800 */
[----:B------:R-:W-:Y:S02]  /*de40*/  F2FP.BF16.PACK_AB R98, R99, R98 ;  /* 0x000000626362723e */ /* 0x000fe400000010ff */
[----:B------:R-:W-:Y:S01]  /*de50*/  SHF.R.S32.HI R6, RZ, 0x1f, R7 ;  /* 0x0000001fff067819 */ /* 0x000fe20000011407 */
[----:B------:R1:W-:Y:S01]  /*de60*/  STS [R13+0x2400], R42 ;  /* 0x0024002a0d007388 */ /* 0x0003e20000000800 */
[----:B------:R-:W-:-:S02]  /*de70*/  LOP3.LUT P0, RZ, R0, 0x3, RZ, 0xc0, !PT ;  /* 0x0000000300ff7812 */ /* 0x000fc4000780c0ff */
[----:B------:R-:W-:Y:S01]  /*de80*/  LEA.HI R6, R6, R7, RZ, 0x2 ;  /* 0x0000000706067211 */ /* 0x000fe200078f10ff */
[----:B------:R1:W-:Y:S01]  /*de90*/  STS [R15+0x2000], R44 ;  /* 0x0020002c0f007388 */ /* 0x0003e20000000800 */
[----:B------:R-:W-:Y:S01]  /*dea0*/  MOV R0, 0x7f800000 ;  /* 0x7f80000000007802 */ /* 0x000fe20000000f00 */
[----:B------:R-:W-:Y:S01]  /*deb0*/  @P4 FFMA.FTZ R0, R132, c[0x0][0x238], R57 ;  /* 0x00008e0084004a23 */ /* 0x000fe20000010039 */
[----:B------:R-:W-:Y:S01]  /*dec0*/  LOP3.LUT R6, R6, 0xffffffc, RZ, 0xc0, !PT ;  /* 0x0ffffffc06067812 */ /* 0x000fe200078ec0ff */
[----:B------:R1:W-:Y:S03]  /*ded0*/  STS [R15+0x2400], R46 ;  /* 0x0024002e0f007388 */ /* 0x0003e60000000800 */
[----:B------:R-:W-:Y:S01]  /*dee0*/  IADD3 R7, R7, -R6, RZ ;  /* 0x8000000607077210 */ /* 0x000fe20007ffe0ff */
[----:B------:R1:W-:Y:S03]  /*def0*/  STS [R17+0x2000], R48 ;  /* 0x0020003011007388 */ /* 0x0003e60000000800 */
[----:B------:R-:W-:Y:S01]  /*df00*/  LEA R7, R7, R208, 0x4 ;  /* 0x000000d007077211 */ /* 0x000fe200078e20ff */
        /* <DEDUP_REMOVED lines=55> */
.L_x_952:
[----:B--23--:R-:W-:Y:S05]  /*e280*/  BSYNC B0 ;  /* 0x0000000000007941 */ /* 0x00cfea0003800000 */
.L_x_951:
[----:B------:R-:W2:Y:S01]  /*e290*/  S2R R3, SR_TID.X ;  /* 0x0000000000037919 */ /* 0x000ea20000002100 */
[----:B------:R-:W-:Y:S01]  /*e2a0*/  IADD3 R4, P0, R212, UR18, RZ ;  /* 0x00000012d4047c10 */ /* 0x000fe2000ff1e0ff */
[----:B------:R-:W-:Y:S01]  /*e2b0*/  USHF.R.S32.HI UR6, URZ, 0x1f, UR11 ;  /* 0x0000001f3f067899 */ /* 0x000fe2000801140b */
[----:B------:R-:W-:Y:S01]  /*e2c0*/  BSSY B0, `(.L_x_953) ;  /* 0x0000017000007945 */ /* 0x000fe20003800000 */
[----:B-1----:R-:W1:Y:S01]  /*e2d0*/  S2R R0, SR_CTAID.Z ;  /* 0x0000000000007919 */ /* 0x002e620000002700 */
[----:B------:R-:W-:Y:S01]  /*e2e0*/  IADD3.X R5, R213, UR7, RZ, P0, !PT ;  /* 0x00000007d5057c10 */ /* 0x000fe200087fe4ff */
[----:B------:R-:W-:-:S02]  /*e2f0*/  ULDC.64 UR4, c[0x0][0x1f0] ;  /* 0x00007c0000047ab9 */ /* 0x000fc40000000a00 */
[----:B------:R-:W-:-:S04]  /*e300*/  UIMAD UR4, UR6, UR4, URZ ;  /* 0x00000004060472a4 */ /* 0x000fc8000f8e023f */
[----:B------:R-:W-:Y:S01]  /*e310*/  UIMAD UR4, UR11, UR5, UR4 ;  /* 0x000000050b0472a4 */ /* 0x000fe2000f8e0204 */
[----:B--2---:R-:W-:-:S04]  /*e320*/  SHF.R.S32.HI R2, RZ, 0x1f, R3 ;  /* 0x0000001fff027819 */ /* 0x004fc80000011403 */
[----:B------:R-:W-:Y:S01]  /*e330*/  LEA.HI R2, R2, R3, RZ, 0x3 ;  /* 0x0000000302027211 */ /* 0x000fe200078f18ff */
[----:B-1----:R-:W-:-:S03]  /*e340*/  IMAD.WIDE.U32 R4, R0, c[0x0][0x1f0], R4 ;  /* 0x00007c0000047a25 */ /* 0x002fc600078e0004 */
        /* <DEDUP_REMOVED lines=14> */
.L_x_954:
[----:B------:R-:W-:Y:S05]  /*e430*/  BSYNC B0 ;  /* 0x0000000000007941 */ /* 0x000fea0003800000 */
.L_x_953:
        /* <DEDUP_REMOVED lines=17> */
.L_x_956:
[----:B------:R-:W-:Y:S05]  /*e550*/  BSYNC B0 ;  /* 0x0000000000007941 */ /* 0x000fea0003800000 */
.L_x_955:
        /* <DEDUP_REMOVED lines=17> */
.L_x_958:
[----:B------:R-:W-:Y:S05]  /*e670*/  BSYNC B0 ;  /* 0x0000000000007941 */ /* 0x000fea0003800000 */
.L_x_957:
        /* <DEDUP_REMOVED lines=15> */
.L_x_959:
        /* <DEDUP_REMOVED lines=9> */
.L_x_1295:


//--------------------- .text._ZN5flash16flash_fwd_kernelI23Flash_fwd_kernel_traitsILi192ELi64ELi64ELi4ELb0ELb0EN7cutlass10bfloat16_tE19Flash_kernel_traitsILi192ELi64ELi64ELi4ES3_EELb0ELb0ELb1ELb0ELb0ELb1ELb1ELb0EEEvNS_16Flash_fwd_paramsE --------------------------
	.section	.text._ZN5flash16flash_fwd_kernelI23Flash_fwd_kernel_traitsILi192ELi64ELi64ELi4ELb0ELb0EN7cutlass10bfloat16_tE19Flash_kernel_traitsILi192ELi64ELi64ELi4ES3_EELb0ELb0ELb1ELb0ELb0ELb1ELb1ELb0EEEvNS_16Flash_fwd_paramsE,"ax",@progbits
	.sectioninfo	@"SHI_REGISTERS=255"
	.align	128
        .global         _ZN5flash16flash_fwd_kernelI23Flash_fwd_kernel_traitsILi192ELi64ELi64ELi4ELb0ELb0EN7cutlass10bfloat16_tE19Flash_kernel_traitsILi192ELi64ELi64ELi4ES3_EELb0ELb0ELb1ELb0ELb0ELb1ELb1ELb0EEEvNS_16Flash_fwd_paramsE
        .type           _ZN5flash16flash_fwd_kernelI23Flash_fwd_kernel_traitsILi192ELi64ELi64ELi4ELb0ELb0EN7cutlass10bfloat16_tE19Flash_kernel_traitsILi192ELi64ELi64ELi4ES3_EELb0ELb0ELb1ELb0ELb0ELb1ELb1ELb0EEEvNS_16Flash_fwd_paramsE,@function
        .size           _ZN5flash16flash_fwd_kernelI23Flash_fwd_kernel_traitsILi192ELi64ELi64ELi4ELb0ELb0EN7cutlass10bfloat16_tE19Flash_kernel_traitsILi192ELi64ELi64ELi4ES3_EELb0ELb0ELb1ELb0ELb0ELb1ELb1ELb0EEEvNS_16Flash_fwd_paramsE,(.L_x_1296 - _ZN5flash16flash_fwd_kernelI23Flash_fwd_kernel_traitsILi192ELi64ELi64ELi4ELb0ELb0EN7cutlass10bfloat16_tE19Flash_kernel_traitsILi192ELi64ELi64ELi4ES3_EELb0ELb0ELb1ELb0ELb0ELb1ELb1ELb0EEEvNS_16Flash_fwd_paramsE)
        .other          _ZN5flash16flash_fwd_kernelI23Flash_fwd_kernel_traitsILi192ELi64ELi64ELi4ELb0ELb0EN7cutlass10bfloat16_tE19Flash_kernel_traitsILi192ELi64ELi64ELi4ES3_EELb0ELb0ELb1ELb0ELb0ELb1ELb1ELb0EEEvNS_16Flash_fwd_paramsE,@"STO_CUDA_ENTRY STV_DEFAULT"
_ZN5flash16flash_fwd_kernelI23Flash_fwd_kernel_traitsILi192ELi64ELi64ELi4ELb0ELb0EN7cutlass10bfloat16_tE19Flash_kernel_traitsILi192ELi64ELi64ELi4ES3_EELb0ELb0ELb1ELb0ELb0ELb1ELb1ELb0EEEvNS_16Flash_fwd_paramsE:
.text._ZN5flash16flash_fwd_kernelI23Flash_fwd_kernel_traitsILi192ELi64ELi64ELi4ELb0ELb0EN7cutlass10bfloat16_tE19Flash_kernel_traitsILi192ELi64ELi64ELi4ES3_EELb0ELb0ELb1ELb0ELb0ELb1ELb1ELb0EEEvNS_16Flash_fwd_paramsE:
        /* <DEDUP_REMOVED lines=56> */
.L_x_960:
[----:B------:R-:W-:Y:S02]  /*0380*/  ULDC UR6, c[0x0][0x218] ;  /* 0x0000860000067ab9 */ /* 0x000fe40000000800 */
.L_x_961:
        /* <DEDUP_REMOVED lines=116> */
.L_x_964:
[----:B------:R-:W-:Y:S05]  /*0ad0*/  BSYNC B0 ;  /* 0x0000000000007941 */ /* 0x000fea0003800000 */
.L_x_963:
        /* <DEDUP_REMOVED lines=17> */
.L_x_966:
[----:B------:R-:W-:Y:S05]  /*0bf0*/  BSYNC B0 ;  /* 0x0000000000007941 */ /* 0x000fea0003800000 */
.L_x_965:
        /* <DEDUP_REMOVED lines=17> */
.L_x_968:
[----:B------:R-:W-:Y:S05]  /*0d10*/  BSYNC B0 ;  /* 0x0000000000007941 */ /* 0x000fea0003800000 */
.L_x_967:
        /* <DEDUP_REMOVED lines=16> */
.L_x_970:
[----:B------:R-:W-:Y:S05]  /*0e20*/  BSYNC B0 ;  /* 0x0000000000007941 */ /* 0x000fea0003800000 */
.L_x_969:
        /* <DEDUP_REMOVED lines=35> */
.L_x_962:
        /* <DEDUP_REMOVED lines=32> */
.L_x_971:
        /* <DEDUP_REMOVED lines=44> */
.L_x_972:
[----:B------:R-:W-:Y:S01]  /*1520*/  SHF.R.S32.HI R5, RZ, 0x1f, R4 ;  /* 0x0000001fff057819 */ /* 0x000fe20000011404 */
[----:B------:R-:W1:Y:S01]  /*1530*/  S2R R18, SR_CTAID.Z ;  /* 0x0000000000127919 */ /* 0x000e620000002700 */
[----:B------:R-:W-:Y:S01]  /*1540*/  UIADD3 UR11, -UR13, UR16, URZ ;  /* 0x000000100d0b7290 */ /* 0x000fe2000fffe13f */
[----:B------:R-:W-:Y:S01]  /*1550*/  IMAD.SHL.U32 R213, R4, 0x2, RZ ;  /* 0x0000000204d57824 */ /* 0x000fe200078e00ff */
[CC--:B------:R-:W-:Y:S01]  /*1560*/  LEA.HI R16, R5.reuse, R4.reuse, RZ, 0x3 ;  /* 0x0000000405107211 */ /* 0x0c0fe200078f18ff */
[----:B------:R-:W2:Y:S01]  /*1570*/  S2R R207, SR_CTAID.X ;  /* 0x0000000000cf7919 */ /* 0x000ea20000002500 */
[----:B------:R-:W-:Y:S01]  /*1580*/  ULDC.64 UR4, c[0x0][0x1a8] ;  /* 0x00006a0000047ab9 */ /* 0x000fe20000000a00 */
[----:B------:R-:W-:Y:S01]  /*1590*/  LEA.HI R7, R5, R4, RZ, 0x6 ;  /* 0x0000000405077211 */ /* 0x000fe200078f30ff */
[----:B------:R-:W-:Y:S01]  /*15a0*/  UIMAD UR4, UR20, UR4, URZ ;  /* 0x00000004140472a4 */ /* 0x000fe2000f8e023f */
[----:B------:R-:W-:Y:S02]  /*15b0*/  LOP3.LUT R3, R16, 0xfffffff8, RZ, 0xc0, !PT ;  /* 0xfffffff810037812 */ /* 0x000fe400078ec0ff */
[----:B------:R-:W-:Y:S01]  /*15c0*/  SHF.R.S32.HI R16, RZ, 0x3, R16 ;  /* 0x00000003ff107819 */ /* 0x000fe20000011410 */
[----:B------:R-:W-:Y:S01]  /*15d0*/  UIMAD UR4, UR12, UR5, UR4 ;  /* 0x000000050c0472a4 */ /* 0x000fe2000f8e0204 */
[----:B------:R-:W-:Y:S01]  /*15e0*/  IMAD.SHL.U32 R7, R7, 0x8, RZ ;  /* 0x0000000807077824 */ /* 0x000fe200078e00ff */
[----:B------:R-:W-:Y:S01]  /*15f0*/  UMOV UR20, 0x6 ;  /* 0x0000000600147882 */ /* 0x000fe20000000000 */
[----:B------:R-:W-:Y:S01]  /*1600*/  IMAD.IADD R0, R4, 0x1, -R3 ;  /* 0x0000000104007824 */ /* 0x000fe200078e0a03 */
[C---:B------:R-:W-:Y:S01]  /*1610*/  IADD3 R6, R16.reuse, 0x10, RZ ;  /* 0x0000001010067810 */ /* 0x040fe20007ffe0ff */
[C---:B------:R-:W-:Y:S01]  /*1620*/  IMAD.SHL.U32 R3, R16.reuse, 0x40, RZ ;  /* 0x0000004010037824 */ /* 0x040fe200078e00ff */
[----:B------:R-:W-:Y:S01]  /*1630*/  IADD3 R2, R16, 0x20, RZ ;  /* 0x0000002010027810 */ /* 0x000fe20007ffe0ff */
[----:B------:R-:W-:Y:S01]  /*1640*/  IMAD.SHL.U32 R220, R0, 0x8, RZ ;  /* 0x0000000800dc7824 */ /* 0x000fe200078e00ff */
[----:B------:R-:W-:-:S02]  /*1650*/  ISETP.GE.AND P1, PT, R6, UR11, PT ;  /* 0x0000000b06007c0c */ /* 0x000fc4000bf26270 */
[----:B------:R-:W-:Y:S02]  /*1660*/  LOP3.LUT R3, R3, 0x1c0, RZ, 0xc0, !PT ;  /* 0x000001c003037812 */ /* 0x000fe400078ec0ff */
[--C-:B------:R-:W-:Y:S02]  /*1670*/  SHF.R.S32.HI R221, RZ, 0x1f, R220.reuse ;  /* 0x0000001fffdd7819 */ /* 0x100fe400000114dc */
[----:B------:R-:W-:Y:S02]  /*1680*/  IADD3 R8, P0, R220, UR6, RZ ;  /* 0x00000006dc087c10 */ /* 0x000fe4000ff1e0ff */
[----:B------:R-:W-:Y:S01]  /*1690*/  SHF.R.U32.HI R204, RZ, 0x3, R3 ;  /* 0x00000003ffcc7819 */ /* 0x000fe20000011603 */
[----:B------:R-:W-:Y:S01]  /*16a0*/  IMAD.WIDE.U32 R26, R16, c[0x0][0x1a0], R220 ;  /* 0x00006800101a7a25 */ /* 0x000fe200078e00dc */
[----:B------:R-:W-:Y:S01]  /*16b0*/  IADD3.X R9, R221, UR17, RZ, P0, !PT ;  /* 0x00000011dd097c10 */ /* 0x000fe200087fe4ff */
[----:B------:R-:W-:Y:S01]  /*16c0*/  UIADD3 UR17, UR8, -0x1, URZ ;  /* 0xffffffff08117890 */ /* 0x000fe2000fffe03f */
[----:B------:R-:W-:-:S02]  /*16d0*/  SHF.R.S32.HI R17, RZ, 0x1f, R16 ;  /* 0x0000001fff117819 */ /* 0x000fc40000011410 */
[----:B------:R-:W-:Y:S01]  /*16e0*/  LOP3.LUT R3, R3, 0x38, R220, 0xf8, !PT ;  /* 0x0000003803037812 */ /* 0x000fe200078ef8dc */
[----:B-1----:R-:W-:Y:S01]  /*16f0*/  IMAD.WIDE.U32 R18, R18, c[0x0][0x1a8], R8 ;  /* 0x00006a0012127a25 */ /* 0x002fe200078e0008 */
[----:B------:R-:W-:Y:S01]  /*1700*/  ISETP.GE.AND P4, PT, R2, UR11, PT ;  /* 0x0000000b02007c0c */ /* 0x000fe2000bf86270 */
[----:B------:R-:W-:Y:S01]  /*1710*/  UIMAD UR12, UR17, -0x40, UR14 ;  /* 0xffffffc0110c78a4 */ /* 0x000fe2000f8e020e */
[----:B------:R-:W-:Y:S01]  /*1720*/  LOP3.LUT R204, R3, R204, RZ, 0x3c, !PT ;  /* 0x000000cc03cc7212 */ /* 0x000fe200078e3cff */
[----:B------:R-:W-:Y:S01]  /*1730*/  IMAD R3, R17, c[0x0][0x198], RZ ;  /* 0x0000660011037a24 */ /* 0x000fe200078e02ff */
[C---:B------:R-:W-:Y:S01]  /*1740*/  IADD3 R203, R16.reuse, 0x30, RZ ;  /* 0x0000003010cb7810 */ /* 0x040fe20007ffe0ff */
[C---:B------:R-:W-:Y:S01]  /*1750*/  IMAD.WIDE.U32 R8, R16.reuse, c[0x0][0x198], R220 ;  /* 0x0000660010087a25 */ /* 0x040fe200078e00dc */
[----:B------:R-:W-:Y:S01]  /*1760*/  ISETP.GE.AND P2, PT, R16, UR11, PT ;  /* 0x0000000b10007c0c */ /* 0x000fe2000bf46270 */
[----:B------:R-:W-:Y:S01]  /*1770*/  USHF.R.S32.HI UR15, URZ, 0x1f, UR17 ;  /* 0x0000001f3f0f7899 */ /* 0x000fe20008011411 */
[----:B------:R-:W-:Y:S01]  /*1780*/  ISETP.GE.AND P0, PT, R203, UR11, PT ;  /* 0x0000000bcb007c0c */ /* 0x000fe2000bf06270 */
[----:B--2---:R-:W-:Y:S01]  /*1790*/  IMAD.WIDE R206, R207, 0x40, R16 ;  /* 0x00000040cfce7825 */ /* 0x004fe200078e0210 */
[----:B------:R-:W-:-:S02]  /*17a0*/  IADD3 R208, P3, R8, UR22, RZ ;  /* 0x0000001608d07c10 */ /* 0x000fc4000ff7e0ff */
[----:B------:R-:W-:Y:S01]  /*17b0*/  IADD3 R19, R19, UR4, RZ ;  /* 0x0000000413137c10 */ /* 0x000fe2000fffe0ff */
[----:B------:R-:W-:Y:S01]  /*17c0*/  IMAD R3, R16, c[0x0][0x19c], R3 ;  /* 0x0000670010037a24 */ /* 0x000fe200078e0203 */
[----:B------:R-:W-:Y:S01]  /*17d0*/  @!P1 IADD3 R14, P5, R206, 0x10, RZ ;  /* 0x00000010ce0e9810 */ /* 0x000fe20007fbe0ff */
[--C-:B------:R-:W-:Y:S01]  /*17e0*/  @!P1 IMAD.MOV.U32 R10, RZ, RZ, R18.reuse ;  /* 0x000000ffff0a9224 */ /* 0x100fe200078e0012 */
[----:B------:R-:W-:Y:S01]  /*17f0*/  LOP3.LUT R204, R204, 0xfffffe00, R7, 0xf8, !PT ;  /* 0xfffffe00cccc7812 */ /* 0x000fe200078ef807 */
[----:B------:R-:W-:Y:S01]  /*1800*/  @!P1 IMAD.MOV.U32 R11, RZ, RZ, R19 ;  /* 0x000000ffff0b9224 */ /* 0x000fe200078e0013 */
[----:B------:R-:W-:Y:S01]  /*1810*/  IADD3.X R209, R9, UR7, R3, P3, !PT ;  /* 0x0000000709d17c10 */ /* 0x000fe20009ffe403 */
[--C-:B------:R-:W-:Y:S01]  /*1820*/  @!P1 IMAD.X R3, RZ, RZ, R207.reuse, P5 ;  /* 0x000000ffff039224 */ /* 0x100fe200028e06cf */
[C---:B------:R-:W-:Y:S01]  /*1830*/  @!P4 IADD3 R12, P3, R206.reuse, 0x20, RZ ;  /* 0x00000020ce0cc810 */ /* 0x040fe20007f7e0ff */
[----:B------:R-:W-:Y:S01]  /*1840*/  @!P2 IMAD R9, R207, c[0x0][0x190], RZ ;  /* 0x00006400cf09aa24 */ /* 0x000fe200078e02ff */
[----:B------:R-:W-:Y:S01]  /*1850*/  ULDC.64 UR6, c[0x0][0x198] ;  /* 0x0000660000067ab9 */ /* 0x000fe20000000a00 */
[----:B------:R-:W-:Y:S01]  /*1860*/  @!P1 IMAD R3, R3, c[0x0][0x190], RZ ;  /* 0x0000640003039a24 */ /* 0x000fe200078e02ff */
[----:B------:R-:W-:Y:S01]  /*1870*/  USHF.L.U32 UR22, UR6, 0x6, URZ ;  /* 0x0000000606167899 */ /* 0x000fe2000800063f */
[----:B------:R-:W-:Y:S01]  /*1880*/  @!P4 IMAD.X R7, RZ, RZ, R207, P3 ;  /* 0x000000ffff07c224 */ /* 0x000fe200018e06cf */
[C---:B------:R-:W-:Y:S01]  /*1890*/  @!P0 IADD3 R28, P3, R206.reuse, 0x30, RZ ;  /* 0x00000030ce1c8810 */ /* 0x040fe20007f7e0ff */
[--C-:B------:R-:W-:Y:S01]  /*18a0*/  @!P4 IMAD.MOV.U32 R22, RZ, RZ, R18.reuse ;  /* 0x000000ffff16c224 */ /* 0x100fe200078e0012 */
[----:B------:R-:W-:Y:S01]  /*18b0*/  USHF.L.U64.HI UR20, UR6, UR20, UR7 ;  /* 0x0000001406147299 */ /* 0x000fe20008010207 */
[--C-:B------:R-:W-:Y:S01]  /*18c0*/  @!P4 IMAD.MOV.U32 R23, RZ, RZ, R19.reuse ;  /* 0x000000ffff17c224 */ /* 0x100fe200078e0013 */
[----:B------:R-:W-:Y:S01]  /*18d0*/  UIMAD.WIDE.U32 UR26, UR6, 0x20, URZ ;  /* 0x00000020061a78a5 */ /* 0x000fe2000f8e003f */
[----:B------:R-:W-:Y:S01]  /*18e0*/  @!P0 IMAD.MOV.U32 R20, RZ, RZ, R18 ;  /* 0x000000ffff148224 */ /* 0x000fe200078e0012 */
[----:B------:R-:W-:Y:S01]  /*18f0*/  UIMAD UR4, UR20, UR17, URZ ;  /* 0x00000011140472a4 */ /* 0x000fe2000f8e023f */
[----:B------:R-:W-:Y:S01]  /*1900*/  @!P0 IMAD.MOV.U32 R21, RZ, RZ, R19 ;  /* 0x000000ffff158224 */ /* 0x000fe200078e0013 */
[----:B------:R-:W-:Y:S01]  /*1910*/  LEA.HI R96, R5, R4, RZ, 0x5 ;  /* 0x0000000405607211 */ /* 0x000fe200078f28ff */
[C---:B------:R-:W-:Y:S01]  /*1920*/  @!P2 IMAD R8, R206.reuse, c[0x0][0x194], R9 ;  /* 0x00006500ce08aa24 */ /* 0x040fe200078e0209 */
[----:B------:R-:W-:Y:S01]  /*1930*/  SHF.R.S32.HI R9, RZ, 0x1f, R134 ;  /* 0x0000001fff097819 */ /* 0x000fe20000011486 */
[----:B------:R-:W-:Y:S01]  /*1940*/  @!P2 IMAD.WIDE.U32 R18, R206, c[0x0][0x190], R18 ;  /* 0x00006400ce12aa25 */ /* 0x000fe200078e0012 */
[----:B------:R-:W-:Y:S01]  /*1950*/  UIMAD UR4, UR15, UR22, UR4 ;  /* 0x000000160f0472a4 */ /* 0x000fe2000f8e0204 */
[----:B------:R-:W-:-:S02]  /*1960*/  LOP3.LUT R213, R213, 0x6, RZ, 0xc0, !PT ;  /* 0x00000006d5d57812 */ /* 0x000fc400078ec0ff */
[C---:B------:R-:W-:Y:S02]  /*1970*/  @!P1 IMAD R3, R14.reuse, c[0x0][0x194], R3 ;  /* 0x000065000e039a24 */ /* 0x040fe400078e0203 */
[----:B------:R-:W-:-:S04]  /*1980*/  @!P1 IMAD.WIDE.U32 R14, R14, c[0x0][0x190], R10 ;  /* 0x000064000e0e9a25 */ /* 0x000fc800078e000a */
[----:B------:R-:W-:Y:S02]  /*1990*/  @!P4 IMAD R7, R7, c[0x0][0x190], RZ ;  /* 0x000064000707ca24 */ /* 0x000fe400078e02ff */
[----:B------:R-:W-:Y:S01]  /*19a0*/  @!P0 IMAD.X R11, RZ, RZ, R207, P3 ;  /* 0x000000ffff0b8224 */ /* 0x000fe200018e06cf */
[----:B------:R-:W-:Y:S01]  /*19b0*/  @!P2 LEA R24, P3, R18, c[0x0][0x160], 0x1 ;  /* 0x000058001218aa11 */ /* 0x000fe200078608ff */
[----:B------:R-:W-:Y:S02]  /*19c0*/  @!P2 IMAD.IADD R8, R19, 0x1, R8 ;  /* 0x000000011308a824 */ /* 0x000fe400078e0208 */
[C---:B------:R-:W-:Y:S02]  /*19d0*/  @!P4 IMAD R7, R12.reuse, c[0x0][0x194], R7 ;  /* 0x000065000c07ca24 */ /* 0x040fe400078e0207 */
[----:B------:R-:W-:Y:S01]  /*19e0*/  @!P4 IMAD.WIDE.U32 R12, R12, c[0x0][0x190], R22 ;  /* 0x000064000c0cca25 */ /* 0x000fe200078e0016 */
[----:B------:R-:W-:Y:S02]  /*19f0*/  @!P2 LEA.HI.X R25, R18, c[0x0][0x164], R8, 0x1, P3 ;  /* 0x000059001219aa11 */ /* 0x000fe400018f0c08 */
[----:B------:R-:W-:Y:S01]  /*1a00*/  @!P1 LEA R22, P3, R14, c[0x0][0x160], 0x1 ;  /* 0x000058000e169a11 */ /* 0x000fe200078608ff */
[----:B------:R-:W-:-:S02]  /*1a10*/  @!P1 IMAD.IADD R3, R15, 0x1, R3 ;  /* 0x000000010f039824 */ /* 0x000fc400078e0203 */
[----:B------:R-:W-:Y:S02]  /*1a20*/  @!P0 IMAD R11, R11, c[0x0][0x190], RZ ;  /* 0x000064000b0b8a24 */ /* 0x000fe400078e02ff */
[----:B------:R-:W-:Y:S01]  /*1a30*/  IMAD R219, R9, c[0x0][0x1b0], RZ ;  /* 0x00006c0009db7a24 */ /* 0x000fe200078e02ff */
[----:B------:R-:W-:Y:S01]  /*1a40*/  @!P1 LEA.HI.X R23, R14, c[0x0][0x164], R3, 0x1, P3 ;  /* 0x000059000e179a11 */ /* 0x000fe200018f0c03 */
[----:B------:R-:W-:Y:S01]  /*1a50*/  @!P0 IMAD R11, R28, c[0x0][0x194], R11 ;  /* 0x000065001c0b8a24 */ /* 0x000fe200078e020b */
[----:B------:R-:W-:Y:S01]  /*1a60*/  ISETP.GE.AND P3, PT, R6, UR12, PT ;  /* 0x0000000c06007c0c */ /* 0x000fe2000bf66270 */
[----:B------:R-:W-:Y:S01]  /*1a70*/  @!P0 IMAD.WIDE.U32 R28, R28, c[0x0][0x190], R20 ;  /* 0x000064001c1c8a25 */ /* 0x000fe200078e0014 */
[----:B------:R-:W-:-:S03]  /*1a80*/  @!P4 LEA R20, P5, R12, c[0x0][0x160], 0x1 ;  /* 0x000058000c14ca11 */ /* 0x000fc600078a08ff */
[----:B------:R-:W-:Y:S01]  /*1a90*/  IMAD R219, R134, c[0x0][0x1b4], R219 ;  /* 0x00006d0086db7a24 */ /* 0x000fe200078e02db */
[----:B------:R-:W-:Y:S01]  /*1aa0*/  @!P0 LEA R14, P6, R28, c[0x0][0x160], 0x1 ;  /* 0x000058001c0e8a11 */ /* 0x000fe200078c08ff */
[----:B------:R-:W-:-:S04]  /*1ab0*/  IMAD.WIDE.U32 R208, R134, c[0x0][0x1b0], R208 ;  /* 0x00006c0086d07a25 */ /* 0x000fc800078e00d0 */
[----:B------:R-:W-:Y:S02]  /*1ac0*/  IMAD.IADD R219, R209, 0x1, R219 ;  /* 0x00000001d1db7824 */ /* 0x000fe400078e02db */
[----:B------:R-:W-:Y:S02]  /*1ad0*/  IMAD.U32 R3, RZ, RZ, UR22 ;  /* 0x00000016ff037e24 */ /* 0x000fe4000f8e00ff */
[----:B------:R-:W-:Y:S02]  /*1ae0*/  IMAD.MOV.U32 R218, RZ, RZ, R208 ;  /* 0x000000ffffda7224 */ /* 0x000fe400078e00d0 */
[----:B------:R-:W-:Y:S02]  /*1af0*/  @!P0 IMAD.IADD R11, R29, 0x1, R11 ;  /* 0x000000011d0b8824 */ /* 0x000fe400078e020b */
[----:B------:R-:W-:Y:S02]  /*1b00*/  @!P4 IMAD.IADD R7, R13, 0x1, R7 ;  /* 0x000000010d07c824 */ /* 0x000fe400078e0207 */
[----:B------:R-:W-:Y:S01]  /*1b10*/  IMAD.U32 R13, RZ, RZ, UR6 ;  /* 0x00000006ff0d7e24 */ /* 0x000fe2000f8e00ff */
[----:B------:R-:W-:Y:S01]  /*1b20*/  @!P0 LEA.HI.X R15, R28, c[0x0][0x164], R11, 0x1, P6 ;  /* 0x000059001c0f8a11 */ /* 0x000fe200030f0c0b */
[----:B------:R-:W-:Y:S01]  /*1b30*/  IMAD.WIDE.U32 R18, R3, UR17, R218 ;  /* 0x0000001103127c25 */ /* 0x000fe2000f8e00da */
[----:B------:R-:W-:-:S02]  /*1b40*/  ISETP.GE.AND P6, PT, R16, UR12, PT ;  /* 0x0000000c10007c0c */ /* 0x000fc4000bfc6270 */
[----:B------:R-:W-:Y:S01]  /*1b50*/  @!P4 LEA.HI.X R21, R12, c[0x0][0x164], R7, 0x1, P5 ;  /* 0x000059000c15ca11 */ /* 0x000fe200028f0c07 */
[----:B------:R-:W-:Y:S01]  /*1b60*/  IMAD.U32 R12, RZ, RZ, UR6 ;  /* 0x00000006ff0c7e24 */ /* 0x000fe2000f8e00ff */
[----:B------:R-:W-:Y:S01]  /*1b70*/  @!P3 LEA R8, P5, R13, R18, 0x4 ;  /* 0x000000120d08b211 */ /* 0x000fe200078a20ff */
[----:B------:R-:W-:Y:S01]  /*1b80*/  IMAD.U32 R7, RZ, RZ, UR7 ;  /* 0x00000007ff077e24 */ /* 0x000fe2000f8e00ff */
[----:B------:R-:W-:Y:S01]  /*1b90*/  IADD3 R19, R19, UR4, RZ ;  /* 0x0000000413137c10 */ /* 0x000fe2000fffe0ff */
[----:B------:R-:W-:Y:S01]  /*1ba0*/  IMAD.SHL.U32 R204, R204, 0x2, RZ ;  /* 0x00000002cccc7824 */ /* 0x000fe200078e00ff */
[----:B------:R-:W-:Y:S01]  /*1bb0*/  ULDC.64 UR4, c[0x0][0x1a0] ;  /* 0x0000680000047ab9 */ /* 0x000fe20000000a00 */
[----:B------:R-:W-:Y:S01]  /*1bc0*/  IMAD R10, R17, c[0x0][0x1a0], RZ ;  /* 0x00006800110a7a24 */ /* 0x000fe200078e02ff */
[----:B------:R-:W-:Y:S01]  /*1bd0*/  @!P3 LEA.HI.X R7, R12, R19, R7, 0x4, P5 ;  /* 0x000000130c07b211 */ /* 0x000fe200028f2407 */
[----:B------:R-:W-:Y:S01]  /*1be0*/  IMAD R215, R9, c[0x0][0x1b8], RZ ;  /* 0x00006e0009d77a24 */ /* 0x000fe200078e02ff */
[----:B------:R-:W-:Y:S01]  /*1bf0*/  @!PT LDS RZ, [RZ] ;  /* 0x00000000fffff984 */ /* 0x000fe20000000800 */
[----:B------:R-:W-:Y:S01]  /*1c00*/  @!PT LDS RZ, [RZ] ;  /* 0x00000000fffff984 */ /* 0x000fe20000000800 */
[----:B------:R-:W-:Y:S01]  /*1c10*/  @!PT LDS RZ, [RZ] ;  /* 0x00000000fffff984 */ /* 0x000fe20000000800 */
[----:B------:R1:W-:Y:S01]  /*1c20*/  @!P2 LDGSTS.E.BYPASS.LTC128B.128 [R204], [R24.64] ;  /* 0x0000000018ccafae */ /* 0x0003e2000b901d52 */
[----:B------:R-:W-:Y:S01]  /*1c30*/  IMAD R10, R16, c[0x0][0x1a4], R10 ;  /* 0x00006900100a7a24 */ /* 0x000fe200078e020a */
[----:B------:R-:W-:Y:S01]  /*1c40*/  IADD3 R26, P5, R26, UR24, RZ ;  /* 0x000000181a1a7c10 */ /* 0x000fe2000ffbe0ff */
[----:B------:R-:W-:Y:S01]  /*1c50*/  UIMAD UR15, UR15, UR4, URZ ;  /* 0x000000040f0f72a4 */ /* 0x000fe2000f8e023f */
[----:B------:R1:W-:Y:S01]  /*1c60*/  @!P2 LDGSTS.E.BYPASS.LTC128B.128 [R204+0x2000], [R24.64+0x80] ;  /* 0x0200008018ccafae */ /* 0x0003e2000b901d52 */
[----:B------:R-:W-:Y:S01]  /*1c70*/  UIMAD.WIDE.U32 UR24, UR17, UR4, URZ ;  /* 0x00000004111872a5 */ /* 0x000fe2000f8e003f */
[----:B------:R-:W-:Y:S01]  /*1c80*/  IADD3.X R27, R27, UR21, R10, P5, !PT ;  /* 0x000000151b1b7c10 */ /* 0x000fe2000affe40a */
[----:B------:R-:W-:Y:S01]  /*1c90*/  USHF.L.U32 UR21, UR7, 0x5, URZ ;  /* 0x0000000507157899 */ /* 0x000fe2000800063f */
[----:B------:R1:W-:Y:S01]  /*1ca0*/  @!P2 LDGSTS.E.BYPASS.LTC128B.128 [R204+0x4000], [R24.64+0x100] ;  /* 0x0400010018ccafae */ /* 0x0003e2000b901d52 */
[----:B------:R-:W-:Y:S01]  /*1cb0*/  ISETP.GE.AND P2, PT, R2, UR12, PT ;  /* 0x0000000c02007c0c */ /* 0x000fe2000bf46270 */
[----:B------:R-:W-:Y:S01]  /*1cc0*/  UIMAD UR15, UR17, UR5, UR15 ;  /* 0x00000005110f72a4 */ /* 0x000fe2000f8e020f */
[----:B------:R-:W-:Y:S01]  /*1cd0*/  @!P3 LEA R12, P5, R8, c[0x0][0x168], 0x1 ;  /* 0x00005a00080cba11 */ /* 0x000fe200078a08ff */
[----:B------:R2:W-:Y:S01]  /*1ce0*/  @!P1 LDGSTS.E.BYPASS.LTC128B.128 [R204+0x800], [R22.64] ;  /* 0x0080000016cc9fae */ /* 0x0005e2000b901d52 */
[----:B------:R-:W-:Y:S01]  /*1cf0*/  IMAD R215, R134, c[0x0][0x1bc], R215 ;  /* 0x00006f0086d77a24 */ /* 0x000fe200078e02d7 */
[----:B------:R-:W-:Y:S01]  /*1d00*/  UIADD3 UR15, UR25, UR15, URZ ;  /* 0x0000000f190f7290 */ /* 0x000fe2000fffe03f */
[----:B------:R-:W-:Y:S01]  /*1d10*/  @!P3 LEA.HI.X R13, R8, c[0x0][0x16c], R7, 0x1, P5 ;  /* 0x00005b00080dba11 */ /* 0x000fe200028f0c07 */
[----:B------:R2:W-:Y:S01]  /*1d20*/  @!P1 LDGSTS.E.BYPASS.LTC128B.128 [R204+0x2800], [R22.64+0x80] ;  /* 0x0280008016cc9fae */ /* 0x0005e2000b901d52 */
[----:B------:R-:W-:-:S02]  /*1d30*/  IMAD.U32 R8, RZ, RZ, UR21 ;  /* 0x00000015ff087e24 */ /* 0x000fc4000f8e00ff */
[----:B------:R-:W-:Y:S01]  /*1d40*/  IMAD.U32 R7, RZ, RZ, UR6 ;  /* 0x00000006ff077e24 */ /* 0x000fe2000f8e00ff */
[----:B------:R2:W-:Y:S01]  /*1d50*/  @!P1 LDGSTS.E.BYPASS.LTC128B.128 [R204+0x4800], [R22.64+0x100] ;  /* 0x0480010016cc9fae */ /* 0x0005e2000b901d52 */
[----:B------:R-:W-:Y:S01]  /*1d60*/  @!P6 LEA R10, P1, R18, c[0x0][0x168], 0x1 ;  /* 0x00005a00120aea11 */ /* 0x000fe200078208ff */
[----:B------:R-:W-:Y:S01]  /*1d70*/  IMAD.WIDE.U32 R134, R134, c[0x0][0x1b8], R26 ;  /* 0x00006e0086867a25 */ /* 0x000fe200078e001a */
[C---:B------:R-:W-:Y:S01]  /*1d80*/  @!P2 IADD3 R9, P5, R18.reuse, UR26, RZ ;  /* 0x0000001a1209ac10 */ /* 0x040fe2000ffbe0ff */
[----:B------:R3:W-:Y:S01]  /*1d90*/  @!P4 LDGSTS.E.BYPASS.LTC128B.128 [R204+0x1000], [R20.64] ;  /* 0x0100000014cccfae */ /* 0x0007e2000b901d52 */
[----:B------:R-:W-:Y:S01]  /*1da0*/  @!P6 LEA.HI.X R11, R18, c[0x0][0x16c], R19, 0x1, P1 ;  /* 0x00005b00120bea11 */ /* 0x000fe200008f0c13 */
[----:B------:R-:W-:Y:S01]  /*1db0*/  IMAD.IADD R215, R135, 0x1, R215 ;  /* 0x0000000187d77824 */ /* 0x000fe200078e02d7 */
[----:B------:R-:W-:Y:S01]  /*1dc0*/  ISETP.GE.AND P1, PT, R203, UR12, PT ;  /* 0x0000000ccb007c0c */ /* 0x000fe2000bf26270 */
[----:B------:R3:W-:Y:S01]  /*1dd0*/  @!P4 LDGSTS.E.BYPASS.LTC128B.128 [R204+0x3000], [R20.64+0x80] ;  /* 0x0300008014cccfae */ /* 0x0007e2000b901d52 */
[----:B------:R-:W-:-:S03]  /*1de0*/  @!P2 IADD3.X R8, R19, UR27, R8, P5, !PT ;  /* 0x0000001b1308ac10 */ /* 0x000fc6000affe408 */
[----:B------:R3:W-:Y:S04]  /*1df0*/  @!P4 LDGSTS.E.BYPASS.LTC128B.128 [R204+0x5000], [R20.64+0x100] ;  /* 0x0500010014cccfae */ /* 0x0007e8000b901d52 */
[----:B------:R4:W-:Y:S04]  /*1e00*/  @!P0 LDGSTS.E.BYPASS.LTC128B.128 [R204+0x1800], [R14.64] ;  /* 0x018000000ecc8fae */ /* 0x0009e8000b901d52 */
[----:B------:R-:W-:Y:S01]  /*1e10*/  VOTEU.ALL UP0, P1 ;  /* 0x00000000003f7886 */ /* 0x000fe20000800000 */
[----:B-1----:R-:W-:Y:S01]  /*1e20*/  @!P1 IMAD.WIDE.U32 R24, R7, 0x30, R18 ;  /* 0x0000003007189825 */ /* 0x002fe200078e0012 */
[----:B------:R4:W-:Y:S03]  /*1e30*/  @!P0 LDGSTS.E.BYPASS.LTC128B.128 [R204+0x3800], [R14.64+0x80] ;  /* 0x038000800ecc8fae */ /* 0x0009e6000b901d52 */
[----:B------:R-:W-:Y:S01]  /*1e40*/  @!UP0 UIMAD UR21, UR7, 0x30, URZ ;  /* 0x00000030071588a4 */ /* 0x000fe2000f8e023f */
[----:B------:R-:W-:Y:S01]  /*1e50*/  @!P1 LEA R18, P4, R24, c[0x0][0x168], 0x1 ;  /* 0x00005a0018129a11 */ /* 0x000fe200078808ff */
[----:B------:R4:W-:Y:S01]  /*1e60*/  @!P0 LDGSTS.E.BYPASS.LTC128B.128 [R204+0x5800], [R14.64+0x100] ;  /* 0x058001000ecc8fae */ /* 0x0009e2000b901d52 */
[----:B--2---:R-:W-:-:S03]  /*1e70*/  @!P2 LEA R22, P5, R9, c[0x0][0x168], 0x1 ;  /* 0x00005a000916aa11 */ /* 0x004fc600078a08ff */
[----:B------:R-:W-:Y:S01]  /*1e80*/  @!P1 IADD3 R7, R25, UR21, RZ ;  /* 0x0000001519079c10 */ /* 0x000fe2000fffe0ff */
[----:B------:R1:W-:Y:S01]  /*1e90*/  @!P6 LDGSTS.E.BYPASS.LTC128B.128 [R204+0x6000], [R10.64] ;  /* 0x060000000accefae */ /* 0x0003e2000b901d52 */
[----:B------:R-:W-:Y:S01]  /*1ea0*/  @!P2 LEA.HI.X R23, R9, c[0x0][0x16c], R8, 0x1, P5 ;  /* 0x00005b000917aa11 */ /* 0x000fe200028f0c08 */
[----:B------:R-:W-:Y:S01]  /*1eb0*/  IMAD.U32 R8, RZ, RZ, UR24 ;  /* 0x00000018ff087e24 */ /* 0x000fe2000f8e00ff */
[----:B------:R-:W-:Y:S01]  /*1ec0*/  ISETP.GE.AND P5, PT, R6, UR12, PT ;  /* 0x0000000c06007c0c */ /* 0x000fe2000bfa6270 */
[----:B------:R1:W-:Y:S01]  /*1ed0*/  @!P6 LDGSTS.E.BYPASS.LTC128B.128 [R204+0x8000], [R10.64+0x80] ;  /* 0x080000800accefae */ /* 0x0003e2000b901d52 */
[----:B------:R-:W-:Y:S01]  /*1ee0*/  @!P1 LEA.HI.X R19, R24, c[0x0][0x16c], R7, 0x1, P4 ;  /* 0x00005b0018139a11 */ /* 0x000fe200020f0c07 */
[----:B------:R-:W-:Y:S01]  /*1ef0*/  IMAD.U32 R7, RZ, RZ, UR15 ;  /* 0x0000000fff077e24 */ /* 0x000fe2000f8e00ff */
[----:B---3--:R-:W-:Y:S01]  /*1f00*/  LEA R20, P4, R8, R134, 0x6 ;  /* 0x0000008608147211 */ /* 0x008fe200078830ff */
[----:B------:R1:W-:Y:S01]  /*1f10*/  @!P6 LDGSTS.E.BYPASS.LTC128B.128 [R204+0xa000], [R10.64+0x100] ;  /* 0x0a0001000accefae */ /* 0x0003e2000b901d52 */
[----:B------:R-:W-:Y:S01]  /*1f20*/  IMAD.U32 R6, RZ, RZ, UR4 ;  /* 0x00000004ff067e24 */ /* 0x000fe2000f8e00ff */
[----:B------:R-:W-:Y:S01]  /*1f30*/  ISETP.GE.AND P6, PT, R16, UR12, PT ;  /* 0x0000000c10007c0c */ /* 0x000fe2000bfc6270 */
[----:B------:R-:W-:Y:S01]  /*1f40*/  IMAD.U32 R9, RZ, RZ, UR25 ;  /* 0x00000019ff097e24 */ /* 0x000fe2000f8e00ff */
[----:B------:R2:W-:Y:S01]  /*1f50*/  @!P3 LDGSTS.E.BYPASS.LTC128B.128 [R204+0x6800], [R12.64] ;  /* 0x068000000cccbfae */ /* 0x0005e2000b901d52 */
[----:B------:R-:W-:Y:S01]  /*1f60*/  LEA.HI.X R21, R8, R215, R7, 0x6, P4 ;  /* 0x000000d708157211 */ /* 0x000fe200020f3407 */
[----:B------:R-:W-:Y:S01]  /*1f70*/  IMAD.U32 R8, RZ, RZ, UR4 ;  /* 0x00000004ff087e24 */ /* 0x000fe2000f8e00ff */
[----:B------:R-:W-:Y:S01]  /*1f80*/  ISETP.GE.AND P4, PT, R2, UR12, PT ;  /* 0x0000000c02007c0c */ /* 0x000fe2000bf86270 */
[----:B------:R2:W-:Y:S01]  /*1f90*/  @!P3 LDGSTS.E.BYPASS.LTC128B.128 [R204+0x8800], [R12.64+0x80] ;  /* 0x088000800cccbfae */ /* 0x0005e2000b901d52 */
[----:B------:R-:W-:Y:S01]  /*1fa0*/  LEA.HI R2, R5, R4, RZ, 0x4 ;  /* 0x0000000405027211 */ /* 0x000fe200078f20ff */
[----:B------:R-:W-:Y:S01]  /*1fb0*/  IMAD.U32 R7, RZ, RZ, UR5 ;  /* 0x00000005ff077e24 */ /* 0x000fe2000f8e00ff */
[----:B------:R-:W-:Y:S01]  /*1fc0*/  @!P5 LEA R6, P0, R6, R20, 0x4 ;  /* 0x000000140606d211 */ /* 0x000fe200078020ff */
[----:B------:R2:W-:Y:S01]  /*1fd0*/  @!P3 LDGSTS.E.BYPASS.LTC128B.128 [R204+0xa800], [R12.64+0x100] ;  /* 0x0a8001000cccbfae */ /* 0x0005e2000b901d52 */
[----:B------:R-:W-:Y:S01]  /*1fe0*/  LOP3.LUT R9, R2, 0xfffffff0, RZ, 0xc0, !PT ;  /* 0xfffffff002097812 */ /* 0x000fe200078ec0ff */
[----:B------:R-:W-:Y:S01]  /*1ff0*/  IMAD.SHL.U32 R16, R16, 0x8, RZ ;  /* 0x0000000810107824 */ /* 0x000fe200078e00ff */
[----:B------:R-:W-:Y:S01]  /*2000*/  @!P5 LEA.HI.X R7, R8, R21, R7, 0x4, P0 ;  /* 0x000000150807d211 */ /* 0x000fe200000f2407 */
[----:B------:R3:W-:Y:S01]  /*2010*/  @!P2 LDGSTS.E.BYPASS.LTC128B.128 [R204+0x7000], [R22.64] ;  /* 0x0700000016ccafae */ /* 0x0007e2000b901d52 */
[----:B------:R-:W-:Y:S01]  /*2020*/  IMAD.SHL.U32 R8, R0, 0x40, RZ ;  /* 0x0000004000087824 */ /* 0x000fe200078e00ff */
[----:B------:R-:W-:Y:S01]  /*2030*/  ISETP.GE.AND P3, PT, R203, UR12, PT ;  /* 0x0000000ccb007c0c */ /* 0x000fe2000bf66270 */
[----:B----4-:R-:W-:Y:S01]  /*2040*/  IMAD.IADD R15, R4, 0x1, -R9 ;  /* 0x00000001040f7824 */ /* 0x010fe200078e0a09 */
[----:B------:R3:W-:Y:S01]  /*2050*/  @!P2 LDGSTS.E.BYPASS.LTC128B.128 [R204+0x9000], [R22.64+0x80] ;  /* 0x0900008016ccafae */ /* 0x0007e2000b901d52 */
[----:B------:R-:W-:Y:S01]  /*2060*/  SHF.R.S32.HI R9, RZ, 0x4, R2 ;  /* 0x00000004ff097819 */ /* 0x000fe20000011402 */
[----:B------:R-:W-:-:S02]  /*2070*/  USHF.L.U32 UR12, UR5, 0x5, URZ ;  /* 0x00000005050c7899 */ /* 0x000fc4000800063f */
[----:B------:R3:W-:Y:S01]  /*2080*/  @!P2 LDGSTS.E.BYPASS.LTC128B.128 [R204+0xb000], [R22.64+0x100] ;  /* 0x0b00010016ccafae */ /* 0x0007e2000b901d52 */
[----:B------:R-:W-:Y:S01]  /*2090*/  LEA.HI R2, R2, R9, RZ, 0x1 ;  /* 0x0000000902027211 */ /* 0x000fe200078f08ff */
[----:B------:R-:W-:Y:S01]  /*20a0*/  UIMAD.WIDE.U32 UR24, UR4, 0x20, URZ ;  /* 0x00000020041878a5 */ /* 0x000fe2000f8e003f */
[----:B-1----:R-:W-:Y:S01]  /*20b0*/  LOP3.LUT R11, R8, 0x1c0, RZ, 0xc0, !PT ;  /* 0x000001c0080b7812 */ /* 0x002fe200078ec0ff */
[----:B------:R1:W-:Y:S01]  /*20c0*/  @!P1 LDGSTS.E.BYPASS.LTC128B.128 [R204+0x7800], [R18.64] ;  /* 0x0780000012cc9fae */ /* 0x0003e2000b901d52 */
[----:B------:R-:W-:Y:S01]  /*20d0*/  SHF.R.S32.HI R14, RZ, 0x1f, R15 ;  /* 0x0000001fff0e7819 */ /* 0x000fe2000001140f */
[----:B------:R-:W-:Y:S01]  /*20e0*/  ULDC UR15, c[0x0][0x2e4] ;  /* 0x0000b900000f7ab9 */ /* 0x000fe20000000800 */
[----:B------:R-:W-:Y:S01]  /*20f0*/  LOP3.LUT R2, R2, 0xfffffffe, RZ, 0xc0, !PT ;  /* 0xfffffffe02027812 */ /* 0x000fe200078ec0ff */
[----:B------:R1:W-:Y:S01]  /*2100*/  @!P1 LDGSTS.E.BYPASS.LTC128B.128 [R204+0x9800], [R18.64+0x80] ;  /* 0x0980008012cc9fae */ /* 0x0003e2000b901d52 */
[----:B------:R-:W-:Y:S01]  /*2110*/  LOP3.LUT R16, R11, 0x8, R16, 0xf8, !PT ;  /* 0x000000080b107812 */ /* 0x000fe200078ef810 */
[----:B------:R-:W-:Y:S01]  /*2120*/  VOTEU.ALL UP0, P3 ;  /* 0x00000000003f7886 */ /* 0x000fe20001800000 */
[----:B------:R-:W-:Y:S01]  /*2130*/  SHF.R.U32.HI R11, RZ, 0x3, R11 ;  /* 0x00000003ff0b7819 */ /* 0x000fe2000001160b */
[----:B------:R1:W-:Y:S01]  /*2140*/  @!P1 LDGSTS.E.BYPASS.LTC128B.128 [R204+0xb800], [R18.64+0x100] ;  /* 0x0b80010012cc9fae */ /* 0x0003e2000b901d52 */
[----:B------:R-:W-:Y:S01]  /*2150*/  LEA.HI R14, R14, R15, RZ, 0x3 ;  /* 0x0000000f0e0e7211 */ /* 0x000fe200078f18ff */
[----:B------:R-:W-:Y:S01]  /*2160*/  IMAD.IADD R2, R9, 0x1, -R2 ;  /* 0x0000000109027824 */ /* 0x000fe200078e0a02 */
[----:B------:R-:W-:Y:S01]  /*2170*/  @!P5 LEA R10, P0, R6, c[0x0][0x170], 0x1 ;  /* 0x00005c00060ada11 */ /* 0x000fe200078008ff */
[----:B------:R-:W0:Y:S01]  /*2180*/  LDGDEPBAR ;  /* 0x00000000000079af */ /* 0x000e220000000000 */
[----:B------:R-:W-:Y:S01]  /*2190*/  LOP3.LUT R201, R16, R11, RZ, 0x3c, !PT ;  /* 0x0000000b10c97212 */ /* 0x000fe200078e3cff */
[----:B------:R-:W-:Y:S01]  /*21a0*/  IMAD.U32 R9, RZ, RZ, UR12 ;  /* 0x0000000cff097e24 */ /* 0x000fe2000f8e00ff */
[----:B------:R-:W-:Y:S01]  /*21b0*/  LOP3.LUT R8, R14, 0xfffffff8, RZ, 0xc0, !PT ;  /* 0xfffffff80e087812 */ /* 0x000fe200078ec0ff */
[----:B------:R-:W-:Y:S01]  /*21c0*/  @!UP0 UIMAD UR12, UR5, 0x30, URZ ;  /* 0x00000030050c88a4 */ /* 0x000fe2000f8e023f */
[----:B------:R-:W-:Y:S01]  /*21d0*/  @!P5 LEA.HI.X R11, R6, c[0x0][0x174], R7, 0x1, P0 ;  /* 0x00005d00060bda11 */ /* 0x000fe200000f0c07 */
[----:B------:R-:W-:Y:S01]  /*21e0*/  IMAD.U32 R7, RZ, RZ, UR4 ;  /* 0x00000004ff077e24 */ /* 0x000fe2000f8e00ff */
[C---:B------:R-:W-:Y:S01]  /*21f0*/  @!P4 IADD3 R6, P0, R20.reuse, UR24, RZ ;  /* 0x000000181406cc10 */ /* 0x040fe2000ff1e0ff */
[----:B------:R-:W-:Y:S01]  /*2200*/  IMAD.IADD R8, R15, 0x1, -R8 ;  /* 0x000000010f087824 */ /* 0x000fe200078e0a08 */
[----:B------:R-:W-:Y:S01]  /*2210*/  @!P6 LEA R16, P1, R20, c[0x0][0x170], 0x1 ;  /* 0x00005c001410ea11 */ /* 0x000fe200078208ff */
[----:B------:R-:W-:Y:S01]  /*2220*/  IMAD R201, R2, 0x200, R201 ;  /* 0x0000020002c97824 */ /* 0x000fe200078e02c9 */
[----:B------:R-:W-:Y:S01]  /*2230*/  @!P4 IADD3.X R9, R21, UR25, R9, P0, !PT ;  /* 0x000000191509cc10 */ /* 0x000fe200087fe409 */
[----:B--2---:R-:W-:Y:S01]  /*2240*/  IMAD.SHL.U32 R12, R8, 0x40, RZ ;  /* 0x00000040080c7824 */ /* 0x004fe200078e00ff */
[--C-:B------:R-:W-:Y:S01]  /*2250*/  @!P6 LEA.HI.X R17, R20, c[0x0][0x174], R21.reuse, 0x1, P1 ;  /* 0x00005d001411ea11 */ /* 0x100fe200008f0c15 */
[----:B------:R-:W-:Y:S01]  /*2260*/  IMAD.SHL.U32 R2, R2, 0x8, RZ ;  /* 0x0000000802027824 */ /* 0x000fe200078e00ff */
[----:B------:R-:W-:Y:S01]  /*2270*/  UIADD3 UR15, UR14, -UR15, -UR16 ;  /* 0x8000000f0e0f7290 */ /* 0x000fe2000fffe810 */
[----:B------:R-:W-:Y:S01]  /*2280*/  @!P3 IMAD.WIDE.U32 R20, R7, 0x30, R20 ;  /* 0x000000300714b825 */ /* 0x000fe200078e0014 */
[----:B------:R-:W-:Y:S01]  /*2290*/  LOP3.LUT R13, R12, 0x1c0, RZ, 0xc0, !PT ;  /* 0x000001c00c0d7812 */ /* 0x000fe200078ec0ff */
[----:B------:R-:W-:-:S02]  /*22a0*/  UISETP.GT.AND UP0, UPT, UR17, UR9, UPT ;  /* 0x000000091100728c */ /* 0x000fc4000bf04270 */
[----:B------:R-:W-:Y:S02]  /*22b0*/  IMAD.SHL.U32 R97, R14, 0x40, RZ ;  /* 0x000000400e617824 */ /* 0x000fe400078e00ff */
[----:B------:R-:W-:Y:S01]  /*22c0*/  IMAD.SHL.U32 R201, R201, 0x2, RZ ;  /* 0x00000002c9c97824 */ /* 0x000fe200078e00ff */
[----:B-1----:R-:W-:Y:S01]  /*22d0*/  @!P4 LEA R18, P0, R6, c[0x0][0x170], 0x1 ;  /* 0x00005c000612ca11 */ /* 0x002fe200078008ff */
[----:B------:R-:W-:-:S04]  /*22e0*/  DEPBAR.LE SB0, 0x0 ;  /* 0x000080000000791a */ /* 0x000fc80000000000 */
[----:B------:R-:W-:Y:S01]  /*22f0*/  BAR.SYNC.DEFER_BLOCKING 0x0 ;  /* 0x0000000000007b1d */ /* 0x000fe20000010000 */
[----:B------:R-:W-:Y:S01]  /*2300*/  @!P4 LEA.HI.X R19, R6, c[0x0][0x174], R9, 0x1, P0 ;  /* 0x00005d000613ca11 */ /* 0x000fe200000f0c09 */
[----:B------:R-:W-:Y:S01]  /*2310*/  IMAD.MOV.U32 R7, RZ, RZ, 0x10 ;  /* 0x00000010ff077424 */ /* 0x000fe200078e00ff */
[----:B------:R-:W-:Y:S02]  /*2320*/  LOP3.LUT R6, R13, 0x8, R2, 0xf8, !PT ;  /* 0x000000080d067812 */ /* 0x000fe400078ef802 */
[----:B------:R-:W-:Y:S02]  /*2330*/  SHF.R.U32.HI R13, RZ, 0x3, R13 ;  /* 0x00000003ff0d7819 */ /* 0x000fe4000001160d */
[----:B------:R-:W-:Y:S01]  /*2340*/  @!P3 IADD3 R2, R21, UR12, RZ ;  /* 0x0000000c1502bc10 */ /* 0x000fe2000fffe0ff */
[----:B------:R-:W-:Y:S01]  /*2350*/  UIADD3 UR12, UR14, 0x1, -UR16 ;  /* 0x000000010e0c7890 */ /* 0x000fe2000fffe810 */
[----:B------:R-:W-:Y:S02]  /*2360*/  R2P PR, R8, 0x6 ;  /* 0x0000000608007804 */ /* 0x000fe40000000000 */
[----:B------:R-:W-:-:S02]  /*2370*/  @!P3 LEA R12, P0, R20, c[0x0][0x170], 0x1 ;  /* 0x00005c00140cba11 */ /* 0x000fc400078008ff */
[----:B------:R-:W-:Y:S02]  /*2380*/  LOP3.LUT R6, R6, R13, RZ, 0x3c, !PT ;  /* 0x0000000d06067212 */ /* 0x000fe400078e3cff */
[----:B------:R-:W-:Y:S02]  /*2390*/  @!P3 LEA.HI.X R13, R20, c[0x0][0x174], R2, 0x1, P0 ;  /* 0x00005d00140dba11 */ /* 0x000fe400000f0c02 */
[----:B------:R-:W-:Y:S02]  /*23a0*/  SHF.R.S32.HI R2, RZ, 0x5, R96 ;  /* 0x00000005ff027819 */ /* 0x000fe40000011460 */
[----:B------:R-:W-:Y:S02]  /*23b0*/  LOP3.LUT R97, R97, 0xfffffe00, RZ, 0xc0, !PT ;  /* 0xfffffe0061617812 */ /* 0x000fe400078ec0ff */
[----:B------:R-:W-:Y:S02]  /*23c0*/  SEL R7, R7, 0xfffffff0, !P1 ;  /* 0xfffffff007077807 */ /* 0x000fe40004800000 */
[----:B------:R-:W-:Y:S01]  /*23d0*/  IADD3 R199, R201, 0x6020, RZ ;  /* 0x00006020c9c77810 */ /* 0x000fe20007ffe0ff */
[----:B------:R-:W-:Y:S01]  /*23e0*/  @P6 STS.128 [R204+0xc000], RZ ;  /* 0x00c000ffcc006388 */ /* 0x000fe20000000c00 */
[C---:B------:R-:W-:Y:S01]  /*23f0*/  IMAD R5, R2.reuse, 0x400, R97 ;  /* 0x0000040002057824 */ /* 0x040fe200078e0261 */
[----:B------:R-:W-:Y:S01]  /*2400*/  LEA R211, R2, UR13, 0x4 ;  /* 0x0000000d02d37c11 */ /* 0x000fe2000f8e20ff */
[----:B------:R-:W-:Y:S01]  /*2410*/  ULDC UR13, c[0x0][0x2e8] ;  /* 0x0000ba00000d7ab9 */ /* 0x000fe20000000800 */
[----:B------:R-:W-:Y:S01]  /*2420*/  @P6 STS.128 [R204+0xe000], RZ ;  /* 0x00e000ffcc006388 */ /* 0x000fe20000000c00 */
[----:B------:R-:W-:Y:S01]  /*2430*/  IMAD.IADD R202, R6, 0x1, R5 ;  /* 0x0000000106ca7824 */ /* 0x000fe200078e0205 */
[----:B------:R-:W-:Y:S01]  /*2440*/  UIADD3 UR12, UR12, UR13, URZ ;  /* 0x0000000d0c0c7290 */ /* 0x000fe2000fffe03f */
[----:B------:R-:W-:Y:S01]  /*2450*/  IMAD.MOV.U32 R5, RZ, RZ, 0x20 ;  /* 0x00000020ff057424 */ /* 0x000fe200078e00ff */
[----:B------:R-:W-:Y:S01]  /*2460*/  @P6 STS.128 [R204+0x10000], RZ ;  /* 0x010000ffcc006388 */ /* 0x000fe20000000c00 */
[----:B------:R-:W-:-:S03]  /*2470*/  IMAD.SHL.U32 R202, R202, 0x2, RZ ;  /* 0x00000002caca7824 */ /* 0x000fc600078e00ff */
[----:B------:R-:W-:Y:S01]  /*2480*/  @!PT LDS RZ, [RZ] ;  /* 0x00000000fffff984 */ /* 0x000fe20000000800 */
[----:B------:R-:W-:Y:S01]  /*2490*/  @!PT LDS RZ, [RZ] ;  /* 0x00000000fffff984 */ /* 0x000fe20000000800 */
[----:B------:R-:W-:Y:S01]  /*24a0*/  @!PT LDS RZ, [RZ] ;  /* 0x00000000fffff984 */ /* 0x000fe20000000800 */
[----:B------:R1:W-:Y:S01]  /*24b0*/  @!P6 LDGSTS.E.BYPASS.LTC128B.128 [R204+0xc000], [R16.64] ;  /* 0x0c00000010ccefae */ /* 0x0003e2000b901d52 */
[----:B------:R-:W-:Y:S01]  /*24c0*/  SEL R5, R5, 0xffffffe0, !P2 ;  /* 0xffffffe005057807 */ /* 0x000fe20005000000 */
[--C-:B------:R-:W-:Y:S01]  /*24d0*/  IMAD R200, R7, 0x2, R202.reuse ;  /* 0x0000000207c87824 */ /* 0x100fe200078e02ca */
[----:B------:R-:W-:Y:S01]  /*24e0*/  R2P PR, R0, 0x6 ;  /* 0x0000000600007804 */ /* 0x000fe20000000000 */
[----:B------:R1:W-:Y:S01]  /*24f0*/  @!P6 LDGSTS.E.BYPASS.LTC128B.128 [R204+0xe000], [R16.64+0x80] ;  /* 0x0e00008010ccefae */ /* 0x0003e2000b901d52 */
[----:B------:R-:W-:Y:S01]  /*2500*/  IADD3 R0, R201, 0x6000, RZ ;  /* 0x00006000c9007810 */ /* 0x000fe20007ffe0ff */
[C---:B------:R-:W-:Y:S02]  /*2510*/  IMAD R198, R5.reuse, 0x2, R202 ;  /* 0x0000000205c67824 */ /* 0x040fe400078e02ca */
[----:B------:R1:W-:Y:S01]  /*2520*/  @!P6 LDGSTS.E.BYPASS.LTC128B.128 [R204+0x10000], [R16.64+0x100] ;  /* 0x1000010010ccefae */ /* 0x0003e2000b901d52 */
[----:B------:R-:W-:-:S03]  /*2530*/  IMAD R197, R5, 0x2, R200 ;  /* 0x0000000205c57824 */ /* 0x000fc600078e02c8 */
[----:B------:R-:W-:Y:S04]  /*2540*/  @P5 STS.128 [R204+0xc800], RZ ;  /* 0x00c800ffcc005388 */ /* 0x000fe80000000c00 */
[----:B------:R-:W-:Y:S01]  /*2550*/  @P5 STS.128 [R204+0xe800], RZ ;  /* 0x00e800ffcc005388 */ /* 0x000fe20000000c00 */
[----:B------:R-:W-:Y:S01]  /*2560*/  @P1 IADD3 R199, R0, -0x20, RZ ;  /* 0xffffffe000c71810 */ /* 0x000fe20007ffe0ff */
[----:B------:R-:W-:Y:S02]  /*2570*/  IMAD.MOV.U32 R0, RZ, RZ, 0x40 ;  /* 0x00000040ff007424 */ /* 0x000fe400078e00ff */
[----:B------:R-:W-:Y:S01]  /*2580*/  @P5 STS.128 [R204+0x10800], RZ ;  /* 0x010800ffcc005388 */ /* 0x000fe20000000c00 */
[C---:B------:R-:W-:Y:S02]  /*2590*/  IADD3 R191, R199.reuse, 0x800, RZ ;  /* 0x00000800c7bf7810 */ /* 0x040fe40007ffe0ff */
[----:B------:R-:W-:Y:S01]  /*25a0*/  SEL R0, R0, 0xffffffc0, !P2 ;  /* 0xffffffc000007807 */ /* 0x000fe20005000000 */
[----:B------:R-:W-:Y:S01]  /*25b0*/  @!PT LDS RZ, [RZ] ;  /* 0x00000000fffff984 */ /* 0x000fe20000000800 */
[----:B------:R-:W-:Y:S01]  /*25c0*/  @!PT LDS RZ, [RZ] ;  /* 0x00000000fffff984 */ /* 0x000fe20000000800 */
[----:B------:R-:W-:Y:S01]  /*25d0*/  @!PT LDS RZ, [RZ] ;  /* 0x00000000fffff984 */ /* 0x000fe20000000800 */
[----:B------:R2:W-:Y:S01]  /*25e0*/  @!P5 LDGSTS.E.BYPASS.LTC128B.128 [R204+0xc800], [R10.64] ;  /* 0x0c8000000accdfae */ /* 0x0005e2000b901d52 */
[----:B------:R-:W-:-:S02]  /*25f0*/  IADD3 R190, R199, 0x1000, RZ ;  /* 0x00001000c7be7810 */ /* 0x000fc40007ffe0ff */
[----:B------:R-:W-:Y:S01]  /*2600*/  IADD3 R189, R199, 0x1800, RZ ;  /* 0x00001800c7bd7810 */ /* 0x000fe20007ffe0ff */
[----:B------:R2:W-:Y:S01]  /*2610*/  @!P5 LDGSTS.E.BYPASS.LTC128B.128 [R204+0xe800], [R10.64+0x80] ;  /* 0x0e8000800accdfae */ /* 0x0005e2000b901d52 */
[----:B------:R-:W-:Y:S01]  /*2620*/  IMAD.IADD R195, R201, 0x1, R0 ;  /* 0x00000001c9c37824 */ /* 0x000fe200078e0200 */
[----:B------:R-:W-:Y:S01]  /*2630*/  IADD3 R187, R199, 0x2000, RZ ;  /* 0x00002000c7bb7810 */ /* 0x000fe20007ffe0ff */
[----:B------:R-:W-:Y:S01]  /*2640*/  IMAD.IADD R188, R0, 0x1, R199 ;  /* 0x0000000100bc7824 */ /* 0x000fe200078e02c7 */
[----:B------:R2:W-:Y:S01]  /*2650*/  @!P5 LDGSTS.E.BYPASS.LTC128B.128 [R204+0x10800], [R10.64+0x100] ;  /* 0x108001000accdfae */ /* 0x0005e2000b901d52 */
[----:B------:R-:W-:Y:S01]  /*2660*/  IMAD.IADD R0, R97, 0x1, R6 ;  /* 0x0000000161007824 */ /* 0x000fe200078e0206 */
[C---:B------:R-:W-:Y:S01]  /*2670*/  IADD3 R186, R199.reuse, 0x2800, RZ ;  /* 0x00002800c7ba7810 */ /* 0x040fe20007ffe0ff */
[----:B------:R-:W-:Y:S01]  /*2680*/  IMAD.U32 R6, RZ, RZ, UR17 ;  /* 0x00000011ff067e24 */ /* 0x000fe2000f8e00ff */
[----:B------:R-:W-:Y:S01]  /*2690*/  @P4 STS.128 [R204+0xd000], RZ ;  /* 0x00d000ffcc004388 */ /* 0x000fe20000000c00 */
[----:B------:R-:W-:-:S02]  /*26a0*/  IADD3 R185, R199, 0x3000, RZ ;  /* 0x00003000c7b97810 */ /* 0x000fc40007ffe0ff */
[----:B------:R-:W-:Y:S01]  /*26b0*/  IMAD R6, R6, 0x40, R213 ;  /* 0x0000004006067824 */ /* 0x000fe200078e02d5 */
[----:B------:R-:W-:Y:S01]  /*26c0*/  @P4 STS.128 [R204+0xf000], RZ ;  /* 0x00f000ffcc004388 */ /* 0x000fe20000000c00 */
[C---:B------:R-:W-:Y:S02]  /*26d0*/  IADD3 R184, R199.reuse, 0x3800, RZ ;  /* 0x00003800c7b87810 */ /* 0x040fe40007ffe0ff */
[C---:B------:R-:W-:Y:S01]  /*26e0*/  IADD3 R183, R199.reuse, 0x4000, RZ ;  /* 0x00004000c7b77810 */ /* 0x040fe20007ffe0ff */
[----:B------:R-:W-:Y:S01]  /*26f0*/  @P4 STS.128 [R204+0x11000], RZ ;  /* 0x011000ffcc004388 */ /* 0x000fe20000000c00 */
[----:B------:R-:W-:Y:S02]  /*2700*/  IADD3 R2, R6, 0x8, RZ ;  /* 0x0000000806027810 */ /* 0x000fe40007ffe0ff */
[C---:B------:R-:W-:Y:S01]  /*2710*/  IADD3 R182, R199.reuse, 0x4800, RZ ;  /* 0x00004800c7b67810 */ /* 0x040fe20007ffe0ff */
[----:B------:R-:W-:Y:S01]  /*2720*/  @!PT LDS RZ, [RZ] ;  /* 0x00000000fffff984 */ /* 0x000fe20000000800 */
[----:B------:R-:W-:Y:S01]  /*2730*/  @!PT LDS RZ, [RZ] ;  /* 0x00000000fffff984 */ /* 0x000fe20000000800 */
[----:B------:R-:W-:Y:S01]  /*2740*/  @!PT LDS RZ, [RZ] ;  /* 0x00000000fffff984 */ /* 0x000fe20000000800 */
[----:B------:R1:W-:Y:S01]  /*2750*/  @!P4 LDGSTS.E.BYPASS.LTC128B.128 [R204+0xd000], [R18.64] ;  /* 0x0d00000012cccfae */ /* 0x0003e2000b901d52 */
[----:B------:R-:W-:-:S02]  /*2760*/  IADD3 R181, R199, 0x5000, RZ ;  /* 0x00005000c7b57810 */ /* 0x000fc40007ffe0ff */
[----:B------:R-:W-:Y:S01]  /*2770*/  IADD3 R180, R199, 0x5800, RZ ;  /* 0x00005800c7b47810 */ /* 0x000fe20007ffe0ff */
        /* <DEDUP_REMOVED lines=11> */
[----:B--2---:R-:W-:Y:S04]  /*2830*/  LDSM.16.M88.4 R8, [R202] ;  /* 0x00000000ca08783b */ /* 0x004fe80000000200 */
[----:B------:R-:W3:Y:S04]  /*2840*/  LDSM.16.M88.4 R28, [R201+0x6000] ;  /* 0x00600000c91c783b */ /* 0x000ee80000000200 */
[----:B-1----:R-:W-:Y:S04]  /*2850*/  LDSM.16.M88.4 R16, [R200] ;  /* 0x00000000c810783b */ /* 0x002fe80000000200 */
[----:B------:R-:W-:Y:S04]  /*2860*/  LDSM.16.M88.4 R84, [R199] ;  /* 0x00000000c754783b */ /* 0x000fe80000000200 */
[----:B------:R-:W1:Y:S04]  /*2870*/  LDSM.16.M88.4 R52, [R201+0x6800] ;  /* 0x00680000c934783b */ /* 0x000e680000000200 */
[----:B------:R-:W2:Y:S04]  /*2880*/  LDSM.16.M88.4 R44, [R201+0x7000] ;  /* 0x00700000c92c783b */ /* 0x000ea80000000200 */
[----:B----4-:R-:W4:Y:S04]  /*2890*/  LDSM.16.M88.4 R12, [R201+0x7800] ;  /* 0x00780000c90c783b */ /* 0x010f280000000200 */
[----:B------:R-:W-:Y:S04]  /*28a0*/  LDSM.16.M88.4 R76, [R198] ;  /* 0x00000000c64c783b */ /* 0x000fe80000000200 */
[----:B------:R-:W5:Y:S04]  /*28b0*/  LDSM.16.M88.4 R72, [R195+0x6000] ;  /* 0x00600000c348783b */ /* 0x000f680000000200 */
[----:B------:R-:W2:Y:S04]  /*28c0*/  LDSM.16.M88.4 R64, [R199+0x800] ;  /* 0x00080000c740783b */ /* 0x000ea80000000200 */
[----:B------:R-:W2:Y:S01]  /*28d0*/  LDSM.16.M88.4 R60, [R199+0x1000] ;  /* 0x00100000c73c783b */ /* 0x000ea20000000200 */
[C---:B---3--:R-:W-:Y:S03]  /*28e0*/  HMMA.16816.F32.BF16 R20, R8.reuse, R28, RZ ;  /* 0x0000001c0814723c */ /* 0x048fe600000418ff */
[----:B------:R-:W3:Y:S04]  /*28f0*/  LDSM.16.M88.4 R32, [R199+0x1800] ;  /* 0x00180000c720783b */ /* 0x000ee80000000200 */
[----:B------:R-:W-:Y:S01]  /*2900*/  LDSM.16.M88.4 R68, [R188] ;  /* 0x00000000bc44783b */ /* 0x000fe20000000200 */
[C---:B------:R-:W-:Y:S03]  /*2910*/  HMMA.16816.F32.BF16 R28, R8.reuse, R30, RZ ;  /* 0x0000001e081c723c */ /* 0x040fe600000418ff */
[----:B------:R-:W-:Y:S04]  /*2920*/  LDSM.16.M88.4 R40, [R195+0x6800] ;  /* 0x00680000c328783b */ /* 0x000fe80000000200 */
[----:B------:R-:W-:Y:S01]  /*2930*/  LDSM.16.M88.4 R36, [R195+0x7000] ;  /* 0x00700000c324783b */ /* 0x000fe20000000200 */
[----:B-1----:R-:W-:Y:S03]  /*2940*/  HMMA.16816.F32.BF16 R56, R8, R52, RZ ;  /* 0x000000340838723c */ /* 0x002fe600000418ff */
[----:B------:R-:W-:Y:S04]  /*2950*/  LDSM.16.M88.4 R24, [R195+0x7800] ;  /* 0x00780000c318783b */ /* 0x000fe80000000200 */
[----:B------:R-:W-:Y:S01]  /*2960*/  LDSM.16.M88.4 R88, [R197+0x2000] ;  /* 0x00200000c558783b */ /* 0x000fe20000000200 */
[C---:B------:R-:W-:Y:S03]  /*2970*/  HMMA.16816.F32.BF16 R20, R16.reuse, R84, R20 ;  /* 0x000000541014723c */ /* 0x040fe60000041814 */
[----:B------:R-:W-:Y:S04]  /*2980*/  LDSM.16.M88.4 R92, [R199+0x4000] ;  /* 0x00400000c75c783b */ /* 0x000fe80000000200 */
[----:B------:R-:W0:Y:S01]  /*2990*/  LDGDEPBAR ;  /* 0x00000000000079af */ /* 0x000e220000000000 */
[----:B------:R-:W-:Y:S03]  /*29a0*/  HMMA.16816.F32.BF16 R28, R16, R86, R28 ;  /* 0x00000056101c723c */ /* 0x000fe6000004181c */
[----:B------:R-:W-:Y:S05]  /*29b0*/  LDSM.16.M88.4 R84, [R201+0x8000] ;  /* 0x00800000c954783b */ /* 0x000fea0000000200 */
[C---:B--2---:R-:W-:Y:S08]  /*29c0*/  HMMA.16816.F32.BF16 R48, R8.reuse, R44, RZ ;  /* 0x0000002c0830723c */ /* 0x044ff000000418ff */
[C---:B------:R-:W-:Y:S08]  /*29d0*/  HMMA.16816.F32.BF16 R52, R8.reuse, R54, RZ ;  /* 0x000000360834723c */ /* 0x040ff000000418ff */
[C---:B------:R-:W-:Y:S08]  /*29e0*/  HMMA.16816.F32.BF16 R44, R8.reuse, R46, RZ ;  /* 0x0000002e082c723c */ /* 0x040ff000000418ff */
[C---:B----4-:R-:W-:Y:S08]  /*29f0*/  HMMA.16816.F32.BF16 R80, R8.reuse, R12, RZ ;  /* 0x0000000c0850723c */ /* 0x050ff000000418ff */
[----:B------:R-:W-:Y:S01]  /*2a00*/  HMMA.16816.F32.BF16 R8, R8, R14, RZ ;  /* 0x0000000e0808723c */ /* 0x000fe200000418ff */
[----:B------:R-:W1:Y:S07]  /*2a10*/  LDSM.16.M88.4 R12, [R197] ;  /* 0x00000000c50c783b */ /* 0x000e6e0000000200 */
[C---:B-----5:R-:W-:Y:S08]  /*2a20*/  HMMA.16816.F32.BF16 R20, R76.reuse, R72, R20 ;  /* 0x000000484c14723c */ /* 0x060ff00000041814 */
        /* <DEDUP_REMOVED lines=127> */
[----:B------:R-:W-:Y:S01]  /*3220*/  FMUL.FTZ R26, R30, c[0x0][0x2ec] ;  /* 0x0000bb001e1a7a20 */ /* 0x000fe20000410000 */
[C---:B-1----:R-:W-:Y:S05]  /*3230*/  HMMA.16816.F32.BF16 R80, R12.reuse, R16, R80 ;  /* 0x000000100c50723c */ /* 0x042fea0000041850 */
[----:B------:R-:W1:Y:S02]  /*3240*/  MUFU.TANH R26, R26 ;  /* 0x0000001a001a7308 */ /* 0x000e640000002400 */
[----:B------:R-:W-:Y:S01]  /*3250*/  LOP3.LUT R17, R96, 0xffffffe0, RZ, 0xc0, !PT ;  /* 0xffffffe060117812 */ /* 0x000fe200078ec0ff */
[----:B------:R-:W-:Y:S01]  /*3260*/  HMMA.16816.F32.BF16 R76, R12, R18, R76 ;  /* 0x000000120c4c723c */ /* 0x000fe2000004184c */
[----:B------:R-:W2:Y:S01]  /*3270*/  LDSM.16.M88.4 R12, [R188+0x5800] ;  /* 0x00580000bc0c783b */ /* 0x000ea20000000200 */
[----:B------:R-:W-:Y:S01]  /*3280*/  FMUL.FTZ R16, R31, c[0x0][0x2ec] ;  /* 0x0000bb001f107a20 */ /* 0x000fe20000410000 */
[----:B------:R-:W-:-:S04]  /*3290*/  DEPBAR.LE SB0, 0x0 ;  /* 0x000080000000791a */ /* 0x000fc80000000000 */
[----:B------:R-:W-:Y:S01]  /*32a0*/  IMAD.IADD R216, R4, 0x1, -R17 ;  /* 0x0000000104d87824 */ /* 0x000fe200078e0a11 */
[----:B----4-:R-:W-:Y:S01]  /*32b0*/  HMMA.16816.F32.BF16 R56, R8, R32, R56 ;  /* 0x000000200838723c */ /* 0x010fe20000041838 */
[C---:B------:R-:W-:Y:S01]  /*32c0*/  IADD3 R4, R6.reuse, 0x1, RZ ;  /* 0x0000000106047810 */ /* 0x040fe20007ffe0ff */
[----:B------:R-:W4:Y:S01]  /*32d0*/  MUFU.TANH R25, R25 ;  /* 0x0000001900197308 */ /* 0x000f220000002400 */
[----:B------:R-:W-:Y:S02]  /*32e0*/  IADD3 R18, R6, 0x11, RZ ;  /* 0x0000001106127810 */ /* 0x000fe40007ffe0ff */
[----:B------:R-:W-:-:S03]  /*32f0*/  SHF.R.S32.HI R27, RZ, 0x1f, R216 ;  /* 0x0000001fff1b7819 */ /* 0x000fc600000114d8 */
[----:B------:R-:W-:Y:S01]  /*3300*/  HMMA.16816.F32.BF16 R48, R8, R20, R48 ;  /* 0x000000140830723c */ /* 0x000fe20000041830 */
[----:B------:R-:W-:Y:S01]  /*3310*/  LEA.HI R216, R27, R216, RZ, 0x2 ;  /* 0x000000d81bd87211 */ /* 0x000fe200078f10ff */
[----:B------:R-:W1:Y:S03]  /*3320*/  MUFU.TANH R16, R16 ;  /* 0x0000001000107308 */ /* 0x000e660000002400 */
[----:B------:R-:W-:-:S03]  /*3330*/  SHF.R.S32.HI R216, RZ, 0x2, R216 ;  /* 0x00000002ffd87819 */ /* 0x000fc600000114d8 */
[----:B------:R-:W-:Y:S02]  /*3340*/  HMMA.16816.F32.BF16 R52, R8, R34, R52 ;  /* 0x000000220834723c */ /* 0x000fe40000041834 */
[----:B------:R-:W-:-:S05]  /*3350*/  IMAD.IADD R211, R216, 0x1, R211 ;  /* 0x00000001d8d37824 */ /* 0x000fca00078e02d3 */
[----:B------:R-:W-:Y:S01]  /*3360*/  IADD3 R205, R211, 0x8, RZ ;  /* 0x00000008d3cd7810 */ /* 0x000fe20007ffe0ff */
[----:B------:R-:W-:Y:S01]  /*3370*/  FMUL.FTZ R29, R59, c[0x0][0x2ec] ;  /* 0x0000bb003b1d7a20 */ /* 0x000fe20000410000 */
[----:B------:R-:W-:Y:S01]  /*3380*/  IADD3 R212, R211, UR15, RZ ;  /* 0x0000000fd3d47c10 */ /* 0x000fe2000fffe0ff */
[C---:B------:R-:W-:Y:S01]  /*3390*/  HMMA.16816.F32.BF16 R44, R8.reuse, R22, R44 ;  /* 0x00000016082c723c */ /* 0x040fe2000004182c */
[----:B------:R-:W-:Y:S01]  /*33a0*/  IADD3 R210, R205, UR15, RZ ;  /* 0x0000000fcdd27c10 */ /* 0x000fe2000fffe0ff */
[----:B------:R-:W-:Y:S01]  /*33b0*/  FMUL.FTZ R17, R56, c[0x0][0x2ec] ;  /* 0x0000bb0038117a20 */ /* 0x000fe20000410000 */
[----:B------:R-:W-:Y:S01]  /*33c0*/  IADD3 R211, R211, UR12, RZ ;  /* 0x0000000cd3d37c10 */ /* 0x000fe2000fffe0ff */
[----:B------:R-:W-:Y:S01]  /*33d0*/  FMUL.FTZ R30, R57, c[0x0][0x2ec] ;  /* 0x0000bb00391e7a20 */ /* 0x000fe20000410000 */
[----:B------:R-:W-:Y:S01]  /*33e0*/  IADD3 R205, R205, UR12, RZ ;  /* 0x0000000ccdcd7c10 */ /* 0x000fe2000fffe0ff */
[----:B------:R-:W-:Y:S01]  /*33f0*/  FMUL.FTZ R31, R58, c[0x0][0x2ec] ;  /* 0x0000bb003a1f7a20 */ /* 0x000fe20000410000 */
[----:B------:R-:W-:Y:S01]  /*3400*/  IMNMX R211, R211, UR14, PT ;  /* 0x0000000ed3d37c17 */ /* 0x000fe2000b800200 */
[C---:B--2---:R-:W-:Y:S01]  /*3410*/  HMMA.16816.F32.BF16 R80, R8.reuse, R12, R80 ;  /* 0x0000000c0850723c */ /* 0x044fe20000041850 */
[----:B------:R-:W-:Y:S01]  /*3420*/  IMNMX R205, R205, UR14, PT ;  /* 0x0000000ecdcd7c17 */ /* 0x000fe2000b800200 */
[----:B------:R-:W2:Y:S01]  /*3430*/  MUFU.TANH R29, R29 ;  /* 0x0000001d001d7308 */ /* 0x000ea20000002400 */
[----:B------:R-:W-:Y:S01]  /*3440*/  IMNMX R212, RZ, R212, !PT ;  /* 0x000000d4ffd47217 */ /* 0x000fe20007800200 */
[----:B------:R-:W-:Y:S01]  /*3450*/  FMUL.FTZ R49, R49, c[0x0][0x2ec] ;  /* 0x0000bb0031317a20 */ /* 0x000fe20000410000 */
[----:B------:R-:W-:Y:S01]  /*3460*/  IMNMX R210, RZ, R210, !PT ;  /* 0x000000d2ffd27217 */ /* 0x000fe20007800200 */
[----:B------:R-:W-:Y:S01]  /*3470*/  FMUL.FTZ R32, R55, c[0x0][0x2ec] ;  /* 0x0000bb0037207a20 */ /* 0x000fe20000410000 */
[C---:B------:R-:W-:Y:S01]  /*3480*/  ISETP.GE.AND P2, PT, R4.reuse, R211, PT ;  /* 0x000000d30400720c */ /* 0x040fe20003f46270 */
[----:B------:R-:W-:Y:S01]  /*3490*/  HMMA.16816.F32.BF16 R76, R8, R14, R76 ;  /* 0x0000000e084c723c */ /* 0x000fe2000004184c */
[-C--:B------:R-:W-:Y:S01]  /*34a0*/  ISETP.GE.AND P4, PT, R4, R205.reuse, PT ;  /* 0x000000cd0400720c */ /* 0x080fe20003f86270 */
[----:B------:R-:W1:Y:S01]  /*34b0*/  MUFU.TANH R17, R17 ;  /* 0x0000001100117308 */ /* 0x000e620000002400 */
[----:B------:R-:W-:Y:S01]  /*34c0*/  ISETP.GE.AND P5, PT, R6, R205, PT ;  /* 0x000000cd0600720c */ /* 0x000fe20003fa6270 */
[----:B------:R-:W-:Y:S01]  /*34d0*/  FMUL.FTZ R28, R52, c[0x0][0x2ec] ;  /* 0x0000bb00341c7a20 */ /* 0x000fe20000410000 */
[C---:B------:R-:W-:Y:S01]  /*34e0*/  ISETP.GE.AND P3, PT, R2.reuse, R211, PT ;  /* 0x000000d30200720c */ /* 0x040fe20003f66270 */
[----:B------:R-:W-:Y:S01]  /*34f0*/  FMUL.FTZ R20, R53, c[0x0][0x2ec] ;  /* 0x0000bb0035147a20 */ /* 0x000fe20000410000 */
[----:B------:R-:W-:Y:S01]  /*3500*/  ISETP.GE.AND P0, PT, R2, R205, PT ;  /* 0x000000cd0200720c */ /* 0x000fe20003f06270 */
[----:B------:R-:W-:Y:S01]  /*3510*/  FMUL.FTZ R33, R54, c[0x0][0x2ec] ;  /* 0x0000bb0036217a20 */ /* 0x000fe20000410000 */
[-C--:B------:R-:W-:Y:S01]  /*3520*/  ISETP.GE.AND P1, PT, R6, R211.reuse, PT ;  /* 0x000000d30600720c */ /* 0x080fe20003f26270 */
[----:B------:R-:W-:Y:S01]  /*3530*/  MUFU.TANH R30, R30 ;  /* 0x0000001e001e7308 */ /* 0x000fe20000002400 */
[----:B------:R-:W-:Y:S01]  /*3540*/  ISETP.LT.OR P2, PT, R4, R212, P2 ;  /* 0x000000d40400720c */ /* 0x000fe20001741670 */
[----:B------:R-:W-:Y:S01]  /*3550*/  FMUL.FTZ R48, R48, c[0x0][0x2ec] ;  /* 0x0000bb0030307a20 */ /* 0x000fe20000410000 */
[-C--:B------:R-:W-:Y:S01]  /*3560*/  ISETP.LT.OR P4, PT, R4, R210.reuse, P4 ;  /* 0x000000d20400720c */ /* 0x080fe20002781670 */
[----:B------:R-:W-:Y:S01]  /*3570*/  FMUL.FTZ R50, R50, c[0x0][0x2ec] ;  /* 0x0000bb0032327a20 */ /* 0x000fe20000410000 */
[----:B------:R-:W-:Y:S01]  /*3580*/  ISETP.LT.OR P5, PT, R6, R210, P5 ;  /* 0x000000d20600720c */ /* 0x000fe20002fa1670 */
[----:B------:R-:W-:Y:S01]  /*3590*/  FMUL.FTZ R82, R82, c[0x0][0x2ec] ;  /* 0x0000bb0052527a20 */ /* 0x000fe20000410000 */
[C---:B------:R-:W-:Y:S01]  /*35a0*/  ISETP.LT.OR P3, PT, R2.reuse, R212, P3 ;  /* 0x000000d40200720c */ /* 0x040fe20001f61670 */
[----:B------:R-:W1:Y:S01]  /*35b0*/  MUFU.TANH R31, R31 ;  /* 0x0000001f001f7308 */ /* 0x000e620000002400 */
[----:B------:R-:W-:Y:S01]  /*35c0*/  ISETP.LT.OR P0, PT, R2, R210, P0 ;  /* 0x000000d20200720c */ /* 0x000fe20000701670 */
[----:B------:R-:W-:Y:S01]  /*35d0*/  FMUL.FTZ R51, R51, c[0x0][0x2ec] ;  /* 0x0000bb0033337a20 */ /* 0x000fe20000410000 */
[----:B------:R-:W-:Y:S01]  /*35e0*/  IADD3 R4, R6, 0x9, RZ ;  /* 0x0000000906047810 */ /* 0x000fe20007ffe0ff */
[----:B------:R-:W-:Y:S01]  /*35f0*/  FMUL.FTZ R44, R44, c[0x0][0x2ec] ;  /* 0x0000bb002c2c7a20 */ /* 0x000fe20000410000 */
[CC--:B------:R-:W-:Y:S01]  /*3600*/  ISETP.LT.OR P1, PT, R6.reuse, R212.reuse, P1 ;  /* 0x000000d40600720c */ /* 0x0c0fe20000f21670 */
[----:B------:R-:W-:Y:S01]  /*3610*/  FMUL.FTZ R45, R45, c[0x0][0x2ec] ;  /* 0x0000bb002d2d7a20 */ /* 0x000fe20000410000 */
[----:B------:R-:W-:Y:S01]  /*3620*/  IADD3 R2, R6, 0x10, RZ ;  /* 0x0000001006027810 */ /* 0x000fe20007ffe0ff */
[----:B------:R-:W1:Y:S01]  /*3630*/  MUFU.TANH R159, R49 ;  /* 0x00000031009f7308 */ /* 0x000e620000002400 */
[----:B-----5:R-:W-:Y:S01]  /*3640*/  FSEL R38, R38, -INF , !P5 ;  /* 0xff80000026267808 */ /* 0x020fe20006800000 */
[----:B------:R-:W-:Y:S01]  /*3650*/  FMUL.FTZ R46, R46, c[0x0][0x2ec] ;  /* 0x0000bb002e2e7a20 */ /* 0x000fe20000410000 */
[----:B------:R-:W-:Y:S01]  /*3660*/  ISETP.GE.AND P6, PT, R4, R211, PT ;  /* 0x000000d30400720c */ /* 0x000fe20003fc6270 */
[----:B------:R-:W-:Y:S01]  /*3670*/  FMUL.FTZ R47, R47, c[0x0][0x2ec] ;  /* 0x0000bb002f2f7a20 */ /* 0x000fe20000410000 */
[----:B------:R-:W-:Y:S01]  /*3680*/  FSEL R27, R36, -INF , !P1 ;  /* 0xff800000241b7808 */ /* 0x000fe20004800000 */
[----:B------:R-:W-:Y:S01]  /*3690*/  FMUL.FTZ R80, R80, c[0x0][0x2ec] ;  /* 0x0000bb0050507a20 */ /* 0x000fe20000410000 */
[----:B------:R-:W-:Y:S01]  /*36a0*/  ISETP.GE.AND P5, PT, R4, R205, PT ;  /* 0x000000cd0400720c */ /* 0x000fe20003fa6270 */
[----:B------:R-:W5:Y:S01]  /*36b0*/  MUFU.TANH R32, R32 ;  /* 0x0000002000207308 */ /* 0x000f620000002400 */
[----:B---3--:R-:W-:Y:S01]  /*36c0*/  FSEL R37, R37, -INF , !P2 ;  /* 0xff80000025257808 */ /* 0x008fe20005000000 */
[----:B------:R-:W-:Y:S01]  /*36d0*/  FMUL.FTZ R81, R81, c[0x0][0x2ec] ;  /* 0x0000bb0051517a20 */ /* 0x000fe20000410000 */
[C---:B------:R-:W-:Y:S01]  /*36e0*/  ISETP.GE.AND P1, PT, R2.reuse, R211, PT ;  /* 0x000000d30200720c */ /* 0x040fe20003f26270 */
[----:B------:R-:W-:Y:S01]  /*36f0*/  FMUL.FTZ R83, R83, c[0x0][0x2ec] ;  /* 0x0000bb0053537a20 */ /* 0x000fe20000410000 */
[----:B------:R-:W-:Y:S01]  /*3700*/  ISETP.GE.AND P2, PT, R2, R205, PT ;  /* 0x000000cd0200720c */ /* 0x000fe20003f46270 */
[----:B------:R-:W-:Y:S01]  /*3710*/  FMUL.FTZ R76, R76, c[0x0][0x2ec] ;  /* 0x0000bb004c4c7a20 */ /* 0x000fe20000410000 */
[C---:B------:R-:W-:Y:S01]  /*3720*/  ISETP.LT.OR P6, PT, R4.reuse, R212, P6 ;  /* 0x000000d40400720c */ /* 0x040fe200037c1670 */
[----:B------:R-:W3:Y:S01]  /*3730*/  MUFU.TANH R167, R48 ;  /* 0x0000003000a77308 */ /* 0x000ee20000002400 */
[----:B------:R-:W-:Y:S01]  /*3740*/  ISETP.LT.OR P5, PT, R4, R210, P5 ;  /* 0x000000d20400720c */ /* 0x000fe20002fa1670 */
[----:B------:R-:W-:Y:S01]  /*3750*/  FMUL.FTZ R77, R77, c[0x0][0x2ec] ;  /* 0x0000bb004d4d7a20 */ /* 0x000fe20000410000 */
[----:B------:R-:W-:Y:S01]  /*3760*/  ISETP.LT.OR P1, PT, R2, R212, P1 ;  /* 0x000000d40200720c */ /* 0x000fe20000f21670 */
[----:B------:R-:W-:Y:S01]  /*3770*/  FMUL.FTZ R78, R78, c[0x0][0x2ec] ;  /* 0x0000bb004e4e7a20 */ /* 0x000fe20000410000 */
[----:B------:R-:W-:Y:S01]  /*3780*/  ISETP.LT.OR P2, PT, R2, R210, P2 ;  /* 0x000000d20200720c */ /* 0x000fe20001741670 */
[----:B------:R-:W-:Y:S01]  /*3790*/  FMUL.FTZ R79, R79, c[0x0][0x2ec] ;  /* 0x0000bb004f4f7a20 */ /* 0x000fe20000410000 */
[----:B------:R-:W-:Y:S01]  /*37a0*/  IADD3 R4, R6, 0x18, RZ ;  /* 0x0000001806047810 */ /* 0x000fe20007ffe0ff */
[----:B------:R-:W2:Y:S01]  /*37b0*/  MUFU.TANH R162, R50 ;  /* 0x0000003200a27308 */ /* 0x000ea20000002400 */
[----:B-1----:R-:W-:-:S02]  /*37c0*/  FSEL R2, R26, -INF , !P0 ;  /* 0xff8000001a027808 */ /* 0x002fc40004000000 */
[----:B------:R-:W-:Y:S02]  /*37d0*/  ISETP.GE.AND P0, PT, R18, R205, PT ;  /* 0x000000cd1200720c */ /* 0x000fe40003f06270 */
[----:B------:R-:W-:Y:S02]  /*37e0*/  FSEL R23, R24, -INF , !P3 ;  /* 0xff80000018177808 */ /* 0x000fe40005800000 */
[----:B----4-:R-:W-:Y:S01]  /*37f0*/  FSEL R25, R25, -INF , !P6 ;  /* 0xff80000019197808 */ /* 0x010fe20007000000 */
[----:B------:R-:W1:Y:S01]  /*3800*/  MUFU.TANH R28, R28 ;  /* 0x0000001c001c7308 */ /* 0x000e620000002400 */
[C---:B------:R-:W-:Y:S02]  /*3810*/  ISETP.GE.AND P3, PT, R4.reuse, R211, PT ;  /* 0x000000d30400720c */ /* 0x040fe40003f66270 */
[----:B------:R-:W-:Y:S02]  /*3820*/  ISETP.GE.AND P6, PT, R4, R205, PT ;  /* 0x000000cd0400720c */ /* 0x000fe40003fc6270 */
[----:B------:R-:W-:-:S02]  /*3830*/  ISETP.LT.OR P0, PT, R18, R210, P0 ;  /* 0x000000d21200720c */ /* 0x000fc40000701670 */
[----:B------:R-:W-:Y:S01]  /*3840*/  FSEL R39, R39, -INF , !P4 ;  /* 0xff80000027277808 */ /* 0x000fe20006000000 */
[----:B------:R-:W-:Y:S01]  /*3850*/  MUFU.TANH R20, R20 ;  /* 0x0000001400147308 */ /* 0x000fe20000002400 */
[----:B------:R-:W-:Y:S02]  /*3860*/  IADD3 R22, R6, 0x21, RZ ;  /* 0x0000002106167810 */ /* 0x000fe40007ffe0ff */
[----:B------:R-:W-:Y:S02]  /*3870*/  ISETP.GE.AND P4, PT, R18, R211, PT ;  /* 0x000000d31200720c */ /* 0x000fe40003f86270 */
[C---:B------:R-:W-:Y:S02]  /*3880*/  ISETP.LT.OR P3, PT, R4.reuse, R212, P3 ;  /* 0x000000d40400720c */ /* 0x040fe40001f61670 */
[----:B------:R-:W-:Y:S01]  /*3890*/  ISETP.LT.OR P6, PT, R4, R210, P6 ;  /* 0x000000d20400720c */ /* 0x000fe200037c1670 */
[----:B------:R-:W4:Y:S01]  /*38a0*/  MUFU.TANH R33, R33 ;  /* 0x0000002100217308 */ /* 0x000f220000002400 */
[----:B------:R-:W-:-:S02]  /*38b0*/  FSEL R4, R16, -INF , !P5 ;  /* 0xff80000010047808 */ /* 0x000fc40006800000 */
[----:B--2---:R-:W-:Y:S02]  /*38c0*/  FSEL R16, R29, -INF , !P0 ;  /* 0xff8000001d107808 */ /* 0x004fe40004000000 */
[----:B------:R-:W-:Y:S02]  /*38d0*/  ISETP.GE.AND P0, PT, R22, R211, PT ;  /* 0x000000d31600720c */ /* 0x000fe40003f06270 */
[-C--:B------:R-:W-:Y:S01]  /*38e0*/  ISETP.LT.OR P4, PT, R18, R212.reuse, P4 ;  /* 0x000000d41200720c */ /* 0x080fe20002781670 */
[----:B------:R-:W2:Y:S01]  /*38f0*/  MUFU.TANH R166, R82 ;  /* 0x0000005200a67308 */ /* 0x000ea20000002400 */
[C---:B------:R-:W-:Y:S02]  /*3900*/  IADD3 R13, R6.reuse, 0x19, RZ ;  /* 0x00000019060d7810 */ /* 0x040fe40007ffe0ff */
[----:B------:R-:W-:Y:S02]  /*3910*/  IADD3 R12, R6, 0x20, RZ ;  /* 0x00000020060c7810 */ /* 0x000fe40007ffe0ff */
[----:B------:R-:W-:-:S02]  /*3920*/  ISETP.LT.OR P0, PT, R22, R212, P0 ;  /* 0x000000d41600720c */ /* 0x000fc40000701670 */
[----:B------:R-:W-:Y:S01]  /*3930*/  FSEL R21, R17, -INF , !P1 ;  /* 0xff80000011157808 */ /* 0x000fe20004800000 */
[----:B------:R-:W1:Y:S01]  /*3940*/  MUFU.TANH R172, R51 ;  /* 0x0000003300ac7308 */ /* 0x000e620000002400 */
[----:B------:R-:W-:Y:S02]  /*3950*/  FSEL R18, R31, -INF , !P2 ;  /* 0xff8000001f127808 */ /* 0x000fe40005000000 */
[----:B------:R-:W-:Y:S02]  /*3960*/  FSEL R19, R30, -INF , !P4 ;  /* 0xff8000001e137808 */ /* 0x000fe40006000000 */
[----:B------:R-:W-:Y:S02]  /*3970*/  IADD3 R9, R6, 0x30, RZ ;  /* 0x0000003006097810 */ /* 0x000fe40007ffe0ff */
[----:B------:R-:W-:Y:S01]  /*3980*/  ISETP.GE.AND P1, PT, R12, R211, PT ;  /* 0x000000d30c00720c */ /* 0x000fe20003f26270 */
[----:B------:R-:W1:Y:S01]  /*3990*/  MUFU.TANH R165, R44 ;  /* 0x0000002c00a57308 */ /* 0x000e620000002400 */
[----:B------:R-:W-:-:S02]  /*39a0*/  ISETP.GE.AND P2, PT, R13, R205, PT ;  /* 0x000000cd0d00720c */ /* 0x000fc40003f46270 */
[C---:B------:R-:W-:Y:S02]  /*39b0*/  ISETP.GE.AND P4, PT, R12.reuse, R205, PT ;  /* 0x000000cd0c00720c */ /* 0x040fe40003f86270 */
[----:B------:R-:W-:Y:S02]  /*39c0*/  ISETP.GE.AND P5, PT, R13, R211, PT ;  /* 0x000000d30d00720c */ /* 0x000fe40003fa6270 */
[----:B------:R-:W-:Y:S01]  /*39d0*/  FSEL R159, R159, -INF , !P0 ;  /* 0xff8000009f9f7808 */ /* 0x000fe20004000000 */
[----:B------:R-:W-:Y:S01]  /*39e0*/  MUFU.TANH R161, R45 ;  /* 0x0000002d00a17308 */ /* 0x000fe20000002400 */
[----:B------:R-:W-:Y:S02]  /*39f0*/  ISETP.GE.AND P0, PT, R9, R205, PT ;  /* 0x000000cd0900720c */ /* 0x000fe40003f06270 */
[----:B------:R-:W-:Y:S02]  /*3a00*/  ISETP.LT.OR P2, PT, R13, R210, P2 ;  /* 0x000000d20d00720c */ /* 0x000fe40001741670 */
[----:B------:R-:W-:-:S02]  /*3a10*/  ISETP.LT.OR P1, PT, R12, R212, P1 ;  /* 0x000000d40c00720c */ /* 0x000fc40000f21670 */
[----:B------:R-:W-:Y:S01]  /*3a20*/  ISETP.LT.OR P4, PT, R12, R210, P4 ;  /* 0x000000d20c00720c */ /* 0x000fe20002781670 */
[----:B------:R-:W2:Y:S01]  /*3a30*/  MUFU.TANH R164, R46 ;  /* 0x0000002e00a47308 */ /* 0x000ea20000002400 */
[----:B------:R-:W-:Y:S02]  /*3a40*/  ISETP.LT.OR P5, PT, R13, R212, P5 ;  /* 0x000000d40d00720c */ /* 0x000fe40002fa1670 */
[C---:B------:R-:W-:Y:S02]  /*3a50*/  IADD3 R10, R6.reuse, 0x29, RZ ;  /* 0x00000029060a7810 */ /* 0x040fe40007ffe0ff */
[----:B------:R-:W-:Y:S02]  /*3a60*/  IADD3 R24, R6, 0x28, RZ ;  /* 0x0000002806187810 */ /* 0x000fe40007ffe0ff */
[----:B------:R-:W-:Y:S01]  /*3a70*/  ISETP.LT.OR P0, PT, R9, R210, P0 ;  /* 0x000000d20900720c */ /* 0x000fe20000701670 */
[----:B------:R-:W2:Y:S01]  /*3a80*/  MUFU.TANH R170, R47 ;  /* 0x0000002f00aa7308 */ /* 0x000ea20000002400 */
[----:B-----5:R-:W-:-:S02]  /*3a90*/  FSEL R8, R32, -INF , !P2 ;  /* 0xff80000020087808 */ /* 0x020fc40005000000 */
[----:B---3--:R-:W-:Y:S02]  /*3aa0*/  FSEL R167, R167, -INF , !P1 ;  /* 0xff800000a7a77808 */ /* 0x008fe40004800000 */
[----:B------:R-:W-:Y:S02]  /*3ab0*/  FSEL R162, R162, -INF , !P4 ;  /* 0xff800000a2a27808 */ /* 0x000fe40006000000 */
[----:B-1----:R-:W-:Y:S01]  /*3ac0*/  FSEL R17, R28, -INF , !P3 ;  /* 0xff8000001c117808 */ /* 0x002fe20005800000 */
[----:B------:R-:W1:Y:S01]  /*3ad0*/  MUFU.TANH R171, R80 ;  /* 0x0000005000ab7308 */ /* 0x000e620000002400 */
[----:B----4-:R-:W-:Y:S02]  /*3ae0*/  FSEL R12, R33, -INF , !P6 ;  /* 0xff800000210c7808 */ /* 0x010fe40007000000 */
[----:B------:R-:W-:Y:S02]  /*3af0*/  FSEL R13, R20, -INF , !P5 ;  /* 0xff800000140d7808 */ /* 0x000fe40006800000 */
[----:B------:R-:W-:-:S02]  /*3b00*/  ISETP.GE.AND P2, PT, R10, R211, PT ;  /* 0x000000d30a00720c */ /* 0x000fc40003f46270 */
[----:B------:R-:W-:Y:S01]  /*3b10*/  ISETP.GE.AND P1, PT, R9, R211, PT ;  /* 0x000000d30900720c */ /* 0x000fe20003f26270 */
[----:B------:R-:W3:Y:S01]  /*3b20*/  MUFU.TANH R169, R81 ;  /* 0x0000005100a97308 */ /* 0x000ee20000002400 */
[----:B------:R-:W-:Y:S02]  /*3b30*/  ISETP.GE.AND P4, PT, R10, R205, PT ;  /* 0x000000cd0a00720c */ /* 0x000fe40003f86270 */
[----:B------:R-:W-:Y:S02]  /*3b40*/  ISETP.GE.AND P3, PT, R24, R211, PT ;  /* 0x000000d31800720c */ /* 0x000fe40003f66270 */
[-C--:B------:R-:W-:Y:S02]  /*3b50*/  ISETP.GE.AND P6, PT, R22, R205.reuse, PT ;  /* 0x000000cd1600720c */ /* 0x080fe40003fc6270 */
[----:B------:R-:W-:Y:S01]  /*3b60*/  ISETP.GE.AND P5, PT, R24, R205, PT ;  /* 0x000000cd1800720c */ /* 0x000fe20003fa6270 */
[----:B------:R-:W4:Y:S01]  /*3b70*/  MUFU.TANH R142, R83 ;  /* 0x00000053008e7308 */ /* 0x000f220000002400 */
[----:B--2---:R-:W-:-:S02]  /*3b80*/  FSEL R166, R166, -INF , !P0 ;  /* 0xff800000a6a67808 */ /* 0x004fc40004000000 */
[----:B------:R-:W-:Y:S02]  /*3b90*/  PLOP3.LUT P0, PT, PT, PT, UP0, 0x80, 0x0 ;  /* 0x000000000000781c */ /* 0x000fe40003f0f008 */
[C---:B------:R-:W-:Y:S02]  /*3ba0*/  ISETP.LT.OR P2, PT, R10.reuse, R212, P2 ;  /* 0x000000d40a00720c */ /* 0x040fe40001741670 */
[----:B------:R-:W-:Y:S01]  /*3bb0*/  ISETP.LT.OR P4, PT, R10, R210, P4 ;  /* 0x000000d20a00720c */ /* 0x000fe20002781670 */
[----:B------:R-:W2:Y:S01]  /*3bc0*/  MUFU.TANH R143, R76 ;  /* 0x0000004c008f7308 */ /* 0x000ea20000002400 */
[----:B------:R-:W-:Y:S02]  /*3bd0*/  ISETP.LT.OR P1, PT, R9, R212, P1 ;  /* 0x000000d40900720c */ /* 0x000fe40000f21670 */
[----:B------:R-:W-:Y:S02]  /*3be0*/  ISETP.LT.OR P6, PT, R22, R210, P6 ;  /* 0x000000d21600720c */ /* 0x000fe400037c1670 */
[----:B------:R-:W-:-:S02]  /*3bf0*/  ISETP.LT.OR P3, PT, R24, R212, P3 ;  /* 0x000000d41800720c */ /* 0x000fc40001f61670 */
[----:B------:R-:W-:Y:S01]  /*3c00*/  ISETP.LT.OR P5, PT, R24, R210, P5 ;  /* 0x000000d21800720c */ /* 0x000fe20002fa1670 */
[----:B------:R-:W-:Y:S01]  /*3c10*/  MUFU.TANH R141, R77 ;  /* 0x0000004d008d7308 */ /* 0x000fe20000002400 */
[C---:B------:R-:W-:Y:S02]  /*3c20*/  IADD3 R10, R6.reuse, 0x31, RZ ;  /* 0x00000031060a7810 */ /* 0x040fe40007ffe0ff */
[C---:B------:R-:W-:Y:S02]  /*3c30*/  IADD3 R9, R6.reuse, 0x38, RZ ;  /* 0x0000003806097810 */ /* 0x040fe40007ffe0ff */
[----:B------:R-:W-:Y:S02]  /*3c40*/  IADD3 R6, R6, 0x39, RZ ;  /* 0x0000003906067810 */ /* 0x000fe40007ffe0ff */
[----:B------:R-:W-:Y:S01]  /*3c50*/  FSEL R172, R172, -INF , !P6 ;  /* 0xff800000acac7808 */ /* 0x000fe20007000000 */
[----:B------:R-:W5:Y:S01]  /*3c60*/  MUFU.TANH R140, R78 ;  /* 0x0000004e008c7308 */ /* 0x000f620000002400 */
[----:B------:R-:W-:-:S02]  /*3c70*/  FSEL R165, R165, -INF , !P3 ;  /* 0xff800000a5a57808 */ /* 0x000fc40005800000 */
[----:B------:R-:W-:Y:S02]  /*3c80*/  FSEL R164, R164, -INF , !P5 ;  /* 0xff800000a4a47808 */ /* 0x000fe40006800000 */
[----:B------:R-:W-:Y:S02]  /*3c90*/  FSEL R161, R161, -INF , !P2 ;  /* 0xff800000a1a17808 */ /* 0x000fe40005000000 */
[----:B------:R-:W-:Y:S01]  /*3ca0*/  FSEL R170, R170, -INF , !P4 ;  /* 0xff800000aaaa7808 */ /* 0x000fe20006000000 */
[----:B------:R-:W2:Y:S01]  /*3cb0*/  MUFU.TANH R160, R79 ;  /* 0x0000004f00a07308 */ /* 0x000ea20000002400 */
[----:B-1----:R-:W-:Y:S01]  /*3cc0*/  FSEL R171, R171, -INF , !P1 ;  /* 0xff800000abab7808 */ /* 0x002fe20004800000 */
[----:B------:R-:W-:Y:S01]  /*3cd0*/  BAR.SYNC.DEFER_BLOCKING 0x0 ;  /* 0x0000000000007b1d */ /* 0x000fe20000010000 */
[C---:B------:R-:W-:Y:S02]  /*3ce0*/  ISETP.GE.AND P6, PT, R10.reuse, R211, PT ;  /* 0x000000d30a00720c */ /* 0x040fe40003fc6270 */
[----:B------:R-:W-:-:S02]  /*3cf0*/  ISETP.GE.AND P3, PT, R10, R205, PT ;  /* 0x000000cd0a00720c */ /* 0x000fc40003f66270 */
[C---:B------:R-:W-:Y:S02]  /*3d00*/  ISETP.GE.AND P5, PT, R9.reuse, R211, PT ;  /* 0x000000d30900720c */ /* 0x040fe40003fa6270 */
[----:B------:R-:W-:Y:S02]  /*3d10*/  ISETP.GE.AND P2, PT, R9, R205, PT ;  /* 0x000000cd0900720c */ /* 0x000fe40003f46270 */
[C---:B------:R-:W-:Y:S02]  /*3d20*/  ISETP.GE.AND P4, PT, R6.reuse, R211, PT ;  /* 0x000000d30600720c */ /* 0x040fe40003f86270 */
[----:B------:R-:W-:Y:S02]  /*3d30*/  ISETP.GE.AND P1, PT, R6, R205, PT ;  /* 0x000000cd0600720c */ /* 0x000fe40003f26270 */
[C---:B------:R-:W-:Y:S02]  /*3d40*/  ISETP.LT.OR P6, PT, R10.reuse, R212, P6 ;  /* 0x000000d40a00720c */ /* 0x040fe400037c1670 */
[----:B------:R-:W-:-:S02]  /*3d50*/  ISETP.LT.OR P3, PT, R10, R210, P3 ;  /* 0x000000d20a00720c */ /* 0x000fc40001f61670 */
[C---:B------:R-:W-:Y:S02]  /*3d60*/  ISETP.LT.OR P5, PT, R9.reuse, R212, P5 ;  /* 0x000000d40900720c */ /* 0x040fe40002fa1670 */
[----:B------:R-:W-:Y:S02]  /*3d70*/  ISETP.LT.OR P2, PT, R9, R210, P2 ;  /* 0x000000d20900720c */ /* 0x000fe40001741670 */
[C---:B------:R-:W-:Y:S02]  /*3d80*/  ISETP.LT.OR P4, PT, R6.reuse, R212, P4 ;  /* 0x000000d40600720c */ /* 0x040fe40002781670 */
[----:B------:R-:W-:Y:S02]  /*3d90*/  ISETP.LT.OR P1, PT, R6, R210, P1 ;  /* 0x000000d20600720c */ /* 0x000fe40000f21670 */
[----:B---3--:R-:W-:Y:S02]  /*3da0*/  FSEL R169, R169, -INF , !P6 ;  /* 0xff800000a9a97808 */ /* 0x008fe40007000000 */
[----:B----4-:R-:W-:-:S02]  /*3db0*/  FSEL R142, R142, -INF , !P3 ;  /* 0xff8000008e8e7808 */ /* 0x010fc40005800000 */
[----:B--2---:R-:W-:Y:S02]  /*3dc0*/  FSEL R143, R143, -INF , !P5 ;  /* 0xff8000008f8f7808 */ /* 0x004fe40006800000 */
[----:B-----5:R-:W-:Y:S02]  /*3dd0*/  FSEL R140, R140, -INF , !P2 ;  /* 0xff8000008c8c7808 */ /* 0x020fe40005000000 */
        /* <DEDUP_REMOVED lines=9> */
[----:B------:R-:W-:-:S04]  /*3e70*/  LEA R28, P2, R10, c[0x0][0x168], 0x1 ;  /* 0x00005a000a1c7a11 */ /* 0x000fc800078408ff */
[----:B------:R-:W-:Y:S01]  /*3e80*/  IADD3 R3, R11, UR12, RZ ;  /* 0x0000000c0b037c10 */ /* 0x000fe2000fffe0ff */
[----:B------:R-:W-:Y:S01]  /*3e90*/  USHF.L.U64.HI UR12, UR6, 0x5, UR7 ;  /* 0x00000005060c7899 */ /* 0x000fe20008010207 */
        /* <DEDUP_REMOVED lines=8> */
[----:B------:R-:W-:-:S02]  /*3f20*/  IADD3 R10, P1, R30, UR13, RZ ;  /* 0x0000000d1e0a7c10 */ /* 0x000fc4000ff3e0ff */
        /* <DEDUP_REMOVED lines=14> */
.L_x_973:
        /* <DEDUP_REMOVED lines=76> */
[--C-:B------:R-:W-:Y:S02]  /*44d0*/  FFMA.FTZ R148, R18, c[0x0][0x23c], -R163.reuse ;  /* 0x00008f0012947a23 */ /* 0x100fe400000108a3 */
        /* <DEDUP_REMOVED lines=12> */
[--C-:B------:R-:W-:Y:S01]  /*45a0*/  FFMA.FTZ R158, R165, c[0x0][0x23c], -R168.reuse ;  /* 0x00008f00a59e7a23 */ /* 0x100fe200000108a8 */
[----:B------:R-:W1:Y:S01]  /*45b0*/  LDSM.16.MT88.4 R12, [R192+0xe800] ;  /* 0x00e80000c00c783b */ /* 0x000e620000004200 */
        /* <DEDUP_REMOVED lines=219> */
[----:B------:R-:W-:-:S02]  /*5370*/  USHF.L.U64.HI UR12, UR4, 0x5, UR5 ;  /* 0x00000005040c7899 */ /* 0x000fc40008010205 */
[----:B------:R-:W-:Y:S01]  /*5380*/  UIADD3 UR13, UR21, UR13, URZ ;  /* 0x0000000d150d7290 */ /* 0x000fe2000fffe03f */
[----:B------:R-:W-:Y:S01]  /*5390*/  IMAD.U32 R6, RZ, RZ, UR20 ;  /* 0x00000014ff067e24 */ /* 0x000fe2000f8e00ff */
[----:B------:R-:W-:Y:S01]  /*53a0*/  UISETP.GT.AND UP0, UPT, UR17, UR9, UPT ;  /* 0x000000091100728c */ /* 0x000fe2000bf04270 */
[----:B------:R-:W-:-:S03]  /*53b0*/  IMAD.U32 R7, RZ, RZ, UR21 ;  /* 0x00000015ff077e24 */ /* 0x000fc6000f8e00ff */
[----:B------:R-:W-:Y:S01]  /*53c0*/  IMAD.U32 R5, RZ, RZ, UR13 ;  /* 0x0000000dff057e24 */ /* 0x000fe2000f8e00ff */
[----:B------:R-:W-:Y:S01]  /*53d0*/  BAR.SYNC.DEFER_BLOCKING 0x0 ;  /* 0x0000000000007b1d */ /* 0x000fe20000010000 */
[----:B------:R-:W-:Y:S01]  /*53e0*/  LEA R0, P0, R6, R134, 0x6 ;  /* 0x0000008606007211 */ /* 0x000fe200078030ff */
[----:B------:R-:W-:-:S03]  /*53f0*/  USHF.L.U32 UR13, UR4, 0x5, URZ ;  /* 0x00000005040d7899 */ /* 0x000fc6000800063f */
[----:B------:R-:W-:Y:S02]  /*5400*/  LEA R4, P1, R0, c[0x0][0x170], 0x1 ;  /* 0x00005c0000047a11 */ /* 0x000fe400078208ff */
        /* <DEDUP_REMOVED lines=27> */
[----:B------:R-:W4:Y:S04]  /*55c0*/  LDSM.16.M88.4 R20, [R201+0x7800] ;  /* 0x00780000c914783b */ /* 0x000f280000000200 */
[----:B------:R-:W-:Y:S04]  /*55d0*/  LDSM.16.M88.4 R32, [R200] ;  /* 0x00000000c820783b */ /* 0x000fe80000000200 */
[----:B-1----:R-:W1:Y:S04]  /*55e0*/  LDSM.16.M88.4 R4, [R199] ;  /* 0x00000000c704783b */ /* 0x002e680000000200 */
[----:B------:R-:W1:Y:S04]  /*55f0*/  LDSM.16.M88.4 R160, [R190] ;  /* 0x00000000bea0783b */ /* 0x000e680000000200 */
[----:B------:R-:W1:Y:S04]  /*5600*/  LDSM.16.M88.4 R156, [R189] ;  /* 0x00000000bd9c783b */ /* 0x000e680000000200 */
[----:B------:R-:W1:Y:S04]  /*5610*/  LDSM.16.M88.4 R176, [R191] ;  /* 0x00000000bfb0783b */ /* 0x000e680000000200 */
[----:B------:R-:W-:Y:S01]  /*5620*/  LDSM.16.M88.4 R16, [R198] ;  /* 0x00000000c610783b */ /* 0x000fe20000000200 */
[C---:B---3--:R-:W-:Y:S03]  /*5630*/  HMMA.16816.F32.BF16 R12, R164.reuse, R28, RZ ;  /* 0x0000001ca40c723c */ /* 0x048fe600000418ff */
[----:B--2---:R-:W2:Y:S04]  /*5640*/  LDSM.16.M88.4 R8, [R195+0x6000] ;  /* 0x00600000c308783b */ /* 0x004ea80000000200 */
[----:B------:R-:W3:Y:S01]  /*5650*/  LDSM.16.M88.4 R136, [R195+0x7000] ;  /* 0x00700000c388783b */ /* 0x000ee20000000200 */
[C---:B------:R-:W-:Y:S03]  /*5660*/  HMMA.16816.F32.BF16 R28, R164.reuse, R30, RZ ;  /* 0x0000001ea41c723c */ /* 0x040fe600000418ff */
[----:B------:R-:W-:Y:S04]  /*5670*/  LDSM.16.M88.4 R152, [R195+0x6800] ;  /* 0x00680000c398783b */ /* 0x000fe80000000200 */
[----:B------:R-:W-:Y:S01]  /*5680*/  LDSM.16.M88.4 R172, [R197] ;  /* 0x00000000c5ac783b */ /* 0x000fe20000000200 */
[C---:B----4-:R-:W-:Y:S03]  /*5690*/  HMMA.16816.F32.BF16 R24, R164.reuse, R148, RZ ;  /* 0x00000094a418723c */ /* 0x050fe600000418ff */
[----:B------:R-:W-:Y:S04]  /*56a0*/  LDSM.16.M88.4 R228, [R183] ;  /* 0x00000000b7e4783b */ /* 0x000fe80000000200 */
[----:B------:R-:W-:Y:S01]  /*56b0*/  LDSM.16.M88.4 R224, [R201+0xa800] ;  /* 0x00a80000c9e0783b */ /* 0x000fe20000000200 */
[C---:B-----5:R-:W-:Y:S03]  /*56c0*/  HMMA.16816.F32.BF16 R144, R164.reuse, R140, RZ ;  /* 0x0000008ca490723c */ /* 0x060fe600000418ff */
[----:B------:R-:W0:Y:S05]  /*56d0*/  LDGDEPBAR ;  /* 0x00000000000079af */ /* 0x000e2a0000000000 */
[C---:B------:R-:W-:Y:S08]  /*56e0*/  HMMA.16816.F32.BF16 R148, R164.reuse, R150, RZ ;  /* 0x00000096a494723c */ /* 0x040ff000000418ff */
[C---:B------:R-:W-:Y:S08]  /*56f0*/  HMMA.16816.F32.BF16 R140, R164.reuse, R142, RZ ;  /* 0x0000008ea48c723c */ /* 0x040ff000000418ff */
[C---:B------:R-:W-:Y:S08]  /*5700*/  HMMA.16816.F32.BF16 R168, R164.reuse, R20, RZ ;  /* 0x00000014a4a8723c */ /* 0x040ff000000418ff */
[----:B------:R-:W-:Y:S01]  /*5710*/  HMMA.16816.F32.BF16 R164, R164, R22, RZ ;  /* 0x00000016a4a4723c */ /* 0x000fe200000418ff */
[----:B------:R-:W4:Y:S07]  /*5720*/  LDSM.16.M88.4 R20, [R195+0x7800] ;  /* 0x00780000c314783b */ /* 0x000f2e0000000200 */
[C---:B-1----:R-:W-:Y:S08]  /*5730*/  HMMA.16816.F32.BF16 R12, R32.reuse, R4, R12 ;  /* 0x00000004200c723c */ /* 0x042ff0000004180c */
[C---:B------:R-:W-:Y:S01]  /*5740*/  HMMA.16816.F32.BF16 R28, R32.reuse, R6, R28 ;  /* 0x00000006201c723c */ /* 0x040fe2000004181c */
[----:B------:R-:W1:Y:S07]  /*5750*/  LDSM.16.M88.4 R4, [R188] ;  /* 0x00000000bc04783b */ /* 0x000e6e0000000200 */
        /* <DEDUP_REMOVED lines=10> */
[C---:B--2---:R-:W-:Y:S08]  /*5800*/  HMMA.16816.F32.BF16 R12, R16.reuse, R8, R12 ;  /* 0x00000008100c723c */ /* 0x044ff0000004180c */
[C---:B------:R-:W-:Y:S01]  /*5810*/  HMMA.16816.F32.BF16 R28, R16.reuse, R10, R28 ;  /* 0x0000000a101c723c */ /* 0x040fe2000004181c */
[----:B------:R-:W2:Y:S07]  /*5820*/  LDSM.16.M88.4 R8, [R188+0x1000] ;  /* 0x00100000bc08783b */ /* 0x000eae0000000200 */
[C---:B---3--:R-:W-:Y:S08]  /*5830*/  HMMA.16816.F32.BF16 R144, R16.reuse, R136, R144 ;  /* 0x000000881090723c */ /* 0x048ff00000041890 */
[C---:B------:R-:W-:Y:S01]  /*5840*/  HMMA.16816.F32.BF16 R140, R16.reuse, R138, R140 ;  /* 0x0000008a108c723c */ /* 0x040fe2000004188c */
[----:B------:R-:W-:Y:S07]  /*5850*/  LDSM.16.M88.4 R136, [R186] ;  /* 0x00000000ba88783b */ /* 0x000fee0000000200 */
[C---:B----4-:R-:W-:Y:S08]  /*5860*/  HMMA.16816.F32.BF16 R168, R16.reuse, R20, R168 ;  /* 0x0000001410a8723c */ /* 0x050ff000000418a8 */
[C---:B------:R-:W-:Y:S01]  /*5870*/  HMMA.16816.F32.BF16 R164, R16.reuse, R22, R164 ;  /* 0x0000001610a4723c */ /* 0x040fe200000418a4 */
[----:B------:R-:W3:Y:S07]  /*5880*/  LDSM.16.M88.4 R20, [R201+0x8000] ;  /* 0x00800000c914783b */ /* 0x000eee0000000200 */
[C---:B------:R-:W-:Y:S08]  /*5890*/  HMMA.16816.F32.BF16 R24, R16.reuse, R152, R24 ;  /* 0x000000981018723c */ /* 0x040ff00000041818 */
[----:B------:R-:W-:Y:S01]  /*58a0*/  HMMA.16816.F32.BF16 R148, R16, R154, R148 ;  /* 0x0000009a1094723c */ /* 0x000fe20000041894 */
[----:B------:R-:W-:Y:S04]  /*58b0*/  LDSM.16.M88.4 R16, [R201+0x8800] ;  /* 0x00880000c910783b */ /* 0x000fe80000000200 */
[----:B------:R-:W-:Y:S03]  /*58c0*/  LDSM.16.M88.4 R152, [R187] ;  /* 0x00000000bb98783b */ /* 0x000fe60000000200 */
        /* <DEDUP_REMOVED lines=8> */
[----:B------:R-:W-:Y:S07]  /*5950*/  LDSM.16.M88.4 R32, [R185] ;  /* 0x00000000b920783b */ /* 0x000fee0000000200 */
[C---:B---3--:R-:W-:Y:S08]  /*5960*/  HMMA.16816.F32.BF16 R12, R156.reuse, R20, R12 ;  /* 0x000000149c0c723c */ /* 0x048ff0000004180c */
[C---:B------:R-:W-:Y:S01]  /*5970*/  HMMA.16816.F32.BF16 R28, R156.reuse, R22, R28 ;  /* 0x000000169c1c723c */ /* 0x040fe2000004181c */
[----:B------:R-:W-:Y:S07]  /*5980*/  LDSM.16.M88.4 R20, [R198+0x2000] ;  /* 0x00200000c614783b */ /* 0x000fee0000000200 */
        /* <DEDUP_REMOVED lines=9> */
[----:B------:R-:W3:Y:S07]  /*5a20*/  LDSM.16.M88.4 R16, [R184] ;  /* 0x00000000b810783b */ /* 0x000eee0000000200 */
[C---:B--2---:R-:W-:Y:S08]  /*5a30*/  HMMA.16816.F32.BF16 R12, R8.reuse, R152, R12 ;  /* 0x00000098080c723c */ /* 0x044ff0000004180c */
        /* <DEDUP_REMOVED lines=8> */
[----:B------:R-:W4:Y:S07]  /*5ac0*/  LDSM.16.M88.4 R136, [R195+0x8800] ;  /* 0x00880000c388783b */ /* 0x000f2e0000000200 */
[C---:B-1----:R-:W-:Y:S08]  /*5ad0*/  HMMA.16816.F32.BF16 R12, R20.reuse, R4, R12 ;  /* 0x00000004140c723c */ /* 0x042ff0000004180c */
[----:B------:R-:W-:Y:S01]  /*5ae0*/  HMMA.16816.F32.BF16 R28, R20, R6, R28 ;  /* 0x00000006141c723c */ /* 0x000fe2000004181c */
[----:B------:R-:W1:Y:S07]  /*5af0*/  LDSM.16.M88.4 R4, [R201+0xa000] ;  /* 0x00a00000c904783b */ /* 0x000e6e0000000200 */
[C---:B------:R-:W-:Y:S08]  /*5b00*/  HMMA.16816.F32.BF16 R144, R8.reuse, R32, R144 ;  /* 0x000000200890723c */ /* 0x040ff00000041890 */
[C---:B------:R-:W-:Y:S01]  /*5b10*/  HMMA.16816.F32.BF16 R140, R8.reuse, R34, R140 ;  /* 0x00000022088c723c */ /* 0x040fe2000004188c */
[----:B------:R-:W5:Y:S07]  /*5b20*/  LDSM.16.M88.4 R32, [R195+0x9800] ;  /* 0x00980000c320783b */ /* 0x000f6e0000000200 */
[C---:B---3--:R-:W-:Y:S08]  /*5b30*/  HMMA.16816.F32.BF16 R168, R8.reuse, R16, R168 ;  /* 0x0000001008a8723c */ /* 0x048ff000000418a8 */
[----:B------:R-:W-:Y:S01]  /*5b40*/  HMMA.16816.F32.BF16 R164, R8, R18, R164 ;  /* 0x0000001208a4723c */ /* 0x000fe200000418a4 */
[----:B------:R-:W3:Y:S04]  /*5b50*/  LDSM.16.M88.4 R16, [R188+0x2800] ;  /* 0x00280000bc10783b */ /* 0x000ee80000000200 */
[----:B------:R-:W-:Y:S03]  /*5b60*/  LDSM.16.M88.4 R8, [R188+0x3000] ;  /* 0x00300000bc08783b */ /* 0x000fe60000000200 */
[----:B--2---:R-:W-:Y:S08]  /*5b70*/  HMMA.16816.F32.BF16 R12, R176, R152, R12 ;  /* 0x00000098b00c723c */ /* 0x004ff0000004180c */
[C---:B----4-:R-:W-:Y:S08]  /*5b80*/  HMMA.16816.F32.BF16 R24, R20.reuse, R136, R24 ;  /* 0x000000881418723c */ /* 0x050ff00000041818 */
[----:B------:R-:W-:Y:S01]  /*5b90*/  HMMA.16816.F32.BF16 R148, R20, R138, R148 ;  /* 0x0000008a1494723c */ /* 0x000fe20000041894 */
[----:B------:R-:W2:Y:S07]  /*5ba0*/  LDSM.16.M88.4 R136, [R200+0x4000] ;  /* 0x00400000c888783b */ /* 0x000eae0000000200 */
[----:B-1----:R-:W-:Y:S08]  /*5bb0*/  HMMA.16816.F32.BF16 R12, R160, R4, R12 ;  /* 0x00000004a00c723c */ /* 0x002ff0000004180c */
[C---:B------:R-:W-:Y:S08]  /*5bc0*/  HMMA.16816.F32.BF16 R144, R20.reuse, R156, R144 ;  /* 0x0000009c1490723c */ /* 0x040ff00000041890 */
[C---:B------:R-:W-:Y:S01]  /*5bd0*/  HMMA.16816.F32.BF16 R140, R20.reuse, R158, R140 ;  /* 0x0000009e148c723c */ /* 0x040fe2000004188c */
[----:B------:R-:W-:Y:S07]  /*5be0*/  LDSM.16.M88.4 R156, [R201+0xb000] ;  /* 0x00b00000c99c783b */ /* 0x000fee0000000200 */
[C---:B-----5:R-:W-:Y:S08]  /*5bf0*/  HMMA.16816.F32.BF16 R168, R20.reuse, R32, R168 ;  /* 0x0000002014a8723c */ /* 0x060ff000000418a8 */
[----:B------:R-:W-:Y:S01]  /*5c00*/  HMMA.16816.F32.BF16 R164, R20, R34, R164 ;  /* 0x0000002214a4723c */ /* 0x000fe200000418a4 */
[----:B------:R-:W-:Y:S04]  /*5c10*/  LDSM.16.M88.4 R20, [R198+0x4000] ;  /* 0x00400000c614783b */ /* 0x000fe80000000200 */
[----:B------:R-:W-:Y:S03]  /*5c20*/  LDSM.16.M88.4 R32, [R182] ;  /* 0x00000000b620783b */ /* 0x000fe60000000200 */
[C---:B------:R-:W-:Y:S01]  /*5c30*/  HMMA.16816.F32.BF16 R28, R176.reuse, R154, R28 ;  /* 0x0000009ab01c723c */ /* 0x040fe2000004181c */
[----:B------:R-:W-:Y:S07]  /*5c40*/  LDSM.16.M88.4 R152, [R201+0xb800] ;  /* 0x00b80000c998783b */ /* 0x000fee0000000200 */
[C---:B---3--:R-:W-:Y:S08]  /*5c50*/  HMMA.16816.F32.BF16 R24, R176.reuse, R16, R24 ;  /* 0x00000010b018723c */ /* 0x048ff00000041818 */
[----:B------:R-:W-:Y:S01]  /*5c60*/  HMMA.16816.F32.BF16 R148, R176, R18, R148 ;  /* 0x00000012b094723c */ /* 0x000fe20000041894 */
[----:B------:R-:W1:Y:S07]  /*5c70*/  LDSM.16.M88.4 R16, [R195+0xa000] ;  /* 0x00a00000c310783b */ /* 0x000e6e0000000200 */
[----:B--2---:R-:W-:Y:S08]  /*5c80*/  HMMA.16816.F32.BF16 R12, R136, R228, R12 ;  /* 0x000000e4880c723c */ /* 0x004ff0000004180c */
[C---:B------:R-:W-:Y:S08]  /*5c90*/  HMMA.16816.F32.BF16 R144, R176.reuse, R8, R144 ;  /* 0x00000008b090723c */ /* 0x040ff00000041890 */
[----:B------:R-:W-:Y:S01]  /*5ca0*/  HMMA.16816.F32.BF16 R140, R176, R10, R140 ;  /* 0x0000000ab08c723c */ /* 0x000fe2000004188c */
[----:B------:R-:W-:Y:S07]  /*5cb0*/  LDSM.16.M88.4 R8, [R197+0x4000] ;  /* 0x00400000c508783b */ /* 0x000fee0000000200 */
[C---:B------:R-:W-:Y:S01]  /*5cc0*/  HMMA.16816.F32.BF16 R28, R160.reuse, R6, R28 ;  /* 0x00000006a01c723c */ /* 0x040fe2000004181c */
[----:B------:R-:W2:Y:S07]  /*5cd0*/  LDSM.16.M88.4 R4, [R188+0x4000] ;  /* 0x00400000bc04783b */ /* 0x000eae0000000200 */
[----:B------:R-:W-:Y:S08]  /*5ce0*/  HMMA.16816.F32.BF16 R24, R160, R224, R24 ;  /* 0x000000e0a018723c */ /* 0x000ff00000041818 */
[----:B-1----:R-:W-:Y:S08]  /*5cf0*/  HMMA.16816.F32.BF16 R12, R20, R16, R12 ;  /* 0x00000010140c723c */ /* 0x002ff0000004180c */
[----:B------:R-:W-:Y:S08]  /*5d00*/  HMMA.16816.F32.BF16 R148, R160, R226, R148 ;  /* 0x000000e2a094723c */ /* 0x000ff00000041894 */
[----:B------:R-:W-:Y:S01]  /*5d10*/  HMMA.16816.F32.BF16 R28, R136, R230, R28 ;  /* 0x000000e6881c723c */ /* 0x000fe2000004181c */
[----:B------:R-:W1:Y:S07]  /*5d20*/  LDSM.16.M88.4 R228, [R195+0xa800] ;  /* 0x00a80000c3e4783b */ /* 0x000e6e0000000200 */
[----:B------:R-:W-:Y:S08]  /*5d30*/  HMMA.16816.F32.BF16 R168, R176, R172, R168 ;  /* 0x000000acb0a8723c */ /* 0x000ff000000418a8 */
[----:B------:R-:W-:Y:S08]  /*5d40*/  HMMA.16816.F32.BF16 R24, R136, R32, R24 ;  /* 0x000000208818723c */ /* 0x000ff00000041818 */
[----:B--2---:R-:W-:Y:S08]  /*5d50*/  HMMA.16816.F32.BF16 R12, R8, R4, R12 ;  /* 0x00000004080c723c */ /* 0x004ff0000004180c */
[----:B------:R-:W-:Y:S01]  /*5d60*/  HMMA.16816.F32.BF16 R148, R136, R34, R148 ;  /* 0x000000228894723c */ /* 0x000fe20000041894 */
[----:B------:R-:W-:Y:S07]  /*5d70*/  LDSM.16.M88.4 R32, [R181] ;  /* 0x00000000b520783b */ /* 0x000fee0000000200 */
[----:B------:R-:W-:Y:S01]  /*5d80*/  HMMA.16816.F32.BF16 R28, R20, R18, R28 ;  /* 0x00000012141c723c */ /* 0x000fe2000004181c */
[----:B------:R-:W2:Y:S07]  /*5d90*/  LDSM.16.M88.4 R16, [R188+0x4800] ;  /* 0x00480000bc10783b */ /* 0x000eae0000000200 */
[----:B------:R-:W-:Y:S01]  /*5da0*/  HMMA.16816.F32.BF16 R168, R160, R152, R168 ;  /* 0x00000098a0a8723c */ /* 0x000fe200000418a8 */
[----:B------:R-:W-:-:S02]  /*5db0*/  FMUL.FTZ R0, R12, c[0x0][0x2ec] ;  /* 0x0000bb000c007a20 */ /* 0x000fc40000410000 */
[----:B------:R-:W-:Y:S02]  /*5dc0*/  FMUL.FTZ R2, R13, c[0x0][0x2ec] ;  /* 0x0000bb000d027a20 */ /* 0x000fe40000410000 */
[----:B------:R-:W-:Y:S02]  /*5dd0*/  FMUL.FTZ R133, R14, c[0x0][0x2ec] ;  /* 0x0000bb000e857a20 */ /* 0x000fe40000410000 */
[----:B------:R-:W-:Y:S01]  /*5de0*/  FMUL.FTZ R152, R15, c[0x0][0x2ec] ;  /* 0x0000bb000f987a20 */ /* 0x000fe20000410000 */
[C---:B------:R-:W-:Y:S01]  /*5df0*/  HMMA.16816.F32.BF16 R144, R160.reuse, R156, R144 ;  /* 0x0000009ca090723c */ /* 0x040fe20000041890 */
[----:B------:R-:W3:Y:S01]  /*5e00*/  LDSM.16.M88.4 R12, [R180] ;  /* 0x00000000b40c783b */ /* 0x000ee20000000200 */
[----:B------:R-:W4:Y:S06]  /*5e10*/  MUFU.TANH R0, R0 ;  /* 0x0000000000007308 */ /* 0x000f2c0000002400 */
[----:B------:R-:W-:Y:S02]  /*5e20*/  HMMA.16816.F32.BF16 R140, R160, R158, R140 ;  /* 0x0000009ea08c723c */ /* 0x000fe4000004188c */
[----:B------:R-:W5:Y:S06]  /*5e30*/  MUFU.TANH R2, R2 ;  /* 0x0000000200027308 */ /* 0x000f6c0000002400 */
[C---:B-1----:R-:W-:Y:S02]  /*5e40*/  HMMA.16816.F32.BF16 R24, R20.reuse, R228, R24 ;  /* 0x000000e41418723c */ /* 0x042fe40000041818 */
[----:B------:R-:W1:Y:S06]  /*5e50*/  MUFU.TANH R152, R152 ;  /* 0x0000009800987308 */ /* 0x000e6c0000002400 */
[----:B------:R-:W-:Y:S02]  /*5e60*/  HMMA.16816.F32.BF16 R148, R20, R230, R148 ;  /* 0x000000e61494723c */ /* 0x000fe40000041894 */
[----:B------:R-:W-:Y:S06]  /*5e70*/  MUFU.TANH R133, R133 ;  /* 0x0000008500857308 */ /* 0x000fec0000002400 */
[----:B------:R-:W-:Y:S01]  /*5e80*/  HMMA.16816.F32.BF16 R28, R8, R6, R28 ;  /* 0x00000006081c723c */ /* 0x000fe2000004181c */
[----:B------:R-:W1:Y:S07]  /*5e90*/  LDSM.16.M88.4 R4, [R195+0xb000] ;  /* 0x00b00000c304783b */ /* 0x000e6e0000000200 */
[----:B------:R-:W-:Y:S08]  /*5ea0*/  HMMA.16816.F32.BF16 R164, R176, R174, R164 ;  /* 0x000000aeb0a4723c */ /* 0x000ff000000418a4 */
[----:B--2---:R-:W-:Y:S08]  /*5eb0*/  HMMA.16816.F32.BF16 R24, R8, R16, R24 ;  /* 0x000000100818723c */ /* 0x004ff00000041818 */
[----:B------:R-:W-:Y:S01]  /*5ec0*/  HMMA.16816.F32.BF16 R144, R136, R32, R144 ;  /* 0x000000208890723c */ /* 0x000fe20000041890 */
[----:B------:R-:W-:-:S02]  /*5ed0*/  FMUL.FTZ R28, R28, c[0x0][0x2ec] ;  /* 0x0000bb001c1c7a20 */ /* 0x000fc40000410000 */
[----:B------:R-:W-:Y:S02]  /*5ee0*/  FMUL.FTZ R29, R29, c[0x0][0x2ec] ;  /* 0x0000bb001d1d7a20 */ /* 0x000fe40000410000 */
[----:B------:R-:W-:Y:S02]  /*5ef0*/  FMUL.FTZ R30, R30, c[0x0][0x2ec] ;  /* 0x0000bb001e1e7a20 */ /* 0x000fe40000410000 */
[----:B------:R-:W2:Y:S01]  /*5f00*/  MUFU.TANH R28, R28 ;  /* 0x0000001c001c7308 */ /* 0x000ea20000002400 */
[----:B------:R-:W-:Y:S01]  /*5f10*/  HMMA.16816.F32.BF16 R140, R136, R34, R140 ;  /* 0x00000022888c723c */ /* 0x000fe2000004188c */
[----:B------:R-:W-:Y:S01]  /*5f20*/  LDSM.16.M88.4 R32, [R188+0x5000] ;  /* 0x00500000bc20783b */ /* 0x000fe20000000200 */
[----:B------:R-:W-:-:S05]  /*5f30*/  FMUL.FTZ R31, R31, c[0x0][0x2ec] ;  /* 0x0000bb001f1f7a20 */ /* 0x000fca0000410000 */
[----:B------:R-:W-:Y:S01]  /*5f40*/  MUFU.TANH R29, R29 ;  /* 0x0000001d001d7308 */ /* 0x000fe20000002400 */
[----:B------:R-:W-:Y:S01]  /*5f50*/  HMMA.16816.F32.BF16 R148, R8, R18, R148 ;  /* 0x000000120894723c */ /* 0x000fe20000041894 */
[----:B------:R-:W2:Y:S01]  /*5f60*/  LDSM.16.M88.4 R16, [R195+0xb800] ;  /* 0x00b80000c310783b */ /* 0x000ea20000000200 */
[----:B------:R-:W-:Y:S02]  /*5f70*/  FMUL.FTZ R24, R24, c[0x0][0x2ec] ;  /* 0x0000bb0018187a20 */ /* 0x000fe40000410000 */
[----:B------:R-:W-:Y:S02]  /*5f80*/  FMUL.FTZ R26, R26, c[0x0][0x2ec] ;  /* 0x0000bb001a1a7a20 */ /* 0x000fe40000410000 */
[----:B------:R-:W-:Y:S01]  /*5f90*/  FMUL.FTZ R25, R25, c[0x0][0x2ec] ;  /* 0x0000bb0019197a20 */ /* 0x000fe20000410000 */
[----:B------:R-:W1:Y:S01]  /*5fa0*/  MUFU.TANH R30, R30 ;  /* 0x0000001e001e7308 */ /* 0x000e620000002400 */
[----:B------:R-:W-:Y:S07]  /*5fb0*/  HMMA.16816.F32.BF16 R164, R160, R154, R164 ;  /* 0x0000009aa0a4723c */ /* 0x000fee00000418a4 */
[----:B------:R-:W2:Y:S01]  /*5fc0*/  MUFU.TANH R31, R31 ;  /* 0x0000001f001f7308 */ /* 0x000ea20000002400 */
[----:B---3--:R-:W-:Y:S07]  /*5fd0*/  HMMA.16816.F32.BF16 R168, R136, R12, R168 ;  /* 0x0000000c88a8723c */ /* 0x008fee00000418a8 */
[----:B------:R-:W-:Y:S01]  /*5fe0*/  IMAD.U32 R12, RZ, RZ, UR17 ;  /* 0x00000011ff0c7e24 */ /* 0x000fe2000f8e00ff */
[----:B-1----:R-:W-:Y:S01]  /*5ff0*/  HMMA.16816.F32.BF16 R144, R20, R4, R144 ;  /* 0x000000041490723c */ /* 0x002fe20000041890 */
[----:B------:R-:W1:Y:S01]  /*6000*/  MUFU.TANH R24, R24 ;  /* 0x0000001800187308 */ /* 0x000e620000002400 */
[----:B------:R-:W-:-:S02]  /*6010*/  FMUL.FTZ R13, R27, c[0x0][0x2ec] ;  /* 0x0000bb001b0d7a20 */ /* 0x000fc40000410000 */
[----:B------:R-:W-:-:S04]  /*6020*/  IMAD R12, R12, 0x40, R213 ;  /* 0x000000400c0c7824 */ /* 0x000fc800078e02d5 */
[----:B------:R-:W-:Y:S01]  /*6030*/  HMMA.16816.F32.BF16 R140, R20, R6, R140 ;  /* 0x00000006148c723c */ /* 0x000fe2000004188c */
[----:B------:R-:W3:Y:S01]  /*6040*/  LDSM.16.M88.4 R4, [R188+0x5800] ;  /* 0x00580000bc04783b */ /* 0x000ee20000000200 */
[----:B------:R-:W-:Y:S01]  /*6050*/  ISETP.GE.AND P2, PT, R12, R211, PT ;  /* 0x000000d30c00720c */ /* 0x000fe20003f46270 */
[----:B------:R-:W1:Y:S01]  /*6060*/  MUFU.TANH R26, R26 ;  /* 0x0000001a001a7308 */ /* 0x000e620000002400 */
[----:B------:R-:W-:-:S04]  /*6070*/  DEPBAR.LE SB0, 0x0 ;  /* 0x000080000000791a */ /* 0x000fc80000000000 */
[----:B------:R-:W-:Y:S01]  /*6080*/  HMMA.16816.F32.BF16 R164, R136, R14, R164 ;  /* 0x0000000e88a4723c */ /* 0x000fe200000418a4 */
[C---:B------:R-:W-:Y:S02]  /*6090*/  ISETP.LT.OR P2, PT, R12.reuse, R212, P2 ;  /* 0x000000d40c00720c */ /* 0x040fe40001741670 */
[----:B------:R-:W1:Y:S04]  /*60a0*/  MUFU.TANH R13, R13 ;  /* 0x0000000d000d7308 */ /* 0x000e680000002400 */
[----:B------:R-:W-:Y:S01]  /*60b0*/  IADD3 R15, R12, 0x1, RZ ;  /* 0x000000010c0f7810 */ /* 0x000fe20007ffe0ff */
[----:B--2---:R-:W-:Y:S01]  /*60c0*/  HMMA.16816.F32.BF16 R168, R20, R16, R168 ;  /* 0x0000001014a8723c */ /* 0x004fe200000418a8 */
[----:B------:R-:W-:Y:S02]  /*60d0*/  FMUL.FTZ R14, R148, c[0x0][0x2ec] ;  /* 0x0000bb00940e7a20 */ /* 0x000fe40000410000 */
[C---:B------:R-:W-:Y:S01]  /*60e0*/  ISETP.GE.AND P4, PT, R15.reuse, R211, PT ;  /* 0x000000d30f00720c */ /* 0x040fe20003f86270 */
[----:B------:R-:W-:Y:S01]  /*60f0*/  MUFU.TANH R25, R25 ;  /* 0x0000001900197308 */ /* 0x000fe20000002400 */
[----:B------:R-:W-:-:S02]  /*6100*/  ISETP.GE.AND P1, PT, R15, R205, PT ;  /* 0x000000cd0f00720c */ /* 0x000fc40003f26270 */
[C---:B------:R-:W-:Y:S01]  /*6110*/  ISETP.LT.OR P4, PT, R15.reuse, R212, P4 ;  /* 0x000000d40f00720c */ /* 0x040fe20002781670 */
[----:B------:R-:W-:Y:S01]  /*6120*/  HMMA.16816.F32.BF16 R144, R8, R32, R144 ;  /* 0x000000200890723c */ /* 0x000fe20000041890 */
[----:B------:R-:W-:Y:S01]  /*6130*/  ISETP.LT.OR P1, PT, R15, R210, P1 ;  /* 0x000000d20f00720c */ /* 0x000fe20000f21670 */
[----:B------:R-:W-:Y:S01]  /*6140*/  FMUL.FTZ R16, R151, c[0x0][0x2ec] ;  /* 0x0000bb0097107a20 */ /* 0x000fe20000410000 */
[C---:B------:R-:W-:Y:S01]  /*6150*/  IADD3 R15, R12.reuse, 0x9, RZ ;  /* 0x000000090c0f7810 */ /* 0x040fe20007ffe0ff */
[----:B------:R-:W2:Y:S01]  /*6160*/  MUFU.TANH R14, R14 ;  /* 0x0000000e000e7308 */ /* 0x000ea20000002400 */
[----:B------:R-:W-:Y:S02]  /*6170*/  IADD3 R17, R12, 0x8, RZ ;  /* 0x000000080c117810 */ /* 0x000fe40007ffe0ff */
[C---:B------:R-:W-:Y:S01]  /*6180*/  ISETP.GE.AND P3, PT, R15.reuse, R211, PT ;  /* 0x000000d30f00720c */ /* 0x040fe20003f66270 */
[----:B------:R-:W-:Y:S01]  /*6190*/  HMMA.16816.F32.BF16 R164, R20, R18, R164 ;  /* 0x0000001214a4723c */ /* 0x000fe200000418a4 */
[----:B------:R-:W-:Y:S01]  /*61a0*/  ISETP.GE.AND P5, PT, R15, R205, PT ;  /* 0x000000cd0f00720c */ /* 0x000fe20003fa6270 */
[----:B------:R-:W-:Y:S01]  /*61b0*/  FMUL.FTZ R33, R150, c[0x0][0x2ec] ;  /* 0x0000bb0096217a20 */ /* 0x000fe20000410000 */
[----:B------:R-:W-:Y:S01]  /*61c0*/  ISETP.GE.AND P0, PT, R17, R211, PT ;  /* 0x000000d31100720c */ /* 0x000fe20003f06270 */
[----:B------:R-:W1:Y:S01]  /*61d0*/  MUFU.TANH R16, R16 ;  /* 0x0000001000107308 */ /* 0x000e620000002400 */
[----:B------:R-:W-:Y:S01]  /*61e0*/  ISETP.LT.OR P3, PT, R15, R212, P3 ;  /* 0x000000d40f00720c */ /* 0x000fe20001f61670 */
[----:B------:R-:W-:Y:S01]  /*61f0*/  FMUL.FTZ R32, R149, c[0x0][0x2ec] ;  /* 0x0000bb0095207a20 */ /* 0x000fe20000410000 */
[----:B------:R-:W-:Y:S01]  /*6200*/  ISETP.LT.OR P5, PT, R15, R210, P5 ;  /* 0x000000d20f00720c */ /* 0x000fe20002fa1670 */
[----:B------:R-:W-:Y:S01]  /*6210*/  HMMA.16816.F32.BF16 R140, R8, R34, R140 ;  /* 0x00000022088c723c */ /* 0x000fe2000004188c */
[----:B------:R-:W-:-:S02]  /*6220*/  ISETP.GE.AND P6, PT, R17, R205, PT ;  /* 0x000000cd1100720c */ /* 0x000fc40003fc6270 */
[----:B----4-:R-:W-:Y:S01]  /*6230*/  FSEL R15, R0, -INF , !P2 ;  /* 0xff800000000f7808 */ /* 0x010fe20005000000 */
[----:B------:R-:W-:Y:S01]  /*6240*/  MUFU.TANH R33, R33 ;  /* 0x0000002100217308 */ /* 0x000fe20000002400 */
[C---:B------:R-:W-:Y:S02]  /*6250*/  ISETP.GE.AND P2, PT, R12.reuse, R205, PT ;  /* 0x000000cd0c00720c */ /* 0x040fe40003f46270 */
[C---:B------:R-:W-:Y:S01]  /*6260*/  ISETP.LT.OR P0, PT, R17.reuse, R212, P0 ;  /* 0x000000d41100720c */ /* 0x040fe20000701670 */
[C---:B---3--:R-:W-:Y:S01]  /*6270*/  HMMA.16816.F32.BF16 R168, R8.reuse, R4, R168 ;  /* 0x0000000408a8723c */ /* 0x048fe200000418a8 */
[----:B------:R-:W-:Y:S01]  /*6280*/  IADD3 R21, R12, 0x11, RZ ;  /* 0x000000110c157810 */ /* 0x000fe20007ffe0ff */
[----:B------:R-:W-:Y:S01]  /*6290*/  FMUL.FTZ R144, R144, c[0x0][0x2ec] ;  /* 0x0000bb0090907a20 */ /* 0x000fe20000410000 */
[-C--:B------:R-:W-:Y:S01]  /*62a0*/  ISETP.LT.OR P6, PT, R17, R210.reuse, P6 ;  /* 0x000000d21100720c */ /* 0x080fe200037c1670 */
[----:B------:R-:W-:Y:S01]  /*62b0*/  FMUL.FTZ R145, R145, c[0x0][0x2ec] ;  /* 0x0000bb0091917a20 */ /* 0x000fe20000410000 */
[----:B------:R-:W-:Y:S01]  /*62c0*/  ISETP.LT.OR P2, PT, R12, R210, P2 ;  /* 0x000000d20c00720c */ /* 0x000fe20001741670 */
[----:B------:R-:W3:Y:S01]  /*62d0*/  MUFU.TANH R173, R144 ;  /* 0x0000009000ad7308 */ /* 0x000ee20000002400 */
[----:B-----5:R-:W-:Y:S01]  /*62e0*/  FSEL R17, R2, -INF , !P4 ;  /* 0xff80000002117808 */ /* 0x020fe20006000000 */
[----:B------:R-:W-:Y:S01]  /*62f0*/  HMMA.16816.F32.BF16 R164, R8, R6, R164 ;  /* 0x0000000608a4723c */ /* 0x000fe200000418a4 */
[----:B------:R-:W-:Y:S01]  /*6300*/  IADD3 R20, R12, 0x10, RZ ;  /* 0x000000100c147810 */ /* 0x000fe20007ffe0ff */
[----:B------:R-:W-:Y:S01]  /*6310*/  FMUL.FTZ R146, R146, c[0x0][0x2ec] ;  /* 0x0000bb0092927a20 */ /* 0x000fe20000410000 */
[----:B------:R-:W-:Y:S01]  /*6320*/  FSEL R2, R152, -INF , !P1 ;  /* 0xff80000098027808 */ /* 0x000fe20004800000 */
[----:B------:R-:W-:Y:S01]  /*6330*/  FMUL.FTZ R147, R147, c[0x0][0x2ec] ;  /* 0x0000bb0093937a20 */ /* 0x000fe20000410000 */
[----:B------:R-:W-:Y:S01]  /*6340*/  FSEL R19, R28, -INF , !P0 ;  /* 0xff8000001c137808 */ /* 0x000fe20004000000 */
[----:B------:R-:W4:Y:S01]  /*6350*/  MUFU.TANH R18, R145 ;  /* 0x0000009100127308 */ /* 0x000f220000002400 */
[C---:B------:R-:W-:Y:S01]  /*6360*/  ISETP.GE.AND P1, PT, R21.reuse, R211, PT ;  /* 0x000000d31500720c */ /* 0x040fe20003f26270 */
[----:B------:R-:W-:Y:S01]  /*6370*/  FMUL.FTZ R140, R140, c[0x0][0x2ec] ;  /* 0x0000bb008c8c7a20 */ /* 0x000fe20000410000 */
[----:B------:R-:W-:Y:S01]  /*6380*/  ISETP.GE.AND P0, PT, R21, R205, PT ;  /* 0x000000cd1500720c */ /* 0x000fe20003f06270 */
[----:B------:R-:W-:Y:S01]  /*6390*/  FMUL.FTZ R34, R142, c[0x0][0x2ec] ;  /* 0x0000bb008e227a20 */ /* 0x000fe20000410000 */
[----:B------:R-:W-:Y:S01]  /*63a0*/  FSEL R0, R133, -INF , !P2 ;  /* 0xff80000085007808 */ /* 0x000fe20005000000 */
[----:B------:R-:W-:Y:S01]  /*63b0*/  FMUL.FTZ R35, R143, c[0x0][0x2ec] ;  /* 0x0000bb008f237a20 */ /* 0x000fe20000410000 */
[C---:B------:R-:W-:Y:S01]  /*63c0*/  ISETP.GE.AND P2, PT, R20.reuse, R211, PT ;  /* 0x000000d31400720c */ /* 0x040fe20003f46270 */
[----:B------:R-:W5:Y:S01]  /*63d0*/  MUFU.TANH R32, R32 ;  /* 0x0000002000207308 */ /* 0x000f620000002400 */
[----:B------:R-:W-:Y:S01]  /*63e0*/  ISETP.GE.AND P4, PT, R20, R205, PT ;  /* 0x000000cd1400720c */ /* 0x000fe20003f86270 */
[----:B------:R-:W-:Y:S01]  /*63f0*/  FMUL.FTZ R154, R170, c[0x0][0x2ec] ;  /* 0x0000bb00aa9a7a20 */ /* 0x000fe20000410000 */
[C---:B------:R-:W-:Y:S01]  /*6400*/  ISETP.LT.OR P1, PT, R21.reuse, R212, P1 ;  /* 0x000000d41500720c */ /* 0x040fe20000f21670 */
[----:B------:R-:W-:Y:S01]  /*6410*/  FMUL.FTZ R157, R168, c[0x0][0x2ec] ;  /* 0x0000bb00a89d7a20 */ /* 0x000fe20000410000 */
[----:B------:R-:W-:Y:S01]  /*6420*/  ISETP.LT.OR P0, PT, R21, R210, P0 ;  /* 0x000000d21500720c */ /* 0x000fe20000701670 */
[----:B------:R-:W-:Y:S01]  /*6430*/  FMUL.FTZ R141, R141, c[0x0][0x2ec] ;  /* 0x0000bb008d8d7a20 */ /* 0x000fe20000410000 */
[----:B------:R-:W-:Y:S01]  /*6440*/  IADD3 R21, R12, 0x18, RZ ;  /* 0x000000180c157810 */ /* 0x000fe20007ffe0ff */
[----:B------:R-:W1:Y:S01]  /*6450*/  MUFU.TANH R172, R146 ;  /* 0x0000009200ac7308 */ /* 0x000e620000002400 */
[C---:B------:R-:W-:Y:S01]  /*6460*/  ISETP.LT.OR P2, PT, R20.reuse, R212, P2 ;  /* 0x000000d41400720c */ /* 0x040fe20001741670 */
[----:B------:R-:W-:Y:S01]  /*6470*/  FMUL.FTZ R142, R171, c[0x0][0x2ec] ;  /* 0x0000bb00ab8e7a20 */ /* 0x000fe20000410000 */
[----:B------:R-:W-:Y:S01]  /*6480*/  ISETP.LT.OR P4, PT, R20, R210, P4 ;  /* 0x000000d21400720c */ /* 0x000fe20002781670 */
[----:B------:R-:W-:Y:S01]  /*6490*/  FMUL.FTZ R155, R169, c[0x0][0x2ec] ;  /* 0x0000bb00a99b7a20 */ /* 0x000fe20000410000 */
[----:B------:R-:W-:Y:S01]  /*64a0*/  IADD3 R20, R12, 0x19, RZ ;  /* 0x000000190c147810 */ /* 0x000fe20007ffe0ff */
[----:B------:R-:W-:Y:S01]  /*64b0*/  FMUL.FTZ R143, R164, c[0x0][0x2ec] ;  /* 0x0000bb00a48f7a20 */ /* 0x000fe20000410000 */
[----:B------:R-:W-:Y:S01]  /*64c0*/  FSEL R30, R30, -INF , !P6 ;  /* 0xff8000001e1e7808 */ /* 0x000fe20007000000 */
[----:B------:R-:W2:Y:S01]  /*64d0*/  MUFU.TANH R154, R154 ;  /* 0x0000009a009a7308 */ /* 0x000ea20000002400 */
[----:B------:R-:W-:Y:S01]  /*64e0*/  FSEL R29, R29, -INF , !P3 ;  /* 0xff8000001d1d7808 */ /* 0x000fe20005800000 */
[----:B------:R-:W-:Y:S01]  /*64f0*/  FMUL.FTZ R152, R167, c[0x0][0x2ec] ;  /* 0x0000bb00a7987a20 */ /* 0x000fe20000410000 */
[----:B------:R-:W-:-:S02]  /*6500*/  ISETP.GE.AND P6, PT, R21, R211, PT ;  /* 0x000000d31500720c */ /* 0x000fc40003fc6270 */
[----:B------:R-:W-:Y:S02]  /*6510*/  ISETP.GE.AND P3, PT, R21, R205, PT ;  /* 0x000000cd1500720c */ /* 0x000fe40003f66270 */
[----:B------:R-:W-:Y:S01]  /*6520*/  FSEL R4, R31, -INF , !P5 ;  /* 0xff8000001f047808 */ /* 0x000fe20006800000 */
[----:B------:R2:W2:Y:S01]  /*6530*/  MUFU.TANH R5, R140 ;  /* 0x0000008c00057308 */ /* 0x0004a20000002400 */
[----:B-1----:R-:W-:Y:S02]  /*6540*/  FSEL R27, R24, -INF , !P2 ;  /* 0xff800000181b7808 */ /* 0x002fe40005000000 */
[C---:B------:R-:W-:Y:S02]  /*6550*/  ISETP.GE.AND P5, PT, R20.reuse, R211, PT ;  /* 0x000000d31400720c */ /* 0x040fe40003fa6270 */
[----:B------:R-:W-:Y:S02]  /*6560*/  ISETP.GE.AND P2, PT, R20, R205, PT ;  /* 0x000000cd1400720c */ /* 0x000fe40003f46270 */
[C---:B------:R-:W-:Y:S01]  /*6570*/  ISETP.LT.OR P6, PT, R21.reuse, R212, P6 ;  /* 0x000000d41500720c */ /* 0x040fe200037c1670 */
[----:B------:R-:W1:Y:S01]  /*6580*/  MUFU.TANH R28, R147 ;  /* 0x00000093001c7308 */ /* 0x000e620000002400 */
[----:B------:R-:W-:-:S02]  /*6590*/  ISETP.LT.OR P3, PT, R21, R210, P3 ;  /* 0x000000d21500720c */ /* 0x000fc40001f61670 */
[----:B------:R-:W-:Y:S02]  /*65a0*/  IADD3 R21, R12, 0x20, RZ ;  /* 0x000000200c157810 */ /* 0x000fe40007ffe0ff */
[C---:B------:R-:W-:Y:S02]  /*65b0*/  ISETP.LT.OR P5, PT, R20.reuse, R212, P5 ;  /* 0x000000d41400720c */ /* 0x040fe40002fa1670 */
[----:B------:R-:W-:Y:S01]  /*65c0*/  ISETP.LT.OR P2, PT, R20, R210, P2 ;  /* 0x000000d21400720c */ /* 0x000fe20001741670 */
[----:B------:R1:W-:Y:S01]  /*65d0*/  MUFU.TANH R31, R141 ;  /* 0x0000008d001f7308 */ /* 0x0003e20000002400 */
[----:B------:R-:W-:Y:S01]  /*65e0*/  IADD3 R20, R12, 0x21, RZ ;  /* 0x000000210c147810 */ /* 0x000fe20007ffe0ff */
[----:B--2---:R-:W-:Y:S01]  /*65f0*/  FMUL.FTZ R140, R166, c[0x0][0x2ec] ;  /* 0x0000bb00a68c7a20 */ /* 0x004fe20000410000 */
[----:B------:R-:W-:Y:S02]  /*6600*/  FSEL R26, R26, -INF , !P4 ;  /* 0xff8000001a1a7808 */ /* 0x000fe40006000000 */
[----:B------:R-:W-:-:S02]  /*6610*/  ISETP.GE.AND P4, PT, R21, R211, PT ;  /* 0x000000d31500720c */ /* 0x000fc40003f86270 */
[----:B------:R-:W-:Y:S01]  /*6620*/  FSEL R24, R13, -INF , !P0 ;  /* 0xff8000000d187808 */ /* 0x000fe20004000000 */
[----:B------:R-:W2:Y:S01]  /*6630*/  MUFU.TANH R34, R34 ;  /* 0x0000002200227308 */ /* 0x000ea20000002400 */
[----:B------:R-:W-:Y:S02]  /*6640*/  FSEL R23, R14, -INF , !P6 ;  /* 0xff8000000e177808 */ /* 0x000fe40007000000 */
[C---:B------:R-:W-:Y:S02]  /*6650*/  ISETP.GE.AND P0, PT, R20.reuse, R211, PT ;  /* 0x000000d31400720c */ /* 0x040fe40003f06270 */
[----:B------:R-:W-:Y:S02]  /*6660*/  ISETP.GE.AND P6, PT, R20, R205, PT ;  /* 0x000000cd1400720c */ /* 0x000fe40003fc6270 */
[-C--:B------:R-:W-:Y:S01]  /*6670*/  ISETP.LT.OR P4, PT, R21, R212.reuse, P4 ;  /* 0x000000d41500720c */ /* 0x080fe20002781670 */
[----:B------:R-:W2:Y:S01]  /*6680*/  MUFU.TANH R35, R35 ;  /* 0x0000002300237308 */ /* 0x000ea20000002400 */
[----:B------:R-:W-:Y:S01]  /*6690*/  IADD3 R7, R12, 0x29, RZ ;  /* 0x000000290c077810 */ /* 0x000fe20007ffe0ff */
[----:B-1----:R-:W-:Y:S01]  /*66a0*/  FMUL.FTZ R141, R165, c[0x0][0x2ec] ;  /* 0x0000bb00a58d7a20 */ /* 0x002fe20000410000 */
[----:B------:R-:W-:-:S02]  /*66b0*/  ISETP.LT.OR P0, PT, R20, R212, P0 ;  /* 0x000000d41400720c */ /* 0x000fc40000701670 */
[----:B------:R-:W-:Y:S02]  /*66c0*/  ISETP.LT.OR P6, PT, R20, R210, P6 ;  /* 0x000000d21400720c */ /* 0x000fe400037c1670 */
[----:B------:R-:W-:Y:S01]  /*66d0*/  FSEL R20, R16, -INF , !P2 ;  /* 0xff80000010147808 */ /* 0x000fe20005000000 */
[----:B------:R-:W1:Y:S01]  /*66e0*/  MUFU.TANH R157, R157 ;  /* 0x0000009d009d7308 */ /* 0x000e620000002400 */
[----:B---3--:R-:W-:Y:S02]  /*66f0*/  FSEL R173, R173, -INF , !P4 ;  /* 0xff800000adad7808 */ /* 0x008fe40006000000 */
[C---:B------:R-:W-:Y:S02]  /*6700*/  ISETP.GE.AND P2, PT, R7.reuse, R211, PT ;  /* 0x000000d30700720c */ /* 0x040fe40003f46270 */
[C---:B------:R-:W-:Y:S02]  /*6710*/  ISETP.GE.AND P4, PT, R7.reuse, R205, PT ;  /* 0x000000cd0700720c */ /* 0x040fe40003f86270 */
[C---:B------:R-:W-:Y:S01]  /*6720*/  ISETP.LT.OR P2, PT, R7.reuse, R212, P2 ;  /* 0x000000d40700720c */ /* 0x040fe20001741670 */
[----:B------:R-:W3:Y:S01]  /*6730*/  MUFU.TANH R155, R155 ;  /* 0x0000009b009b7308 */ /* 0x000ee20000002400 */
[----:B------:R-:W-:-:S02]  /*6740*/  ISETP.LT.OR P4, PT, R7, R210, P4 ;  /* 0x000000d20700720c */ /* 0x000fc40002781670 */
[C---:B------:R-:W-:Y:S02]  /*6750*/  IADD3 R7, R12.reuse, 0x30, RZ ;  /* 0x000000300c077810 */ /* 0x040fe40007ffe0ff */
[----:B------:R-:W-:Y:S02]  /*6760*/  FSEL R25, R25, -INF , !P1 ;  /* 0xff80000019197808 */ /* 0x000fe40004800000 */
[-C--:B------:R-:W-:Y:S01]  /*6770*/  ISETP.GE.AND P1, PT, R21, R205.reuse, PT ;  /* 0x000000cd1500720c */ /* 0x080fe20003f26270 */
[----:B------:R-:W1:Y:S01]  /*6780*/  MUFU.TANH R142, R142 ;  /* 0x0000008e008e7308 */ /* 0x000e620000002400 */
[----:B------:R-:W-:Y:S02]  /*6790*/  IADD3 R6, R12, 0x28, RZ ;  /* 0x000000280c067810 */ /* 0x000fe40007ffe0ff */
[----:B----4-:R-:W-:Y:S02]  /*67a0*/  FSEL R171, R18, -INF , !P0 ;  /* 0xff80000012ab7808 */ /* 0x010fe40004000000 */
[----:B------:R-:W-:-:S02]  /*67b0*/  ISETP.GE.AND P0, PT, R7, R205, PT ;  /* 0x000000cd0700720c */ /* 0x000fc40003f06270 */
[----:B------:R-:W-:Y:S01]  /*67c0*/  FSEL R22, R33, -INF , !P3 ;  /* 0xff80000021167808 */ /* 0x000fe20005800000 */
[----:B------:R-:W4:Y:S01]  /*67d0*/  MUFU.TANH R143, R143 ;  /* 0x0000008f008f7308 */ /* 0x000f220000002400 */
[-C--:B------:R-:W-:Y:S02]  /*67e0*/  ISETP.LT.OR P1, PT, R21, R210.reuse, P1 ;  /* 0x000000d21500720c */ /* 0x080fe40000f21670 */
[----:B------:R-:W-:Y:S02]  /*67f0*/  ISETP.GE.AND P3, PT, R6, R211, PT ;  /* 0x000000d30600720c */ /* 0x000fe40003f66270 */
[----:B------:R-:W-:Y:S02]  /*6800*/  ISETP.LT.OR P0, PT, R7, R210, P0 ;  /* 0x000000d20700720c */ /* 0x000fe40000701670 */
[----:B-----5:R-:W-:Y:S01]  /*6810*/  FSEL R21, R32, -INF , !P5 ;  /* 0xff80000020157808 */ /* 0x020fe20006800000 */
[----:B------:R-:W-:Y:S01]  /*6820*/  MUFU.TANH R141, R141 ;  /* 0x0000008d008d7308 */ /* 0x000fe20000002400 */
[----:B------:R-:W-:-:S02]  /*6830*/  ISETP.GE.AND P5, PT, R6, R205, PT ;  /* 0x000000cd0600720c */ /* 0x000fc40003fa6270 */
[----:B------:R-:W-:Y:S02]  /*6840*/  ISETP.LT.OR P3, PT, R6, R212, P3 ;  /* 0x000000d40600720c */ /* 0x000fe40001f61670 */
[----:B------:R-:W-:Y:S02]  /*6850*/  FSEL R172, R172, -INF , !P1 ;  /* 0xff800000acac7808 */ /* 0x000fe40004800000 */
[----:B------:R-:W-:Y:S01]  /*6860*/  ISETP.GE.AND P1, PT, R7, R211, PT ;  /* 0x000000d30700720c */ /* 0x000fe20003f26270 */
[----:B------:R-:W5:Y:S01]  /*6870*/  MUFU.TANH R140, R140 ;  /* 0x0000008c008c7308 */ /* 0x000f620000002400 */
[----:B------:R-:W-:Y:S02]  /*6880*/  FSEL R154, R154, -INF , !P0 ;  /* 0xff8000009a9a7808 */ /* 0x000fe40004000000 */
[----:B------:R-:W-:Y:S01]  /*6890*/  PLOP3.LUT P0, PT, PT, PT, UP0, 0x80, 0x0 ;  /* 0x000000000000781c */ /* 0x000fe20003f0f008 */
[----:B------:R-:W-:Y:S01]  /*68a0*/  BAR.SYNC.DEFER_BLOCKING 0x0 ;  /* 0x0000000000007b1d */ /* 0x000fe20000010000 */
[----:B------:R-:W-:-:S02]  /*68b0*/  ISETP.LT.OR P5, PT, R6, R210, P5 ;  /* 0x000000d20600720c */ /* 0x000fc40002fa1670 */
[----:B------:R-:W-:Y:S02]  /*68c0*/  FSEL R169, R5, -INF , !P3 ;  /* 0xff80000005a97808 */ /* 0x000fe40005800000 */
[C---:B------:R-:W-:Y:S01]  /*68d0*/  IADD3 R6, R12.reuse, 0x31, RZ ;  /* 0x000000310c067810 */ /* 0x040fe20007ffe0ff */
[----:B------:R-:W3:Y:S01]  /*68e0*/  MUFU.TANH R152, R152 ;  /* 0x0000009800987308 */ /* 0x000ee20000002400 */
[----:B------:R-:W-:Y:S02]  /*68f0*/  ISETP.LT.OR P1, PT, R7, R212, P1 ;  /* 0x000000d40700720c */ /* 0x000fe40000f21670 */
[C---:B------:R-:W-:Y:S02]  /*6900*/  IADD3 R5, R12.reuse, 0x38, RZ ;  /* 0x000000380c057810 */ /* 0x040fe40007ffe0ff */
[----:B------:R-:W-:Y:S02]  /*6910*/  IADD3 R12, R12, 0x39, RZ ;  /* 0x000000390c0c7810 */ /* 0x000fe40007ffe0ff */
[----:B------:R-:W-:-:S02]  /*6920*/  FSEL R170, R28, -INF , !P6 ;  /* 0xff8000001caa7808 */ /* 0x000fc40007000000 */
[----:B--2---:R-:W-:Y:S02]  /*6930*/  FSEL R168, R34, -INF , !P5 ;  /* 0xff80000022a87808 */ /* 0x004fe40006800000 */
[----:B------:R-:W-:Y:S02]  /*6940*/  FSEL R165, R31, -INF , !P2 ;  /* 0xff8000001fa57808 */ /* 0x000fe40005000000 */
[----:B------:R-:W-:Y:S02]  /*6950*/  FSEL R166, R35, -INF , !P4 ;  /* 0xff80000023a67808 */ /* 0x000fe40006000000 */
[----:B-1----:R-:W-:Y:S02]  /*6960*/  FSEL R157, R157, -INF , !P1 ;  /* 0xff8000009d9d7808 */ /* 0x002fe40004800000 */
        /* <DEDUP_REMOVED lines=13> */
[----:B------:R-:W-:-:S02]  /*6a40*/  FSEL R142, R142, -INF , !P3 ;  /* 0xff8000008e8e7808 */ /* 0x000fc40005800000 */
[----:B----4-:R-:W-:Y:S02]  /*6a50*/  FSEL R143, R143, -INF , !P5 ;  /* 0xff8000008f8f7808 */ /* 0x010fe40006800000 */
[----:B-----5:R-:W-:Y:S02]  /*6a60*/  FSEL R140, R140, -INF , !P2 ;  /* 0xff8000008c8c7808 */ /* 0x020fe40005000000 */
[----:B------:R-:W-:Y:S02]  /*6a70*/  FSEL R141, R141, -INF , !P4 ;  /* 0xff8000008d8d7808 */ /* 0x000fe40006000000 */
[----:B------:R-:W-:Y:S01]  /*6a80*/  FSEL R152, R152, -INF , !P1 ;  /* 0xff80000098987808 */ /* 0x000fe20004800000 */
[----:B------:R-:W-:Y:S05]  /*6a90*/  @!P0 BRA `(.L_x_975) ;  /* 0x0000026000008947 */ /* 0x000fea0003800000 */
[----:B------:R-:W-:Y:S02]  /*6aa0*/  UIADD3 UR14, UR8, -0x3, URZ ;  /* 0xfffffffd080e7890 */ /* 0x000fe4000fffe03f */
[----:B------:R-:W-:Y:S02]  /*6ab0*/  ULDC.64 UR12, c[0x0][0x198] ;  /* 0x00006600000c7ab9 */ /* 0x000fe40000000a00 */
[----:B------:R-:W-:-:S02]  /*6ac0*/  USHF.R.S32.HI UR8, URZ, 0x1f, UR14 ;  /* 0x0000001f3f087899 */ /* 0x000fc4000801140e */
[----:B------:R-:W-:Y:S02]  /*6ad0*/  UIMAD.WIDE.U32 UR20, UR14, UR12, URZ ;  /* 0x0000000c0e1472a5 */ /* 0x000fe4000f8e003f */
[----:B------:R-:W-:Y:S02]  /*6ae0*/  UIMAD UR8, UR8, UR12, URZ ;  /* 0x0000000c080872a4 */ /* 0x000fe4000f8e023f */
[----:B------:R-:W-:Y:S02]  /*6af0*/  USHF.L.U64.HI UR12, UR6, 0x5, UR7 ;  /* 0x00000005060c7899 */ /* 0x000fe40008010207 */
[----:B------:R-:W-:Y:S01]  /*6b00*/  UIMAD UR8, UR14, UR13, UR8 ;  /* 0x0000000d0e0872a4 */ /* 0x000fe2000f8e0208 */
[----:B------:R-:W-:Y:S02]  /*6b10*/  IMAD.U32 R10, RZ, RZ, UR20 ;  /* 0x00000014ff0a7e24 */ /* 0x000fe4000f8e00ff */
[----:B------:R-:W-:Y:S01]  /*6b20*/  IMAD.U32 R11, RZ, RZ, UR21 ;  /* 0x00000015ff0b7e24 */ /* 0x000fe2000f8e00ff */
[----:B------:R-:W-:-:S02]  /*6b30*/  UIADD3 UR8, UR21, UR8, URZ ;  /* 0x0000000815087290 */ /* 0x000fc4000fffe03f */
[----:B------:R-:W-:-:S04]  /*6b40*/  LEA R6, P0, R10, R208, 0x6 ;  /* 0x000000d00a067211 */ /* 0x000fc800078030ff */
[----:B------:R-:W-:Y:S01]  /*6b50*/  IMAD.U32 R5, RZ, RZ, UR8 ;  /* 0x00000008ff057e24 */ /* 0x000fe2000f8e00ff */
[----:B------:R-:W-:Y:S01]  /*6b60*/  USHF.L.U32 UR8, UR6, 0x5, URZ ;  /* 0x0000000506087899 */ /* 0x000fe2000800063f */
[----:B------:R-:W-:-:S03]  /*6b70*/  LEA R8, P1, R6, c[0x0][0x168], 0x1 ;  /* 0x00005a0006087a11 */ /* 0x000fc600078208ff */
        /* <DEDUP_REMOVED lines=24> */
.L_x_975:
[----:B-1----:R-:W-:Y:S01]  /*6d00*/  FMNMX.FTZ R6, R132, R15, !PT ;  /* 0x0000000f84067209 */ /* 0x002fe20007810000 */
        /* <DEDUP_REMOVED lines=38> */
[----:B------:R-:W2:Y:S04]  /*6f70*/  SHFL.BFLY PT, R148, R5, 0x1, 0x1f ;  /* 0x0c201f0005947f89 */ /* 0x000ea800000e0000 */
[----:B------:R-:W-:Y:S01]  /*6f80*/  LDSM.16.MT88.4 R8, [R193+0xc000] ;  /* 0x00c00000c108783b */ /* 0x000fe20000004200 */
[----:B-1----:R-:W-:Y:S02]  /*6f90*/  FMNMX.FTZ R149, R6, R149, !PT ;  /* 0x0000009506957209 */ /* 0x002fe40007810000 */
[----:B--2---:R-:W-:-:S03]  /*6fa0*/  FMNMX.FTZ R148, R5, R148, !PT ;  /* 0x0000009405947209 */ /* 0x004fc60007810000 */
[C---:B------:R-:W-:Y:S01]  /*6fb0*/  FMUL.FTZ R156, R149.reuse, c[0x0][0x23c] ;  /* 0x00008f00959c7a20 */ /* 0x040fe20000410000 */
[C---:B------:R-:W-:Y:S02]  /*6fc0*/  FSETP.NEU.FTZ.AND P1, PT, R149.reuse, -INF , PT ;  /* 0xff8000009500780b */ /* 0x040fe40003f3d000 */
[C---:B------:R-:W-:Y:S01]  /*6fd0*/  FSETP.NEU.FTZ.AND P0, PT, R148.reuse, -INF , PT ;  /* 0xff8000009400780b */ /* 0x040fe20003f1d000 */
[----:B------:R-:W-:Y:S01]  /*6fe0*/  FMUL.FTZ R153, R148, c[0x0][0x23c] ;  /* 0x00008f0094997a20 */ /* 0x000fe20000410000 */
[----:B------:R-:W-:Y:S02]  /*6ff0*/  FSEL R156, R156, RZ, P1 ;  /* 0x000000ff9c9c7208 */ /* 0x000fe40000800000 */
[----:B------:R-:W-:Y:S02]  /*7000*/  FSEL R5, R149, RZ, P1 ;  /* 0x000000ff95057208 */ /* 0x000fe40000800000 */
[----:B------:R-:W-:Y:S01]  /*7010*/  FSEL R153, R153, RZ, P0 ;  /* 0x000000ff99997208 */ /* 0x000fe20000000000 */
[----:B------:R-:W-:-:S02]  /*7020*/  FFMA.FTZ R147, R15, c[0x0][0x23c], -R156 ;  /* 0x00008f000f937a23 */ /* 0x000fc4000001089c */
[----:B------:R-:W1:Y:S01]  /*7030*/  LDSM.16.MT88.4 R12, [R194+0xc000] ;  /* 0x00c00000c20c783b */ /* 0x000e620000004200 */
[----:B------:R-:W-:Y:S02]  /*7040*/  FADD.FTZ R5, R132, -R5 ;  /* 0x8000000584057221 */ /* 0x000fe40000010000 */
[--C-:B------:R-:W-:Y:S01]  /*7050*/  FFMA.FTZ R151, R4, c[0x0][0x23c], -R153.reuse ;  /* 0x00008f0004977a23 */ /* 0x100fe20000010899 */
[----:B------:R-:W-:Y:S01]  /*7060*/  FSEL R4, R148, RZ, P0 ;  /* 0x000000ff94047208 */ /* 0x000fe20000000000 */
[----:B------:R-:W-:Y:S01]  /*7070*/  FFMA.FTZ R133, R0, c[0x0][0x23c], -R153 ;  /* 0x00008f0000857a23 */ /* 0x000fe20000010899 */
[----:B------:R-:W-:Y:S01]  /*7080*/  MUFU.EX2 R147, R147 ;  /* 0x0000009300937308 */ /* 0x000fe20000000800 */
[----:B------:R-:W-:Y:S02]  /*7090*/  FFMA.FTZ R146, R17, c[0x0][0x23c], -R156 ;  /* 0x00008f0011927a23 */ /* 0x000fe4000001089c */
[----:B------:R-:W-:Y:S02]  /*70a0*/  FADD.FTZ R4, R3, -R4 ;  /* 0x8000000403047221 */ /* 0x000fe40000010000 */
[----:B------:R-:W-:-:S02]  /*70b0*/  FFMA.FTZ R145, R19, c[0x0][0x23c], -R156 ;  /* 0x00008f0013917a23 */ /* 0x000fc4000001089c */
[--C-:B------:R-:W-:Y:S01]  /*70c0*/  FFMA.FTZ R144, R29, c[0x0][0x23c], -R156.reuse ;  /* 0x00008f001d907a23 */ /* 0x100fe2000001089c */
[----:B------:R-:W2:Y:S01]  /*70d0*/  MUFU.EX2 R146, R146 ;  /* 0x0000009200927308 */ /* 0x000ea20000000800 */
[--C-:B------:R-:W-:Y:S01]  /*70e0*/  FFMA.FTZ R2, R2, c[0x0][0x23c], -R153.reuse ;  /* 0x00008f0002027a23 */ /* 0x100fe20000010899 */
[----:B------:R-:W3:Y:S01]  /*70f0*/  LDSM.16.MT88.4 R16, [R196+0xc000] ;  /* 0x00c00000c410783b */ /* 0x000ee20000004200 */
[----:B------:R-:W-:Y:S02]  /*7100*/  FFMA.FTZ R0, R30, c[0x0][0x23c], -R153 ;  /* 0x00008f001e007a23 */ /* 0x000fe40000010899 */
[----:B------:R-:W-:Y:S01]  /*7110*/  FMUL.FTZ R150, R5, c[0x0][0x23c] ;  /* 0x00008f0005967a20 */ /* 0x000fe20000410000 */
[----:B------:R-:W-:Y:S01]  /*7120*/  LDSM.16.MT88.4 R28, [R192+0xc800] ;  /* 0x00c80000c01c783b */ /* 0x000fe20000004200 */
[----:B------:R-:W-:Y:S01]  /*7130*/  FMUL.FTZ R132, R4, c[0x0][0x23c] ;  /* 0x00008f0004847a20 */ /* 0x000fe20000410000 */
[----:B------:R-:W-:Y:S01]  /*7140*/  MUFU.EX2 R145, R145 ;  /* 0x0000009100917308 */ /* 0x000fe20000000800 */
[----:B------:R-:W-:-:S02]  /*7150*/  FFMA.FTZ R3, R27, c[0x0][0x23c], -R156 ;  /* 0x00008f001b037a23 */ /* 0x000fc4000001089c */
[--C-:B------:R-:W-:Y:S02]  /*7160*/  FFMA.FTZ R158, R25, c[0x0][0x23c], -R156.reuse ;  /* 0x00008f00199e7a23 */ /* 0x100fe4000001089c */
[--C-:B------:R-:W-:Y:S02]  /*7170*/  FFMA.FTZ R159, R23, c[0x0][0x23c], -R156.reuse ;  /* 0x00008f00179f7a23 */ /* 0x100fe4000001089c */
        /* <DEDUP_REMOVED lines=58> */
[-C--:B------:R-:W-:Y:S01]  /*7520*/  FMUL.FTZ R112, R112, R150.reuse ;  /* 0x0000009670707220 */ /* 0x080fe20000410000 */
[C---:B---3--:R-:W-:Y:S01]  /*7530*/  HMMA.16816.F32.BF16 R128, R4.reuse, R16, R128 ;  /* 0x000000100480723c */ /* 0x048fe20000041880 */
[----:B------:R-:W-:Y:S01]  /*7540*/  FMUL.FTZ R113, R113, R150 ;  /* 0x0000009671717220 */ /* 0x000fe20000410000 */
[----:B------:R-:W-:Y:S01]  /*7550*/  MUFU.EX2 R161, R161 ;  /* 0x000000a100a17308 */ /* 0x000fe20000000800 */
[-C--:B------:R-:W-:Y:S02]  /*7560*/  FMUL.FTZ R114, R114, R132.reuse ;  /* 0x0000008472727220 */ /* 0x080fe40000410000 */
[----:B------:R-:W-:Y:S02]  /*7570*/  FMUL.FTZ R115, R115, R132 ;  /* 0x0000008473737220 */ /* 0x000fe40000410000 */
        /* <DEDUP_REMOVED lines=41> */
[----:B------:R-:W-:Y:S01]  /*7810*/  FMUL.FTZ R49, R49, R150 ;  /* 0x0000009631317220 */ /* 0x000fe20000410000 */
        /* <DEDUP_REMOVED lines=82> */
[----:B------:R-:W-:Y:S01]  /*7d40*/  FFMA.FTZ R147, R223, R150, R147 ;  /* 0x00000096df937223 */ /* 0x000fe20000010093 */
[----:B-----5:R-:W-:Y:S03]  /*7d50*/  HMMA.16816.F32.BF16 R92, R4, R8, R92 ;  /* 0x00000008045c723c */ /* 0x020fe6000004185c */
[----:B------:R-:W-:-:S04]  /*7d60*/  FADD.FTZ R146, R146, R147 ;  /* 0x0000009392927221 */ /* 0x000fc80000010000 */
[----:B------:R-:W-:Y:S01]  /*7d70*/  FADD.FTZ R145, R145, R146 ;  /* 0x0000009291917221 */ /* 0x000fe20000010000 */
[----:B------:R-:W-:Y:S01]  /*7d80*/  HMMA.16816.F32.BF16 R96, R4, R10, R96 ;  /* 0x0000000a0460723c */ /* 0x000fe20000041860 */
[----:B------:R-:W-:Y:S02]  /*7d90*/  LDSM.16.MT88.4 R8, [R192+0xe800] ;  /* 0x00e80000c008783b */ /* 0x000fe40000004200 */
[----:B------:R-:W-:-:S04]  /*7da0*/  FADD.FTZ R144, R144, R145 ;  /* 0x0000009190907221 */ /* 0x000fc80000010000 */
[----:B--2---:R-:W-:Y:S01]  /*7db0*/  F2FP.BF16.PACK_AB R4, R158, R3 ;  /* 0x000000039e04723e */ /* 0x004fe200000010ff */
[----:B------:R-:W-:Y:S01]  /*7dc0*/  FADD.FTZ R3, R3, R144 ;  /* 0x0000009003037221 */ /* 0x000fe20000010000 */
[----:B----4-:R-:W-:Y:S02]  /*7dd0*/  F2FP.BF16.PACK_AB R5, R164, R161 ;  /* 0x000000a1a405723e */ /* 0x010fe400000010ff */
        /* <DEDUP_REMOVED lines=34> */
[----:B------:R-:W-:Y:S07]  /*8000*/  LDSM.16.MT88.4 R24, [R196+0xf000] ;  /* 0x00f00000c418783b */ /* 0x000fee0000004200 */
[C---:B----4-:R-:W-:Y:S08]  /*8010*/  HMMA.16816.F32.BF16 R84, R4.reuse, R20, R84 ;  /* 0x000000140454723c */ /* 0x050ff00000041854 */
[C---:B------:R-:W-:Y:S01]  /*8020*/  HMMA.16816.F32.BF16 R88, R4.reuse, R22, R88 ;  /* 0x000000160458723c */ /* 0x040fe20000041858 */
[----:B------:R-:W-:Y:S07]  /*8030*/  LDSM.16.MT88.4 R20, [R194+0xf000] ;  /* 0x00f00000c214783b */ /* 0x000fee0000004200 */
[C---:B---3--:R-:W-:Y:S08]  /*8040*/  HMMA.16816.F32.BF16 R92, R4.reuse, R16, R92 ;  /* 0x00000010045c723c */ /* 0x048ff0000004185c */
[----:B------:R-:W-:Y:S01]  /*8050*/  HMMA.16816.F32.BF16 R96, R4, R18, R96 ;  /* 0x000000120460723c */ /* 0x000fe20000041860 */
[----:B------:R-:W2:Y:S06]  /*8060*/  LDSM.16.MT88.4 R16, [R193+0xf000] ;  /* 0x00f00000c110783b */ /* 0x000eac0000004200 */
        /* <DEDUP_REMOVED lines=11> */
[C---:B-----5:R-:W-:Y:S08]  /*8120*/  HMMA.16816.F32.BF16 R120, R4.reuse, R8, R120 ;  /* 0x000000080478723c */ /* 0x060ff00000041878 */
[C---:B--2---:R-:W-:Y:S08]  /*8130*/  HMMA.16816.F32.BF16 R52, R4.reuse, R16, R52 ;  /* 0x000000100434723c */ /* 0x044ff00000041834 */
[C---:B------:R-:W-:Y:S01]  /*8140*/  HMMA.16816.F32.BF16 R56, R4.reuse, R18, R56 ;  /* 0x000000120438723c */ /* 0x040fe20000041838 */
[----:B------:R-:W2:Y:S07]  /*8150*/  LDSM.16.MT88.4 R16, [R193+0x11000] ;  /* 0x01100000c110783b */ /* 0x000eae0000004200 */
        /* <DEDUP_REMOVED lines=39> */
[----:B---3--:R-:W-:Y:S01]  /*83d0*/  HMMA.16816.F32.BF16 R128, R4, R8, R128 ;  /* 0x000000080480723c */ /* 0x008fe20000041880 */
[----:B------:R-:W-:Y:S02]  /*83e0*/  MOV R132, R149 ;  /* 0x0000009500847202 */ /* 0x000fe40000000f00 */
[----:B------:R-:W-:-:S04]  /*83f0*/  FADD.FTZ R17, R2, R17 ;  /* 0x0000001102117221 */ /* 0x000fc80000010000 */
[----:B------:R-:W-:Y:S01]  /*8400*/  FADD.FTZ R0, R0, R17 ;  /* 0x0000001100007221 */ /* 0x000fe20000010000 */
[----:B------:R-:W-:Y:S01]  /*8410*/  HMMA.16816.F32.BF16 R124, R4, R10, R124 ;  /* 0x0000000a047c723c */ /* 0x000fe2000004187c */
[----:B------:R-:W2:Y:S02]  /*8420*/  LDSM.16.MT88.4 R8, [R194+0x11800] ;  /* 0x01180000c208783b */ /* 0x000ea40000004200 */
[----:B------:R-:W-:-:S04]  /*8430*/  FADD.FTZ R0, R151, R0 ;  /* 0x0000000097007221 */ /* 0x000fc80000010000 */
[----:B------:R-:W-:Y:S01]  /*8440*/  FADD.FTZ R161, R161, R0 ;  /* 0x00000000a1a17221 */ /* 0x000fe20000010000 */
[----:B----4-:R-:W-:Y:S03]  /*8450*/  HMMA.16816.F32.BF16 R36, R4, R24, R36 ;  /* 0x000000180424723c */ /* 0x010fe60000041824 */
        /* <DEDUP_REMOVED lines=33> */
[----:B------:R-:W-:Y:S08]  /*8670*/  HMMA.16816.F32.BF16 R96, R4, R14, R96 ;  /* 0x0000000e0460723c */ /* 0x000ff00000041860 */
.L_x_974:
[----:B------:R-:W-:-:S06]  /*8680*/  UISETP.GT.AND UP0, UPT, UR17, UR9, UPT ;  /* 0x000000091100728c */ /* 0x000fcc000bf04270 */
[----:B------:R-:W-:-:S13]  /*8690*/  PLOP3.LUT P0, PT, PT, PT, UP0, 0x80, 0x0 ;  /* 0x000000000000781c */ /* 0x000fda0003f0f008 */
[----:B------:R-:W-:Y:S05]  /*86a0*/  @!P0 BRA `(.L_x_976) ;  /* 0x000033e000008947 */ /* 0x000fea0003800000 */
[----:B------:R-:W-:Y:S01]  /*86b0*/  MOV R0, R3 ;  /* 0x0000000300007202 */ /* 0x000fe20000000f00 */
[----:B------:R-:W-:Y:S01]  /*86c0*/  USHF.L.U64.HI UR7, UR6, 0x5, UR7 ;  /* 0x0000000506077899 */ /* 0x000fe20008010207 */
[----:B------:R-:W-:Y:S01]  /*86d0*/  MOV R2, R132 ;  /* 0x0000008400027202 */ /* 0x000fe20000000f00 */
[----:B------:R-:W-:Y:S01]  /*86e0*/  USHF.L.U32 UR6, UR6, 0x5, URZ ;  /* 0x0000000506067899 */ /* 0x000fe2000800063f */
[----:B------:R-:W-:Y:S01]  /*86f0*/  MOV R214, R134 ;  /* 0x0000008600d67202 */ /* 0x000fe20000000f00 */
[----:B------:R-:W-:Y:S02]  /*8700*/  USHF.L.U64.HI UR12, UR4, 0x5, UR5 ;  /* 0x00000005040c7899 */ /* 0x000fe40008010205 */
[----:B------:R-:W-:Y:S02]  /*8710*/  USHF.L.U32 UR8, UR4, 0x5, URZ ;  /* 0x0000000504087899 */ /* 0x000fe4000800063f */
[----:B------:R-:W-:Y:S02]  /*8720*/  USHF.L.U64.HI UR13, UR4, 0x6, UR5 ;  /* 0x00000006040d7899 */ /* 0x000fe40008010205 */
[----:B------:R-:W-:Y:S01]  /*8730*/  USHF.L.U32 UR15, UR4, 0x6, URZ ;  /* 0x00000006040f7899 */ /* 0x000fe2000800063f */
[----:B------:R-:W-:Y:S05]  /*8740*/  BRA `(.L_x_977) ;  /* 0x0000025000007947 */ /* 0x000fea0003800000 */
.L_x_979:
        /* <DEDUP_REMOVED lines=37> */
.L_x_977:
[----:B------:R-:W-:Y:S01]  /*89a0*/  UIADD3 UR14, UR17, -0x1, URZ ;  /* 0xffffffff110e7890 */ /* 0x000fe2000fffe03f */
[----:B------:R-:W-:Y:S04]  /*89b0*/  DEPBAR.LE SB0, 0x0 ;  /* 0x000080000000791a */ /* 0x000fe80000000000 */
[----:B------:R-:W-:Y:S01]  /*89c0*/  BAR.SYNC.DEFER_BLOCKING 0x0 ;  /* 0x0000000000007b1d */ /* 0x000fe20000010000 */
[----:B------:R-:W-:Y:S01]  /*89d0*/  MOV R3, UR14 ;  /* 0x0000000e00037c02 */ /* 0x000fe20008000f00 */
[----:B------:R-:W-:Y:S02]  /*89e0*/  USHF.R.S32.HI UR5, URZ, 0x1f, UR14 ;  /* 0x0000001f3f057899 */ /* 0x000fe4000801140e */
[----:B------:R-:W-:Y:S02]  /*89f0*/  UIMAD UR4, UR13, UR14, URZ ;  /* 0x0000000e0d0472a4 */ /* 0x000fe4000f8e023f */
[----:B------:R-:W-:Y:S01]  /*8a00*/  IMAD.WIDE.U32 R226, R3, UR15, R214 ;  /* 0x0000000f03e27c25 */ /* 0x000fe2000f8e00d6 */
[----:B------:R-:W-:Y:S02]  /*8a10*/  UISETP.GT.AND UP0, UPT, UR14, UR9, UPT ;  /* 0x000000090e00728c */ /* 0x000fe4000bf04270 */
[----:B------:R-:W-:Y:S02]  /*8a20*/  UIMAD UR4, UR5, UR15, UR4 ;  /* 0x0000000f050472a4 */ /* 0x000fe4000f8e0204 */
[C---:B------:R-:W-:Y:S04]  /*8a30*/  LEA R224, P0, R226.reuse, c[0x0][0x170], 0x1 ;  /* 0x00005c00e2e07a11 */ /* 0x040fe800078008ff */
        /* <DEDUP_REMOVED lines=8> */
[----:B------:R-:W-:Y:S03]  /*8ac0*/  IADD3 R228, P0, R230, UR8, RZ ;  /* 0x00000008e6e47c10 */ /* 0x000fe6000ff1e0ff */
[----:B------:R1:W-:Y:S01]  /*8ad0*/  LDGSTS.E.BYPASS.LTC128B.128 [R204+0xe000], [R224.64+0x80] ;  /* 0x0e000080e0cc7fae */ /* 0x0003e2000b901d52 */
[----:B------:R-:W-:Y:S02]  /*8ae0*/  IADD3.X R229, R231, UR12, RZ, P0, !PT ;  /* 0x0000000ce7e57c10 */ /* 0x000fe400087fe4ff */
[----:B------:R-:W-:Y:S03]  /*8af0*/  IADD3 R226, P0, R228, UR8, RZ ;  /* 0x00000008e4e27c10 */ /* 0x000fe6000ff1e0ff */
[----:B------:R1:W-:Y:S01]  /*8b00*/  LDGSTS.E.BYPASS.LTC128B.128 [R204+0x10000], [R224.64+0x100] ;  /* 0x10000100e0cc7fae */ /* 0x0003e2000b901d52 */
[----:B------:R-:W-:Y:S02]  /*8b10*/  IADD3.X R227, R229, UR12, RZ, P0, !PT ;  /* 0x0000000ce5e37c10 */ /* 0x000fe400087fe4ff */
[----:B------:R-:W-:Y:S03]  /*8b20*/  PLOP3.LUT P0, PT, PT, PT, UP0, 0x80, 0x0 ;  /* 0x000000000000781c */ /* 0x000fe60003f0f008 */
        /* <DEDUP_REMOVED lines=172> */
[----:B----4-:R-:W-:Y:S03]  /*95f0*/  FMUL.FTZ R226, R8, c[0x0][0x2ec] ;  /* 0x0000bb0008e27a20 */ /* 0x010fe60000410000 */
        /* <DEDUP_REMOVED lines=60> */
.L_x_978:
[----:B-1----:R-:W-:Y:S01]  /*99c0*/  IMAD.U32 R4, RZ, RZ, UR14 ;  /* 0x0000000eff047e24 */ /* 0x002fe2000f8e00ff */
        /* <DEDUP_REMOVED lines=30> */
[C---:B------:R-:W-:Y:S02]  /*9bb0*/  IADD3 R9, R4.reuse, 0x20, RZ ;  /* 0x0000002004097810 */ /* 0x040fe40007ffe0ff */
        /* <DEDUP_REMOVED lines=493> */
.L_x_976:
        /* <DEDUP_REMOVED lines=330> */
.L_x_981:
[----:B---3--:R-:W-:Y:S05]  /*cf30*/  BSYNC B0 ;  /* 0x0000000000007941 */ /* 0x008fea0003800000 */
.L_x_980:
        /* <DEDUP_REMOVED lines=26> */
.L_x_983:
[----:B------:R-:W-:Y:S05]  /*d0e0*/  BSYNC B0 ;  /* 0x0000000000007941 */ /* 0x000fea0003800000 */
.L_x_982:
        /* <DEDUP_REMOVED lines=17> */
.L_x_985:
[----:B------:R-:W-:Y:S05]  /*d200*/  BSYNC B0 ;  /* 0x0000000000007941 */ /* 0x000fea0003800000 */
.L_x_984:
        /* <DEDUP_REMOVED lines=17> */
.L_x_987:
[----:B------:R-:W-:Y:S05]  /*d320*/  BSYNC B0 ;  /* 0x0000000000007941 */ /* 0x000fea0003800000 */
.L_x_986:
        /* <DEDUP_REMOVED lines=15> */
.L_x_988:
        /* <DEDUP_REMOVED lines=14> */
.L_x_1296:


//--------------------- .text._ZN5flash16flash_fwd_kernelI23Flash_fwd_kernel_traitsILi192ELi64ELi64ELi4ELb0ELb0EN7cutlass10bfloat16_tE19Flash_kernel_traitsILi192ELi64ELi64ELi4ES3_EELb1ELb0ELb1ELb1ELb0ELb0ELb0ELb0EEEvNS_16Flash_fwd_paramsE --------------------------
	.section	.text._ZN5flash16flash_fwd_kernelI23Flash_fwd_kernel_traitsILi192ELi64ELi64ELi4ELb0ELb0EN7cutlass10bfloat16_tE19Flash_kernel_traitsILi192ELi64ELi64ELi4ES3_EELb1ELb0ELb1ELb1ELb0ELb0ELb0ELb0EEEvNS_16Flash_fwd_paramsE,"ax",@progbits
	.sectioninfo	@"SHI_REGISTERS=252"
	.align	128
        .global         _ZN5flash16flash_fwd_kernelI23Flash_fwd_kernel_traitsILi192ELi64ELi64ELi4ELb0ELb0EN7cutlass10bfloat16_tE19Flash_kernel_traitsILi192ELi64ELi64ELi4ES3_EELb1ELb0ELb1ELb1ELb0ELb0ELb0ELb0EEEvNS_16Flash_fwd_paramsE
        .type           _ZN5flash16flash_fwd_kernelI23Flash_fwd_kernel_traitsILi192ELi64ELi64ELi4ELb0ELb0EN7cutlass10bfloat16_tE19Flash_kernel_traitsILi192ELi64ELi64ELi4ES3_EELb1ELb0ELb1ELb1ELb0ELb0ELb0ELb0EEEvNS_16Flash_fwd_paramsE,@function
        .size           _ZN5flash16flash_fwd_kernelI23Flash_fwd_kernel_traitsILi192ELi64ELi64ELi4ELb0ELb0EN7cutlass10bfloat16_tE19Flash_kernel_traitsILi192ELi64ELi64ELi4ES3_EELb1ELb0ELb1ELb1ELb0ELb0ELb0ELb0EEEvNS_16Flash_fwd_paramsE,(.L_x_1297 - _ZN5flash16flash_fwd_kernelI23Flash_fwd_kernel_traitsILi192ELi64ELi64ELi4ELb0ELb0EN7cutlass10bfloat16_tE19Flash_kernel_traitsILi192ELi64ELi64ELi4ES3_EELb1ELb0ELb1ELb1ELb0ELb0ELb0ELb0EEEvNS_16Flash_fwd_paramsE)
        .other          _ZN5flash16flash_fwd_kernelI23Flash_fwd_kernel_traitsILi192ELi64ELi64ELi4ELb0ELb0EN7cutlass10bfloat16_tE19Flash_kernel_traitsILi192ELi64ELi64ELi4ES3_EELb1ELb0ELb1ELb1ELb0ELb0ELb0ELb0EEEvNS_16Flash_fwd_paramsE,@"STO_CUDA_ENTRY STV_DEFAULT"
_ZN5flash16flash_fwd_kernelI23Flash_fwd_kernel_traitsILi192ELi64ELi64ELi4ELb0ELb0EN7cutlass10bfloat16_tE19Flash_kernel_traitsILi192ELi64ELi64ELi4ES3_EELb1ELb0ELb1ELb1ELb0ELb0ELb0ELb0EEEvNS_16Flash_fwd_paramsE:
.text._ZN5flash16flash_fwd_kernelI23Flash_fwd_kernel_traitsILi192ELi64ELi64ELi4ELb0ELb0EN7cutlass10bfloat16_tE19Flash_kernel_traitsILi192ELi64ELi64ELi4ES3_EELb1ELb0ELb1ELb1ELb0ELb0ELb0ELb0EEEvNS_16Flash_fwd_paramsE:
        /* <DEDUP_REMOVED lines=66> */
[----:B------:R-:W-:Y:S01]  /*0420*/  UMOV UR23, URZ ;  /* 0x0000003f00177c82 */ /* 0x000fe20008000000 */
[----:B------:R-:W-:Y:S01]  /*0430*/  IMAD.IADD R11, R85, 0x1, -R10 ;  /* 0x00000001550b7824 */ /* 0x000fe200078e0a0a */
[----:B------:R-:W-:Y:S01]  /*0440*/  USHF.R.S32.HI UR4, URZ, 0x1f, UR5 ;  /* 0x0000001f3f047899 */ /* 0x000fe20008011405 */
[----:B--2---:R-:W1:Y:S08]  /*0450*/  @P0 R2UR UR11, R9 ;  /* 0x00000000090b03c2 */ /* 0x004e7000000e0000 */
[----:B---3--:R-:W1:Y:S08]  /*0460*/  @P0 R2UR UR17, R7 ;  /* 0x00000000071103c2 */ /* 0x008e7000000e0000 */
[----:B-----5:R2:W3:Y:S08]  /*0470*/  @P1 R2UR UR23, R6 ;  /* 0x00000000061713c2 */ /* 0x0204f000000e0000 */
[----:B------:R4:W3:Y:S01]  /*0480*/  @!P2 R2UR UR24, R0 ;  /* 0x000000000018a3c2 */ /* 0x0008e200000e0000 */
        /* <DEDUP_REMOVED lines=15> */
.L_x_989:
[----:B------:R-:W-:Y:S02]  /*0580*/  ULDC UR6, c[0x0][0x218] ;  /* 0x0000860000067ab9 */ /* 0x000fe40000000800 */
.L_x_990:
        /* <DEDUP_REMOVED lines=121> */
.L_x_993:
[----:B------:R-:W-:Y:S05]  /*0d20*/  BSYNC B0 ;  /* 0x0000000000007941 */ /* 0x000fea0003800000 */
.L_x_992:
        /* <DEDUP_REMOVED lines=20> */
.L_x_995:
[----:B------:R-:W-:Y:S05]  /*0e70*/  BSYNC B0 ;  /* 0x0000000000007941 */ /* 0x000fea0003800000 */
.L_x_994:
        /* <DEDUP_REMOVED lines=20> */
.L_x_997:
[----:B------:R-:W-:Y:S05]  /*0fc0*/  BSYNC B0 ;  /* 0x0000000000007941 */ /* 0x000fea0003800000 */
.L_x_996:
        /* <DEDUP_REMOVED lines=19> */
.L_x_999:
[----:B------:R-:W-:Y:S05]  /*1100*/  BSYNC B0 ;  /* 0x0000000000007941 */ /* 0x000fea0003800000 */
.L_x_998:
        /* <DEDUP_REMOVED lines=35> */
.L_x_991:
        /* <DEDUP_REMOVED lines=8> */
[----:B------:R-:W-:Y:S02]  /*13c0*/  @UP0 UIMAD UR22, UR11, UR5, UR27 ;  /* 0x000000050b1602a4 */ /* 0x000fe4000f8e021b */
[----:B------:R-:W-:Y:S02]  /*13d0*/  @UP1 UIADD3 UR27, UR23, UR24, URZ ;  /* 0x00000018171b1290 */ /* 0x000fe4000fffe03f */
[----:B------:R-:W-:Y:S02]  /*13e0*/  ULDC.64 UR4, c[0x0][0x198] ;  /* 0x0000660000047ab9 */ /* 0x000fe40000000a00 */
[----:B------:R-:W-:-:S02]  /*13f0*/  @!UP0 UIMAD UR25, UR25, UR6, URZ ;  /* 0x00000006191982a4 */ /* 0x000fc4000f8e023f */
        /* <DEDUP_REMOVED lines=19> */
[----:B------:R-:W-:-:S02]  /*1530*/  UMOV UR26, UR28 ;  /* 0x0000001c001a7c82 */ /* 0x000fc40008000000 */
[----:B------:R-:W-:Y:S02]  /*1540*/  UIMAD UR25, UR13, UR5, UR25 ;  /* 0x000000050d1972a4 */ /* 0x000fe4000f8e0219 */
[----:B------:R-:W-:-:S04]  /*1550*/  UIMAD.WIDE.U32 UR26, UR13, UR4, UR26 ;  /* 0x000000040d1a72a5 */ /* 0x000fc8000f8e001a */
[----:B------:R-:W-:Y:S02]  /*1560*/  UIADD3 UR25, UR27, UR25, URZ ;  /* 0x000000191b197290 */ /* 0x000fe4000fffe03f */
.L_x_1000:
        /* <DEDUP_REMOVED lines=43> */
.L_x_1001:
[CC--:B------:R-:W-:Y:S01]  /*1820*/  LEA.HI R2, R8.reuse, R85.reuse, RZ, 0x3 ;  /* 0x0000005508027211 */ /* 0x0c0fe200078f18ff */
[----:B------:R-:W1:Y:S01]  /*1830*/  S2R R16, SR_CTAID.Z ;  /* 0x0000000000107919 */ /* 0x000e620000002700 */
[-C--:B------:R-:W-:Y:S01]  /*1840*/  LEA.HI R3, R8, R85.reuse, RZ, 0x4 ;  /* 0x0000005508037211 */ /* 0x080fe200078f20ff */
[----:B------:R-:W-:Y:S01]  /*1850*/  IMAD.U32 R19, RZ, RZ, UR14 ;  /* 0x0000000eff137e24 */ /* 0x000fe2000f8e00ff */
[----:B------:R-:W-:Y:S01]  /*1860*/  SHF.R.S32.HI R14, RZ, 0x3, R2 ;  /* 0x00000003ff0e7819 */ /* 0x000fe20000011402 */
[----:B------:R-:W-:Y:S01]  /*1870*/  BSSY B0, `(.L_x_1002) ;  /* 0x0000066000007945 */ /* 0x000fe20003800000 */
[----:B------:R-:W-:Y:S02]  /*1880*/  LOP3.LUT R2, R2, 0xfffffff8, RZ, 0xc0, !PT ;  /* 0xfffffff802027812 */ /* 0x000fe400078ec0ff */
[----:B------:R-:W-:Y:S01]  /*1890*/  LOP3.LUT R12, R3, 0xfffffff0, RZ, 0xc0, !PT ;  /* 0xfffffff0030c7812 */ /* 0x000fe200078ec0ff */
[----:B------:R-:W-:Y:S01]  /*18a0*/  IMAD.SHL.U32 R197, R14, 0x40, RZ ;  /* 0x000000400ec57824 */ /* 0x000fe200078e00ff */
[----:B------:R-:W-:Y:S01]  /*18b0*/  SHF.R.S32.HI R10, RZ, 0x4, R3 ;  /* 0x00000004ff0a7819 */ /* 0x000fe20000011403 */
[C---:B------:R-:W-:Y:S01]  /*18c0*/  IMAD.IADD R2, R85.reuse, 0x1, -R2 ;  /* 0x0000000155027824 */ /* 0x040fe200078e0a02 */
[----:B------:R-:W-:Y:S01]  /*18d0*/  LEA.HI R8, R8, R85, RZ, 0x6 ;  /* 0x0000005508087211 */ /* 0x000fe200078f30ff */
[----:B------:R-:W-:Y:S01]  /*18e0*/  IMAD.IADD R5, R85, 0x1, -R12 ;  /* 0x0000000155057824 */ /* 0x000fe200078e0a0c */
[----:B------:R-:W-:Y:S01]  /*18f0*/  LOP3.LUT R197, R197, 0x1c0, RZ, 0xc0, !PT ;  /* 0x000001c0c5c57812 */ /* 0x000fe200078ec0ff */
[----:B------:R-:W-:Y:S01]  /*1900*/  IMAD.SHL.U32 R208, R2, 0x8, RZ ;  /* 0x0000000802d07824 */ /* 0x000fe200078e00ff */
[----:B------:R-:W-:Y:S01]  /*1910*/  LEA.HI R193, R3, R10, RZ, 0x1 ;  /* 0x0000000a03c17211 */ /* 0x000fe200078f08ff */
[----:B------:R-:W-:Y:S01]  /*1920*/  IMAD.SHL.U32 R8, R8, 0x8, RZ ;  /* 0x0000000808087824 */ /* 0x000fe200078e00ff */
[----:B------:R-:W-:-:S02]  /*1930*/  SHF.R.S32.HI R15, RZ, 0x1f, R14 ;  /* 0x0000001fff0f7819 */ /* 0x000fc4000001140e */
[--C-:B------:R-:W-:Y:S02]  /*1940*/  LOP3.LUT R0, R197, 0x38, R208.reuse, 0xf8, !PT ;  /* 0x00000038c5007812 */ /* 0x100fe400078ef8d0 */
[----:B------:R-:W-:Y:S01]  /*1950*/  SHF.R.U32.HI R197, RZ, 0x3, R197 ;  /* 0x00000003ffc57819 */ /* 0x000fe200000116c5 */
[----:B------:R-:W-:Y:S01]  /*1960*/  IMAD R9, R15, c[0x0][0x198], RZ ;  /* 0x000066000f097a24 */ /* 0x000fe200078e02ff */
[----:B------:R-:W-:Y:S01]  /*1970*/  SHF.R.S32.HI R209, RZ, 0x1f, R208 ;  /* 0x0000001fffd17819 */ /* 0x000fe200000114d0 */
[----:B------:R-:W-:Y:S01]  /*1980*/  IMAD.WIDE R18, R19, 0x40, R14 ;  /* 0x0000004013127825 */ /* 0x000fe200078e020e */
[----:B------:R-:W-:Y:S02]  /*1990*/  LOP3.LUT R197, R0, R197, RZ, 0x3c, !PT ;  /* 0x000000c500c57212 */ /* 0x000fe400078e3cff */
[----:B------:R-:W-:Y:S01]  /*19a0*/  SHF.R.S32.HI R0, RZ, 0x1f, R5 ;  /* 0x0000001fff007819 */ /* 0x000fe20000011405 */
[----:B------:R-:W-:Y:S01]  /*19b0*/  IMAD.WIDE.U32 R20, R14, c[0x0][0x198], R208 ;  /* 0x000066000e147a25 */ /* 0x000fe200078e00d0 */
[----:B------:R-:W-:-:S02]  /*19c0*/  IADD3 R12, P0, R208, UR6, RZ ;  /* 0x00000006d00c7c10 */ /* 0x000fc4000ff1e0ff */
[----:B------:R-:W-:Y:S01]  /*19d0*/  LEA.HI R3, R0, R5, RZ, 0x3 ;  /* 0x0000000500037211 */ /* 0x000fe200078f18ff */
[----:B------:R-:W-:Y:S01]  /*19e0*/  IMAD R9, R14, c[0x0][0x19c], R9 ;  /* 0x000067000e097a24 */ /* 0x000fe200078e0209 */
[----:B------:R-:W-:Y:S01]  /*19f0*/  IADD3.X R13, R209, UR22, RZ, P0, !PT ;  /* 0x00000016d10d7c10 */ /* 0x000fe200087fe4ff */
[----:B------:R-:W-:Y:S01]  /*1a00*/  UIADD3 UR22, -UR15, UR17, URZ ;  /* 0x000000110f167290 */ /* 0x000fe2000fffe13f */
[C---:B------:R-:W-:Y:S01]  /*1a10*/  LOP3.LUT R0, R3.reuse, 0xfffffff8, RZ, 0xc0, !PT ;  /* 0xfffffff803007812 */ /* 0x040fe200078ec0ff */
[----:B------:R-:W-:Y:S01]  /*1a20*/  IMAD.SHL.U32 R3, R3, 0x40, RZ ;  /* 0x0000004003037824 */ /* 0x000fe200078e00ff */
[----:B------:R-:W-:Y:S01]  /*1a30*/  LOP3.LUT R193, R193, 0xfffffffe, RZ, 0xc0, !PT ;  /* 0xfffffffec1c17812 */ /* 0x000fe200078ec0ff */
[----:B-1----:R-:W-:Y:S01]  /*1a40*/  IMAD.WIDE.U32 R16, R16, c[0x0][0x1a8], R12 ;  /* 0x00006a0010107a25 */ /* 0x002fe200078e000c */
[----:B------:R-:W-:Y:S02]  /*1a50*/  LOP3.LUT R197, R197, 0xfffffe00, R8, 0xf8, !PT ;  /* 0xfffffe00c5c57812 */ /* 0x000fe400078ef808 */
[----:B------:R-:W-:Y:S01]  /*1a60*/  IADD3 R198, P1, R20, UR26, RZ ;  /* 0x0000001a14c67c10 */ /* 0x000fe2000ff3e0ff */
[----:B------:R-:W-:Y:S01]  /*1a70*/  IMAD.IADD R0, R5, 0x1, -R0 ;  /* 0x0000000105007824 */ /* 0x000fe200078e0a00 */
[----:B------:R-:W-:Y:S01]  /*1a80*/  SHF.R.S32.HI R231, RZ, 0x1f, R228 ;  /* 0x0000001fffe77819 */ /* 0x000fe200000114e4 */
[----:B------:R-:W-:Y:S01]  /*1a90*/  IMAD R5, R15, c[0x0][0x1a0], RZ ;  /* 0x000068000f057a24 */ /* 0x000fe200078e02ff */
[----:B------:R-:W-:Y:S01]  /*1aa0*/  IADD3.X R199, R21, UR25, R9, P1, !PT ;  /* 0x0000001915c77c10 */ /* 0x000fe20008ffe409 */
[----:B------:R-:W-:Y:S01]  /*1ab0*/  IMAD.WIDE.U32 R12, R14, c[0x0][0x1a0], R208 ;  /* 0x000068000e0c7a25 */ /* 0x000fe200078e00d0 */
[----:B------:R-:W-:-:S02]  /*1ac0*/  LOP3.LUT P3, RZ, R0, 0x4, RZ, 0xc0, !PT ;  /* 0x0000000400ff7812 */ /* 0x000fc4000786c0ff */
[----:B------:R-:W-:Y:S01]  /*1ad0*/  LOP3.LUT P2, RZ, R0, 0x2, RZ, 0xc0, !PT ;  /* 0x0000000200ff7812 */ /* 0x000fe2000784c0ff */
[----:B------:R-:W-:Y:S01]  /*1ae0*/  IMAD R5, R14, c[0x0][0x1a4], R5 ;  /* 0x000069000e057a24 */ /* 0x000fe200078e0205 */
[----:B------:R-:W-:Y:S01]  /*1af0*/  IADD3 R8, P0, R12, UR28, RZ ;  /* 0x0000001c0c087c10 */ /* 0x000fe2000ff1e0ff */
[----:B------:R-:W-:Y:S01]  /*1b00*/  IMAD.IADD R193, R10, 0x1, -R193 ;  /* 0x000000010ac17824 */ /* 0x000fe200078e0ac1 */
[----:B------:R-:W-:Y:S01]  /*1b10*/  SHF.R.S32.HI R87, RZ, 0x5, R87 ;  /* 0x00000005ff577819 */ /* 0x000fe20000011457 */
[----:B------:R-:W-:Y:S01]  /*1b20*/  IMAD.SHL.U32 R0, R0, 0x40, RZ ;  /* 0x0000004000007824 */ /* 0x000fe200078e00ff */
[----:B------:R-:W-:Y:S01]  /*1b30*/  IADD3.X R9, R13, UR5, R5, P0, !PT ;  /* 0x000000050d097c10 */ /* 0x000fe200087fe405 */
[----:B------:R-:W-:Y:S01]  /*1b40*/  IMAD.SHL.U32 R7, R193, 0x8, RZ ;  /* 0x00000008c1077824 */ /* 0x000fe200078e00ff */
[----:B------:R-:W-:Y:S01]  /*1b50*/  ULDC.64 UR4, c[0x0][0x1a8] ;  /* 0x00006a0000047ab9 */ /* 0x000fe20000000a00 */
[----:B------:R-:W-:Y:S01]  /*1b60*/  ISETP.GE.AND P0, PT, R14, UR22, PT ;  /* 0x000000160e007c0c */ /* 0x000fe2000bf06270 */
[----:B------:R-:W-:Y:S01]  /*1b70*/  UIMAD UR4, UR7, UR4, URZ ;  /* 0x00000004070472a4 */ /* 0x000fe2000f8e023f */
[----:B------:R-:W-:Y:S01]  /*1b80*/  LOP3.LUT R0, R0, 0x1c0, RZ, 0xc0, !PT ;  /* 0x000001c000007812 */ /* 0x000fe200078ec0ff */
[C---:B------:R-:W-:Y:S01]  /*1b90*/  IMAD R201, R231.reuse, c[0x0][0x1b0], RZ ;  /* 0x00006c00e7c97a24 */ /* 0x040fe200078e02ff */
[----:B------:R-:W-:Y:S01]  /*1ba0*/  IADD3 R196, R208, 0x40, RZ ;  /* 0x00000040d0c47810 */ /* 0x000fe20007ffe0ff */
[----:B------:R-:W-:Y:S01]  /*1bb0*/  IMAD R231, R231, c[0x0][0x1b8], RZ ;  /* 0x00006e00e7e77a24 */ /* 0x000fe200078e02ff */
[----:B------:R-:W-:Y:S01]  /*1bc0*/  LOP3.LUT R5, R0, 0x8, R7, 0xf8, !PT ;  /* 0x0000000800057812 */ /* 0x000fe200078ef807 */
[----:B------:R-:W-:Y:S01]  /*1bd0*/  UIMAD UR4, UR12, UR5, UR4 ;  /* 0x000000050c0472a4 */ /* 0x000fe2000f8e0204 */
[----:B------:R-:W-:Y:S01]  /*1be0*/  SHF.R.U32.HI R0, RZ, 0x3, R0 ;  /* 0x00000003ff007819 */ /* 0x000fe20000011600 */
[----:B------:R-:W-:Y:S01]  /*1bf0*/  IMAD R201, R228, c[0x0][0x1b4], R201 ;  /* 0x00006d00e4c97a24 */ /* 0x000fe200078e02c9 */
[----:B------:R-:W-:Y:S01]  /*1c00*/  IADD3 R195, R208, 0x80, RZ ;  /* 0x00000080d0c37810 */ /* 0x000fe20007ffe0ff */
[C---:B------:R-:W-:Y:S01]  /*1c10*/  IMAD R231, R228.reuse, c[0x0][0x1bc], R231 ;  /* 0x00006f00e4e77a24 */ /* 0x040fe200078e02e7 */
[----:B------:R-:W-:Y:S01]  /*1c20*/  LOP3.LUT R0, R5, R0, RZ, 0x3c, !PT ;  /* 0x0000000005007212 */ /* 0x000fe200078e3cff */
[----:B------:R-:W-:Y:S01]  /*1c30*/  IMAD.WIDE.U32 R198, R228, c[0x0][0x1b0], R198 ;  /* 0x00006c00e4c67a25 */ /* 0x000fe200078e00c6 */
[----:B------:R-:W-:-:S02]  /*1c40*/  IADD3 R13, R17, UR4, RZ ;  /* 0x00000004110d7c10 */ /* 0x000fc4000fffe0ff */
[----:B------:R-:W-:Y:S01]  /*1c50*/  LOP3.LUT R0, R0, 0xfffffe00, R3, 0xf8, !PT ;  /* 0xfffffe0000007812 */ /* 0x000fe200078ef803 */
[----:B------:R-:W-:Y:S02]  /*1c60*/  IMAD.MOV.U32 R7, RZ, RZ, 0x10 ;  /* 0x00000010ff077424 */ /* 0x000fe400078e00ff */
        /* <DEDUP_REMOVED lines=38> */
.L_x_1003:
[----:B------:R-:W-:Y:S05]  /*1ed0*/  BSYNC B0 ;  /* 0x0000000000007941 */ /* 0x000fea0003800000 */
.L_x_1002:
        /* <DEDUP_REMOVED lines=37> */
.L_x_1005:
[----:B------:R-:W-:Y:S05]  /*2130*/  BSYNC B0 ;  /* 0x0000000000007941 */ /* 0x000fea0003800000 */
.L_x_1004:
        /* <DEDUP_REMOVED lines=37> */
.L_x_1007:
[----:B------:R-:W-:Y:S05]  /*2390*/  BSYNC B0 ;  /* 0x0000000000007941 */ /* 0x000fea0003800000 */
.L_x_1006:
        /* <DEDUP_REMOVED lines=40> */
.L_x_1009:
[----:B------:R-:W-:Y:S05]  /*2620*/  BSYNC B0 ;  /* 0x0000000000007941 */ /* 0x000fea0003800000 */
.L_x_1008:
        /* <DEDUP_REMOVED lines=37> */
.L_x_1011:
[----:B------:R-:W-:Y:S05]  /*2880*/  BSYNC B0 ;  /* 0x0000000000007941 */ /* 0x000fea0003800000 */
.L_x_1010:
        /* <DEDUP_REMOVED lines=33> */
.L_x_1013:
[----:B------:R-:W-:Y:S05]  /*2aa0*/  BSYNC B0 ;  /* 0x0000000000007941 */ /* 0x000fea0003800000 */
.L_x_1012:
        /* <DEDUP_REMOVED lines=32> */
.L_x_1015:
[----:B------:R-:W-:Y:S05]  /*2cb0*/  BSYNC B0 ;  /* 0x0000000000007941 */ /* 0x000fea0003800000 */
.L_x_1014:
        /* <DEDUP_REMOVED lines=34> */
.L_x_1017:
[----:B------:R-:W-:Y:S05]  /*2ee0*/  BSYNC B0 ;  /* 0x0000000000007941 */ /* 0x000fea0003800000 */
.L_x_1016:
[----:B------:R-:W-:Y:S01]  /*2ef0*/  ULDC.64 UR4, c[0x0][0x318] ;  /* 0x0000c60000047ab9 */ /* 0x000fe20000000a00 */
[----:B------:R-:W0:Y:S01]  /*2f00*/  LDGDEPBAR ;  /* 0x00000000000079af */ /* 0x000e220000000000 */
[----:B------:R-:W-:-:S04]  /*2f10*/  UISETP.NE.U32.AND UP1, UPT, URZ, UR4, UPT ;  /* 0x000000043f00728c */ /* 0x000fc8000bf25070 */
[----:B------:R-:W-:-:S03]  /*2f20*/  UISETP.NE.AND.EX UP1, UPT, URZ, UR5, UPT, UP1 ;  /* 0x000000053f00728c */ /* 0x000fc6000bf25310 */
[----:B------:R-:W-:-:S03]  /*2f30*/  ULDC.64 UR4, c[0x0][0x320] ;  /* 0x0000c80000047ab9 */ /* 0x000fc60000000a00 */
        /* <DEDUP_REMOVED lines=8> */
[----:B------:R-:W-:Y:S02]  /*2fc0*/  ULDC UR4, c[0x0][0x318] ;  /* 0x0000c60000047ab9 */ /* 0x000fe40000000800 */
[----:B------:R-:W-:Y:S02]  /*2fd0*/  @UP1 ULEA UR12, UP0, UR30, UR4, 0x2 ;  /* 0x000000041e0c1291 */ /* 0x000fe4000f80103f */
[----:B------:R-:W-:Y:S02]  /*2fe0*/  @UP1 UIADD3 UR5, UR31, UR5, URZ ;  /* 0x000000051f051290 */ /* 0x000fe4000fffe03f */
[----:B------:R-:W-:Y:S02]  /*2ff0*/  ULDC UR4, c[0x0][0x31c] ;  /* 0x0000c70000047ab9 */ /* 0x000fe40000000800 */
[----:B------:R-:W-:Y:S01]  /*3000*/  @UP1 ULEA.HI.X UR13, UR30, UR4, UR5, 0x2, UP0 ;  /* 0x000000041e0d1291 */ /* 0x000fe200080f1405 */
[----:B-12---:R-:W-:Y:S01]  /*3010*/  IMAD.U32 R16, RZ, RZ, UR12 ;  /* 0x0000000cff107e24 */ /* 0x006fe2000f8e00ff */
[----:B------:R-:W1:Y:S01]  /*3020*/  @P0 MUFU.RCP R12, c[0x0][0x238] ;  /* 0x00008e00000c0b08 */ /* 0x000e620000001000 */
[----:B------:R-:W-:Y:S01]  /*3030*/  ISETP.GE.AND P1, PT, R14, UR22, PT ;  /* 0x000000160e007c0c */ /* 0x000fe2000bf26270 */
[----:B------:R-:W-:-:S02]  /*3040*/  ULDC.64 UR4, c[0x0][0x1a0] ;  /* 0x0000680000047ab9 */ /* 0x000fc40000000a00 */
[----:B------:R-:W-:-:S05]  /*3050*/  IMAD.U32 R17, RZ, RZ, UR13 ;  /* 0x0000000dff117e24 */ /* 0x000fca000f8e00ff */
[----:B------:R2:W1:Y:S01]  /*3060*/  @P0 LDG.E R13, [R16.64] ;  /* 0x00000012100d0981 */ /* 0x000462000c1e1900 */
[----:B------:R-:W-:Y:S01]  /*3070*/  USHF.L.U64.HI UR6, UR4, UR6, UR5 ;  /* 0x0000000604067299 */ /* 0x000fe20008010205 */
[----:B------:R-:W-:Y:S01]  /*3080*/  IMAD.MOV.U32 R230, RZ, RZ, R228 ;  /* 0x000000ffffe67224 */ /* 0x000fe200078e00e4 */
[----:B------:R-:W-:Y:S01]  /*3090*/  USHF.L.U32 UR7, UR4, 0x6, URZ ;  /* 0x0000000604077899 */ /* 0x000fe2000800063f */
[----:B------:R-:W-:Y:S01]  /*30a0*/  BAR.SYNC.DEFER_BLOCKING 0x0 ;  /* 0x0000000000007b1d */ /* 0x000fe20000010000 */
[----:B------:R-:W-:Y:S01]  /*30b0*/  UIMAD UR5, UR6, UR24, URZ ;  /* 0x00000018060572a4 */ /* 0x000fe2000f8e023f */
[----:B------:R-:W-:Y:S02]  /*30c0*/  SHF.R.S32.HI R84, RZ, 0x1f, R11 ;  /* 0x0000001fff547819 */ /* 0x000fe4000001140b */
[----:B------:R-:W-:Y:S01]  /*30d0*/  MOV R214, UR14 ;  /* 0x0000000e00d67c02 */ /* 0x000fe20008000f00 */
[----:B------:R-:W-:Y:S01]  /*30e0*/  UIMAD UR23, UR23, UR7, UR5 ;  /* 0x00000007171772a4 */ /* 0x000fe2000f8e0205 */
[----:B------:R-:W-:Y:S01]  /*30f0*/  LEA.HI R84, R84, R11, RZ, 0x2 ;  /* 0x0000000b54547211 */ /* 0x000fe200078f10ff */
[----:B------:R-:W-:Y:S01]  /*3100*/  UMOV UR13, URZ ;  /* 0x0000003f000d7c82 */ /* 0x000fe20008000000 */
[----:B------:R-:W-:Y:S01]  /*3110*/  BSSY B0, `(.L_x_1018) ;  /* 0x0000026000007945 */ /* 0x000fe20003800000 */
[----:B------:R-:W-:-:S02]  /*3120*/  LEA R214, R214, R87, 0x2 ;  /* 0x00000057d6d67211 */ /* 0x000fc400078e10ff */
[----:B------:R-:W-:Y:S01]  /*3130*/  SHF.R.S32.HI R84, RZ, 0x2, R84 ;  /* 0x00000002ff547819 */ /* 0x000fe20000011454 */
[----:B--2---:R-:W-:Y:S01]  /*3140*/  IMAD.U32 R17, RZ, RZ, UR24 ;  /* 0x00000018ff117e24 */ /* 0x004fe2000f8e00ff */
[----:B------:R2:W-:Y:S03]  /*3150*/  @P1 STS.128 [R197+0xc000], RZ ;  /* 0x00c000ffc5001388 */ /* 0x0005e60000000c00 */
[----:B------:R-:W-:Y:S01]  /*3160*/  IMAD.WIDE.U32 R16, R17, UR7, R230 ;  /* 0x0000000711107c25 */ /* 0x000fe2000f8e00e6 */
[----:B------:R2:W-:Y:S04]  /*3170*/  @P1 STS.128 [R197+0xe000], RZ ;  /* 0x00e000ffc5001388 */ /* 0x0005e80000000c00 */
[----:B------:R-:W-:Y:S01]  /*3180*/  IADD3 R19, R17, UR23, RZ ;  /* 0x0000001711137c10 */ /* 0x000fe2000fffe0ff */
[----:B------:R2:W-:Y:S01]  /*3190*/  @P1 STS.128 [R197+0x10000], RZ ;  /* 0x010000ffc5001388 */ /* 0x0005e20000000c00 */
[----:B-1----:R-:W-:-:S04]  /*31a0*/  @P0 FMUL.FTZ R12, R13, R12 ;  /* 0x0000000c0d0c0220 */ /* 0x002fc80000410000 */
[----:B------:R-:W1:Y:S02]  /*31b0*/  @P0 R2UR UR12, R12 ;  /* 0x000000000c0c03c2 */ /* 0x000e6400000e0000 */
[----:B-1----:R-:W-:Y:S01]  /*31c0*/  @UP1 UMOV UR13, UR12 ;  /* 0x0000000c000d1c82 */ /* 0x002fe20008000000 */
        /* <DEDUP_REMOVED lines=26> */
.L_x_1019:
[----:B--2---:R-:W-:Y:S05]  /*3370*/  BSYNC B0 ;  /* 0x0000000000007941 */ /* 0x004fea0003800000 */
.L_x_1018:
        /* <DEDUP_REMOVED lines=36> */
.L_x_1021:
[----:B------:R-:W-:Y:S05]  /*35c0*/  BSYNC B0 ;  /* 0x0000000000007941 */ /* 0x000fea0003800000 */
.L_x_1020:
        /* <DEDUP_REMOVED lines=35> */
.L_x_1023:
[----:B------:R-:W-:Y:S05]  /*3800*/  BSYNC B0 ;  /* 0x0000000000007941 */ /* 0x000fea0003800000 */
.L_x_1022:
[----:B------:R-:W-:Y:S01]  /*3810*/  ISETP.GE.AND P0, PT, R8, UR22, PT ;  /* 0x0000001608007c0c */ /* 0x000fe2000bf06270 */
[----:B------:R-:W-:Y:S01]  /*3820*/  UIADD3 UR4, UR16, 0x1, -UR17 ;  /* 0x0000000110047890 */ /* 0x000fe2000fffe811 */
[----:B------:R-:W-:Y:S01]  /*3830*/  BSSY B0, `(.L_x_1024) ;  /* 0x0000026000007945 */ /* 0x000fe20003800000 */
[----:B------:R-:W-:Y:S02]  /*3840*/  ULDC UR5, c[0x0][0x2e8] ;  /* 0x0000ba0000057ab9 */ /* 0x000fe40000000800 */
[----:B------:R-:W-:-:S08]  /*3850*/  UIADD3 UR5, UR4, UR5, URZ ;  /* 0x0000000504057290 */ /* 0x000fd0000fffe03f */
        /* <DEDUP_REMOVED lines=13> */
[----:B------:R1:W-:Y:S02]  /*3930*/  @P3 STS.128 [R197+0xd800], RZ ;  /* 0x00d800ffc5003388 */ /* 0x0003e40000000c00 */
        /* <DEDUP_REMOVED lines=21> */
.L_x_1025:
[----:B------:R-:W-:Y:S05]  /*3a90*/  BSYNC B0 ;  /* 0x0000000000007941 */ /* 0x000fea0003800000 */
.L_x_1024:
[C---:B------:R-:W-:Y:S01]  /*3aa0*/  IMAD.SHL.U32 R8, R2.reuse, 0x40, RZ ;  /* 0x0000004002087824 */ /* 0x040fe200078e00ff */
[----:B------:R-:W-:Y:S01]  /*3ab0*/  R2P PR, R2, 0x6 ;  /* 0x0000000602007804 */ /* 0x000fe20000000000 */
[----:B------:R-:W-:Y:S01]  /*3ac0*/  IMAD.SHL.U32 R14, R14, 0x8, RZ ;  /* 0x000000080e0e7824 */ /* 0x000fe200078e00ff */
[----:B------:R-:W-:Y:S01]  /*3ad0*/  UIADD3 UR4, UR16, -UR17, URZ ;  /* 0x8000001110047290 */ /* 0x000fe2000fffe03f */
[----:B------:R-:W-:Y:S01]  /*3ae0*/  IMAD R194, R87, 0x400, R0 ;  /* 0x0000040057c27824 */ /* 0x000fe200078e0200 */
[----:B------:R-:W-:Y:S01]  /*3af0*/  LOP3.LUT R9, R8, 0x1c0, RZ, 0xc0, !PT ;  /* 0x000001c008097812 */ /* 0x000fe200078ec0ff */
[----:B------:R-:W-:Y:S01]  /*3b00*/  IMAD.SHL.U32 R210, R85, 0x2, RZ ;  /* 0x0000000255d27824 */ /* 0x000fe200078e00ff */
[----:B------:R-:W-:Y:S01]  /*3b10*/  LEA R87, R87, UR15, 0x4 ;  /* 0x0000000f57577c11 */ /* 0x000fe2000f8e20ff */
[----:B------:R-:W-:Y:S01]  /*3b20*/  IMAD.SHL.U32 R194, R194, 0x2, RZ ;  /* 0x00000002c2c27824 */ /* 0x000fe200078e00ff */
[----:B------:R-:W-:Y:S01]  /*3b30*/  LOP3.LUT R8, R9, 0x8, R14, 0xf8, !PT ;  /* 0x0000000809087812 */ /* 0x000fe200078ef80e */
[----:B------:R-:W0:Y:S01]  /*3b40*/  LDGDEPBAR ;  /* 0x00000000000079af */ /* 0x000e220000000000 */
[----:B------:R-:W-:Y:S01]  /*3b50*/  SHF.R.U32.HI R9, RZ, 0x3, R9 ;  /* 0x00000003ff097819 */ /* 0x000fe20000011609 */
[--C-:B------:R-:W-:Y:S01]  /*3b60*/  IMAD R192, R7, 0x2, R194.reuse ;  /* 0x0000000207c07824 */ /* 0x100fe200078e02c2 */
[----:B------:R-:W-:Y:S01]  /*3b70*/  LOP3.LUT R210, R210, 0x6, RZ, 0xc0, !PT ;  /* 0x00000006d2d27812 */ /* 0x000fe200078ec0ff */
[----:B------:R-:W-:Y:S01]  /*3b80*/  LDSM.16.M88.4 R24, [R194] ;  /* 0x00000000c218783b */ /* 0x000fe20000000200 */
[----:B------:R-:W-:Y:S01]  /*3b90*/  LOP3.LUT R8, R8, R9, RZ, 0x3c, !PT ;  /* 0x0000000908087212 */ /* 0x000fe200078e3cff */
[C---:B------:R-:W-:Y:S01]  /*3ba0*/  IMAD R190, R5.reuse, 0x2, R194 ;  /* 0x0000000205be7824 */ /* 0x040fe200078e02c2 */
[----:B------:R-:W-:Y:S01]  /*3bb0*/  UISETP.GT.AND UP0, UPT, UR24, UR9, UPT ;  /* 0x000000091800728c */ /* 0x000fe2000bf04270 */
[----:B------:R-:W-:Y:S01]  /*3bc0*/  LDSM.16.M88.4 R60, [R192] ;  /* 0x00000000c03c783b */ /* 0x000fe20000000200 */
[----:B------:R-:W-:-:S02]  /*3bd0*/  IMAD R189, R5, 0x2, R192 ;  /* 0x0000000205bd7824 */ /* 0x000fc400078e02c0 */
[----:B------:R-:W-:Y:S01]  /*3be0*/  IMAD R193, R193, 0x200, R8 ;  /* 0x00000200c1c17824 */ /* 0x000fe200078e0208 */
[----:B-1----:R-:W-:Y:S01]  /*3bf0*/  LDSM.16.M88.4 R20, [R190] ;  /* 0x00000000be14783b */ /* 0x002fe20000000200 */
[----:B------:R-:W-:Y:S02]  /*3c00*/  IMAD.IADD R84, R84, 0x1, R87 ;  /* 0x0000000154547824 */ /* 0x000fe400078e0257 */
[----:B------:R-:W-:Y:S01]  /*3c10*/  IMAD.SHL.U32 R193, R193, 0x2, RZ ;  /* 0x00000002c1c17824 */ /* 0x000fe200078e00ff */
[----:B------:R-:W-:Y:S02]  /*3c20*/  LDSM.16.M88.4 R68, [R189] ;  /* 0x00000000bd44783b */ /* 0x000fe40000000200 */
[----:B------:R-:W-:Y:S02]  /*3c30*/  IADD3 R207, R84, UR4, RZ ;  /* 0x0000000454cf7c10 */ /* 0x000fe4000fffe0ff */
[----:B------:R-:W1:Y:S01]  /*3c40*/  LDSM.16.M88.4 R72, [R193+0x6000] ;  /* 0x00600000c148783b */ /* 0x000e620000000200 */
[----:B------:R-:W-:-:S02]  /*3c50*/  IADD3 R2, R193, 0x6000, RZ ;  /* 0x00006000c1027810 */ /* 0x000fc40007ffe0ff */
[----:B------:R-:W-:Y:S01]  /*3c60*/  IADD3 R191, R193, 0x6020, RZ ;  /* 0x00006020c1bf7810 */ /* 0x000fe20007ffe0ff */
[----:B------:R-:W5:Y:S01]  /*3c70*/  LDSM.16.M88.4 R40, [R193+0x6800] ;  /* 0x00680000c128783b */ /* 0x000f620000000200 */
[----:B------:R-:W-:Y:S01]  /*3c80*/  @P1 IADD3 R191, R2, -0x20, RZ ;  /* 0xffffffe002bf1810 */ /* 0x000fe20007ffe0ff */
[----:B------:R-:W-:Y:S01]  /*3c90*/  IMAD.MOV.U32 R2, RZ, RZ, 0x40 ;  /* 0x00000040ff027424 */ /* 0x000fe200078e00ff */
[----:B------:R-:W-:Y:S01]  /*3ca0*/  IADD3 R205, R84, UR5, RZ ;  /* 0x0000000554cd7c10 */ /* 0x000fe2000fffe0ff */
[----:B------:R-:W2:Y:S01]  /*3cb0*/  LDSM.16.M88.4 R32, [R193+0x7000] ;  /* 0x00700000c120783b */ /* 0x000ea20000000200 */
[----:B------:R-:W-:Y:S02]  /*3cc0*/  IADD3 R206, R207, -c[0x0][0x2e4], RZ ;  /* 0x8000b900cfce7a10 */ /* 0x000fe40007ffe0ff */
[----:B------:R-:W-:Y:S01]  /*3cd0*/  SEL R2, R2, 0xffffffc0, !P2 ;  /* 0xffffffc002027807 */ /* 0x000fe20005000000 */
[----:B------:R-:W3:Y:S01]  /*3ce0*/  LDSM.16.M88.4 R12, [R193+0x7800] ;  /* 0x00780000c10c783b */ /* 0x000ee20000000200 */
[----:B------:R-:W-:-:S02]  /*3cf0*/  IMNMX R205, R205, UR16, PT ;  /* 0x00000010cdcd7c17 */ /* 0x000fc4000b800200 */
[----:B------:R-:W-:Y:S01]  /*3d00*/  IMNMX R206, RZ, R206, !PT ;  /* 0x000000ceffce7217 */ /* 0x000fe20007800200 */
[----:B------:R-:W4:Y:S01]  /*3d10*/  LDSM.16.M88.4 R64, [R191] ;  /* 0x00000000bf40783b */ /* 0x000f220000000200 */
[----:B------:R-:W-:Y:S01]  /*3d20*/  IMAD.IADD R187, R193, 0x1, R2 ;  /* 0x00000001c1bb7824 */ /* 0x000fe200078e0202 */
[C---:B------:R-:W-:Y:S01]  /*3d30*/  IADD3 R183, R191.reuse, 0x800, RZ ;  /* 0x00000800bfb77810 */ /* 0x040fe20007ffe0ff */
[----:B------:R-:W-:Y:S01]  /*3d40*/  IMAD.IADD R180, R2, 0x1, R191 ;  /* 0x0000000102b47824 */ /* 0x000fe200078e02bf */
[----:B------:R-:W2:Y:S01]  /*3d50*/  LDSM.16.M88.4 R56, [R191+0x800] ;  /* 0x00080000bf38783b */ /* 0x000ea20000000200 */
[----:B------:R-:W-:Y:S02]  /*3d60*/  IADD3 R2, R84, 0x8, RZ ;  /* 0x0000000854027810 */ /* 0x000fe40007ffe0ff */
[----:B------:R-:W-:Y:S01]  /*3d70*/  IADD3 R182, R191, 0x1000, RZ ;  /* 0x00001000bfb67810 */ /* 0x000fe20007ffe0ff */
[----:B------:R-:W2:Y:S01]  /*3d80*/  LDSM.16.M88.4 R52, [R191+0x1000] ;  /* 0x00100000bf34783b */ /* 0x000ea20000000200 */
[C---:B------:R-:W-:Y:S01]  /*3d90*/  IADD3 R204, R2.reuse, UR4, RZ ;  /* 0x0000000402cc7c10 */ /* 0x040fe2000fffe0ff */
[----:B------:R-:W-:Y:S01]  /*3da0*/  UIADD3 UR4, UR21, 0x646e171e, URZ ;  /* 0x646e171e15047890 */ /* 0x000fe2000fffe03f */
[----:B------:R-:W-:Y:S01]  /*3db0*/  IADD3 R202, R2, UR5, RZ ;  /* 0x0000000502ca7c10 */ /* 0x000fe2000fffe0ff */
[----:B------:R-:W3:Y:S01]  /*3dc0*/  LDSM.16.M88.4 R48, [R191+0x1800] ;  /* 0x00180000bf30783b */ /* 0x000ee20000000200 */
[----:B------:R-:W-:-:S02]  /*3dd0*/  IADD3 R203, R204, -c[0x0][0x2e4], RZ ;  /* 0x8000b900cccb7a10 */ /* 0x000fc40007ffe0ff */
[----:B------:R-:W-:Y:S01]  /*3de0*/  IMNMX R202, R202, UR16, PT ;  /* 0x00000010caca7c17 */ /* 0x000fe2000b800200 */
[----:B------:R-:W3:Y:S01]  /*3df0*/  LDSM.16.M88.4 R16, [R187+0x6000] ;  /* 0x00600000bb10783b */ /* 0x000ee20000000200 */
[----:B------:R-:W-:Y:S02]  /*3e00*/  IMNMX R203, RZ, R203, !PT ;  /* 0x000000cbffcb7217 */ /* 0x000fe40007800200 */
[C---:B------:R-:W-:Y:S01]  /*3e10*/  IADD3 R181, R191.reuse, 0x1800, RZ ;  /* 0x00001800bfb57810 */ /* 0x040fe20007ffe0ff */
[----:B------:R-:W-:Y:S01]  /*3e20*/  LDSM.16.M88.4 R80, [R187+0x7000] ;  /* 0x00700000bb50783b */ /* 0x000fe20000000200 */
[C---:B------:R-:W-:Y:S02]  /*3e30*/  IADD3 R179, R191.reuse, 0x2000, RZ ;  /* 0x00002000bfb37810 */ /* 0x040fe40007ffe0ff */
[C---:B------:R-:W-:Y:S01]  /*3e40*/  IADD3 R178, R191.reuse, 0x2800, RZ ;  /* 0x00002800bfb27810 */ /* 0x040fe20007ffe0ff */
[----:B-1----:R-:W-:Y:S01]  /*3e50*/  HMMA.16816.F32.BF16 R8, R24, R72, RZ ;  /* 0x000000481808723c */ /* 0x002fe200000418ff */
[----:B------:R-:W-:Y:S01]  /*3e60*/  LDSM.16.M88.4 R76, [R187+0x7800] ;  /* 0x00780000bb4c783b */ /* 0x000fe20000000200 */
[----:B------:R-:W-:-:S02]  /*3e70*/  IADD3 R177, R191, 0x3000, RZ ;  /* 0x00003000bfb17810 */ /* 0x000fc40007ffe0ff */
[C---:B------:R-:W-:Y:S02]  /*3e80*/  IADD3 R176, R191.reuse, 0x3800, RZ ;  /* 0x00003800bfb07810 */ /* 0x040fe40007ffe0ff */
[C---:B------:R-:W-:Y:S02]  /*3e90*/  IADD3 R175, R191.reuse, 0x4000, RZ ;  /* 0x00004000bfaf7810 */ /* 0x040fe40007ffe0ff */
[----:B------:R-:W-:Y:S01]  /*3ea0*/  HMMA.16816.F32.BF16 R72, R24, R74, RZ ;  /* 0x0000004a1848723c */ /* 0x000fe200000418ff */
[C---:B------:R-:W-:Y:S02]  /*3eb0*/  IADD3 R174, R191.reuse, 0x4800, RZ ;  /* 0x00004800bfae7810 */ /* 0x040fe40007ffe0ff */
[C---:B------:R-:W-:Y:S02]  /*3ec0*/  IADD3 R173, R191.reuse, 0x5000, RZ ;  /* 0x00005000bfad7810 */ /* 0x040fe40007ffe0ff */
[----:B------:R-:W-:-:S03]  /*3ed0*/  IADD3 R172, R191, 0x5800, RZ ;  /* 0x00005800bfac7810 */ /* 0x000fc60007ffe0ff */
[C---:B-----5:R-:W-:Y:S08]  /*3ee0*/  HMMA.16816.F32.BF16 R44, R24.reuse, R40, RZ ;  /* 0x00000028182c723c */ /* 0x060ff000000418ff */
[C---:B--2---:R-:W-:Y:S08]  /*3ef0*/  HMMA.16816.F32.BF16 R36, R24.reuse, R32, RZ ;  /* 0x000000201824723c */ /* 0x044ff000000418ff */
[C---:B------:R-:W-:Y:S08]  /*3f00*/  HMMA.16816.F32.BF16 R40, R24.reuse, R42, RZ ;  /* 0x0000002a1828723c */ /* 0x040ff000000418ff */
[C---:B------:R-:W-:Y:S08]  /*3f10*/  HMMA.16816.F32.BF16 R32, R24.reuse, R34, RZ ;  /* 0x000000221820723c */ /* 0x040ff000000418ff */
[C---:B---3--:R-:W-:Y:S08]  /*3f20*/  HMMA.16816.F32.BF16 R28, R24.reuse, R12, RZ ;  /* 0x0000000c181c723c */ /* 0x048ff000000418ff */
[----:B------:R-:W-:Y:S01]  /*3f30*/  HMMA.16816.F32.BF16 R24, R24, R14, RZ ;  /* 0x0000000e1818723c */ /* 0x000fe200000418ff */
[----:B------:R-:W1:Y:S07]  /*3f40*/  LDSM.16.M88.4 R12, [R187+0x6800] ;  /* 0x00680000bb0c783b */ /* 0x000e6e0000000200 */
[C---:B----4-:R-:W-:Y:S08]  /*3f50*/  HMMA.16816.F32.BF16 R8, R60.reuse, R64, R8 ;  /* 0x000000403c08723c */ /* 0x050ff00000041808 */
[C---:B------:R-:W-:Y:S01]  /*3f60*/  HMMA.16816.F32.BF16 R72, R60.reuse, R66, R72 ;  /* 0x000000423c48723c */ /* 0x040fe20000041848 */
[----:B------:R-:W2:Y:S07]  /*3f70*/  LDSM.16.M88.4 R64, [R180] ;  /* 0x00000000b440783b */ /* 0x000eae0000000200 */
        /* <DEDUP_REMOVED lines=8> */
[----:B------:R-:W4:Y:S04]  /*4000*/  LDSM.16.M88.4 R48, [R180+0x1000] ;  /* 0x00100000b430783b */ /* 0x000f280000000200 */
[----:B------:R-:W5:Y:S03]  /*4010*/  LDSM.16.M88.4 R60, [R180+0x1800] ;  /* 0x00180000b43c783b */ /* 0x000f660000000200 */
[C---:B------:R-:W-:Y:S08]  /*4020*/  HMMA.16816.F32.BF16 R8, R20.reuse, R16, R8 ;  /* 0x000000101408723c */ /* 0x040ff00000041808 */
[C---:B------:R-:W-:Y:S01]  /*4030*/  HMMA.16816.F32.BF16 R72, R20.reuse, R18, R72 ;  /* 0x000000121448723c */ /* 0x040fe20000041848 */
[----:B------:R-:W2:Y:S07]  /*4040*/  LDSM.16.M88.4 R16, [R193+0x8000] ;  /* 0x00800000c110783b */ /* 0x000eae0000000200 */
[C---:B-1----:R-:W-:Y:S08]  /*4050*/  HMMA.16816.F32.BF16 R44, R20.reuse, R12, R44 ;  /* 0x0000000c142c723c */ /* 0x042ff0000004182c */
[C---:B------:R-:W-:Y:S01]  /*4060*/  HMMA.16816.F32.BF16 R40, R20.reuse, R14, R40 ;  /* 0x0000000e1428723c */ /* 0x040fe20000041828 */
[----:B------:R-:W1:Y:S07]  /*4070*/  LDSM.16.M88.4 R12, [R193+0x8800] ;  /* 0x00880000c10c783b */ /* 0x000e6e0000000200 */
[C---:B------:R-:W-:Y:S08]  /*4080*/  HMMA.16816.F32.BF16 R36, R20.reuse, R80, R36 ;  /* 0x000000501424723c */ /* 0x040ff00000041824 */
[C---:B------:R-:W-:Y:S08]  /*4090*/  HMMA.16816.F32.BF16 R32, R20.reuse, R82, R32 ;  /* 0x000000521420723c */ /* 0x040ff00000041820 */
[C---:B------:R-:W-:Y:S08]  /*40a0*/  HMMA.16816.F32.BF16 R28, R20.reuse, R76, R28 ;  /* 0x0000004c141c723c */ /* 0x040ff0000004181c */
[----:B------:R-:W-:Y:S01]  /*40b0*/  HMMA.16816.F32.BF16 R24, R20, R78, R24 ;  /* 0x0000004e1418723c */ /* 0x000fe20000041818 */
[----:B------:R-:W1:Y:S07]  /*40c0*/  LDSM.16.M88.4 R20, [R193+0x9000] ;  /* 0x00900000c114783b */ /* 0x000e6e0000000200 */
        /* <DEDUP_REMOVED lines=11> */
[----:B------:R-:W-:Y:S07]  /*4180*/  LDSM.16.M88.4 R60, [R191+0x3800] ;  /* 0x00380000bf3c783b */ /* 0x000fee0000000200 */
        /* <DEDUP_REMOVED lines=8> */
[----:B------:R-:W-:Y:S04]  /*4210*/  LDSM.16.M88.4 R32, [R190+0x2000] ;  /* 0x00200000be20783b */ /* 0x000fe80000000200 */
[----:B------:R-:W4:Y:S03]  /*4220*/  LDSM.16.M88.4 R20, [R187+0x8000] ;  /* 0x00800000bb14783b */ /* 0x000f260000000200 */
[C---:B--2---:R-:W-:Y:S08]  /*4230*/  HMMA.16816.F32.BF16 R28, R56.reuse, R48, R28 ;  /* 0x00000030381c723c */ /* 0x044ff0000004181c */
        /* <DEDUP_REMOVED lines=15> */
[----:B------:R-:W5:Y:S03]  /*4330*/  LDSM.16.M88.4 R60, [R180+0x2800] ;  /* 0x00280000b43c783b */ /* 0x000f660000000200 */
[C---:B----4-:R-:W-:Y:S08]  /*4340*/  HMMA.16816.F32.BF16 R8, R32.reuse, R20, R8 ;  /* 0x000000142008723c */ /* 0x050ff00000041808 */
[C---:B------:R-:W-:Y:S01]  /*4350*/  HMMA.16816.F32.BF16 R72, R32.reuse, R22, R72 ;  /* 0x000000162048723c */ /* 0x040fe20000041848 */
[----:B------:R-:W4:Y:S07]  /*4360*/  LDSM.16.M88.4 R20, [R180+0x3000] ;  /* 0x00300000b414783b */ /* 0x000f2e0000000200 */
[C---:B--2---:R-:W-:Y:S08]  /*4370*/  HMMA.16816.F32.BF16 R44, R32.reuse, R24, R44 ;  /* 0x00000018202c723c */ /* 0x044ff0000004182c */
[C---:B------:R-:W-:Y:S01]  /*4380*/  HMMA.16816.F32.BF16 R40, R32.reuse, R26, R40 ;  /* 0x0000001a2028723c */ /* 0x040fe20000041828 */
[----:B------:R-:W-:Y:S07]  /*4390*/  LDSM.16.M88.4 R24, [R180+0x3800] ;  /* 0x00380000b418783b */ /* 0x000fee0000000200 */
[C---:B---3--:R-:W-:Y:S08]  /*43a0*/  HMMA.16816.F32.BF16 R36, R32.reuse, R16, R36 ;  /* 0x000000102024723c */ /* 0x048ff00000041824 */
[----:B------:R-:W-:Y:S01]  /*43b0*/  HMMA.16816.F32.BF16 R68, R32, R18, R68 ;  /* 0x000000122044723c */ /* 0x000fe20000041844 */
[----:B------:R-:W2:Y:S07]  /*43c0*/  LDSM.16.M88.4 R16, [R193+0xa000] ;  /* 0x00a00000c110783b */ /* 0x000eae0000000200 */
[C---:B-1----:R-:W-:Y:S08]  /*43d0*/  HMMA.16816.F32.BF16 R8, R48.reuse, R12, R8 ;  /* 0x0000000c3008723c */ /* 0x042ff00000041808 */
[----:B------:R-:W-:Y:S01]  /*43e0*/  HMMA.16816.F32.BF16 R72, R48, R14, R72 ;  /* 0x0000000e3048723c */ /* 0x000fe20000041848 */
[----:B------:R-:W1:Y:S07]  /*43f0*/  LDSM.16.M88.4 R12, [R193+0xa800] ;  /* 0x00a80000c10c783b */ /* 0x000e6e0000000200 */
[C---:B------:R-:W-:Y:S08]  /*4400*/  HMMA.16816.F32.BF16 R28, R32.reuse, R56, R28 ;  /* 0x00000038201c723c */ /* 0x040ff0000004181c */
[----:B------:R-:W-:Y:S01]  /*4410*/  HMMA.16816.F32.BF16 R52, R32, R58, R52 ;  /* 0x0000003a2034723c */ /* 0x000fe20000041834 */
[----:B------:R-:W3:Y:S04]  /*4420*/  LDSM.16.M88.4 R56, [R193+0xb000] ;  /* 0x00b00000c138783b */ /* 0x000ee80000000200 */
[----:B------:R-:W-:Y:S03]  /*4430*/  LDSM.16.M88.4 R32, [R193+0xb800] ;  /* 0x00b80000c120783b */ /* 0x000fe60000000200 */
[C---:B-----5:R-:W-:Y:S08]  /*4440*/  HMMA.16816.F32.BF16 R44, R48.reuse, R60, R44 ;  /* 0x0000003c302c723c */ /* 0x060ff0000004182c */
[C---:B------:R-:W-:Y:S01]  /*4450*/  HMMA.16816.F32.BF16 R40, R48.reuse, R62, R40 ;  /* 0x0000003e3028723c */ /* 0x040fe20000041828 */
[----:B------:R-:W-:Y:S07]  /*4460*/  LDSM.16.M88.4 R60, [R192+0x4000] ;  /* 0x00400000c03c783b */ /* 0x000fee0000000200 */
[C---:B----4-:R-:W-:Y:S01]  /*4470*/  HMMA.16816.F32.BF16 R76, R48.reuse, R20, R36 ;  /* 0x00000014304c723c */ /* 0x050fe20000041824 */
[----:B------:R-:W4:Y:S07]  /*4480*/  LDSM.16.M88.4 R36, [R191+0x4000] ;  /* 0x00400000bf24783b */ /* 0x000f2e0000000200 */
[----:B------:R-:W-:Y:S01]  /*4490*/  HMMA.16816.F32.BF16 R68, R48, R22, R68 ;  /* 0x000000163044723c */ /* 0x000fe20000041844 */
[----:B------:R-:W5:Y:S07]  /*44a0*/  LDSM.16.M88.4 R20, [R191+0x4800] ;  /* 0x00480000bf14783b */ /* 0x000f6e0000000200 */
[C---:B--2---:R-:W-:Y:S08]  /*44b0*/  HMMA.16816.F32.BF16 R8, R64.reuse, R16, R8 ;  /* 0x000000104008723c */ /* 0x044ff00000041808 */
[C---:B-1----:R-:W-:Y:S08]  /*44c0*/  HMMA.16816.F32.BF16 R44, R64.reuse, R12, R44 ;  /* 0x0000000c402c723c */ /* 0x042ff0000004182c */
[C---:B------:R-:W-:Y:S01]  /*44d0*/  HMMA.16816.F32.BF16 R40, R64.reuse, R14, R40 ;  /* 0x0000000e4028723c */ /* 0x040fe20000041828 */
[----:B------:R-:W1:Y:S07]  /*44e0*/  LDSM.16.M88.4 R12, [R191+0x5000] ;  /* 0x00500000bf0c783b */ /* 0x000e6e0000000200 */
[C---:B---3--:R-:W-:Y:S08]  /*44f0*/  HMMA.16816.F32.BF16 R76, R64.reuse, R56, R76 ;  /* 0x00000038404c723c */ /* 0x048ff0000004184c */
[----:B------:R-:W-:Y:S08]  /*4500*/  HMMA.16816.F32.BF16 R72, R64, R18, R72 ;  /* 0x000000124048723c */ /* 0x000ff00000041848 */
[C---:B------:R-:W-:Y:S08]  /*4510*/  HMMA.16816.F32.BF16 R28, R48.reuse, R24, R28 ;  /* 0x00000018301c723c */ /* 0x040ff0000004181c */
[----:B------:R-:W-:Y:S01]  /*4520*/  HMMA.16816.F32.BF16 R52, R48, R26, R52 ;  /* 0x0000001a3034723c */ /* 0x000fe20000041834 */
[----:B------:R-:W-:Y:S07]  /*4530*/  LDSM.16.M88.4 R24, [R187+0xa000] ;  /* 0x00a00000bb18783b */ /* 0x000fee0000000200 */
[C---:B----4-:R-:W-:Y:S01]  /*4540*/  HMMA.16816.F32.BF16 R16, R60.reuse, R36, R8 ;  /* 0x000000243c10723c */ /* 0x050fe20000041808 */
[----:B------:R-:W-:Y:S07]  /*4550*/  LDSM.16.M88.4 R8, [R190+0x4000] ;  /* 0x00400000be08783b */ /* 0x000fee0000000200 */
[C---:B-----5:R-:W-:Y:S01]  /*4560*/  HMMA.16816.F32.BF16 R48, R60.reuse, R20, R44 ;  /* 0x000000143c30723c */ /* 0x060fe2000004182c */
[----:B------:R-:W2:Y:S07]  /*4570*/  LDSM.16.M88.4 R44, [R187+0xb000] ;  /* 0x00b00000bb2c783b */ /* 0x000eae0000000200 */
[----:B-1----:R-:W-:Y:S07]  /*4580*/  HMMA.16816.F32.BF16 R76, R60, R12, R76 ;  /* 0x0000000c3c4c723c */ /* 0x002fee000004184c */
[----:B------:R-:W-:Y:S01]  /*4590*/  IMAD.U32 R13, RZ, RZ, UR24 ;  /* 0x00000018ff0d7e24 */ /* 0x000fe2000f8e00ff */
[----:B------:R-:W-:Y:S08]  /*45a0*/  HMMA.16816.F32.BF16 R68, R64, R58, R68 ;  /* 0x0000003a4044723c */ /* 0x000ff00000041844 */
[C---:B------:R-:W-:Y:S01]  /*45b0*/  HMMA.16816.F32.BF16 R72, R60.reuse, R38, R72 ;  /* 0x000000263c48723c */ /* 0x040fe20000041848 */
[----:B------:R-:W1:Y:S07]  /*45c0*/  LDSM.16.M88.4 R36, [R187+0xa800] ;  /* 0x00a80000bb24783b */ /* 0x000e6e0000000200 */
[----:B------:R-:W-:Y:S01]  /*45d0*/  HMMA.16816.F32.BF16 R56, R60, R22, R40 ;  /* 0x000000163c38723c */ /* 0x000fe20000041828 */
[----:B------:R-:W-:Y:S04]  /*45e0*/  LDSM.16.M88.4 R20, [R189+0x4000] ;  /* 0x00400000bd14783b */ /* 0x000fe80000000200 */
[----:B------:R-:W3:Y:S03]  /*45f0*/  LDSM.16.M88.4 R40, [R180+0x4000] ;  /* 0x00400000b428783b */ /* 0x000ee60000000200 */
[C---:B------:R-:W-:Y:S08]  /*4600*/  HMMA.16816.F32.BF16 R28, R64.reuse, R32, R28 ;  /* 0x00000020401c723c */ /* 0x040ff0000004181c */
[----:B------:R-:W-:Y:S01]  /*4610*/  HMMA.16816.F32.BF16 R52, R64, R34, R52 ;  /* 0x000000224034723c */ /* 0x000fe20000041834 */
[----:B------:R-:W4:Y:S07]  /*4620*/  LDSM.16.M88.4 R32, [R191+0x5800] ;  /* 0x00580000bf20783b */ /* 0x000f2e0000000200 */
[----:B--2---:R-:W-:Y:S07]  /*4630*/  HMMA.16816.F32.BF16 R76, R8, R44, R76 ;  /* 0x0000002c084c723c */ /* 0x004fee000004184c */
[----:B------:R-:W-:Y:S01]  /*4640*/  IMAD R44, R13, 0x40, R210 ;  /* 0x000000400d2c7824 */ /* 0x000fe200078e02d2 */
[----:B------:R-:W-:Y:S01]  /*4650*/  HMMA.16816.F32.BF16 R68, R60, R14, R68 ;  /* 0x0000000e3c44723c */ /* 0x000fe20000041844 */
[----:B------:R-:W2:Y:S03]  /*4660*/  LDSM.16.M88.4 R12, [R180+0x4800] ;  /* 0x00480000b40c783b */ /* 0x000ea60000000200 */
[----:B------:R-:W-:-:S02]  /*4670*/  ISETP.GE.AND P4, PT, R44, R205, PT ;  /* 0x000000cd2c00720c */ /* 0x000fc40003f86270 */
[C---:B------:R-:W-:Y:S02]  /*4680*/  IADD3 R45, R44.reuse, 0x20, RZ ;  /* 0x000000202c2d7810 */ /* 0x040fe40007ffe0ff */
[----:B------:R-:W-:Y:S01]  /*4690*/  HMMA.16816.F32.BF16 R16, R8, R24, R16 ;  /* 0x000000180810723c */ /* 0x000fe20000041810 */
[----:B------:R-:W-:-:S06]  /*46a0*/  ISETP.LT.OR P4, PT, R44, R206, P4 ;  /* 0x000000ce2c00720c */ /* 0x000fcc0002781670 */
[--C-:B------:R-:W-:Y:S01]  /*46b0*/  IMAD.IADD R24, R207, 0x1, -R44.reuse ;  /* 0x00000001cf187824 */ /* 0x100fe200078e0a2c */
[----:B------:R-:W-:Y:S01]  /*46c0*/  HMMA.16816.F32.BF16 R72, R8, R26, R72 ;  /* 0x0000001a0848723c */ /* 0x000fe20000041848 */
[----:B------:R-:W-:-:S05]  /*46d0*/  IMAD.IADD R25, R204, 0x1, -R44 ;  /* 0x00000001cc197824 */ /* 0x000fca00078e0a2c */
[----:B------:R-:W-:Y:S02]  /*46e0*/  IABS R25, R25 ;  /* 0x0000001900197213 */ /* 0x000fe40000000000 */
[----:B-1----:R-:W-:Y:S01]  /*46f0*/  HMMA.16816.F32.BF16 R48, R8, R36, R48 ;  /* 0x000000240830723c */ /* 0x002fe20000041830 */
[----:B------:R-:W-:Y:S02]  /*4700*/  IADD3 R26, R44, 0x8, RZ ;  /* 0x000000082c1a7810 */ /* 0x000fe40007ffe0ff */
[----:B------:R-:W-:Y:S01]  /*4710*/  IABS R27, R24 ;  /* 0x00000018001b7213 */ /* 0x000fe20000000000 */
[----:B------:R-:W-:Y:S01]  /*4720*/  I2F R25, R25 ;  /* 0x0000001900197306 */ /* 0x000fe20000201400 */
[C---:B------:R-:W-:Y:S02]  /*4730*/  ISETP.GE.AND P0, PT, R26.reuse, R205, PT ;  /* 0x000000cd1a00720c */ /* 0x040fe40003f06270 */
[C---:B------:R-:W-:Y:S01]  /*4740*/  ISETP.GE.AND P6, PT, R26.reuse, R202, PT ;  /* 0x000000ca1a00720c */ /* 0x040fe20003fc6270 */
[----:B---3--:R-:W-:Y:S01]  /*4750*/  HMMA.16816.F32.BF16 R16, R20, R40, R16 ;  /* 0x000000281410723c */ /* 0x008fe20000041810 */
[----:B------:R-:W-:-:S02]  /*4760*/  ISETP.LT.OR P0, PT, R26, R206, P0 ;  /* 0x000000ce1a00720c */ /* 0x000fc40000701670 */
[----:B------:R-:W-:Y:S01]  /*4770*/  ISETP.LT.OR P6, PT, R26, R203, P6 ;  /* 0x000000cb1a00720c */ /* 0x000fe200037c1670 */
[----:B------:R-:W1:Y:S04]  /*4780*/  I2F R27, R27 ;  /* 0x0000001b001b7306 */ /* 0x000e680000201400 */
[----:B----4-:R-:W-:Y:S07]  /*4790*/  HMMA.16816.F32.BF16 R28, R60, R32, R28 ;  /* 0x000000203c1c723c */ /* 0x010fee000004181c */
[----:B------:R-:W-:Y:S01]  /*47a0*/  IADD3 R32, R44, 0x1, RZ ;  /* 0x000000012c207810 */ /* 0x000fe20007ffe0ff */
[C---:B------:R-:W-:Y:S01]  /*47b0*/  IMAD.IADD R33, R207.reuse, 0x1, -R26 ;  /* 0x00000001cf217824 */ /* 0x040fe200078e0a1a */
[----:B------:R-:W-:Y:S02]  /*47c0*/  HMMA.16816.F32.BF16 R72, R20, R42, R72 ;  /* 0x0000002a1448723c */ /* 0x000fe40000041848 */
[C---:B------:R-:W-:Y:S01]  /*47d0*/  ISETP.GE.AND P2, PT, R32.reuse, R205, PT ;  /* 0x000000cd2000720c */ /* 0x040fe20003f46270 */
[--C-:B------:R-:W-:Y:S01]  /*47e0*/  IMAD.IADD R24, R207, 0x1, -R32.reuse ;  /* 0x00000001cf187824 */ /* 0x100fe200078e0a20 */
[----:B------:R-:W-:Y:S01]  /*47f0*/  ISETP.GE.AND P1, PT, R32, R202, PT ;  /* 0x000000ca2000720c */ /* 0x000fe20003f26270 */
[----:B------:R-:W-:Y:S01]  /*4800*/  IMAD.IADD R2, R204, 0x1, -R32 ;  /* 0x00000001cc027824 */ /* 0x000fe200078e0a20 */
[----:B------:R-:W-:Y:S01]  /*4810*/  IABS R33, R33 ;  /* 0x0000002100217213 */ /* 0x000fe20000000000 */
[----:B-1----:R-:W-:Y:S01]  /*4820*/  FFMA.FTZ R36, R27, -UR13, R16 ;  /* 0x8000000d1b247c23 */ /* 0x002fe20008010010 */
[C---:B------:R-:W-:Y:S01]  /*4830*/  ISETP.LT.OR P2, PT, R32.reuse, R206, P2 ;  /* 0x000000ce2000720c */ /* 0x040fe20001741670 */
[----:B------:R-:W-:Y:S01]  /*4840*/  HMMA.16816.F32.BF16 R56, R8, R38, R56 ;  /* 0x000000260838723c */ /* 0x000fe20000041838 */
[----:B------:R-:W-:Y:S01]  /*4850*/  ISETP.LT.OR P1, PT, R32, R203, P1 ;  /* 0x000000cb2000720c */ /* 0x000fe20000f21670 */
[----:B------:R-:W-:Y:S01]  /*4860*/  IMAD.IADD R32, R204, 0x1, -R26 ;  /* 0x00000001cc207824 */ /* 0x000fe200078e0a1a */
[----:B------:R-:W-:Y:S01]  /*4870*/  IABS R2, R2 ;  /* 0x0000000200027213 */ /* 0x000fe20000000000 */
[----:B------:R-:W-:Y:S01]  /*4880*/  IMAD.MOV.U32 R26, RZ, RZ, R33 ;  /* 0x000000ffff1a7224 */ /* 0x000fe200078e0021 */
[----:B------:R-:W-:Y:S01]  /*4890*/  IABS R24, R24 ;  /* 0x0000001800187213 */ /* 0x000fe20000000000 */
[----:B------:R-:W-:Y:S01]  /*48a0*/  FFMA.FTZ R25, R25, -UR13, R18 ;  /* 0x8000000d19197c23 */ /* 0x000fe20008010012 */
[----:B------:R-:W-:Y:S01]  /*48b0*/  IABS R32, R32 ;  /* 0x0000002000207213 */ /* 0x000fe20000000000 */
[----:B--2---:R-:W-:Y:S01]  /*48c0*/  HMMA.16816.F32.BF16 R48, R20, R12, R48 ;  /* 0x0000000c1430723c */ /* 0x004fe20000041830 */
[----:B------:R-:W1:Y:S01]  /*48d0*/  I2F R13, R26 ;  /* 0x0000001a000d7306 */ /* 0x000e620000201400 */
[----:B------:R-:W-:-:S02]  /*48e0*/  FSEL R36, R36, -INF , !P4 ;  /* 0xff80000024247808 */ /* 0x000fc40006000000 */
[----:B------:R-:W-:Y:S01]  /*48f0*/  IMAD.MOV.U32 R27, RZ, RZ, R32 ;  /* 0x000000ffff1b7224 */ /* 0x000fe200078e0020 */
[CC--:B------:R-:W-:Y:S02]  /*4900*/  ISETP.GE.AND P4, PT, R44.reuse, R202.reuse, PT ;  /* 0x000000ca2c00720c */ /* 0x0c0fe40003f86270 */
[C---:B------:R-:W-:Y:S01]  /*4910*/  IADD3 R12, R44.reuse, 0x9, RZ ;  /* 0x000000092c0c7810 */ /* 0x040fe20007ffe0ff */
[----:B------:R-:W-:Y:S01]  /*4920*/  HMMA.16816.F32.BF16 R52, R60, R34, R52 ;  /* 0x000000223c34723c */ /* 0x000fe20000041834 */
[----:B------:R-:W2:Y:S01]  /*4930*/  I2F R2, R2 ;  /* 0x0000000200027306 */ /* 0x000ea20000201400 */
[----:B------:R-:W-:Y:S02]  /*4940*/  ISETP.LT.OR P4, PT, R44, R203, P4 ;  /* 0x000000cb2c00720c */ /* 0x000fe40002781670 */
[--C-:B------:R-:W-:Y:S01]  /*4950*/  IMAD.IADD R16, R207, 0x1, -R12.reuse ;  /* 0x00000001cf107824 */ /* 0x100fe200078e0a0c */
[C---:B------:R-:W-:Y:S02]  /*4960*/  ISETP.GE.AND P3, PT, R12.reuse, R205, PT ;  /* 0x000000cd0c00720c */ /* 0x040fe40003f66270 */
[----:B------:R-:W-:Y:S01]  /*4970*/  ISETP.GE.AND P5, PT, R12, R202, PT ;  /* 0x000000ca0c00720c */ /* 0x000fe20003fa6270 */
[----:B------:R-:W-:Y:S01]  /*4980*/  HMMA.16816.F32.BF16 R56, R20, R14, R56 ;  /* 0x0000000e1438723c */ /* 0x000fe20000041838 */
[----:B------:R-:W-:Y:S01]  /*4990*/  IABS R32, R16 ;  /* 0x0000001000207213 */ /* 0x000fe20000000000 */
[----:B------:R-:W-:Y:S01]  /*49a0*/  IMAD.IADD R16, R204, 0x1, -R12 ;  /* 0x00000001cc107824 */ /* 0x000fe200078e0a0c */
[C---:B------:R-:W-:Y:S01]  /*49b0*/  ISETP.LT.OR P3, PT, R12.reuse, R206, P3 ;  /* 0x000000ce0c00720c */ /* 0x040fe20001f61670 */
[----:B-1----:R-:W-:Y:S01]  /*49c0*/  FFMA.FTZ R39, R13, -UR13, R72 ;  /* 0x8000000d0d277c23 */ /* 0x002fe20008010048 */
[----:B------:R-:W-:Y:S01]  /*49d0*/  ISETP.LT.OR P5, PT, R12, R203, P5 ;  /* 0x000000cb0c00720c */ /* 0x000fe20002fa1670 */
[----:B------:R-:W-:Y:S01]  /*49e0*/  IMAD.MOV.U32 R12, RZ, RZ, R32 ;  /* 0x000000ffff0c7224 */ /* 0x000fe200078e0020 */
[----:B------:R-:W-:Y:S01]  /*49f0*/  IADD3 R13, R44, 0x11, RZ ;  /* 0x000000112c0d7810 */ /* 0x000fe20007ffe0ff */
[----:B------:R-:W1:Y:S01]  /*4a00*/  I2F R24, R24 ;  /* 0x0000001800187306 */ /* 0x000e620000201400 */
[----:B------:R-:W-:Y:S01]  /*4a10*/  IABS R16, R16 ;  /* 0x0000001000107213 */ /* 0x000fe20000000000 */
[----:B--2---:R-:W-:Y:S01]  /*4a20*/  FFMA.FTZ R2, R2, -UR13, R19 ;  /* 0x8000000d02027c23 */ /* 0x004fe20008010013 */
[----:B------:R-:W-:Y:S01]  /*4a30*/  IADD3 R26, R44, 0x10, RZ ;  /* 0x000000102c1a7810 */ /* 0x000fe20007ffe0ff */
[--C-:B------:R-:W-:Y:S01]  /*4a40*/  IMAD.IADD R14, R207, 0x1, -R13.reuse ;  /* 0x00000001cf0e7824 */ /* 0x100fe200078e0a0d */
[----:B------:R-:W-:Y:S01]  /*4a50*/  FSEL R39, R39, -INF , !P0 ;  /* 0xff80000027277808 */ /* 0x000fe20004000000 */
[----:B------:R-:W-:Y:S01]  /*4a60*/  IMAD.MOV.U32 R18, RZ, RZ, R16 ;  /* 0x000000ffff127224 */ /* 0x000fe200078e0010 */
[----:B------:R-:W-:Y:S01]  /*4a70*/  FSEL R2, R2, -INF , !P1 ;  /* 0xff80000002027808 */ /* 0x000fe20004800000 */
[----:B------:R-:W2:Y:S01]  /*4a80*/  I2F R27, R27 ;  /* 0x0000001b001b7306 */ /* 0x000ea20000201400 */
[C-C-:B------:R-:W-:Y:S01]  /*4a90*/  IMAD.IADD R16, R204.reuse, 0x1, -R26.reuse ;  /* 0x00000001cc107824 */ /* 0x140fe200078e0a1a */
[----:B------:R-:W-:Y:S01]  /*4aa0*/  IABS R14, R14 ;  /* 0x0000000e000e7213 */ /* 0x000fe20000000000 */
[----:B------:R-:W-:Y:S01]  /*4ab0*/  IMAD.IADD R32, R207, 0x1, -R26 ;  /* 0x00000001cf207824 */ /* 0x000fe200078e0a1a */
[C---:B------:R-:W-:Y:S01]  /*4ac0*/  ISETP.GE.AND P1, PT, R13.reuse, R205, PT ;  /* 0x000000cd0d00720c */ /* 0x040fe20003f26270 */
[----:B------:R-:W-:Y:S01]  /*4ad0*/  IMAD.IADD R40, R204, 0x1, -R13 ;  /* 0x00000001cc287824 */ /* 0x000fe200078e0a0d */
[----:B------:R-:W-:Y:S01]  /*4ae0*/  IABS R16, R16 ;  /* 0x0000001000107213 */ /* 0x000fe20000000000 */
[----:B------:R-:W-:Y:S01]  /*4af0*/  HMMA.16816.F32.BF16 R68, R8, R46, R68 ;  /* 0x0000002e0844723c */ /* 0x000fe20000041844 */
[----:B------:R-:W3:Y:S01]  /*4b00*/  I2F R12, R12 ;  /* 0x0000000c000c7306 */ /* 0x000ee20000201400 */
[----:B------:R-:W-:Y:S01]  /*4b10*/  ISETP.GE.AND P0, PT, R13, R202, PT ;  /* 0x000000ca0d00720c */ /* 0x000fe20003f06270 */
[----:B-1----:R-:W-:Y:S01]  /*4b20*/  FFMA.FTZ R24, R24, -UR13, R17 ;  /* 0x8000000d18187c23 */ /* 0x002fe20008010011 */
[----:B------:R-:W-:-:S02]  /*4b30*/  IABS R17, R32 ;  /* 0x0000002000117213 */ /* 0x000fc40000000000 */
[C---:B------:R-:W-:Y:S02]  /*4b40*/  ISETP.LT.OR P1, PT, R13.reuse, R206, P1 ;  /* 0x000000ce0d00720c */ /* 0x040fe40000f21670 */
[----:B------:R-:W-:Y:S01]  /*4b50*/  ISETP.LT.OR P0, PT, R13, R203, P0 ;  /* 0x000000cb0d00720c */ /* 0x000fe20000701670 */
[----:B------:R-:W1:Y:S01]  /*4b60*/  I2F R15, R16 ;  /* 0x00000010000f7306 */ /* 0x000e620000201400 */
[----:B--2---:R-:W-:Y:S01]  /*4b70*/  FFMA.FTZ R27, R27, -UR13, R74 ;  /* 0x8000000d1b1b7c23 */ /* 0x004fe2000801004a */
[----:B------:R-:W-:Y:S02]  /*4b80*/  IADD3 R13, R44, 0x18, RZ ;  /* 0x000000182c0d7810 */ /* 0x000fe40007ffe0ff */
[----:B------:R-:W-:Y:S02]  /*4b90*/  FSEL R34, R25, -INF , !P4 ;  /* 0xff80000019227808 */ /* 0x000fe40006000000 */
[----:B------:R-:W-:Y:S01]  /*4ba0*/  FSEL R38, R27, -INF , !P6 ;  /* 0xff8000001b267808 */ /* 0x000fe20007000000 */
[----:B------:R-:W-:Y:S01]  /*4bb0*/  IMAD.IADD R27, R207, 0x1, -R13 ;  /* 0x00000001cf1b7824 */ /* 0x000fe200078e0a0d */
[----:B------:R-:W2:Y:S01]  /*4bc0*/  I2F R14, R14 ;  /* 0x0000000e000e7306 */ /* 0x000ea20000201400 */
[----:B---3--:R-:W-:Y:S01]  /*4bd0*/  FFMA.FTZ R12, R12, -UR13, R73 ;  /* 0x8000000d0c0c7c23 */ /* 0x008fe20008010049 */
[-C--:B------:R-:W-:Y:S01]  /*4be0*/  ISETP.GE.AND P6, PT, R13, R205.reuse, PT ;  /* 0x000000cd0d00720c */ /* 0x080fe20003fc6270 */
[----:B------:R-:W-:Y:S01]  /*4bf0*/  IMAD.IADD R25, R204, 0x1, -R13 ;  /* 0x00000001cc197824 */ /* 0x000fe200078e0a0d */
[----:B------:R-:W-:-:S02]  /*4c00*/  ISETP.GE.AND P4, PT, R26, R205, PT ;  /* 0x000000cd1a00720c */ /* 0x000fc40003f86270 */
[----:B------:R-:W-:Y:S02]  /*4c10*/  FSEL R41, R12, -INF , !P3 ;  /* 0xff8000000c297808 */ /* 0x000fe40005800000 */
[----:B------:R-:W3:Y:S01]  /*4c20*/  I2F R18, R18 ;  /* 0x0000001200127306 */ /* 0x000ee20000201400 */
[----:B------:R-:W-:Y:S01]  /*4c30*/  ISETP.GE.AND P3, PT, R13, R202, PT ;  /* 0x000000ca0d00720c */ /* 0x000fe20003f66270 */
[----:B-1----:R-:W-:Y:S01]  /*4c40*/  FFMA.FTZ R50, R15, -UR13, R50 ;  /* 0x8000000d0f327c23 */ /* 0x002fe20008010032 */
[C---:B------:R-:W-:Y:S02]  /*4c50*/  ISETP.LT.OR P6, PT, R13.reuse, R206, P6 ;  /* 0x000000ce0d00720c */ /* 0x040fe400037c1670 */
[----:B------:R-:W-:Y:S02]  /*4c60*/  ISETP.LT.OR P3, PT, R13, R203, P3 ;  /* 0x000000cb0d00720c */ /* 0x000fe40001f61670 */
[----:B------:R-:W-:Y:S01]  /*4c70*/  IABS R40, R40 ;  /* 0x0000002800287213 */ /* 0x000fe20000000000 */
[----:B------:R-:W1:Y:S01]  /*4c80*/  I2F R17, R17 ;  /* 0x0000001100117306 */ /* 0x000e620000201400 */
[----:B--2---:R-:W-:Y:S01]  /*4c90*/  FFMA.FTZ R35, R14, -UR13, R49 ;  /* 0x8000000d0e237c23 */ /* 0x004fe20008010031 */
[----:B------:R-:W-:Y:S01]  /*4ca0*/  IABS R27, R27 ;  /* 0x0000001b001b7213 */ /* 0x000fe20000000000 */
[----:B------:R-:W2:Y:S01]  /*4cb0*/  LDSM.16.M88.4 R12, [R180+0x5000] ;  /* 0x00500000b40c783b */ /* 0x000ea20000000200 */
[----:B------:R-:W-:Y:S01]  /*4cc0*/  ISETP.LT.OR P4, PT, R26, R206, P4 ;  /* 0x000000ce1a00720c */ /* 0x000fe20002781670 */
[----:B------:R-:W-:Y:S01]  /*4cd0*/  IMAD.IADD R49, R207, 0x1, -R45 ;  /* 0x00000001cf317824 */ /* 0x000fe200078e0a2d */
[----:B------:R-:W-:Y:S01]  /*4ce0*/  FSEL R37, R24, -INF , !P2 ;  /* 0xff80000018257808 */ /* 0x000fe20005000000 */
[----:B---3--:R-:W-:Y:S01]  /*4cf0*/  FFMA.FTZ R18, R18, -UR13, R75 ;  /* 0x8000000d12127c23 */ /* 0x008fe2000801004b */
[----:B------:R-:W-:Y:S01]  /*4d00*/  ISETP.GE.AND P2, PT, R26, R202, PT ;  /* 0x000000ca1a00720c */ /* 0x000fe20003f46270 */
[----:B------:R-:W3:Y:S01]  /*4d10*/  I2F R40, R40 ;  /* 0x0000002800287306 */ /* 0x000ee20000201400 */
[----:B------:R-:W-:-:S02]  /*4d20*/  IADD3 R24, R44, 0x19, RZ ;  /* 0x000000192c187810 */ /* 0x000fc40007ffe0ff */
[----:B------:R-:W-:Y:S02]  /*4d30*/  FSEL R32, R18, -INF , !P5 ;  /* 0xff80000012207808 */ /* 0x000fe40006800000 */
[----:B------:R-:W-:Y:S01]  /*4d40*/  ISETP.LT.OR P2, PT, R26, R203, P2 ;  /* 0x000000cb1a00720c */ /* 0x000fe20001741670 */
[----:B-1----:R-:W-:Y:S01]  /*4d50*/  FFMA.FTZ R17, R17, -UR13, R48 ;  /* 0x8000000d11117c23 */ /* 0x002fe20008010030 */
[----:B------:R-:W-:Y:S01]  /*4d60*/  IABS R25, R25 ;  /* 0x0000001900197213 */ /* 0x000fe20000000000 */
[----:B------:R-:W1:Y:S01]  /*4d70*/  I2F R27, R27 ;  /* 0x0000001b001b7306 */ /* 0x000e620000201400 */
[----:B------:R-:W-:Y:S01]  /*4d80*/  IMAD.IADD R26, R207, 0x1, -R24 ;  /* 0x00000001cf1a7824 */ /* 0x000fe200078e0a18 */
[C---:B------:R-:W-:Y:S02]  /*4d90*/  ISETP.GE.AND P5, PT, R24.reuse, R205, PT ;  /* 0x000000cd1800720c */ /* 0x040fe40003fa6270 */
[----:B------:R-:W-:Y:S02]  /*4da0*/  FSEL R61, R17, -INF , !P4 ;  /* 0xff800000113d7808 */ /* 0x000fe40006000000 */
[----:B------:R-:W4:Y:S01]  /*4db0*/  LDSM.16.M88.4 R16, [R187+0xb800] ;  /* 0x00b80000bb10783b */ /* 0x000f220000000200 */
[----:B------:R-:W-:Y:S01]  /*4dc0*/  IABS R26, R26 ;  /* 0x0000001a001a7213 */ /* 0x000fe20000000000 */
[----:B------:R-:W5:Y:S01]  /*4dd0*/  I2F R25, R25 ;  /* 0x0000001900197306 */ /* 0x000f620000201400 */
[----:B------:R-:W-:Y:S01]  /*4de0*/  ISETP.GE.AND P4, PT, R24, R202, PT ;  /* 0x000000ca1800720c */ /* 0x000fe20003f86270 */
[----:B---3--:R-:W-:Y:S01]  /*4df0*/  FFMA.FTZ R51, R40, -UR13, R51 ;  /* 0x8000000d28337c23 */ /* 0x008fe20008010033 */
[----:B------:R-:W-:-:S02]  /*4e00*/  IADD3 R42, R44, 0x21, RZ ;  /* 0x000000212c2a7810 */ /* 0x000fc40007ffe0ff */
[C---:B------:R-:W-:Y:S02]  /*4e10*/  ISETP.LT.OR P5, PT, R24.reuse, R206, P5 ;  /* 0x000000ce1800720c */ /* 0x040fe40002fa1670 */
[----:B------:R-:W-:Y:S01]  /*4e20*/  ISETP.LT.OR P4, PT, R24, R203, P4 ;  /* 0x000000cb1800720c */ /* 0x000fe20002781670 */
[C---:B------:R-:W-:Y:S01]  /*4e30*/  IMAD.IADD R24, R204.reuse, 0x1, -R24 ;  /* 0x00000001cc187824 */ /* 0x040fe200078e0a18 */
[----:B------:R-:W3:Y:S01]  /*4e40*/  I2F R26, R26 ;  /* 0x0000001a001a7306 */ /* 0x000ee20000201400 */
[----:B-1----:R-:W-:Y:S01]  /*4e50*/  FFMA.FTZ R33, R27, -UR13, R56 ;  /* 0x8000000d1b217c23 */ /* 0x002fe20008010038 */
[----:B------:R-:W-:Y:S01]  /*4e60*/  FSEL R92, R51, -INF , !P0 ;  /* 0xff800000335c7808 */ /* 0x000fe20004000000 */
[--C-:B------:R-:W-:Y:S01]  /*4e70*/  IMAD.IADD R46, R204, 0x1, -R42.reuse ;  /* 0x00000001cc2e7824 */ /* 0x100fe200078e0a2a */
[----:B------:R-:W-:Y:S01]  /*4e80*/  IABS R24, R24 ;  /* 0x0000001800187213 */ /* 0x000fe20000000000 */
[----:B------:R-:W-:Y:S01]  /*4e90*/  IMAD.IADD R40, R207, 0x1, -R42 ;  /* 0x00000001cf287824 */ /* 0x000fe200078e0a2a */
[----:B------:R-:W-:-:S02]  /*4ea0*/  FSEL R33, R33, -INF , !P6 ;  /* 0xff80000021217808 */ /* 0x000fc40007000000 */
[----:B------:R-:W-:Y:S01]  /*4eb0*/  IADD3 R27, R44, 0x28, RZ ;  /* 0x000000282c1b7810 */ /* 0x000fe20007ffe0ff */
[----:B--2---:R-:W-:Y:S01]  /*4ec0*/  HMMA.16816.F32.BF16 R76, R20, R12, R76 ;  /* 0x0000000c144c723c */ /* 0x004fe2000004184c */
[C---:B------:R-:W-:Y:S01]  /*4ed0*/  ISETP.GE.AND P0, PT, R42.reuse, R205, PT ;  /* 0x000000cd2a00720c */ /* 0x040fe20003f06270 */
[----:B------:R-:W1:Y:S01]  /*4ee0*/  I2F R24, R24 ;  /* 0x0000001800187306 */ /* 0x000e620000201400 */
[C---:B------:R-:W-:Y:S01]  /*4ef0*/  ISETP.GE.AND P6, PT, R42.reuse, R202, PT ;  /* 0x000000ca2a00720c */ /* 0x040fe20003fc6270 */
[--C-:B------:R-:W-:Y:S01]  /*4f00*/  IMAD.IADD R43, R207, 0x1, -R27.reuse ;  /* 0x00000001cf2b7824 */ /* 0x100fe200078e0a1b */
[----:B------:R-:W-:Y:S02]  /*4f10*/  IABS R46, R46 ;  /* 0x0000002e002e7213 */ /* 0x000fe40000000000 */
[C---:B------:R-:W-:Y:S01]  /*4f20*/  ISETP.LT.OR P0, PT, R42.reuse, R206, P0 ;  /* 0x000000ce2a00720c */ /* 0x040fe20000701670 */
[----:B-----5:R-:W-:Y:S01]  /*4f30*/  FFMA.FTZ R12, R25, -UR13, R58 ;  /* 0x8000000d190c7c23 */ /* 0x020fe2000801003a */
[----:B------:R-:W-:Y:S01]  /*4f40*/  ISETP.LT.OR P6, PT, R42, R203, P6 ;  /* 0x000000cb2a00720c */ /* 0x000fe200037c1670 */
[----:B------:R-:W-:Y:S01]  /*4f50*/  IMAD.MOV.U32 R42, RZ, RZ, R46 ;  /* 0x000000ffff2a7224 */ /* 0x000fe200078e002e */
[----:B------:R-:W-:Y:S01]  /*4f60*/  IADD3 R46, R44, 0x29, RZ ;  /* 0x000000292c2e7810 */ /* 0x000fe20007ffe0ff */
[----:B------:R-:W-:Y:S01]  /*4f70*/  IMAD.IADD R25, R204, 0x1, -R27 ;  /* 0x00000001cc197824 */ /* 0x000fe200078e0a1b */
[----:B------:R-:W-:Y:S01]  /*4f80*/  FSEL R84, R50, -INF , !P2 ;  /* 0xff80000032547808 */ /* 0x000fe20005000000 */
[----:B---3--:R-:W-:Y:S01]  /*4f90*/  FFMA.FTZ R13, R26, -UR13, R57 ;  /* 0x8000000d1a0d7c23 */ /* 0x008fe20008010039 */
[----:B------:R-:W-:Y:S01]  /*4fa0*/  FSEL R12, R12, -INF , !P3 ;  /* 0xff8000000c0c7808 */ /* 0x000fe20005800000 */
[--C-:B------:R-:W-:Y:S01]  /*4fb0*/  IMAD.IADD R26, R207, 0x1, -R46.reuse ;  /* 0x00000001cf1a7824 */ /* 0x100fe200078e0a2e */
[----:B------:R-:W-:Y:S01]  /*4fc0*/  IABS R25, R25 ;  /* 0x0000001900197213 */ /* 0x000fe20000000000 */
[----:B-1----:R-:W-:Y:S01]  /*4fd0*/  FFMA.FTZ R59, R24, -UR13, R59 ;  /* 0x8000000d183b7c23 */ /* 0x002fe2000801003b */
[----:B------:R-:W-:Y:S01]  /*4fe0*/  FSEL R13, R13, -INF , !P5 ;  /* 0xff8000000d0d7808 */ /* 0x000fe20006800000 */
[----:B----4-:R-:W-:Y:S01]  /*4ff0*/  HMMA.16816.F32.BF16 R28, R8, R16, R28 ;  /* 0x00000010081c723c */ /* 0x010fe2000004181c */
[C---:B------:R-:W-:Y:S01]  /*5000*/  ISETP.GE.AND P3, PT, R27.reuse, R205, PT ;  /* 0x000000cd1b00720c */ /* 0x040fe20003f66270 */
[----:B------:R-:W-:Y:S01]  /*5010*/  IMAD.MOV.U32 R50, RZ, RZ, R25 ;  /* 0x000000ffff327224 */ /* 0x000fe200078e0019 */
[----:B------:R-:W-:Y:S01]  /*5020*/  IABS R25, R26 ;  /* 0x0000001a00197213 */ /* 0x000fe20000000000 */
[----:B------:R-:W1:Y:S01]  /*5030*/  I2F R42, R42 ;  /* 0x0000002a002a7306 */ /* 0x000e620000201400 */
[C---:B------:R-:W-:Y:S01]  /*5040*/  ISETP.GE.AND P5, PT, R27.reuse, R202, PT ;  /* 0x000000ca1b00720c */ /* 0x040fe20003fa6270 */
[----:B------:R-:W-:Y:S01]  /*5050*/  IMAD.IADD R48, R204, 0x1, -R46 ;  /* 0x00000001cc307824 */ /* 0x000fe200078e0a2e */
[C---:B------:R-:W-:Y:S01]  /*5060*/  ISETP.LT.OR P3, PT, R27.reuse, R206, P3 ;  /* 0x000000ce1b00720c */ /* 0x040fe20001f61670 */
[----:B------:R-:W-:Y:S01]  /*5070*/  IMAD.MOV.U32 R16, RZ, RZ, R25 ;  /* 0x000000ffff107224 */ /* 0x000fe200078e0019 */
[----:B------:R-:W-:Y:S01]  /*5080*/  ISETP.LT.OR P5, PT, R27, R203, P5 ;  /* 0x000000cb1b00720c */ /* 0x000fe20002fa1670 */
[----:B------:R-:W-:Y:S01]  /*5090*/  HMMA.16816.F32.BF16 R68, R20, R14, R68 ;  /* 0x0000000e1444723c */ /* 0x000fe20000041844 */
[----:B------:R-:W2:Y:S01]  /*50a0*/  LDSM.16.M88.4 R24, [R180+0x5800] ;  /* 0x00580000b418783b */ /* 0x000ea20000000200 */
[----:B------:R-:W-:Y:S01]  /*50b0*/  FSEL R35, R35, -INF , !P1 ;  /* 0xff80000023237808 */ /* 0x000fe20004800000 */
[----:B------:R-:W-:-:S04]  /*50c0*/  DEPBAR.LE SB0, 0x0 ;  /* 0x000080000000791a */ /* 0x000fc80000000000 */
[C---:B------:R-:W-:Y:S01]  /*50d0*/  ISETP.GE.AND P2, PT, R45.reuse, R205, PT ;  /* 0x000000cd2d00720c */ /* 0x040fe20003f46270 */
[----:B------:R-:W-:Y:S01]  /*50e0*/  HMMA.16816.F32.BF16 R52, R8, R18, R52 ;  /* 0x000000120834723c */ /* 0x000fe20000041834 */
[C---:B------:R-:W-:Y:S01]  /*50f0*/  ISETP.GE.AND P1, PT, R45.reuse, R202, PT ;  /* 0x000000ca2d00720c */ /* 0x040fe20003f26270 */
[----:B------:R-:W3:Y:S01]  /*5100*/  I2F R16, R16 ;  /* 0x0000001000107306 */ /* 0x000ee20000201400 */
[C---:B------:R-:W-:Y:S01]  /*5110*/  ISETP.LT.OR P2, PT, R45.reuse, R206, P2 ;  /* 0x000000ce2d00720c */ /* 0x040fe20001741670 */
[----:B-1----:R-:W-:Y:S01]  /*5120*/  FFMA.FTZ R42, R42, -UR13, R79 ;  /* 0x8000000d2a2a7c23 */ /* 0x002fe2000801004f */
[----:B------:R-:W-:Y:S01]  /*5130*/  ISETP.LT.OR P1, PT, R45, R203, P1 ;  /* 0x000000cb2d00720c */ /* 0x000fe20000f21670 */
[----:B------:R-:W-:Y:S01]  /*5140*/  IMAD.IADD R45, R204, 0x1, -R45 ;  /* 0x00000001cc2d7824 */ /* 0x000fe200078e0a2d */
[----:B------:R-:W-:Y:S02]  /*5150*/  IABS R40, R40 ;  /* 0x0000002800287213 */ /* 0x000fe40000000000 */
[----:B------:R-:W-:-:S02]  /*5160*/  IADD3 R17, R44, 0x30, RZ ;  /* 0x000000302c117810 */ /* 0x000fc40007ffe0ff */
[----:B------:R-:W-:Y:S02]  /*5170*/  IABS R45, R45 ;  /* 0x0000002d002d7213 */ /* 0x000fe40000000000 */
[----:B------:R-:W1:Y:S01]  /*5180*/  I2F R40, R40 ;  /* 0x0000002800287306 */ /* 0x000e620000201400 */
[--C-:B------:R-:W-:Y:S01]  /*5190*/  IMAD.IADD R18, R204, 0x1, -R17.reuse ;  /* 0x00000001cc127824 */ /* 0x100fe200078e0a11 */
[----:B------:R-:W-:Y:S01]  /*51a0*/  IABS R43, R43 ;  /* 0x0000002b002b7213 */ /* 0x000fe20000000000 */
[C---:B------:R-:W-:Y:S01]  /*51b0*/  IMAD.IADD R9, R207.reuse, 0x1, -R17 ;  /* 0x00000001cf097824 */ /* 0x040fe200078e0a11 */
[----:B------:R-:W-:Y:S01]  /*51c0*/  IADD3 R11, R44, 0x31, RZ ;  /* 0x000000312c0b7810 */ /* 0x000fe20007ffe0ff */
[----:B---3--:R-:W-:Y:S01]  /*51d0*/  FFMA.FTZ R16, R16, -UR13, R69 ;  /* 0x8000000d10107c23 */ /* 0x008fe20008010045 */
[----:B------:R-:W-:Y:S02]  /*51e0*/  IABS R18, R18 ;  /* 0x0000001200127213 */ /* 0x000fe40000000000 */
[----:B------:R-:W3:Y:S01]  /*51f0*/  I2F R45, R45 ;  /* 0x0000002d002d7306 */ /* 0x000ee20000201400 */
[----:B------:R-:W-:Y:S01]  /*5200*/  IMAD.IADD R19, R207, 0x1, -R11 ;  /* 0x00000001cf137824 */ /* 0x000fe200078e0a0b */
[----:B------:R-:W-:Y:S01]  /*5210*/  IABS R49, R49 ;  /* 0x0000003100317213 */ /* 0x000fe20000000000 */
[----:B------:R-:W-:Y:S01]  /*5220*/  IMAD.MOV.U32 R15, RZ, RZ, R18 ;  /* 0x000000ffff0f7224 */ /* 0x000fe200078e0012 */
[----:B------:R-:W-:-:S02]  /*5230*/  IABS R48, R48 ;  /* 0x0000003000307213 */ /* 0x000fc40000000000 */
[----:B------:R-:W-:Y:S01]  /*5240*/  IABS R18, R19 ;  /* 0x0000001300127213 */ /* 0x000fe20000000000 */
[----:B------:R-:W-:Y:S01]  /*5250*/  IMAD.IADD R19, R204, 0x1, -R11 ;  /* 0x00000001cc137824 */ /* 0x000fe200078e0a0b */
[----:B------:R-:W4:Y:S01]  /*5260*/  I2F R47, R43 ;  /* 0x0000002b002f7306 */ /* 0x000f220000201400 */
[----:B-1----:R-:W-:Y:S01]  /*5270*/  FFMA.FTZ R40, R40, -UR13, R77 ;  /* 0x8000000d28287c23 */ /* 0x002fe2000801004d */
[----:B------:R-:W-:Y:S01]  /*5280*/  IADD3 R14, R44, 0x38, RZ ;  /* 0x000000382c0e7810 */ /* 0x000fe20007ffe0ff */
[C---:B--2---:R-:W-:Y:S01]  /*5290*/  HMMA.16816.F32.BF16 R28, R20.reuse, R24, R28 ;  /* 0x00000018141c723c */ /* 0x044fe2000004181c */
[----:B------:R-:W-:Y:S02]  /*52a0*/  IABS R9, R9 ;  /* 0x0000000900097213 */ /* 0x000fe40000000000 */
[----:B------:R-:W-:Y:S01]  /*52b0*/  FSEL R145, R40, -INF , !P0 ;  /* 0xff80000028917808 */ /* 0x000fe20004000000 */
[----:B---3--:R-:W-:Y:S01]  /*52c0*/  FFMA.FTZ R45, R45, -UR13, R78 ;  /* 0x8000000d2d2d7c23 */ /* 0x008fe2000801004e */
[----:B------:R-:W1:Y:S01]  /*52d0*/  I2F R49, R49 ;  /* 0x0000003100317306 */ /* 0x000e620000201400 */
[----:B------:R-:W-:Y:S01]  /*52e0*/  ISETP.GE.AND P0, PT, R17, R202, PT ;  /* 0x000000ca1100720c */ /* 0x000fe20003f06270 */
[----:B------:R-:W-:Y:S01]  /*52f0*/  IMAD.IADD R25, R204, 0x1, -R14 ;  /* 0x00000001cc197824 */ /* 0x000fe200078e0a0e */
[----:B------:R-:W-:Y:S01]  /*5300*/  IABS R19, R19 ;  /* 0x0000001300137213 */ /* 0x000fe20000000000 */
[----:B------:R-:W-:Y:S01]  /*5310*/  HMMA.16816.F32.BF16 R52, R20, R26, R52 ;  /* 0x0000001a1434723c */ /* 0x000fe20000041834 */
[----:B------:R-:W-:-:S02]  /*5320*/  FSEL R170, R45, -INF , !P1 ;  /* 0xff8000002daa7808 */ /* 0x000fc40004800000 */
[----:B------:R-:W-:Y:S01]  /*5330*/  ISETP.GE.AND P1, PT, R17, R205, PT ;  /* 0x000000cd1100720c */ /* 0x000fe20003f26270 */
[----:B------:R-:W2:Y:S01]  /*5340*/  I2F R10, R48 ;  /* 0x00000030000a7306 */ /* 0x000ea20000201400 */
[----:B------:R-:W-:Y:S01]  /*5350*/  IADD3 R44, R44, 0x39, RZ ;  /* 0x000000392c2c7810 */ /* 0x000fe20007ffe0ff */
[----:B----4-:R-:W-:Y:S01]  /*5360*/  FFMA.FTZ R47, R47, -UR13, R68 ;  /* 0x8000000d2f2f7c23 */ /* 0x010fe20008010044 */
[C---:B------:R-:W-:Y:S02]  /*5370*/  ISETP.LT.OR P1, PT, R17.reuse, R206, P1 ;  /* 0x000000ce1100720c */ /* 0x040fe40000f21670 */
[----:B------:R-:W-:Y:S01]  /*5380*/  ISETP.LT.OR P0, PT, R17, R203, P0 ;  /* 0x000000cb1100720c */ /* 0x000fe20000701670 */
[----:B------:R-:W-:Y:S01]  /*5390*/  IMAD.IADD R17, R207, 0x1, -R14 ;  /* 0x00000001cf117824 */ /* 0x000fe200078e0a0e */
[----:B------:R-:W-:Y:S01]  /*53a0*/  FSEL R8, R59, -INF , !P4 ;  /* 0xff8000003b087808 */ /* 0x000fe20006000000 */
[----:B------:R-:W3:Y:S01]  /*53b0*/  I2F R15, R15 ;  /* 0x0000000f000f7306 */ /* 0x000ee20000201400 */
[----:B------:R-:W-:Y:S01]  /*53c0*/  ISETP.GE.AND P4, PT, R46, R205, PT ;  /* 0x000000cd2e00720c */ /* 0x000fe20003f86270 */
[----:B------:R-:W-:Y:S01]  /*53d0*/  IMAD.IADD R20, R204, 0x1, -R44 ;  /* 0x00000001cc147824 */ /* 0x000fe200078e0a2c */
[----:B------:R-:W-:Y:S01]  /*53e0*/  IABS R17, R17 ;  /* 0x0000001100117213 */ /* 0x000fe20000000000 */
[----:B-1----:R-:W-:Y:S01]  /*53f0*/  FFMA.FTZ R49, R49, -UR13, R76 ;  /* 0x8000000d31317c23 */ /* 0x002fe2000801004c */
[----:B------:R-:W-:-:S02]  /*5400*/  FSEL R136, R42, -INF , !P6 ;  /* 0xff8000002a887808 */ /* 0x000fc40007000000 */
[----:B------:R-:W-:Y:S01]  /*5410*/  FSEL R137, R47, -INF , !P3 ;  /* 0xff8000002f897808 */ /* 0x000fe20005800000 */
[----:B------:R1:W4:Y:S01]  /*5420*/  I2F R24, R19 ;  /* 0x0000001300187306 */ /* 0x0003220000201400 */
[----:B------:R-:W-:Y:S01]  /*5430*/  ISETP.LT.OR P4, PT, R46, R206, P4 ;  /* 0x000000ce2e00720c */ /* 0x000fe20002781670 */
[----:B--2---:R-:W-:Y:S01]  /*5440*/  FFMA.FTZ R71, R10, -UR13, R71 ;  /* 0x8000000d0a477c23 */ /* 0x004fe20008010047 */
[C---:B------:R-:W-:Y:S02]  /*5450*/  ISETP.GE.AND P6, PT, R11.reuse, R205, PT ;  /* 0x000000cd0b00720c */ /* 0x040fe40003fc6270 */
[----:B------:R-:W-:Y:S02]  /*5460*/  ISETP.GE.AND P3, PT, R11, R202, PT ;  /* 0x000000ca0b00720c */ /* 0x000fe40003f66270 */
[----:B------:R-:W-:Y:S01]  /*5470*/  IABS R25, R25 ;  /* 0x0000001900197213 */ /* 0x000fe20000000000 */
[----:B------:R-:W2:Y:S01]  /*5480*/  I2F R43, R50 ;  /* 0x00000032002b7306 */ /* 0x000ea20000201400 */
[----:B------:R-:W-:Y:S01]  /*5490*/  IABS R20, R20 ;  /* 0x0000001400147213 */ /* 0x000fe20000000000 */
[----:B---3--:R-:W-:Y:S01]  /*54a0*/  FFMA.FTZ R15, R15, -UR13, R30 ;  /* 0x8000000d0f0f7c23 */ /* 0x008fe2000801001e */
[----:B------:R-:W-:-:S02]  /*54b0*/  ISETP.LT.OR P6, PT, R11, R206, P6 ;  /* 0x000000ce0b00720c */ /* 0x000fc400037c1670 */
[----:B------:R-:W-:Y:S02]  /*54c0*/  ISETP.LT.OR P3, PT, R11, R203, P3 ;  /* 0x000000cb0b00720c */ /* 0x000fe40001f61670 */
[----:B------:R-:W-:Y:S01]  /*54d0*/  FSEL R139, R16, -INF , !P4 ;  /* 0xff800000108b7808 */ /* 0x000fe20006000000 */
[----:B------:R-:W3:Y:S01]  /*54e0*/  I2F R9, R9 ;  /* 0x0000000900097306 */ /* 0x000ee20000201400 */
[----:B-1----:R-:W-:Y:S01]  /*54f0*/  IMAD.IADD R19, R207, 0x1, -R44 ;  /* 0x00000001cf137824 */ /* 0x002fe200078e0a2c */
[----:B------:R-:W-:Y:S01]  /*5500*/  FSEL R147, R49, -INF , !P2 ;  /* 0xff80000031937808 */ /* 0x000fe20005000000 */
[----:B----4-:R-:W-:Y:S01]  /*5510*/  FFMA.FTZ R24, R24, -UR13, R31 ;  /* 0x8000000d18187c23 */ /* 0x010fe2000801001f */
[----:B------:R-:W-:Y:S02]  /*5520*/  ISETP.GE.AND P2, PT, R46, R202, PT ;  /* 0x000000ca2e00720c */ /* 0x000fe40003f46270 */
[----:B------:R-:W-:Y:S02]  /*5530*/  IABS R19, R19 ;  /* 0x0000001300137213 */ /* 0x000fe40000000000 */
[----:B------:R-:W1:Y:S01]  /*5540*/  I2F R18, R18 ;  /* 0x0000001200127306 */ /* 0x000e620000201400 */
[----:B------:R-:W-:Y:S01]  /*5550*/  FSEL R168, R15, -INF , !P0 ;  /* 0xff8000000fa87808 */ /* 0x000fe20004000000 */
[----:B--2---:R-:W-:Y:S01]  /*5560*/  FFMA.FTZ R43, R43, -UR13, R70 ;  /* 0x8000000d2b2b7c23 */ /* 0x004fe20008010046 */
[----:B------:R-:W-:-:S02]  /*5570*/  PLOP3.LUT P0, PT, PT, PT, UP0, 0x80, 0x0 ;  /* 0x000000000000781c */ /* 0x000fc40003f0f008 */
[----:B------:R-:W-:Y:S02]  /*5580*/  ISETP.LT.OR P2, PT, R46, R203, P2 ;  /* 0x000000cb2e00720c */ /* 0x000fe40001741670 */
[----:B------:R-:W-:Y:S01]  /*5590*/  FSEL R138, R43, -INF , !P5 ;  /* 0xff8000002b8a7808 */ /* 0x000fe20006800000 */
[----:B------:R-:W2:Y:S01]  /*55a0*/  I2F R17, R17 ;  /* 0x0000001100117306 */ /* 0x000ea20000201400 */
[----:B---3--:R-:W-:Y:S01]  /*55b0*/  FFMA.FTZ R9, R9, -UR13, R28 ;  /* 0x8000000d09097c23 */ /* 0x008fe2000801001c */
[----:B------:R-:W-:Y:S02]  /*55c0*/  FSEL R216, R71, -INF , !P2 ;  /* 0xff80000047d87808 */ /* 0x000fe40005000000 */
[-C--:B------:R-:W-:Y:S02]  /*55d0*/  ISETP.GE.AND P5, PT, R14, R205.reuse, PT ;  /* 0x000000cd0e00720c */ /* 0x080fe40003fa6270 */
[----:B------:R-:W-:Y:S02]  /*55e0*/  FSEL R219, R9, -INF , !P1 ;  /* 0xff80000009db7808 */ /* 0x000fe40004800000 */
[----:B------:R-:W3:Y:S01]  /*55f0*/  I2F R11, R25 ;  /* 0x00000019000b7306 */ /* 0x000ee20000201400 */
[----:B------:R-:W-:Y:S01]  /*5600*/  ISETP.GE.AND P4, PT, R44, R205, PT ;  /* 0x000000cd2c00720c */ /* 0x000fe20003f86270 */
[----:B-1----:R-:W-:Y:S01]  /*5610*/  FFMA.FTZ R18, R18, -UR13, R29 ;  /* 0x8000000d12127c23 */ /* 0x002fe2000801001d */
[----:B------:R-:W-:-:S02]  /*5620*/  ISETP.GE.AND P2, PT, R14, R202, PT ;  /* 0x000000ca0e00720c */ /* 0x000fc40003f46270 */
[----:B------:R-:W-:Y:S02]  /*5630*/  ISETP.GE.AND P1, PT, R44, R202, PT ;  /* 0x000000ca2c00720c */ /* 0x000fe40003f26270 */
[CC--:B------:R-:W-:Y:S01]  /*5640*/  ISETP.LT.OR P5, PT, R14.reuse, R206.reuse, P5 ;  /* 0x000000ce0e00720c */ /* 0x0c0fe20002fa1670 */
[----:B------:R-:W1:Y:S01]  /*5650*/  I2F R10, R19 ;  /* 0x00000013000a7306 */ /* 0x000e620000201400 */
[----:B--2---:R-:W-:Y:S01]  /*5660*/  FFMA.FTZ R17, R17, -UR13, R52 ;  /* 0x8000000d11117c23 */ /* 0x004fe20008010034 */
[-C--:B------:R-:W-:Y:S02]  /*5670*/  ISETP.LT.OR P2, PT, R14, R203.reuse, P2 ;  /* 0x000000cb0e00720c */ /* 0x080fe40001741670 */
[C---:B------:R-:W-:Y:S01]  /*5680*/  ISETP.LT.OR P4, PT, R44.reuse, R206, P4 ;  /* 0x000000ce2c00720c */ /* 0x040fe20002781670 */
[----:B------:R-:W-:Y:S01]  /*5690*/  BAR.SYNC.DEFER_BLOCKING 0x0 ;  /* 0x0000000000007b1d */ /* 0x000fe20000010000 */
[----:B------:R-:W-:Y:S01]  /*56a0*/  ISETP.LT.OR P1, PT, R44, R203, P1 ;  /* 0x000000cb2c00720c */ /* 0x000fe20000f21670 */
[----:B---3--:R-:W-:Y:S01]  /*56b0*/  FFMA.FTZ R11, R11, -UR13, R54 ;  /* 0x8000000d0b0b7c23 */ /* 0x008fe20008010036 */
[----:B------:R-:W-:-:S03]  /*56c0*/  FSEL R217, R18, -INF , !P6 ;  /* 0xff80000012d97808 */ /* 0x000fc60007000000 */
[----:B------:R-:W2:Y:S01]  /*56d0*/  I2F R16, R20 ;  /* 0x0000001400107306 */ /* 0x000ea20000201400 */
[----:B------:R-:W-:Y:S02]  /*56e0*/  FSEL R166, R24, -INF , !P3 ;  /* 0xff80000018a67808 */ /* 0x000fe40005800000 */
[----:B------:R-:W-:Y:S01]  /*56f0*/  FSEL R213, R17, -INF , !P5 ;  /* 0xff80000011d57808 */ /* 0x000fe20006800000 */
[----:B-1----:R-:W-:Y:S01]  /*5700*/  FFMA.FTZ R53, R10, -UR13, R53 ;  /* 0x8000000d0a357c23 */ /* 0x002fe20008010035 */
[----:B------:R-:W-:-:S04]  /*5710*/  FSEL R165, R11, -INF , !P2 ;  /* 0xff8000000ba57808 */ /* 0x000fc80005000000 */
[----:B------:R-:W-:Y:S01]  /*5720*/  FSEL R171, R53, -INF , !P4 ;  /* 0xff80000035ab7808 */ /* 0x000fe20006000000 */
[----:B--2---:R-:W-:-:S05]  /*5730*/  FFMA.FTZ R55, R16, -UR13, R55 ;  /* 0x8000000d10377c23 */ /* 0x004fca0008010037 */
        /* <DEDUP_REMOVED lines=43> */
[----:B------:R1:W-:Y:S01]  /*59f0*/  @P4 STS.128 [R197+0x6800], RZ ;  /* 0x006800ffc5004388 */ /* 0x0003e20000000c00 */
[----:B------:R-:W-:-:S03]  /*5a00*/  @!P2 LEA R14, P1, R10, c[0x0][0x168], 0x1 ;  /* 0x00005a000a0eaa11 */ /* 0x000fc600078208ff */
[----:B------:R-:W-:Y:S01]  /*5a10*/  @!PT LDS RZ, [RZ] ;  /* 0x00000000fffff984 */ /* 0x000fe20000000800 */
[----:B------:R-:W-:Y:S01]  /*5a20*/  @!PT LDS RZ, [RZ] ;  /* 0x00000000fffff984 */ /* 0x000fe20000000800 */
[----:B------:R-:W-:Y:S01]  /*5a30*/  @!PT LDS RZ, [RZ] ;  /* 0x00000000fffff984 */ /* 0x000fe20000000800 */
[----:B------:R5:W-:Y:S01]  /*5a40*/  @!P4 LDGSTS.E.BYPASS.LTC128B.128 [R197+0x6800], [R22.64] ;  /* 0x0680000016c5cfae */ /* 0x000be2000b901d52 */
[C-C-:B------:R-:W-:Y:S02]  /*5a50*/  @!P2 LEA.HI.X R15, R10.reuse, c[0x0][0x16c], R9.reuse, 0x1, P1 ;  /* 0x00005b000a0faa11 */ /* 0x140fe400008f0c09 */
[C---:B--2---:R-:W-:Y:S01]  /*5a60*/  @!P4 LEA R16, P6, R10.reuse, c[0x0][0x168], 0x1 ;  /* 0x00005a000a10ca11 */ /* 0x044fe200078c08ff */
[----:B------:R1:W-:Y:S03]  /*5a70*/  @P3 STS.128 [R197+0x8800], RZ ;  /* 0x008800ffc5003388 */ /* 0x0003e60000000c00 */
[C---:B------:R-:W-:Y:S01]  /*5a80*/  @!P4 LEA.HI.X R17, R10.reuse, c[0x0][0x16c], R9, 0x1, P6 ;  /* 0x00005b000a11ca11 */ /* 0x040fe200030f0c09 */
[----:B------:R-:W-:Y:S01]  /*5a90*/  @!PT LDS RZ, [RZ] ;  /* 0x00000000fffff984 */ /* 0x000fe20000000800 */
[----:B------:R-:W-:Y:S01]  /*5aa0*/  @!PT LDS RZ, [RZ] ;  /* 0x00000000fffff984 */ /* 0x000fe20000000800 */
[----:B------:R-:W-:Y:S01]  /*5ab0*/  @!PT LDS RZ, [RZ] ;  /* 0x00000000fffff984 */ /* 0x000fe20000000800 */
[----:B------:R1:W-:Y:S01]  /*5ac0*/  @!P3 LDGSTS.E.BYPASS.LTC128B.128 [R197+0x8800], [R26.64+0x80] ;  /* 0x088000801ac5bfae */ /* 0x0003e2000b901d52 */
[----:B------:R-:W-:-:S03]  /*5ad0*/  IADD3 R3, P6, R10, UR27, RZ ;  /* 0x0000001b0a037c10 */ /* 0x000fc6000ffde0ff */
[----:B------:R1:W-:Y:S01]  /*5ae0*/  @P2 STS.128 [R197+0xa800], RZ ;  /* 0x00a800ffc5002388 */ /* 0x0003e20000000c00 */
[----:B---3--:R-:W-:-:S03]  /*5af0*/  @!P3 LEA R24, P1, R3, c[0x0][0x168], 0x1 ;  /* 0x00005a000318ba11 */ /* 0x008fc600078208ff */
        /* <DEDUP_REMOVED lines=43> */
.L_x_1028:
[----:B------:R-:W-:Y:S05]  /*5db0*/  BSYNC B0 ;  /* 0x0000000000007941 */ /* 0x000fea0003800000 */
.L_x_1027:
[----:B------:R-:W0:Y:S02]  /*5dc0*/  LDGDEPBAR ;  /* 0x00000000000079af */ /* 0x000e240000000000 */
.L_x_1026:
[----:B------:R-:W-:Y:S01]  /*5dd0*/  FMNMX.FTZ R10, R36, R37, !PT ;  /* 0x00000025240a7209 */ /* 0x000fe20007810000 */
        /* <DEDUP_REMOVED lines=46> */
[----:B------:R-:W-:Y:S01]  /*60c0*/  LOP3.LUT R215, R6, UR20, RZ, 0x3c, !PT ;  /* 0x0000001406d77c12 */ /* 0x000fe2000f8e3cff */
[----:B------:R-:W-:Y:S01]  /*60d0*/  LDSM.16.MT88.4 R80, [R186+0x10000] ;  /* 0x01000000ba50783b */ /* 0x000fe20000004200 */
[----:B------:R-:W-:-:S02]  /*60e0*/  FMNMX.FTZ R10, R213, R10, !PT ;  /* 0x0000000ad50a7209 */ /* 0x000fc40007810000 */
[----:B------:R-:W-:Y:S01]  /*60f0*/  LOP3.LUT R160, R221, R215, RZ, 0x3c, !PT ;  /* 0x000000d7dda07212 */ /* 0x000fe200078e3cff */
[----:B------:R-:W-:Y:S01]  /*6100*/  LDSM.16.MT88.4 R72, [R188+0x10000] ;  /* 0x01000000bc48783b */ /* 0x000fe20000004200 */
[----:B------:R-:W-:Y:S02]  /*6110*/  FMNMX.FTZ R3, R171, R10, !PT ;  /* 0x0000000aab037209 */ /* 0x000fe40007810000 */
[----:B------:R-:W-:Y:S01]  /*6120*/  FMNMX.FTZ R10, R166, R9, !PT ;  /* 0x00000009a60a7209 */ /* 0x000fe20007810000 */
[----:B------:R-:W-:Y:S01]  /*6130*/  IMAD.WIDE.U32 R160, R160, -0x2daee0ad, RZ ;  /* 0xd2511f53a0a07825 */ /* 0x000fe200078e00ff */
[----:B------:R-:W-:Y:S02]  /*6140*/  LDSM.16.MT88.4 R88, [R185+0x10000] ;  /* 0x01000000b958783b */ /* 0x000fe40000004200 */
[----:B------:R-:W-:Y:S02]  /*6150*/  FMNMX.FTZ R9, R165, R10, !PT ;  /* 0x0000000aa5097209 */ /* 0x000fe40007810000 */
[----:B------:R-:W2:Y:S01]  /*6160*/  SHFL.BFLY PT, R132, R3, 0x2, 0x1f ;  /* 0x0c401f0003847f89 */ /* 0x000ea200000e0000 */
[----:B------:R-:W-:Y:S01]  /*6170*/  LOP3.LUT R162, R161, UR5, R222, 0x96, !PT ;  /* 0x00000005a1a27c12 */ /* 0x000fe2000f8e96de */
[----:B------:R-:W-:Y:S01]  /*6180*/  UIADD3 UR5, UR20, -0x61c88647, URZ ;  /* 0x9e3779b914057890 */ /* 0x000fe2000fffe03f */
[----:B------:R-:W-:Y:S01]  /*6190*/  FMNMX.FTZ R10, R164, R9, !PT ;  /* 0x00000009a40a7209 */ /* 0x000fe20007810000 */
[----:B------:R-:W-:Y:S02]  /*61a0*/  LDSM.16.MT88.4 R100, [R184+0xc000] ;  /* 0x00c00000b864783b */ /* 0x000fe40000004200 */
[----:B------:R-:W-:-:S02]  /*61b0*/  IMAD.WIDE.U32 R162, R162, -0x326172a9, RZ ;  /* 0xcd9e8d57a2a27825 */ /* 0x000fc400078e00ff */
[----:B------:R-:W3:Y:S04]  /*61c0*/  SHFL.BFLY PT, R11, R10, 0x2, 0x1f ;  /* 0x0c401f000a0b7f89 */ /* 0x000ee800000e0000 */
[----:B-1----:R-:W-:Y:S04]  /*61d0*/  LDSM.16.MT88.4 R20, [R184+0xc800] ;  /* 0x00c80000b814783b */ /* 0x002fe80000004200 */
[----:B------:R-:W-:Y:S04]  /*61e0*/  LDSM.16.MT88.4 R116, [R186+0xc000] ;  /* 0x00c00000ba74783b */ /* 0x000fe80000004200 */
[----:B------:R-:W-:Y:S01]  /*61f0*/  LDSM.16.MT88.4 R108, [R185+0xc000] ;  /* 0x00c00000b96c783b */ /* 0x000fe20000004200 */
[----:B--2---:R-:W-:Y:S01]  /*6200*/  FMNMX.FTZ R132, R3, R132, !PT ;  /* 0x0000008403847209 */ /* 0x004fe20007810000 */
[----:B------:R-:W-:Y:S01]  /*6210*/  IMAD.U32 R3, RZ, RZ, UR32 ;  /* 0x00000020ff037e24 */ /* 0x000fe2000f8e00ff */
[----:B------:R-:W-:Y:S01]  /*6220*/  UIADD3 UR32, UR32, 0x1, URZ ;  /* 0x0000000120207890 */ /* 0x000fe2000fffe03f */
[----:B------:R-:W-:Y:S03]  /*6230*/  LDSM.16.MT88.4 R24, [R185+0xc800] ;  /* 0x00c80000b918783b */ /* 0x000fe60000004200 */
[----:B------:R-:W-:Y:S01]  /*6240*/  LOP3.LUT R3, R223, UR21, R3, 0x96, !PT ;  /* 0x00000015df037c12 */ /* 0x000fe2000f8e9603 */
[----:B------:R-:W1:Y:S01]  /*6250*/  SHFL.BFLY PT, R9, R132, 0x1, 0x1f ;  /* 0x0c201f0084097f89 */ /* 0x000e6200000e0000 */
[----:B---3--:R-:W-:Y:S01]  /*6260*/  FMNMX.FTZ R6, R10, R11, !PT ;  /* 0x0000000b0a067209 */ /* 0x008fe20007810000 */
[----:B------:R-:W-:-:S02]  /*6270*/  IMAD.U32 R222, RZ, RZ, UR32 ;  /* 0x00000020ffde7e24 */ /* 0x000fc4000f8e00ff */
[----:B------:R-:W-:Y:S01]  /*6280*/  IMAD.WIDE.U32 R14, R3, -0x326172a9, RZ ;  /* 0xcd9e8d57030e7825 */ /* 0x000fe200078e00ff */
[----:B------:R-:W-:Y:S02]  /*6290*/  LDSM.16.MT88.4 R28, [R186+0xc800] ;  /* 0x00c80000ba1c783b */ /* 0x000fe40000004200 */
[----:B------:R-:W-:Y:S02]  /*62a0*/  LOP3.LUT R222, R223, UR21, R222, 0x96, !PT ;  /* 0x00000015dfde7c12 */ /* 0x000fe4000f8e96de */
[----:B------:R-:W-:Y:S02]  /*62b0*/  LOP3.LUT R3, R15, UR5, R220, 0x96, !PT ;  /* 0x000000050f037c12 */ /* 0x000fe4000f8e96dc */
[----:B------:R-:W-:Y:S01]  /*62c0*/  LOP3.LUT R14, R163, UR30, R14, 0x96, !PT ;  /* 0x0000001ea30e7c12 */ /* 0x000fe2000f8e960e */
[----:B------:R-:W-:-:S04]  /*62d0*/  IMAD.WIDE.U32 R222, R222, -0x326172a9, RZ ;  /* 0xcd9e8d57dede7825 */ /* 0x000fc800078e00ff */
[----:B------:R-:W-:Y:S01]  /*62e0*/  IMAD.WIDE.U32 R16, R3, -0x2daee0ad, RZ ;  /* 0xd2511f5303107825 */ /* 0x000fe200078e00ff */
[----:B------:R-:W-:Y:S01]  /*62f0*/  LOP3.LUT R220, R223, UR5, R220, 0x96, !PT ;  /* 0x00000005dfdc7c12 */ /* 0x000fe2000f8e96dc */
[----:B------:R-:W2:Y:S02]  /*6300*/  SHFL.BFLY PT, R3, R6, 0x1, 0x1f ;  /* 0x0c201f0006037f89 */ /* 0x000ea400000e0000 */
[----:B------:R-:W-:Y:S01]  /*6310*/  IMAD.WIDE.U32 R14, R14, -0x2daee0ad, RZ ;  /* 0xd2511f530e0e7825 */ /* 0x000fe200078e00ff */
[----:B-1----:R-:W-:-:S03]  /*6320*/  FMNMX.FTZ R132, R132, R9, !PT ;  /* 0x0000000984847209 */ /* 0x002fc60007810000 */
[----:B------:R-:W-:Y:S01]  /*6330*/  IMAD.WIDE.U32 R220, R220, -0x2daee0ad, RZ ;  /* 0xd2511f53dcdc7825 */ /* 0x000fe200078e00ff */
[----:B------:R-:W-:Y:S02]  /*6340*/  LOP3.LUT R9, R17, UR29, R160, 0x96, !PT ;  /* 0x0000001d11097c12 */ /* 0x000fe4000f8e96a0 */
[----:B------:R-:W-:Y:S01]  /*6350*/  LOP3.LUT R16, R15, UR25, R16, 0x96, !PT ;  /* 0x000000190f107c12 */ /* 0x000fe2000f8e9610 */
[C---:B------:R-:W-:Y:S01]  /*6360*/  FMUL.FTZ R218, R132.reuse, c[0x0][0x23c] ;  /* 0x00008f0084da7a20 */ /* 0x040fe20000410000 */
[----:B------:R-:W-:Y:S01]  /*6370*/  FSETP.NEU.FTZ.AND P1, PT, R132, -INF , PT ;  /* 0xff8000008400780b */ /* 0x000fe20003f3d000 */
[----:B------:R-:W-:-:S03]  /*6380*/  IMAD.WIDE.U32 R10, R9, -0x326172a9, RZ ;  /* 0xcd9e8d57090a7825 */ /* 0x000fc600078e00ff */
[----:B------:R-:W-:Y:S01]  /*6390*/  FSEL R218, R218, RZ, P1 ;  /* 0x000000ffdada7208 */ /* 0x000fe20000800000 */
[----:B------:R-:W-:Y:S01]  /*63a0*/  IMAD.WIDE.U32 R16, R16, -0x326172a9, RZ ;  /* 0xcd9e8d5710107825 */ /* 0x000fe200078e00ff */
[----:B------:R-:W-:-:S03]  /*63b0*/  LOP3.LUT R9, R11, UR26, R162, 0x96, !PT ;  /* 0x0000001a0b097c12 */ /* 0x000fc6000f8e96a2 */
[----:B------:R-:W-:Y:S01]  /*63c0*/  FFMA.FTZ R156, R36, c[0x0][0x23c], -R218 ;  /* 0x00008f00249c7a23 */ /* 0x000fe200000108da */
[----:B------:R-:W-:Y:S01]  /*63d0*/  LOP3.LUT R10, R17, UR23, R10, 0x96, !PT ;  /* 0x00000017110a7c12 */ /* 0x000fe2000f8e960a */
[----:B------:R-:W-:Y:S01]  /*63e0*/  IMAD.WIDE.U32 R18, R9, -0x2daee0ad, RZ ;  /* 0xd2511f5309127825 */ /* 0x000fe200078e00ff */
[----:B--2---:R-:W-:-:S03]  /*63f0*/  FMNMX.FTZ R3, R6, R3, !PT ;  /* 0x0000000306037209 */ /* 0x004fc60007810000 */
[----:B------:R-:W-:Y:S01]  /*6400*/  IMAD.WIDE.U32 R10, R10, -0x2daee0ad, RZ ;  /* 0xd2511f530a0a7825 */ /* 0x000fe200078e00ff */
[----:B------:R-:W-:Y:S01]  /*6410*/  LOP3.LUT R14, R19, UR22, R14, 0x96, !PT ;  /* 0x00000016130e7c12 */ /* 0x000fe2000f8e960e */
[----:B------:R-:W-:Y:S01]  /*6420*/  MUFU.EX2 R156, R156 ;  /* 0x0000009c009c7308 */ /* 0x000fe20000000800 */
[C---:B------:R-:W-:Y:S01]  /*6430*/  FSETP.NEU.FTZ.AND P1, PT, R3.reuse, -INF , PT ;  /* 0xff8000000300780b */ /* 0x040fe20003f3d000 */
[----:B------:R-:W-:Y:S01]  /*6440*/  FMUL.FTZ R167, R3, c[0x0][0x23c] ;  /* 0x00008f0003a77a20 */ /* 0x000fe20000410000 */
[----:B------:R-:W-:Y:S01]  /*6450*/  LOP3.LUT R18, R11, UR15, R18, 0x96, !PT ;  /* 0x0000000f0b127c12 */ /* 0x000fe2000f8e9612 */
[----:B------:R-:W-:-:S03]  /*6460*/  IMAD.WIDE.U32 R14, R14, -0x326172a9, RZ ;  /* 0xcd9e8d570e0e7825 */ /* 0x000fc600078e00ff */
[----:B------:R-:W-:Y:S01]  /*6470*/  FSEL R167, R167, RZ, P1 ;  /* 0x000000ffa7a77208 */ /* 0x000fe20000800000 */
[----:B------:R-:W-:-:S04]  /*6480*/  IMAD.WIDE.U32 R18, R18, -0x326172a9, RZ ;  /* 0xcd9e8d5712127825 */ /* 0x000fc800078e00ff */
[----:B------:R-:W-:Y:S01]  /*6490*/  FFMA.FTZ R153, R37, c[0x0][0x23c], -R218 ;  /* 0x00008f0025997a23 */ /* 0x000fe200000108da */
[----:B------:R-:W-:Y:S01]  /*64a0*/  LOP3.LUT R6, R18, 0xffff, RZ, 0xc0, !PT ;  /* 0x0000ffff12067812 */ /* 0x000fe200078ec0ff */
[--C-:B------:R-:W-:Y:S01]  /*64b0*/  FFMA.FTZ R152, R34, c[0x0][0x23c], -R167.reuse ;  /* 0x00008f0022987a23 */ /* 0x100fe200000108a7 */
[----:B------:R-:W-:Y:S01]  /*64c0*/  SHF.R.U32.HI R11, RZ, 0x10, R18 ;  /* 0x00000010ff0b7819 */ /* 0x000fe20000011612 */
[--C-:B------:R-:W-:Y:S01]  /*64d0*/  FFMA.FTZ R159, R2, c[0x0][0x23c], -R167.reuse ;  /* 0x00008f00029f7a23 */ /* 0x100fe200000108a7 */
[----:B------:R-:W-:Y:S01]  /*64e0*/  LOP3.LUT R9, R19, UR31, R14, 0x96, !PT ;  /* 0x0000001f13097c12 */ /* 0x000fe2000f8e960e */
[----:B------:R-:W1:Y:S01]  /*64f0*/  MUFU.EX2 R153, R153 ;  /* 0x0000009900997308 */ /* 0x000e620000000800 */
[----:B------:R-:W-:Y:S01]  /*6500*/  SHF.R.U32.HI R14, RZ, 0x8, R6 ;  /* 0x00000008ff0e7819 */ /* 0x000fe20000011606 */
[--C-:B------:R-:W-:Y:S01]  /*6510*/  FFMA.FTZ R157, R38, c[0x0][0x23c], -R167.reuse ;  /* 0x00008f00269d7a23 */ /* 0x100fe200000108a7 */
[----:B------:R-:W-:Y:S01]  /*6520*/  SHF.R.U32.HI R6, RZ, 0x18, R18 ;  /* 0x00000018ff067819 */ /* 0x000fe20000011612 */
[----:B------:R-:W-:Y:S01]  /*6530*/  FFMA.FTZ R150, R32, c[0x0][0x23c], -R167 ;  /* 0x00008f0020967a23 */ /* 0x000fe200000108a7 */
[----:B------:R-:W-:Y:S01]  /*6540*/  LOP3.LUT R11, R11, 0xff, RZ, 0xc0, !PT ;  /* 0x000000ff0b0b7812 */ /* 0x000fe200078ec0ff */
[----:B------:R-:W-:Y:S01]  /*6550*/  FFMA.FTZ R154, R39, c[0x0][0x23c], -R218 ;  /* 0x00008f00279a7a23 */ /* 0x000fe200000108da */
[----:B------:R-:W-:Y:S01]  /*6560*/  LOP3.LUT R5, R9, 0xffff, RZ, 0xc0, !PT ;  /* 0x0000ffff09057812 */ /* 0x000fe200078ec0ff */
[----:B------:R-:W-:Y:S01]  /*6570*/  MUFU.EX2 R152, R152 ;  /* 0x0000009800987308 */ /* 0x000fe20000000800 */
[----:B------:R-:W-:Y:S01]  /*6580*/  PRMT R11, R11, 0x5410, R6 ;  /* 0x000054100b0b7816 */ /* 0x000fe20000000006 */
[--C-:B------:R-:W-:Y:S01]  /*6590*/  FFMA.FTZ R135, R41, c[0x0][0x23c], -R218.reuse ;  /* 0x00008f0029877a23 */ /* 0x100fe200000108da */
[--C-:B------:R-:W-:Y:S01]  /*65a0*/  SHF.R.U32.HI R2, RZ, 0x10, R9.reuse ;  /* 0x00000010ff027819 */ /* 0x100fe20000011609 */
[----:B------:R-:W-:Y:S01]  /*65b0*/  FFMA.FTZ R134, R35, c[0x0][0x23c], -R218 ;  /* 0x00008f0023867a23 */ /* 0x000fe200000108da */
[----:B------:R-:W-:Y:S01]  /*65c0*/  LOP3.LUT R6, R15, UR16, R16, 0x96, !PT ;  /* 0x000000100f067c12 */ /* 0x000fe2000f8e9610 */
[--C-:B------:R-:W-:Y:S01]  /*65d0*/  FFMA.FTZ R133, R33, c[0x0][0x23c], -R218.reuse ;  /* 0x00008f0021857a23 */ /* 0x100fe200000108da */
[----:B------:R-:W-:Y:S01]  /*65e0*/  LOP3.LUT R0, R9, 0xff, RZ, 0xc0, !PT ;  /* 0x000000ff09007812 */ /* 0x000fe200078ec0ff */
[----:B------:R-:W2:Y:S01]  /*65f0*/  MUFU.EX2 R159, R159 ;  /* 0x0000009f009f7308 */ /* 0x000ea20000000800 */
[----:B------:R-:W-:Y:S01]  /*6600*/  SHF.R.U32.HI R9, RZ, 0x18, R9 ;  /* 0x00000018ff097819 */ /* 0x000fe20000011609 */
[----:B------:R-:W-:Y:S01]  /*6610*/  IMAD.WIDE.U32 R6, R6, -0x2daee0ad, RZ ;  /* 0xd2511f5306067825 */ /* 0x000fe200078e00ff */
[----:B------:R-:W-:Y:S01]  /*6620*/  SHF.R.U32.HI R5, RZ, 0x8, R5 ;  /* 0x00000008ff057819 */ /* 0x000fe20000011605 */
[----:B------:R-:W3:Y:S01]  /*6630*/  LDSM.16.MT88.4 R32, [R184+0x10000] ;  /* 0x01000000b820783b */ /* 0x000ee20000004200 */
[----:B------:R-:W-:Y:S01]  /*6640*/  LOP3.LUT R2, R2, 0xff, RZ, 0xc0, !PT ;  /* 0x000000ff02027812 */ /* 0x000fe200078ec0ff */
[--C-:B------:R-:W-:Y:S01]  /*6650*/  HSET2.LE.AND R99, R11, R158.reuse, PT ;  /* 0x0000009e0b637233 */ /* 0x100fe20003803000 */
[----:B------:R-:W-:Y:S01]  /*6660*/  PRMT R5, R0, 0x5410, R5 ;  /* 0x0000541000057816 */ /* 0x000fe20000000005 */
[----:B------:R-:W-:Y:S01]  /*6670*/  MUFU.EX2 R157, R157 ;  /* 0x0000009d009d7308 */ /* 0x000fe20000000800 */
[----:B------:R-:W-:Y:S01]  /*6680*/  PRMT R9, R2, 0x5410, R9 ;  /* 0x0000541002097816 */ /* 0x000fe20000000009 */
[----:B------:R-:W-:Y:S01]  /*6690*/  FFMA.FTZ R151, R61, c[0x0][0x23c], -R218 ;  /* 0x00008f003d977a23 */ /* 0x000fe200000108da */
[----:B------:R-:W-:Y:S01]  /*66a0*/  LOP3.LUT R4, R6, 0xffff, RZ, 0xc0, !PT ;  /* 0x0000ffff06047812 */ /* 0x000fe200078ec0ff */
[--C-:B------:R-:W-:Y:S01]  /*66b0*/  HSET2.LE.AND R96, R5, R158.reuse, PT ;  /* 0x0000009e05607233 */ /* 0x100fe20003803000 */
[----:B------:R-:W-:Y:S01]  /*66c0*/  LOP3.LUT R17, R18, 0xff, RZ, 0xc0, !PT ;  /* 0x000000ff12117812 */ /* 0x000fe200078ec0ff */
[--C-:B------:R-:W-:Y:S01]  /*66d0*/  HSET2.LE.AND R97, R9, R158.reuse, PT ;  /* 0x0000009e09617233 */ /* 0x100fe20003803000 */
[----:B-1----:R-:W-:Y:S01]  /*66e0*/  F2FP.BF16.PACK_AB R5, R153, R156 ;  /* 0x0000009c9905723e */ /* 0x002fe200000010ff */
[----:B------:R-:W1:Y:S01]  /*66f0*/  MUFU.EX2 R150, R150 ;  /* 0x0000009600967308 */ /* 0x000e620000000800 */
[----:B--2---:R-:W-:Y:S01]  /*6700*/  F2FP.BF16.PACK_AB R0, R159, R152 ;  /* 0x000000989f00723e */ /* 0x004fe200000010ff */
        /* <DEDUP_REMOVED lines=9> */
[----:B------:R-:W-:Y:S01]  /*67a0*/  LOP3.LUT R96, R96, R5, RZ, 0xc0, !PT ;  /* 0x0000000560607212 */ /* 0x000fe200078ec0ff */
[--C-:B------:R-:W-:Y:S01]  /*67b0*/  HSET2.LE.AND R17, R17, R158.reuse, PT ;  /* 0x0000009e11117233 */ /* 0x100fe20003803000 */
[----:B------:R-:W-:Y:S01]  /*67c0*/  LOP3.LUT R10, R7, UR4, R10, 0x96, !PT ;  /* 0x00000004070a7c12 */ /* 0x000fe2000f8e960a */
[----:B------:R-:W2:Y:S01]  /*67d0*/  LDSM.16.MT88.4 R40, [R188+0xe000] ;  /* 0x00e00000bc28783b */ /* 0x000ea20000004200 */
[--C-:B------:R-:W-:Y:S01]  /*67e0*/  SHF.R.U32.HI R0, RZ, 0x10, R6.reuse ;  /* 0x00000010ff007819 */ /* 0x100fe20000011606 */
[----:B------:R-:W4:Y:S01]  /*67f0*/  MUFU.EX2 R135, R135 ;  /* 0x0000008700877308 */ /* 0x000f220000000800 */
[----:B------:R-:W-:Y:S01]  /*6800*/  SHF.R.U32.HI R143, RZ, 0x18, R6 ;  /* 0x00000018ff8f7819 */ /* 0x000fe20000011606 */
[--C-:B------:R-:W-:Y:S01]  /*6810*/  FFMA.FTZ R211, R170, c[0x0][0x23c], -R167.reuse ;  /* 0x00008f00aad37a23 */ /* 0x100fe200000108a7 */
[----:B------:R-:W-:Y:S01]  /*6820*/  PRMT R9, R9, 0x5410, R4 ;  /* 0x0000541009097816 */ /* 0x000fe20000000004 */
[--C-:B------:R-:W-:Y:S01]  /*6830*/  FFMA.FTZ R170, R136, c[0x0][0x23c], -R167.reuse ;  /* 0x00008f0088aa7a23 */ /* 0x100fe200000108a7 */
[----:B------:R-:W5:Y:S01]  /*6840*/  LDSM.16.MT88.4 R4, [R188+0xc800] ;  /* 0x00c80000bc04783b */ /* 0x000f620000004200 */
[----:B-1----:R-:W-:Y:S01]  /*6850*/  F2FP.BF16.PACK_AB R2, R150, R157 ;  /* 0x0000009d9602723e */ /* 0x002fe200000010ff */
[--C-:B------:R-:W-:Y:S01]  /*6860*/  FFMA.FTZ R169, R138, c[0x0][0x23c], -R167.reuse ;  /* 0x00008f008aa97a23 */ /* 0x100fe200000108a7 */
[----:B------:R-:W-:Y:S01]  /*6870*/  LOP3.LUT R8, R0, 0xff, RZ, 0xc0, !PT ;  /* 0x000000ff00087812 */ /* 0x000fe200078ec0ff */
[----:B------:R-:W-:Y:S01]  /*6880*/  MUFU.EX2 R151, R151 ;  /* 0x0000009700977308 */ /* 0x000fe20000000800 */
[----:B------:R-:W-:Y:S01]  /*6890*/  LOP3.LUT R99, R99, R2, RZ, 0xc0, !PT ;  /* 0x0000000263637212 */ /* 0x000fe200078ec0ff */
[----:B------:R-:W-:Y:S01]  /*68a0*/  FFMA.FTZ R2, R13, c[0x0][0x23c], -R218 ;  /* 0x00008f000d027a23 */ /* 0x000fe200000108da */
[C---:B------:R-:W-:Y:S01]  /*68b0*/  LOP3.LUT R16, R10.reuse, 0xffff, RZ, 0xc0, !PT ;  /* 0x0000ffff0a107812 */ /* 0x040fe200078ec0ff */
[--C-:B------:R-:W-:Y:S01]  /*68c0*/  HSET2.LE.AND R142, R9, R158.reuse, PT ;  /* 0x0000009e098e7233 */ /* 0x100fe20003803000 */
[----:B------:R-:W-:Y:S01]  /*68d0*/  SHF.R.U32.HI R141, RZ, 0x10, R10 ;  /* 0x00000010ff8d7819 */ /* 0x000fe2000001160a */
[----:B------:R-:W-:Y:S01]  /*68e0*/  LDSM.16.MT88.4 R12, [R188+0xe800] ;  /* 0x00e80000bc0c783b */ /* 0x000fe20000004200 */
[----:B----4-:R-:W-:Y:S01]  /*68f0*/  F2FP.BF16.PACK_AB R98, R135, R154 ;  /* 0x0000009a8762723e */ /* 0x010fe200000010ff */
[----:B------:R-:W-:Y:S01]  /*6900*/  MUFU.EX2 R134, R134 ;  /* 0x0000008600867308 */ /* 0x000fe20000000800 */
[----:B------:R-:W-:Y:S01]  /*6910*/  LOP3.LUT R161, R10, 0xff, RZ, 0xc0, !PT ;  /* 0x000000ff0aa17812 */ /* 0x000fe200078ec0ff */
[----:B------:R-:W-:Y:S01]  /*6920*/  FFMA.FTZ R216, R216, c[0x0][0x23c], -R167 ;  /* 0x00008f00d8d87a23 */ /* 0x000fe200000108a7 */
[----:B------:R-:W-:Y:S01]  /*6930*/  LOP3.LUT R98, R17, R98, RZ, 0xc0, !PT ;  /* 0x0000006211627212 */ /* 0x000fe200078ec0ff */
[----:B------:R-:W-:Y:S01]  /*6940*/  FFMA.FTZ R219, R219, c[0x0][0x23c], -R218 ;  /* 0x00008f00dbdb7a23 */ /* 0x000fe200000108da */
[----:B------:R-:W-:Y:S01]  /*6950*/  SHF.R.U32.HI R10, RZ, 0x18, R10 ;  /* 0x00000018ff0a7819 */ /* 0x000fe2000001160a */
[----:B------:R-:W-:Y:S01]  /*6960*/  FFMA.FTZ R213, R213, c[0x0][0x23c], -R218 ;  /* 0x00008f00d5d57a23 */ /* 0x000fe200000108da */
[----:B------:R-:W-:Y:S01]  /*6970*/  SHF.R.U32.HI R16, RZ, 0x8, R16 ;  /* 0x00000008ff107819 */ /* 0x000fe20000011610 */
[----:B------:R-:W-:Y:S01]  /*6980*/  MUFU.EX2 R133, R133 ;  /* 0x0000008500857308 */ /* 0x000fe20000000800 */
[----:B------:R-:W-:Y:S01]  /*6990*/  LOP3.LUT R141, R141, 0xff, RZ, 0xc0, !PT ;  /* 0x000000ff8d8d7812 */ /* 0x000fe200078ec0ff */
[C---:B------:R-:W-:Y:S01]  /*69a0*/  HMMA.16816.F32.BF16 R128, R96.reuse, R124, RZ ;  /* 0x0000007c6080723c */ /* 0x040fe200000418ff */
[----:B------:R-:W-:Y:S01]  /*69b0*/  PRMT R143, R8, 0x5410, R143 ;  /* 0x00005410088f7816 */ /* 0x000fe2000000008f */
[--C-:B------:R-:W-:Y:S01]  /*69c0*/  FFMA.FTZ R168, R168, c[0x0][0x23c], -R167.reuse ;  /* 0x00008f00a8a87a23 */ /* 0x100fe200000108a7 */
[----:B------:R-:W-:Y:S01]  /*69d0*/  PRMT R161, R161, 0x5410, R16 ;  /* 0x00005410a1a17816 */ /* 0x000fe20000000010 */
[--C-:B------:R-:W-:Y:S01]  /*69e0*/  FFMA.FTZ R165, R165, c[0x0][0x23c], -R167.reuse ;  /* 0x00008f00a5a57a23 */ /* 0x100fe200000108a7 */
[----:B------:R-:W-:Y:S01]  /*69f0*/  PRMT R141, R141, 0x5410, R10 ;  /* 0x000054108d8d7816 */ /* 0x000fe2000000000a */
[----:B------:R-:W1:Y:S01]  /*6a00*/  MUFU.EX2 R2, R2 ;  /* 0x0000000200027308 */ /* 0x000e620000000800 */
[--C-:B------:R-:W-:Y:S01]  /*6a10*/  HSET2.LE.AND R143, R143, R158.reuse, PT ;  /* 0x0000009e8f8f7233 */ /* 0x100fe20003803000 */
[C---:B------:R-:W-:Y:S01]  /*6a20*/  HMMA.16816.F32.BF16 R124, R96.reuse, R126, RZ ;  /* 0x0000007e607c723c */ /* 0x040fe200000418ff */
[--C-:B------:R-:W-:Y:S01]  /*6a30*/  HSET2.LE.AND R140, R161, R158.reuse, PT ;  /* 0x0000009ea18c7233 */ /* 0x100fe20003803000 */
[----:B------:R-:W-:Y:S01]  /*6a40*/  LDSM.16.MT88.4 R16, [R186+0xe800] ;  /* 0x00e80000ba10783b */ /* 0x000fe20000004200 */
[----:B------:R-:W-:Y:S01]  /*6a50*/  HSET2.LE.AND R141, R141, R158, PT ;  /* 0x0000009e8d8d7233 */ /* 0x000fe20003803000 */
[----:B------:R-:W-:Y:S01]  /*6a60*/  LOP3.LUT R161, R221, UR29, R160, 0x96, !PT ;  /* 0x0000001ddda17c12 */ /* 0x000fe2000f8e96a0 */
[----:B------:R-:W-:Y:S01]  /*6a70*/  FFMA.FTZ R160, R147, c[0x0][0x23c], -R218 ;  /* 0x00008f0093a07a23 */ /* 0x000fe200000108da */
[----:B------:R-:W-:Y:S01]  /*6a80*/  MUFU.EX2 R148, R148 ;  /* 0x0000009400947308 */ /* 0x000fe20000000800 */
[----:B------:R-:W-:Y:S01]  /*6a90*/  FFMA.FTZ R164, R164, c[0x0][0x23c], -R167 ;  /* 0x00008f00a4a47a23 */ /* 0x000fe200000108a7 */
[----:B---3--:R-:W-:Y:S01]  /*6aa0*/  HMMA.16816.F32.BF16 R92, R96, R32, RZ ;  /* 0x00000020605c723c */ /* 0x008fe200000418ff */
[----:B------:R-:W-:-:S02]  /*6ab0*/  FADD.FTZ R153, R156, R153 ;  /* 0x000000999c997221 */ /* 0x000fc40000010000 */
[----:B------:R-:W-:Y:S02]  /*6ac0*/  FADD.FTZ R152, R152, R159 ;  /* 0x0000009f98987221 */ /* 0x000fe40000010000 */
[----:B------:R-:W-:Y:S01]  /*6ad0*/  FADD.FTZ R154, R154, R153 ;  /* 0x000000999a9a7221 */ /* 0x000fe20000010000 */
        /* <DEDUP_REMOVED lines=9> */
[----:B------:R-:W-:Y:S01]  /*6b70*/  FADD.FTZ R157, R150, R157 ;  /* 0x0000009d969d7221 */ /* 0x000fe20000010000 */
[----:B------:R-:W-:Y:S01]  /*6b80*/  HMMA.16816.F32.BF16 R56, R96, R58, RZ ;  /* 0x0000003a6038723c */ /* 0x000fe200000418ff */
[----:B------:R-:W-:-:S04]  /*6b90*/  FADD.FTZ R151, R151, R154 ;  /* 0x0000009a97977221 */ /* 0x000fc80000010000 */
[----:B------:R-:W-:Y:S01]  /*6ba0*/  FADD.FTZ R134, R134, R151 ;  /* 0x0000009786867221 */ /* 0x000fe20000010000 */
[----:B------:R-:W3:Y:S02]  /*6bb0*/  MUFU.EX2 R155, R155 ;  /* 0x0000009b009b7308 */ /* 0x000ee40000000800 */
[----:B------:R-:W-:Y:S01]  /*6bc0*/  HMMA.16816.F32.BF16 R44, R96, R48, RZ ;  /* 0x00000030602c723c */ /* 0x000fe200000418ff */
[----:B------:R-:W-:-:S04]  /*6bd0*/  FADD.FTZ R133, R133, R134 ;  /* 0x0000008685857221 */ /* 0x000fc80000010000 */
[----:B------:R-:W-:Y:S01]  /*6be0*/  FADD.FTZ R133, R2, R133 ;  /* 0x0000008502857221 */ /* 0x000fe20000010000 */
[----:B-1----:R-:W-:Y:S01]  /*6bf0*/  F2FP.BF16.PACK_AB R144, R0, R149 ;  /* 0x000000950090723e */ /* 0x002fe200000010ff */
[----:B------:R-:W1:Y:S01]  /*6c00*/  LDSM.16.MT88.4 R8, [R185+0xe800] ;  /* 0x00e80000b908783b */ /* 0x000e620000004200 */
[----:B--2---:R-:W-:Y:S01]  /*6c10*/  HMMA.16816.F32.BF16 R36, R96, R40, RZ ;  /* 0x000000286024723c */ /* 0x004fe200000418ff */
[----:B------:R-:W-:Y:S01]  /*6c20*/  MUFU.EX2 R160, R160 ;  /* 0x000000a000a07308 */ /* 0x000fe20000000800 */
[----:B------:R-:W-:Y:S02]  /*6c30*/  LOP3.LUT R143, R143, R144, RZ, 0xc0, !PT ;  /* 0x000000908f8f7212 */ /* 0x000fe400078ec0ff */
[----:B---3--:R-:W-:Y:S01]  /*6c40*/  F2FP.BF16.PACK_AB R32, R155, R148 ;  /* 0x000000949b20723e */ /* 0x008fe200000010ff */
[----:B------:R-:W-:-:S03]  /*6c50*/  FADD.FTZ R148, R148, R157 ;  /* 0x0000009d94947221 */ /* 0x000fc60000010000 */
[----:B------:R-:W-:Y:S01]  /*6c60*/  HMMA.16816.F32.BF16 R60, R96, R64, RZ ;  /* 0x00000040603c723c */ /* 0x000fe200000418ff */
[----:B------:R-:W-:Y:S01]  /*6c70*/  MUFU.EX2 R211, R211 ;  /* 0x000000d300d37308 */ /* 0x000fe20000000800 */
[----:B------:R-:W-:Y:S01]  /*6c80*/  LOP3.LUT R141, R141, R32, RZ, 0xc0, !PT ;  /* 0x000000208d8d7212 */ /* 0x000fe200078ec0ff */
[----:B------:R-:W-:-:S04]  /*6c90*/  FADD.FTZ R148, R155, R148 ;  /* 0x000000949b947221 */ /* 0x000fc80000010000 */
[----:B------:R-:W-:Y:S01]  /*6ca0*/  FADD.FTZ R149, R149, R148 ;  /* 0x0000009495957221 */ /* 0x000fe20000010000 */
[----:B------:R-:W-:Y:S01]  /*6cb0*/  HMMA.16816.F32.BF16 R40, R96, R42, RZ ;  /* 0x0000002a6028723c */ /* 0x000fe200000418ff */
[----:B------:R-:W-:Y:S02]  /*6cc0*/  MUFU.EX2 R170, R170 ;  /* 0x000000aa00aa7308 */ /* 0x000fe40000000800 */
[----:B------:R-:W-:-:S05]  /*6cd0*/  FADD.FTZ R0, R0, R149 ;  /* 0x0000009500007221 */ /* 0x000fca0000010000 */
[C---:B-----5:R-:W-:Y:S01]  /*6ce0*/  HMMA.16816.F32.BF16 R128, R140.reuse, R4, R128 ;  /* 0x000000048c80723c */ /* 0x060fe20000041880 */
[----:B------:R-:W-:Y:S07]  /*6cf0*/  MUFU.EX2 R169, R169 ;  /* 0x000000a900a97308 */ /* 0x000fee0000000800 */
[----:B------:R-:W-:Y:S01]  /*6d00*/  HMMA.16816.F32.BF16 R124, R140, R6, R124 ;  /* 0x000000068c7c723c */ /* 0x000fe2000004187c */
[----:B------:R-:W2:Y:S01]  /*6d10*/  LDSM.16.MT88.4 R4, [R184+0xe800] ;  /* 0x00e80000b804783b */ /* 0x000ea20000004200 */
[----:B------:R-:W-:Y:S06]  /*6d20*/  MUFU.EX2 R216, R216 ;  /* 0x000000d800d87308 */ /* 0x000fec0000000800 */
[----:B------:R-:W-:Y:S02]  /*6d30*/  HMMA.16816.F32.BF16 R64, R96, R66, RZ ;  /* 0x000000426040723c */ /* 0x000fe400000418ff */
[----:B------:R-:W-:Y:S06]  /*6d40*/  MUFU.EX2 R219, R219 ;  /* 0x000000db00db7308 */ /* 0x000fec0000000800 */
[C---:B-1----:R-:W-:Y:S02]  /*6d50*/  HMMA.16816.F32.BF16 R52, R140.reuse, R8, R52 ;  /* 0x000000088c34723c */ /* 0x042fe40000041834 */
[----:B------:R-:W-:Y:S06]  /*6d60*/  MUFU.EX2 R213, R213 ;  /* 0x000000d500d57308 */ /* 0x000fec0000000800 */
[C---:B------:R-:W-:Y:S01]  /*6d70*/  HMMA.16816.F32.BF16 R56, R140.reuse, R10, R56 ;  /* 0x0000000a8c38723c */ /* 0x040fe20000041838 */
[----:B------:R-:W1:Y:S01]  /*6d80*/  LDSM.16.MT88.4 R8, [R186+0x10800] ;  /* 0x01080000ba08783b */ /* 0x000e620000004200 */
[----:B------:R-:W-:Y:S06]  /*6d90*/  MUFU.EX2 R168, R168 ;  /* 0x000000a800a87308 */ /* 0x000fec0000000800 */
[----:B------:R-:W-:Y:S02]  /*6da0*/  HMMA.16816.F32.BF16 R44, R140, R16, R44 ;  /* 0x000000108c2c723c */ /* 0x000fe4000004182c */
[----:B------:R-:W-:Y:S05]  /*6db0*/  MUFU.EX2 R165, R165 ;  /* 0x000000a500a57308 */ /* 0x000fea0000000800 */
[----:B------:R-:W-:Y:S01]  /*6dc0*/  LOP3.LUT R16, R163, UR30, R222, 0x96, !PT ;  /* 0x0000001ea3107c12 */ /* 0x000fe2000f8e96de */
[----:B------:R-:W-:Y:S01]  /*6dd0*/  HMMA.16816.F32.BF16 R48, R96, R50, RZ ;  /* 0x000000326030723c */ /* 0x000fe200000418ff */
[----:B------:R-:W-:Y:S01]  /*6de0*/  IMAD.WIDE.U32 R222, R161, -0x326172a9, RZ ;  /* 0xcd9e8d57a1de7825 */ /* 0x000fe200078e00ff */
[----:B------:R-:W-:Y:S03]  /*6df0*/  MUFU.EX2 R164, R164 ;  /* 0x000000a400a47308 */ /* 0x000fe60000000800 */
[----:B------:R-:W-:Y:S01]  /*6e00*/  IMAD.WIDE.U32 R16, R16, -0x2daee0ad, RZ ;  /* 0xd2511f5310107825 */ /* 0x000fe200078e00ff */
[----:B------:R-:W-:-:S02]  /*6e10*/  LOP3.LUT R162, R223, UR26, R162, 0x96, !PT ;  /* 0x0000001adfa27c12 */ /* 0x000fc4000f8e96a2 */
        /* <DEDUP_REMOVED lines=10> */
[C---:B--2---:R-:W-:Y:S01]  /*6ec0*/  HMMA.16816.F32.BF16 R60, R140.reuse, R4, R60 ;  /* 0x000000048c3c723c */ /* 0x044fe2000004183c */
[----:B------:R-:W-:Y:S01]  /*6ed0*/  IMAD.WIDE.U32 R222, R222, -0x2daee0ad, RZ ;  /* 0xd2511f53dede7825 */ /* 0x000fe200078e00ff */
[----:B------:R-:W-:Y:S06]  /*6ee0*/  MUFU.EX2 R163, R163 ;  /* 0x000000a300a37308 */ /* 0x000fec0000000800 */
[----:B------:R-:W-:Y:S01]  /*6ef0*/  HMMA.16816.F32.BF16 R64, R140, R6, R64 ;  /* 0x000000068c40723c */ /* 0x000fe20000041840 */
[----:B------:R-:W2:Y:S07]  /*6f00*/  LDSM.16.MT88.4 R4, [R185+0x10800] ;  /* 0x01080000b904783b */ /* 0x000eae0000004200 */
        /* <DEDUP_REMOVED lines=16> */
[----:B-1----:R-:W-:Y:S02]  /*7010*/  HMMA.16816.F32.BF16 R76, R140, R8, R76 ;  /* 0x000000088c4c723c */ /* 0x002fe4000004184c */
        /* <DEDUP_REMOVED lines=9> */
[----:B------:R-:W1:Y:S06]  /*70b0*/  LDSM.16.MT88.4 R12, [R188+0xd000] ;  /* 0x00d00000bc0c783b */ /* 0x000e6c0000004200 */
[----:B------:R-:W-:Y:S01]  /*70c0*/  MUFU.EX2 R218, R218 ;  /* 0x000000da00da7308 */ /* 0x000fe20000000800 */
[C---:B------:R-:W-:Y:S07]  /*70d0*/  HMMA.16816.F32.BF16 R80, R140.reuse, R10, R80 ;  /* 0x0000000a8c50723c */ /* 0x040fee0000041850 */
[----:B------:R-:W-:Y:S01]  /*70e0*/  LOP3.LUT R10, R8, 0xffff, RZ, 0xc0, !PT ;  /* 0x0000ffff080a7812 */ /* 0x000fe200078ec0ff */
[----:B--2---:R-:W-:Y:S01]  /*70f0*/  HMMA.16816.F32.BF16 R84, R140, R4, R84 ;  /* 0x000000048c54723c */ /* 0x004fe20000041854 */
[----:B------:R-:W2:Y:S02]  /*7100*/  MUFU.EX2 R171, R171 ;  /* 0x000000ab00ab7308 */ /* 0x000ea40000000800 */
        /* <DEDUP_REMOVED lines=47> */
[C---:B-1----:R-:W-:Y:S08]  /*7400*/  HMMA.16816.F32.BF16 R128, R16.reuse, R12, R128 ;  /* 0x0000000c1080723c */ /* 0x042ff00000041880 */
[C---:B------:R-:W-:Y:S01]  /*7410*/  HMMA.16816.F32.BF16 R124, R16.reuse, R14, R124 ;  /* 0x0000000e107c723c */ /* 0x040fe2000004187c */
[----:B------:R-:W1:Y:S07]  /*7420*/  LDSM.16.MT88.4 R12, [R188+0x11000] ;  /* 0x01100000bc0c783b */ /* 0x000e6e0000004200 */
        /* <DEDUP_REMOVED lines=11> */
[----:B------:R-:W2:Y:S07]  /*74e0*/  LDSM.16.MT88.4 R28, [R188+0xf000] ;  /* 0x00f00000bc1c783b */ /* 0x000eae0000004200 */
[----:B------:R-:W-:Y:S01]  /*74f0*/  HMMA.16816.F32.BF16 R96, R140, R146, R96 ;  /* 0x000000928c60723c */ /* 0x000fe20000041860 */
[----:B------:R-:W2:Y:S04]  /*7500*/  LDSM.16.MT88.4 R144, [R184+0x11000] ;  /* 0x01100000b890783b */ /* 0x000ea80000004200 */
[----:B------:R-:W-:Y:S03]  /*7510*/  LDSM.16.MT88.4 R140, [R186+0xd800] ;  /* 0x00d80000ba8c783b */ /* 0x000fe60000004200 */
[C---:B-1----:R-:W-:Y:S07]  /*7520*/  HMMA.16816.F32.BF16 R68, R16.reuse, R12, R68 ;  /* 0x0000000c1044723c */ /* 0x042fee0000041844 */
        /* <DEDUP_REMOVED lines=21> */
[----:B------:R-:W1:Y:S01]  /*7680*/  LDSM.16.MT88.4 R8, [R188+0xf800] ;  /* 0x00f80000bc08783b */ /* 0x000e620000004200 */
[----:B------:R-:W-:Y:S02]  /*7690*/  SHF.R.U32.HI R4, RZ, 0x8, R4 ;  /* 0x00000008ff047819 */ /* 0x000fe40000011604 */
[----:B------:R-:W-:Y:S01]  /*76a0*/  HMMA.16816.F32.BF16 R120, R16, R136, R120 ;  /* 0x000000881078723c */ /* 0x000fe20000041878 */
[----:B------:R-:W-:Y:S01]  /*76b0*/  LOP3.LUT R25, R12, 0xff, RZ, 0xc0, !PT ;  /* 0x000000ff0c197812 */ /* 0x000fe200078ec0ff */
[----:B------:R-:W-:Y:S01]  /*76c0*/  HSET2.LE.AND R5, R5, R158, PT ;  /* 0x0000009e05057233 */ /* 0x000fe20003803000 */
[----:B------:R-:W-:-:S02]  /*76d0*/  PRMT R21, R21, 0x5410, R4 ;  /* 0x0000541015157816 */ /* 0x000fc40000000004 */
[----:B------:R-:W-:Y:S02]  /*76e0*/  PRMT R25, R25, 0x5410, R20 ;  /* 0x0000541019197816 */ /* 0x000fe40000000014 */
[----:B--2---:R-:W-:Y:S01]  /*76f0*/  F2FP.BF16.PACK_AB R20, R171, R168 ;  /* 0x000000a8ab14723e */ /* 0x004fe200000010ff */
        /* <DEDUP_REMOVED lines=138> */
[----:B------:R-:W-:-:S03]  /*7fa0*/  @!P2 LEA.HI.X R29, R0, c[0x0][0x174], R5, 0x1, P0 ;  /* 0x00005d00001daa11 */ /* 0x000fc600000f0c05 */
        /* <DEDUP_REMOVED lines=31> */
[----:B------:R-:W1:Y:S04]  /*81a0*/  LDSM.16.M88.4 R32, [R193+0x6800] ;  /* 0x00680000c120783b */ /* 0x000e680000000200 */
[----:B------:R-:W1:Y:S04]  /*81b0*/  LDSM.16.M88.4 R24, [R193+0x7000] ;  /* 0x00700000c118783b */ /* 0x000e680000000200 */
[----:B---3--:R-:W3:Y:S04]  /*81c0*/  LDSM.16.M88.4 R8, [R193+0x7800] ;  /* 0x00780000c108783b */ /* 0x008ee80000000200 */
[----:B------:R-:W-:Y:S04]  /*81d0*/  LDSM.16.M88.4 R156, [R192] ;  /* 0x00000000c09c783b */ /* 0x000fe80000000200 */
[----:B----4-:R-:W4:Y:S04]  /*81e0*/  LDSM.16.M88.4 R4, [R191] ;  /* 0x00000000bf04783b */ /* 0x010f280000000200 */
[----:B------:R-:W3:Y:S04]  /*81f0*/  LDSM.16.M88.4 R144, [R183] ;  /* 0x00000000b790783b */ /* 0x000ee80000000200 */
[----:B-----5:R-:W5:Y:S04]  /*8200*/  LDSM.16.M88.4 R20, [R182] ;  /* 0x00000000b614783b */ /* 0x020f680000000200 */
[----:B------:R-:W3:Y:S04]  /*8210*/  LDSM.16.M88.4 R224, [R181] ;  /* 0x00000000b5e0783b */ /* 0x000ee80000000200 */
[----:B------:R-:W-:Y:S01]  /*8220*/  LDSM.16.M88.4 R148, [R187+0x6000] ;  /* 0x00600000bb94783b */ /* 0x000fe20000000200 */
[C---:B--2---:R-:W-:Y:S03]  /*8230*/  HMMA.16816.F32.BF16 R12, R160.reuse, R140, RZ ;  /* 0x0000008ca00c723c */ /* 0x044fe600000418ff */
[----:B-1----:R-:W-:Y:S04]  /*8240*/  LDSM.16.M88.4 R16, [R187+0x6800] ;  /* 0x00680000bb10783b */ /* 0x002fe80000000200 */
[----:B------:R-:W-:Y:S01]  /*8250*/  LDSM.16.M88.4 R220, [R187+0x7800] ;  /* 0x00780000bbdc783b */ /* 0x000fe20000000200 */
[C---:B------:R-:W-:Y:S03]  /*8260*/  HMMA.16816.F32.BF16 R140, R160.reuse, R142, RZ ;  /* 0x0000008ea08c723c */ /* 0x040fe600000418ff */
[----:B------:R-:W-:Y:S04]  /*8270*/  LDSM.16.M88.4 R152, [R189] ;  /* 0x00000000bd98783b */ /* 0x000fe80000000200 */
[----:B------:R-:W-:Y:S01]  /*8280*/  LDSM.16.M88.4 R168, [R180] ;  /* 0x00000000b4a8783b */ /* 0x000fe20000000200 */
[C---:B------:R-:W-:Y:S03]  /*8290*/  HMMA.16816.F32.BF16 R136, R160.reuse, R32, RZ ;  /* 0x00000020a088723c */ /* 0x040fe600000418ff */
[----:B------:R-:W0:Y:S05]  /*82a0*/  LDGDEPBAR ;  /* 0x00000000000079af */ /* 0x000e2a0000000000 */
[C---:B------:R-:W-:Y:S08]  /*82b0*/  HMMA.16816.F32.BF16 R32, R160.reuse, R34, RZ ;  /* 0x00000022a020723c */ /* 0x040ff000000418ff */
[C---:B------:R-:W-:Y:S08]  /*82c0*/  HMMA.16816.F32.BF16 R28, R160.reuse, R24, RZ ;  /* 0x00000018a01c723c */ /* 0x040ff000000418ff */
[C---:B------:R-:W-:Y:S08]  /*82d0*/  HMMA.16816.F32.BF16 R24, R160.reuse, R26, RZ ;  /* 0x0000001aa018723c */ /* 0x040ff000000418ff */
[C---:B---3--:R-:W-:Y:S08]  /*82e0*/  HMMA.16816.F32.BF16 R164, R160.reuse, R8, RZ ;  /* 0x00000008a0a4723c */ /* 0x048ff000000418ff */
[----:B------:R-:W-:Y:S01]  /*82f0*/  HMMA.16816.F32.BF16 R160, R160, R10, RZ ;  /* 0x0000000aa0a0723c */ /* 0x000fe200000418ff */
[----:B------:R-:W1:Y:S07]  /*8300*/  LDSM.16.M88.4 R8, [R190] ;  /* 0x00000000be08783b */ /* 0x000e6e0000000200 */
[C---:B----4-:R-:W-:Y:S08]  /*8310*/  HMMA.16816.F32.BF16 R12, R156.reuse, R4, R12 ;  /* 0x000000049c0c723c */ /* 0x050ff0000004180c */
[C---:B------:R-:W-:Y:S01]  /*8320*/  HMMA.16816.F32.BF16 R140, R156.reuse, R6, R140 ;  /* 0x000000069c8c723c */ /* 0x040fe2000004188c */
[----:B------:R-:W2:Y:S07]  /*8330*/  LDSM.16.M88.4 R4, [R187+0x7000] ;  /* 0x00700000bb04783b */ /* 0x000eae0000000200 */
[C---:B------:R-:W-:Y:S08]  /*8340*/  HMMA.16816.F32.BF16 R136, R156.reuse, R144, R136 ;  /* 0x000000909c88723c */ /* 0x040ff00000041888 */
[C---:B------:R-:W-:Y:S01]  /*8350*/  HMMA.16816.F32.BF16 R32, R156.reuse, R146, R32 ;  /* 0x000000929c20723c */ /* 0x040fe20000041820 */
[----:B------:R-:W3:Y:S07]  /*8360*/  LDSM.16.M88.4 R144, [R180+0x800] ;  /* 0x00080000b490783b */ /* 0x000eee0000000200 */
[C---:B-----5:R-:W-:Y:S08]  /*8370*/  HMMA.16816.F32.BF16 R28, R156.reuse, R20, R28 ;  /* 0x000000149c1c723c */ /* 0x060ff0000004181c */
        /* <DEDUP_REMOVED lines=105> */
[----:B------:R-:W-:-:S02]  /*8a10*/  ISETP.LT.OR P5, PT, R0, R203, P5 ;  /* 0x000000cb0000720c */ /* 0x000fc40002fa1670 */
[----:B------:R-:W-:-:S05]  /*8a20*/  IADD3 R16, R0, 0x8, RZ ;  /* 0x0000000800107810 */ /* 0x000fca0007ffe0ff */
[----:B------:R-:W-:Y:S01]  /*8a30*/  HMMA.16816.F32.BF16 R32, R156, R154, R32 ;  /* 0x0000009a9c20723c */ /* 0x000fe20000041820 */
[----:B------:R-:W2:Y:S01]  /*8a40*/  LDSM.16.M88.4 R152, [R187+0xa800] ;  /* 0x00a80000bb98783b */ /* 0x000ea20000000200 */
[--C-:B------:R-:W-:Y:S02]  /*8a50*/  IMAD.IADD R133, R207, 0x1, -R16.reuse ;  /* 0x00000001cf857824 */ /* 0x100fe400078e0a10 */
[----:B------:R-:W-:-:S03]  /*8a60*/  IMAD.IADD R134, R204, 0x1, -R16 ;  /* 0x00000001cc867824 */ /* 0x000fc600078e0a10 */
[----:B------:R-:W-:Y:S01]  /*8a70*/  IABS R133, R133 ;  /* 0x0000008500857213 */ /* 0x000fe20000000000 */
[----:B-1----:R-:W-:Y:S01]  /*8a80*/  HMMA.16816.F32.BF16 R12, R8, R4, R12 ;  /* 0x00000004080c723c */ /* 0x002fe2000004180c */
[----:B------:R-:W-:-:S04]  /*8a90*/  IABS R134, R134 ;  /* 0x0000008600867213 */ /* 0x000fc80000000000 */
[----:B------:R-:W-:Y:S02]  /*8aa0*/  I2F R133, R133 ;  /* 0x0000008500857306 */ /* 0x000fe40000201400 */
[----:B------:R-:W-:Y:S01]  /*8ab0*/  IMAD.IADD R4, R204, 0x1, -R0 ;  /* 0x00000001cc047824 */ /* 0x000fe200078e0a00 */
[----:B------:R-:W-:Y:S01]  /*8ac0*/  HMMA.16816.F32.BF16 R140, R20, R18, R140 ;  /* 0x00000012148c723c */ /* 0x000fe2000004188c */
[----:B------:R-:W-:-:S03]  /*8ad0*/  IMAD.MOV.U32 R5, RZ, RZ, R2 ;  /* 0x000000ffff057224 */ /* 0x000fc600078e0002 */
[----:B------:R-:W-:Y:S02]  /*8ae0*/  IABS R2, R4 ;  /* 0x0000000400027213 */ /* 0x000fe40000000000 */
[----:B------:R-:W-:Y:S01]  /*8af0*/  IADD3 R4, R0, 0x1, RZ ;  /* 0x0000000100047810 */ /* 0x000fe20007ffe0ff */
[----:B------:R-:W1:Y:S01]  /*8b00*/  I2F R5, R5 ;  /* 0x0000000500057306 */ /* 0x000e620000201400 */
[----:B------:R-:W-:Y:S02]  /*8b10*/  HMMA.16816.F32.BF16 R160, R156, R146, R160 ;  /* 0x000000929ca0723c */ /* 0x000fe400000418a0 */
[C---:B------:R-:W-:Y:S02]  /*8b20*/  ISETP.GE.AND P6, PT, R4.reuse, R205, PT ;  /* 0x000000cd0400720c */ /* 0x040fe40003fc6270 */
[C---:B------:R-:W-:Y:S02]  /*8b30*/  ISETP.GE.AND P1, PT, R4.reuse, R202, PT ;  /* 0x000000ca0400720c */ /* 0x040fe40003f26270 */
[C---:B------:R-:W-:Y:S01]  /*8b40*/  ISETP.LT.OR P6, PT, R4.reuse, R206, P6 ;  /* 0x000000ce0400720c */ /* 0x040fe200037c1670 */
[----:B------:R3:W4:Y:S01]  /*8b50*/  I2F R17, R2 ;  /* 0x0000000200117306 */ /* 0x0007220000201400 */
[----:B------:R-:W-:Y:S01]  /*8b60*/  ISETP.LT.OR P1, PT, R4, R203, P1 ;  /* 0x000000cb0400720c */ /* 0x000fe20000f21670 */
[----:B------:R-:W-:Y:S01]  /*8b70*/  HMMA.16816.F32.BF16 R164, R220, R168, R164 ;  /* 0x000000a8dca4723c */ /* 0x000fe200000418a4 */
[----:B-1----:R-:W-:-:S07]  /*8b80*/  FFMA.FTZ R147, R5, -UR13, R12 ;  /* 0x8000000d05937c23 */ /* 0x002fce000801000c */
[----:B------:R-:W-:Y:S01]  /*8b90*/  HMMA.16816.F32.BF16 R140, R8, R6, R140 ;  /* 0x00000006088c723c */ /* 0x000fe2000004188c */
[----:B------:R-:W-:Y:S02]  /*8ba0*/  FSEL R147, R147, -INF , !P0 ;  /* 0xff80000093937808 */ /* 0x000fe40004000000 */
[----:B------:R-:W-:Y:S01]  /*8bb0*/  ISETP.GE.AND P0, PT, R16, R205, PT ;  /* 0x000000cd1000720c */ /* 0x000fe20003f06270 */
[--C-:B---3--:R-:W-:Y:S02]  /*8bc0*/  IMAD.IADD R2, R207, 0x1, -R4.reuse ;  /* 0x00000001cf027824 */ /* 0x108fe400078e0a04 */
[----:B------:R-:W-:Y:S02]  /*8bd0*/  IMAD.IADD R4, R204, 0x1, -R4 ;  /* 0x00000001cc047824 */ /* 0x000fe400078e0a04 */
[----:B--2---:R-:W-:Y:S01]  /*8be0*/  HMMA.16816.F32.BF16 R136, R20, R152, R136 ;  /* 0x000000981488723c */ /* 0x004fe20000041888 */
[----:B------:R-:W-:Y:S02]  /*8bf0*/  ISETP.LT.OR P0, PT, R16, R206, P0 ;  /* 0x000000ce1000720c */ /* 0x000fe40000701670 */
[----:B------:R-:W-:Y:S01]  /*8c00*/  IABS R18, R2 ;  /* 0x0000000200127213 */ /* 0x000fe20000000000 */
[----:B----4-:R-:W-:Y:S01]  /*8c10*/  FFMA.FTZ R2, R17, -UR13, R14 ;  /* 0x8000000d11027c23 */ /* 0x010fe2000801000e */
[----:B------:R-:W-:-:S02]  /*8c20*/  IABS R14, R4 ;  /* 0x00000004000e7213 */ /* 0x000fc40000000000 */
[----:B------:R-:W1:Y:S01]  /*8c30*/  LDSM.16.M88.4 R4, [R180+0x4800] ;  /* 0x00480000b404783b */ /* 0x000e620000000200 */
[----:B------:R2:W3:Y:S01]  /*8c40*/  I2F R12, R18 ;  /* 0x00000012000c7306 */ /* 0x0004e20000201400 */
[----:B------:R-:W-:Y:S01]  /*8c50*/  FSEL R2, R2, -INF , !P5 ;  /* 0xff80000002027808 */ /* 0x000fe20006800000 */
[----:B------:R-:W-:Y:S01]  /*8c60*/  HMMA.16816.F32.BF16 R28, R156, R148, R28 ;  /* 0x000000949c1c723c */ /* 0x000fe2000004181c */
[----:B------:R-:W-:-:S04]  /*8c70*/  ISETP.GE.AND P5, PT, R16, R202, PT ;  /* 0x000000ca1000720c */ /* 0x000fc80003fa6270 */
[----:B------:R-:W-:Y:S01]  /*8c80*/  ISETP.LT.OR P5, PT, R16, R203, P5 ;  /* 0x000000cb1000720c */ /* 0x000fe20002fa1670 */
[----:B------:R-:W4:Y:S01]  /*8c90*/  I2F R14, R14 ;  /* 0x0000000e000e7306 */ /* 0x000f220000201400 */
[----:B------:R-:W-:Y:S01]  /*8ca0*/  FFMA.FTZ R133, R133, -UR13, R140 ;  /* 0x8000000d85857c23 */ /* 0x000fe2000801008c */
[----:B------:R-:W-:Y:S01]  /*8cb0*/  HMMA.16816.F32.BF16 R24, R156, R150, R24 ;  /* 0x000000969c18723c */ /* 0x000fe20000041818 */
[----:B--2---:R-:W2:Y:S01]  /*8cc0*/  LDSM.16.M88.4 R16, [R187+0xb000] ;  /* 0x00b00000bb10783b */ /* 0x004ea20000000200 */
[----:B---3--:R-:W-:Y:S01]  /*8cd0*/  FFMA.FTZ R153, R12, -UR13, R13 ;  /* 0x8000000d0c997c23 */ /* 0x008fe2000801000d */
[----:B------:R-:W-:Y:S01]  /*8ce0*/  IADD3 R12, R0, 0x9, RZ ;  /* 0x00000009000c7810 */ /* 0x000fe20007ffe0ff */
[----:B------:R-:W-:-:S04]  /*8cf0*/  IMAD.MOV.U32 R13, RZ, RZ, R134 ;  /* 0x000000ffff0d7224 */ /* 0x000fc800078e0086 */
[----:B------:R-:W-:Y:S01]  /*8d00*/  HMMA.16816.F32.BF16 R164, R156, R144, R164 ;  /* 0x000000909ca4723c */ /* 0x000fe200000418a4 */
[----:B------:R-:W-:Y:S01]  /*8d10*/  FSEL R153, R153, -INF , !P6 ;  /* 0xff80000099997808 */ /* 0x000fe20007000000 */
[----:B----4-:R-:W-:Y:S01]  /*8d20*/  FFMA.FTZ R15, R14, -UR13, R15 ;  /* 0x8000000d0e0f7c23 */ /* 0x010fe2000801000f */
[----:B------:R-:W-:Y:S01]  /*8d30*/  ISETP.GE.AND P6, PT, R12, R205, PT ;  /* 0x000000cd0c00720c */ /* 0x000fe20003fc6270 */
[----:B------:R-:W3:Y:S01]  /*8d40*/  I2F R13, R13 ;  /* 0x0000000d000d7306 */ /* 0x000ee20000201400 */
[--C-:B------:R-:W-:Y:S02]  /*8d50*/  IMAD.IADD R14, R207, 0x1, -R12.reuse ;  /* 0x00000001cf0e7824 */ /* 0x100fe400078e0a0c */
[----:B------:R-:W-:Y:S01]  /*8d60*/  FSEL R159, R133, -INF , !P0 ;  /* 0xff800000859f7808 */ /* 0x000fe20004000000 */
[----:B------:R-:W-:Y:S01]  /*8d70*/  HMMA.16816.F32.BF16 R32, R20, R154, R32 ;  /* 0x0000009a1420723c */ /* 0x000fe20000041820 */
[----:B------:R-:W-:Y:S01]  /*8d80*/  FSEL R236, R15, -INF , !P1 ;  /* 0xff8000000fec7808 */ /* 0x000fe20004800000 */
[----:B------:R-:W-:Y:S01]  /*8d90*/  IMAD.IADD R15, R204, 0x1, -R12 ;  /* 0x00000001cc0f7824 */ /* 0x000fe200078e0a0c */
[----:B------:R-:W-:-:S02]  /*8da0*/  ISETP.GE.AND P1, PT, R12, R202, PT ;  /* 0x000000ca0c00720c */ /* 0x000fc40003f26270 */
[C---:B------:R-:W-:Y:S02]  /*8db0*/  ISETP.LT.OR P6, PT, R12.reuse, R206, P6 ;  /* 0x000000ce0c00720c */ /* 0x040fe400037c1670 */
[----:B------:R-:W-:Y:S02]  /*8dc0*/  ISETP.LT.OR P1, PT, R12, R203, P1 ;  /* 0x000000cb0c00720c */ /* 0x000fe40000f21670 */
[----:B------:R-:W-:Y:S01]  /*8dd0*/  IADD3 R12, R0, 0x10, RZ ;  /* 0x00000010000c7810 */ /* 0x000fe20007ffe0ff */
[----:B-1----:R-:W-:Y:S01]  /*8de0*/  HMMA.16816.F32.BF16 R136, R8, R4, R136 ;  /* 0x000000040888723c */ /* 0x002fe20000041888 */
[----:B------:R-:W-:Y:S02]  /*8df0*/  IABS R15, R15 ;  /* 0x0000000f000f7213 */ /* 0x000fe40000000000 */
[----:B------:R-:W-:Y:S01]  /*8e00*/  IABS R14, R14 ;  /* 0x0000000e000e7213 */ /* 0x000fe20000000000 */
[----:B---3--:R-:W-:Y:S01]  /*8e10*/  FFMA.FTZ R13, R13, -UR13, R142 ;  /* 0x8000000d0d0d7c23 */ /* 0x008fe2000801008e */
[----:B------:R-:W-:Y:S01]  /*8e20*/  I2F R134, R15 ;  /* 0x0000000f00867306 */ /* 0x000fe20000201400 */
[----:B------:R-:W-:Y:S01]  /*8e30*/  ISETP.GE.AND P0, PT, R12, R205, PT ;  /* 0x000000cd0c00720c */ /* 0x000fe20003f06270 */
[--C-:B------:R-:W-:Y:S01]  /*8e40*/  IMAD.IADD R5, R207, 0x1, -R12.reuse ;  /* 0x00000001cf057824 */ /* 0x100fe200078e0a0c */
[----:B------:R-:W-:Y:S01]  /*8e50*/  IADD3 R4, R0, 0x11, RZ ;  /* 0x0000001100047810 */ /* 0x000fe20007ffe0ff */
[----:B------:R-:W-:Y:S01]  /*8e60*/  IMAD.IADD R133, R204, 0x1, -R12 ;  /* 0x00000001cc857824 */ /* 0x000fe200078e0a0c */
[----:B------:R-:W-:-:S02]  /*8e70*/  FSEL R238, R13, -INF , !P5 ;  /* 0xff8000000dee7808 */ /* 0x000fc40006800000 */
[----:B------:R-:W-:Y:S01]  /*8e80*/  IABS R5, R5 ;  /* 0x0000000500057213 */ /* 0x000fe20000000000 */
[----:B------:R-:W1:Y:S01]  /*8e90*/  I2F R14, R14 ;  /* 0x0000000e000e7306 */ /* 0x000e620000201400 */
[C---:B------:R-:W-:Y:S01]  /*8ea0*/  ISETP.GE.AND P5, PT, R12.reuse, R202, PT ;  /* 0x000000ca0c00720c */ /* 0x040fe20003fa6270 */
[----:B------:R-:W-:Y:S01]  /*8eb0*/  HMMA.16816.F32.BF16 R32, R8, R6, R32 ;  /* 0x000000060820723c */ /* 0x000fe20000041820 */
[C---:B------:R-:W-:Y:S02]  /*8ec0*/  ISETP.LT.OR P0, PT, R12.reuse, R206, P0 ;  /* 0x000000ce0c00720c */ /* 0x040fe40000701670 */
[----:B------:R-:W-:Y:S01]  /*8ed0*/  ISETP.LT.OR P5, PT, R12, R203, P5 ;  /* 0x000000cb0c00720c */ /* 0x000fe20002fa1670 */
[----:B------:R-:W-:Y:S01]  /*8ee0*/  IMAD.IADD R12, R207, 0x1, -R4 ;  /* 0x00000001cf0c7824 */ /* 0x000fe200078e0a04 */
[----:B------:R-:W-:Y:S01]  /*8ef0*/  IABS R133, R133 ;  /* 0x0000008500857213 */ /* 0x000fe20000000000 */
[----:B------:R-:W3:Y:S02]  /*8f00*/  I2F R5, R5 ;  /* 0x0000000500057306 */ /* 0x000ee40000201400 */
[----:B--2---:R-:W-:Y:S01]  /*8f10*/  HMMA.16816.F32.BF16 R28, R20, R16, R28 ;  /* 0x00000010141c723c */ /* 0x004fe2000004181c */
[----:B------:R-:W-:Y:S01]  /*8f20*/  IABS R12, R12 ;  /* 0x0000000c000c7213 */ /* 0x000fe20000000000 */
[----:B-1----:R-:W-:-:S04]  /*8f30*/  FFMA.FTZ R14, R14, -UR13, R141 ;  /* 0x8000000d0e0e7c23 */ /* 0x002fc8000801008d */
[----:B------:R1:W2:Y:S01]  /*8f40*/  I2F R140, R12 ;  /* 0x0000000c008c7306 */ /* 0x0002a20000201400 */
[----:B------:R-:W-:Y:S01]  /*8f50*/  FFMA.FTZ R16, R134, -UR13, R143 ;  /* 0x8000000d86107c23 */ /* 0x000fe2000801008f */
[----:B------:R-:W-:Y:S01]  /*8f60*/  HMMA.16816.F32.BF16 R24, R20, R18, R24 ;  /* 0x000000121418723c */ /* 0x000fe20000041818 */
[----:B------:R-:W-:Y:S01]  /*8f70*/  IMAD.IADD R134, R204, 0x1, -R4 ;  /* 0x00000001cc867824 */ /* 0x000fe200078e0a04 */
[----:B------:R-:W-:Y:S02]  /*8f80*/  FSEL R17, R14, -INF , !P6 ;  /* 0xff8000000e117808 */ /* 0x000fe40007000000 */
[----:B------:R-:W-:Y:S01]  /*8f90*/  FSEL R16, R16, -INF , !P1 ;  /* 0xff80000010107808 */ /* 0x000fe20004800000 */
[----:B---3--:R-:W-:Y:S01]  /*8fa0*/  FFMA.FTZ R5, R5, -UR13, R136 ;  /* 0x8000000d05057c23 */ /* 0x008fe20008010088 */
[----:B------:R-:W-:Y:S01]  /*8fb0*/  IABS R134, R134 ;  /* 0x0000008600867213 */ /* 0x000fe20000000000 */
[----:B------:R-:W3:Y:S01]  /*8fc0*/  I2F R133, R133 ;  /* 0x0000008500857306 */ /* 0x000ee20000201400 */
[----:B------:R-:W-:-:S02]  /*8fd0*/  ISETP.GE.AND P6, PT, R4, R205, PT ;  /* 0x000000cd0400720c */ /* 0x000fc40003fc6270 */
[C---:B------:R-:W-:Y:S01]  /*8fe0*/  ISETP.GE.AND P1, PT, R4.reuse, R202, PT ;  /* 0x000000ca0400720c */ /* 0x040fe20003f26270 */
[----:B------:R-:W-:Y:S01]  /*8ff0*/  IMAD.MOV.U32 R136, RZ, RZ, R134 ;  /* 0x000000ffff887224 */ /* 0x000fe200078e0086 */
[C---:B------:R-:W-:Y:S01]  /*9000*/  ISETP.LT.OR P6, PT, R4.reuse, R206, P6 ;  /* 0x000000ce0400720c */ /* 0x040fe200037c1670 */
[----:B-1----:R-:W1:Y:S01]  /*9010*/  LDSM.16.M88.4 R12, [R180+0x5000] ;  /* 0x00500000b40c783b */ /* 0x002e620000000200 */
[----:B------:R-:W-:Y:S01]  /*9020*/  ISETP.LT.OR P1, PT, R4, R203, P1 ;  /* 0x000000cb0400720c */ /* 0x000fe20000f21670 */
[----:B--2---:R-:W-:Y:S01]  /*9030*/  FFMA.FTZ R137, R140, -UR13, R137 ;  /* 0x8000000d8c897c23 */ /* 0x004fe20008010089 */
[C---:B------:R-:W-:Y:S01]  /*9040*/  IADD3 R4, R0.reuse, 0x18, RZ ;  /* 0x0000001800047810 */ /* 0x040fe20007ffe0ff */
[----:B------:R-:W2:Y:S01]  /*9050*/  I2F R136, R136 ;  /* 0x0000008800887306 */ /* 0x000ea20000201400 */
[----:B------:R-:W-:Y:S02]  /*9060*/  IADD3 R19, R0, 0x20, RZ ;  /* 0x0000002000137810 */ /* 0x000fe40007ffe0ff */
[----:B------:R-:W-:Y:S01]  /*9070*/  FSEL R137, R137, -INF , !P6 ;  /* 0xff80000089897808 */ /* 0x000fe20007000000 */
[----:B------:R-:W-:-:S02]  /*9080*/  IMAD.IADD R135, R207, 0x1, -R4 ;  /* 0x00000001cf877824 */ /* 0x000fc400078e0a04 */
[----:B---3--:R-:W-:Y:S01]  /*9090*/  FFMA.FTZ R134, R133, -UR13, R138 ;  /* 0x8000000d85867c23 */ /* 0x008fe2000801008a */
[----:B------:R-:W-:Y:S01]  /*90a0*/  FSEL R133, R5, -INF , !P0 ;  /* 0xff80000005857808 */ /* 0x000fe20004000000 */
[----:B------:R-:W-:Y:S01]  /*90b0*/  IMAD.IADD R141, R204, 0x1, -R4 ;  /* 0x00000001cc8d7824 */ /* 0x000fe200078e0a04 */
[----:B------:R-:W-:Y:S02]  /*90c0*/  IABS R135, R135 ;  /* 0x0000008700877213 */ /* 0x000fe40000000000 */
[----:B------:R-:W-:Y:S02]  /*90d0*/  FSEL R134, R134, -INF , !P5 ;  /* 0xff80000086867808 */ /* 0x000fe40006800000 */
[----:B------:R-:W-:Y:S02]  /*90e0*/  IADD3 R138, R0, 0x19, RZ ;  /* 0x00000019008a7810 */ /* 0x000fe40007ffe0ff */
[----:B------:R-:W3:Y:S01]  /*90f0*/  I2F R135, R135 ;  /* 0x0000008700877306 */ /* 0x000ee20000201400 */
[----:B--2---:R-:W-:Y:S01]  /*9100*/  FFMA.FTZ R136, R136, -UR13, R139 ;  /* 0x8000000d88887c23 */ /* 0x004fe2000801008b */
[C---:B------:R-:W-:Y:S01]  /*9110*/  ISETP.GE.AND P0, PT, R4.reuse, R205, PT ;  /* 0x000000cd0400720c */ /* 0x040fe20003f06270 */
[----:B------:R-:W-:Y:S01]  /*9120*/  IMAD.IADD R18, R207, 0x1, -R138 ;  /* 0x00000001cf127824 */ /* 0x000fe200078e0a8a */
[----:B------:R-:W-:-:S02]  /*9130*/  ISETP.GE.AND P5, PT, R4, R202, PT ;  /* 0x000000ca0400720c */ /* 0x000fc40003fa6270 */
[----:B------:R-:W-:Y:S01]  /*9140*/  FSEL R220, R136, -INF , !P1 ;  /* 0xff80000088dc7808 */ /* 0x000fe20004800000 */
[----:B------:R-:W-:Y:S01]  /*9150*/  IMAD.IADD R136, R204, 0x1, -R138 ;  /* 0x00000001cc887824 */ /* 0x000fe200078e0a8a */
[C---:B------:R-:W-:Y:S02]  /*9160*/  ISETP.LT.OR P0, PT, R4.reuse, R206, P0 ;  /* 0x000000ce0400720c */ /* 0x040fe40000701670 */
[----:B------:R-:W-:Y:S02]  /*9170*/  ISETP.LT.OR P5, PT, R4, R203, P5 ;  /* 0x000000cb0400720c */ /* 0x000fe40002fa1670 */
[----:B------:R-:W2:Y:S01]  /*9180*/  LDSM.16.M88.4 R4, [R187+0xb800] ;  /* 0x00b80000bb04783b */ /* 0x000ea20000000200 */
[----:B------:R-:W-:Y:S02]  /*9190*/  IABS R141, R141 ;  /* 0x0000008d008d7213 */ /* 0x000fe40000000000 */
[----:B------:R-:W-:Y:S01]  /*91a0*/  IABS R136, R136 ;  /* 0x0000008800887213 */ /* 0x000fe20000000000 */
[----:B---3--:R-:W-:Y:S01]  /*91b0*/  FFMA.FTZ R135, R135, -UR13, R32 ;  /* 0x8000000d87877c23 */ /* 0x008fe20008010020 */
[----:B------:R-:W-:Y:S01]  /*91c0*/  IABS R18, R18 ;  /* 0x0000001200127213 */ /* 0x000fe20000000000 */
[----:B------:R-:W-:Y:S01]  /*91d0*/  IMAD.MOV.U32 R140, RZ, RZ, R141 ;  /* 0x000000ffff8c7224 */ /* 0x000fe200078e008d */
[C---:B------:R-:W-:Y:S01]  /*91e0*/  ISETP.GE.AND P6, PT, R138.reuse, R205, PT ;  /* 0x000000cd8a00720c */ /* 0x040fe20003fc6270 */
[----:B------:R-:W-:Y:S01]  /*91f0*/  IMAD.MOV.U32 R32, RZ, RZ, R136 ;  /* 0x000000ffff207224 */ /* 0x000fe200078e0088 */
[----:B-1----:R-:W-:Y:S01]  /*9200*/  HMMA.16816.F32.BF16 R28, R8, R12, R28 ;  /* 0x0000000c081c723c */ /* 0x002fe2000004181c */
[----:B------:R-:W1:Y:S01]  /*9210*/  I2F R139, R140 ;  /* 0x0000008c008b7306 */ /* 0x000e620000201400 */
[----:B------:R-:W-:Y:S01]  /*9220*/  ISETP.GE.AND P1, PT, R138, R202, PT ;  /* 0x000000ca8a00720c */ /* 0x000fe20003f26270 */
[----:B------:R-:W-:Y:S01]  /*9230*/  IMAD.IADD R136, R204, 0x1, -R19 ;  /* 0x00000001cc887824 */ /* 0x000fe200078e0a13 */
[----:B------:R-:W-:-:S02]  /*9240*/  ISETP.LT.OR P6, PT, R138, R206, P6 ;  /* 0x000000ce8a00720c */ /* 0x000fc400037c1670 */
[----:B------:R-:W-:Y:S01]  /*9250*/  ISETP.LT.OR P1, PT, R138, R203, P1 ;  /* 0x000000cb8a00720c */ /* 0x000fe20000f21670 */
[----:B------:R-:W-:Y:S01]  /*9260*/  IMAD.IADD R13, R207, 0x1, -R19 ;  /* 0x00000001cf0d7824 */ /* 0x000fe200078e0a13 */
[----:B------:R-:W-:Y:S01]  /*9270*/  IADD3 R12, R0, 0x21, RZ ;  /* 0x00000021000c7810 */ /* 0x000fe20007ffe0ff */
[----:B------:R-:W3:Y:S01]  /*9280*/  I2F R18, R18 ;  /* 0x0000001200127306 */ /* 0x000ee20000201400 */
[----:B------:R-:W-:Y:S01]  /*9290*/  FSEL R135, R135, -INF , !P0 ;  /* 0xff80000087877808 */ /* 0x000fe20004000000 */
[----:B------:R-:W-:Y:S01]  /*92a0*/  HMMA.16816.F32.BF16 R24, R8, R14, R24 ;  /* 0x0000000e0818723c */ /* 0x000fe20000041818 */
[----:B------:R-:W-:Y:S02]  /*92b0*/  IABS R13, R13 ;  /* 0x0000000d000d7213 */ /* 0x000fe40000000000 */
[----:B------:R-:W-:Y:S02]  /*92c0*/  ISETP.GE.AND P0, PT, R19, R205, PT ;  /* 0x000000cd1300720c */ /* 0x000fe40003f06270 */
[----:B------:R-:W-:Y:S01]  /*92d0*/  IABS R136, R136 ;  /* 0x0000008800887213 */ /* 0x000fe20000000000 */
[----:B------:R-:W4:Y:S01]  /*92e0*/  I2F R32, R32 ;  /* 0x0000002000207306 */ /* 0x000f220000201400 */
[----:B-1----:R-:W-:Y:S01]  /*92f0*/  FFMA.FTZ R34, R139, -UR13, R34 ;  /* 0x8000000d8b227c23 */ /* 0x002fe20008010022 */
[----:B------:R-:W-:-:S04]  /*9300*/  ISETP.LT.OR P0, PT, R19, R206, P0 ;  /* 0x000000ce1300720c */ /* 0x000fc80000701670 */
[----:B------:R-:W-:Y:S01]  /*9310*/  FSEL R168, R34, -INF , !P5 ;  /* 0xff80000022a87808 */ /* 0x000fe20006800000 */
[----:B------:R-:W-:Y:S01]  /*9320*/  IMAD.IADD R34, R207, 0x1, -R12 ;  /* 0x00000001cf227824 */ /* 0x000fe200078e0a0c */
[----:B------:R-:W1:Y:S01]  /*9330*/  I2F R13, R13 ;  /* 0x0000000d000d7306 */ /* 0x000e620000201400 */
[----:B---3--:R-:W-:Y:S01]  /*9340*/  FFMA.FTZ R18, R18, -UR13, R33 ;  /* 0x8000000d12127c23 */ /* 0x008fe20008010021 */
[C---:B------:R-:W-:Y:S02]  /*9350*/  ISETP.GE.AND P5, PT, R19.reuse, R202, PT ;  /* 0x000000ca1300720c */ /* 0x040fe40003fa6270 */
[----:B------:R-:W-:Y:S02]  /*9360*/  IABS R34, R34 ;  /* 0x0000002200227213 */ /* 0x000fe40000000000 */
[----:B------:R-:W-:Y:S01]  /*9370*/  FSEL R171, R18, -INF , !P6 ;  /* 0xff80000012ab7808 */ /* 0x000fe20007000000 */
[C---:B--2---:R-:W-:Y:S01]  /*9380*/  HMMA.16816.F32.BF16 R164, R20.reuse, R4, R164 ;  /* 0x0000000414a4723c */ /* 0x044fe200000418a4 */
[----:B----4-:R-:W-:Y:S01]  /*9390*/  FFMA.FTZ R32, R32, -UR13, R35 ;  /* 0x8000000d20207c23 */ /* 0x010fe20008010023 */
[----:B------:R-:W-:Y:S01]  /*93a0*/  ISETP.GE.AND P6, PT, R12, R205, PT ;  /* 0x000000cd0c00720c */ /* 0x000fe20003fc6270 */
[----:B------:R-:W2:Y:S01]  /*93b0*/  I2F R18, R34 ;  /* 0x0000002200127306 */ /* 0x000ea20000201400 */
[-C--:B------:R-:W-:Y:S01]  /*93c0*/  ISETP.LT.OR P5, PT, R19, R203.reuse, P5 ;  /* 0x000000cb1300720c */ /* 0x080fe20002fa1670 */
[----:B------:R-:W-:Y:S01]  /*93d0*/  IMAD.MOV.U32 R19, RZ, RZ, R136 ;  /* 0x000000ffff137224 */ /* 0x000fe200078e0088 */
[----:B------:R-:W-:Y:S01]  /*93e0*/  FSEL R218, R32, -INF , !P1 ;  /* 0xff80000020da7808 */ /* 0x000fe20004800000 */
[----:B------:R-:W-:Y:S01]  /*93f0*/  IMAD.IADD R4, R204, 0x1, -R12 ;  /* 0x00000001cc047824 */ /* 0x000fe200078e0a0c */
[C---:B------:R-:W-:Y:S01]  /*9400*/  ISETP.GE.AND P1, PT, R12.reuse, R202, PT ;  /* 0x000000ca0c00720c */ /* 0x040fe20003f26270 */
[----:B-1----:R-:W-:Y:S01]  /*9410*/  FFMA.FTZ R141, R13, -UR13, R28 ;  /* 0x8000000d0d8d7c23 */ /* 0x002fe2000801001c */
[C---:B------:R-:W-:Y:S01]  /*9420*/  ISETP.LT.OR P6, PT, R12.reuse, R206, P6 ;  /* 0x000000ce0c00720c */ /* 0x040fe200037c1670 */
[----:B------:R-:W1:Y:S01]  /*9430*/  I2F R19, R19 ;  /* 0x0000001300137306 */ /* 0x000e620000201400 */
[----:B------:R-:W-:Y:S01]  /*9440*/  ISETP.LT.OR P1, PT, R12, R203, P1 ;  /* 0x000000cb0c00720c */ /* 0x000fe20000f21670 */
[----:B------:R-:W-:Y:S01]  /*9450*/  HMMA.16816.F32.BF16 R160, R20, R6, R160 ;  /* 0x0000000614a0723c */ /* 0x000fe200000418a0 */
[----:B------:R-:W3:Y:S01]  /*9460*/  LDSM.16.M88.4 R12, [R180+0x5800] ;  /* 0x00580000b40c783b */ /* 0x000ee20000000200 */
[----:B------:R-:W-:Y:S01]  /*9470*/  IABS R4, R4 ;  /* 0x0000000400047213 */ /* 0x000fe20000000000 */
[----:B------:R-:W-:-:S04]  /*9480*/  DEPBAR.LE SB0, 0x0 ;  /* 0x000080000000791a */ /* 0x000fc80000000000 */
[----:B------:R-:W-:Y:S01]  /*9490*/  IADD3 R5, R0, 0x28, RZ ;  /* 0x0000002800057810 */ /* 0x000fe20007ffe0ff */
[----:B------:R-:W4:Y:S01]  /*94a0*/  I2F R4, R4 ;  /* 0x0000000400047306 */ /* 0x000f220000201400 */
[----:B------:R-:W-:Y:S01]  /*94b0*/  FSEL R141, R141, -INF , !P0 ;  /* 0xff8000008d8d7808 */ /* 0x000fe20004000000 */
[----:B--2---:R-:W-:Y:S01]  /*94c0*/  FFMA.FTZ R29, R18, -UR13, R29 ;  /* 0x8000000d121d7c23 */ /* 0x004fe2000801001d */
[----:B------:R-:W-:Y:S01]  /*94d0*/  IADD3 R28, R0, 0x29, RZ ;  /* 0x00000029001c7810 */ /* 0x000fe20007ffe0ff */
[--C-:B------:R-:W-:Y:S01]  /*94e0*/  IMAD.IADD R33, R204, 0x1, -R5.reuse ;  /* 0x00000001cc217824 */ /* 0x100fe200078e0a05 */
[----:B------:R-:W-:Y:S01]  /*94f0*/  BAR.SYNC.DEFER_BLOCKING 0x0 ;  /* 0x0000000000007b1d */ /* 0x000fe20000010000 */
[----:B-1----:R-:W-:Y:S01]  /*9500*/  FFMA.FTZ R19, R19, -UR13, R30 ;  /* 0x8000000d13137c23 */ /* 0x002fe2000801001e */
[----:B------:R-:W-:Y:S01]  /*9510*/  ISETP.GE.AND P0, PT, R5, R205, PT ;  /* 0x000000cd0500720c */ /* 0x000fe20003f06270 */
[C---:B------:R-:W-:Y:S01]  /*9520*/  IMAD.IADD R32, R207.reuse, 0x1, -R5 ;  /* 0x00000001cf207824 */ /* 0x040fe200078e0a05 */
[----:B------:R-:W-:Y:S01]  /*9530*/  IABS R33, R33 ;  /* 0x0000002100217213 */ /* 0x000fe20000000000 */
[----:B------:R-:W-:Y:S01]  /*9540*/  IMAD.IADD R30, R207, 0x1, -R28 ;  /* 0x00000001cf1e7824 */ /* 0x000fe200078e0a1c */
[----:B------:R-:W-:-:S02]  /*9550*/  FSEL R216, R19, -INF , !P5 ;  /* 0xff80000013d87808 */ /* 0x000fc40006800000 */
[C---:B------:R-:W-:Y:S02]  /*9560*/  ISETP.GE.AND P5, PT, R5.reuse, R202, PT ;  /* 0x000000ca0500720c */ /* 0x040fe40003fa6270 */
[----:B------:R-:W-:Y:S01]  /*9570*/  IADD3 R19, R0, 0x30, RZ ;  /* 0x0000003000137810 */ /* 0x000fe20007ffe0ff */
[----:B------:R-:W1:Y:S01]  /*9580*/  I2F R33, R33 ;  /* 0x0000002100217306 */ /* 0x000e620000201400 */
[----:B------:R-:W-:Y:S01]  /*9590*/  IABS R32, R32 ;  /* 0x0000002000207213 */ /* 0x000fe20000000000 */
[----:B----4-:R-:W-:Y:S01]  /*95a0*/  FFMA.FTZ R4, R4, -UR13, R31 ;  /* 0x8000000d04047c23 */ /* 0x010fe2000801001f */
[C---:B------:R-:W-:Y:S01]  /*95b0*/  ISETP.LT.OR P0, PT, R5.reuse, R206, P0 ;  /* 0x000000ce0500720c */ /* 0x040fe20000701670 */
[C-C-:B------:R-:W-:Y:S01]  /*95c0*/  IMAD.IADD R23, R204.reuse, 0x1, -R19.reuse ;  /* 0x00000001cc177824 */ /* 0x140fe200078e0a13 */
[----:B------:R-:W-:Y:S01]  /*95d0*/  ISETP.LT.OR P5, PT, R5, R203, P5 ;  /* 0x000000cb0500720c */ /* 0x000fe20002fa1670 */
[----:B------:R-:W-:Y:S01]  /*95e0*/  IMAD.IADD R5, R204, 0x1, -R28 ;  /* 0x00000001cc057824 */ /* 0x000fe200078e0a1c */
[----:B------:R-:W-:Y:S01]  /*95f0*/  FSEL R143, R29, -INF , !P6 ;  /* 0xff8000001d8f7808 */ /* 0x000fe20007000000 */
[----:B------:R-:W2:Y:S01]  /*9600*/  I2F R35, R32 ;  /* 0x0000002000237306 */ /* 0x000ea20000201400 */
[----:B------:R-:W-:Y:S01]  /*9610*/  IABS R23, R23 ;  /* 0x0000001700177213 */ /* 0x000fe20000000000 */
[----:B------:R-:W-:Y:S01]  /*9620*/  IMAD.IADD R21, R207, 0x1, -R19 ;  /* 0x00000001cf157824 */ /* 0x000fe200078e0a13 */
[----:B------:R-:W-:-:S02]  /*9630*/  IABS R5, R5 ;  /* 0x0000000500057213 */ /* 0x000fc40000000000 */
[----:B------:R-:W-:Y:S02]  /*9640*/  FSEL R170, R4, -INF , !P1 ;  /* 0xff80000004aa7808 */ /* 0x000fe40004800000 */
[C---:B------:R-:W-:Y:S01]  /*9650*/  ISETP.GE.AND P6, PT, R28.reuse, R205, PT ;  /* 0x000000cd1c00720c */ /* 0x040fe20003fc6270 */
[----:B------:R3:W4:Y:S01]  /*9660*/  I2F R22, R5 ;  /* 0x0000000500167306 */ /* 0x0007220000201400 */
[----:B------:R-:W-:Y:S01]  /*9670*/  ISETP.GE.AND P1, PT, R28, R202, PT ;  /* 0x000000ca1c00720c */ /* 0x000fe20003f26270 */
[----:B-1----:R-:W-:Y:S01]  /*9680*/  FFMA.FTZ R33, R33, -UR13, R26 ;  /* 0x8000000d21217c23 */ /* 0x002fe2000801001a */
[----:B------:R-:W-:Y:S02]  /*9690*/  IADD3 R20, R0, 0x31, RZ ;  /* 0x0000003100147810 */ /* 0x000fe40007ffe0ff */
[----:B------:R-:W-:Y:S02]  /*96a0*/  IABS R30, R30 ;  /* 0x0000001e001e7213 */ /* 0x000fe40000000000 */
[C---:B------:R-:W-:Y:S01]  /*96b0*/  ISETP.LT.OR P6, PT, R28.reuse, R206, P6 ;  /* 0x000000ce1c00720c */ /* 0x040fe200037c1670 */
[----:B--2---:R-:W-:Y:S01]  /*96c0*/  FFMA.FTZ R24, R35, -UR13, R24 ;  /* 0x8000000d23187c23 */ /* 0x004fe20008010018 */
[----:B------:R-:W-:Y:S01]  /*96d0*/  ISETP.LT.OR P1, PT, R28, R203, P1 ;  /* 0x000000cb1c00720c */ /* 0x000fe20000f21670 */
[--C-:B------:R-:W-:Y:S01]  /*96e0*/  IMAD.IADD R28, R207, 0x1, -R20.reuse ;  /* 0x00000001cf1c7824 */ /* 0x100fe200078e0a14 */
[----:B------:R-:W-:Y:S01]  /*96f0*/  IABS R21, R21 ;  /* 0x0000001500157213 */ /* 0x000fe20000000000 */
[----:B------:R-:W1:Y:S01]  /*9700*/  I2F R18, R30 ;  /* 0x0000001e00127306 */ /* 0x000e620000201400 */
[----:B------:R-:W-:Y:S01]  /*9710*/  IMAD.IADD R26, R204, 0x1, -R20 ;  /* 0x00000001cc1a7824 */ /* 0x000fe200078e0a14 */
[----:B------:R-:W-:Y:S01]  /*9720*/  FSEL R219, R24, -INF , !P0 ;  /* 0xff80000018db7808 */ /* 0x000fe20004000000 */
[----:B---3--:R-:W-:Y:S01]  /*9730*/  HMMA.16816.F32.BF16 R4, R8, R12, R164 ;  /* 0x0000000c0804723c */ /* 0x008fe200000418a4 */
[----:B------:R-:W-:Y:S01]  /*9740*/  FSEL R140, R33, -INF , !P5 ;  /* 0xff800000218c7808 */ /* 0x000fe20006800000 */
[----:B----4-:R-:W-:Y:S01]  /*9750*/  FFMA.FTZ R22, R22, -UR13, R27 ;  /* 0x8000000d16167c23 */ /* 0x010fe2000801001b */
[----:B------:R-:W-:-:S02]  /*9760*/  ISETP.GE.AND P0, PT, R19, R205, PT ;  /* 0x000000cd1300720c */ /* 0x000fc40003f06270 */
[----:B------:R-:W2:Y:S01]  /*9770*/  I2F R21, R21 ;  /* 0x0000001500157306 */ /* 0x000ea20000201400 */
[C---:B------:R-:W-:Y:S01]  /*9780*/  ISETP.GE.AND P5, PT, R19.reuse, R202, PT ;  /* 0x000000ca1300720c */ /* 0x040fe20003fa6270 */
[----:B------:R-:W-:Y:S01]  /*9790*/  IMAD.MOV.U32 R13, RZ, RZ, R23 ;  /* 0x000000ffff0d7224 */ /* 0x000fe200078e0017 */
[----:B------:R-:W-:Y:S01]  /*97a0*/  IABS R23, R28 ;  /* 0x0000001c00177213 */ /* 0x000fe20000000000 */
[----:B------:R-:W-:Y:S01]  /*97b0*/  HMMA.16816.F32.BF16 R8, R8, R14, R160 ;  /* 0x0000000e0808723c */ /* 0x000fe200000418a0 */
[C---:B------:R-:W-:Y:S02]  /*97c0*/  IADD3 R12, R0.reuse, 0x38, RZ ;  /* 0x00000038000c7810 */ /* 0x040fe40007ffe0ff */
[----:B------:R-:W-:Y:S01]  /*97d0*/  IABS R26, R26 ;  /* 0x0000001a001a7213 */ /* 0x000fe20000000000 */
[----:B------:R-:W3:Y:S01]  /*97e0*/  I2F R13, R13 ;  /* 0x0000000d000d7306 */ /* 0x000ee20000201400 */
[----:B------:R-:W-:Y:S01]  /*97f0*/  IMAD.MOV.U32 R24, RZ, RZ, R23 ;  /* 0x000000ffff187224 */ /* 0x000fe200078e0017 */
[----:B------:R-:W-:Y:S01]  /*9800*/  ISETP.LT.OR P0, PT, R19, R206, P0 ;  /* 0x000000ce1300720c */ /* 0x000fe20000701670 */
[----:B------:R-:W-:Y:S01]  /*9810*/  IMAD.IADD R23, R207, 0x1, -R12 ;  /* 0x00000001cf177824 */ /* 0x000fe200078e0a0c */
[----:B------:R-:W-:Y:S01]  /*9820*/  ISETP.LT.OR P5, PT, R19, R203, P5 ;  /* 0x000000cb1300720c */ /* 0x000fe20002fa1670 */
[----:B------:R-:W-:Y:S01]  /*9830*/  IMAD.MOV.U32 R19, RZ, RZ, R26 ;  /* 0x000000ffff137224 */ /* 0x000fe200078e001a */
[----:B------:R-:W-:Y:S01]  /*9840*/  IADD3 R0, R0, 0x39, RZ ;  /* 0x0000003900007810 */ /* 0x000fe20007ffe0ff */
[----:B-1----:R-:W-:Y:S01]  /*9850*/  FFMA.FTZ R18, R18, -UR13, R25 ;  /* 0x8000000d12127c23 */ /* 0x002fe20008010019 */
[----:B------:R-:W-:Y:S01]  /*9860*/  IABS R23, R23 ;  /* 0x0000001700177213 */ /* 0x000fe20000000000 */
[----:B------:R1:W4:Y:S01]  /*9870*/  I2F R14, R19 ;  /* 0x00000013000e7306 */ /* 0x0003220000201400 */
[----:B------:R-:W-:Y:S01]  /*9880*/  IMAD.IADD R15, R204, 0x1, -R12 ;  /* 0x00000001cc0f7824 */ /* 0x000fe200078e0a0c */
[----:B------:R-:W-:Y:S01]  /*9890*/  FSEL R142, R22, -INF , !P1 ;  /* 0xff800000168e7808 */ /* 0x000fe20004800000 */
[----:B--2---:R-:W-:Y:S01]  /*98a0*/  FFMA.FTZ R4, R21, -UR13, R4 ;  /* 0x8000000d15047c23 */ /* 0x004fe20008010004 */
[----:B------:R-:W-:Y:S01]  /*98b0*/  FSEL R221, R18, -INF , !P6 ;  /* 0xff80000012dd7808 */ /* 0x000fe20007000000 */
[----:B------:R-:W-:Y:S01]  /*98c0*/  IMAD.IADD R18, R204, 0x1, -R0 ;  /* 0x00000001cc127824 */ /* 0x000fe200078e0a00 */
[----:B------:R-:W-:Y:S01]  /*98d0*/  IABS R15, R15 ;  /* 0x0000000f000f7213 */ /* 0x000fe20000000000 */
[----:B---3--:R-:W-:Y:S01]  /*98e0*/  FFMA.FTZ R6, R13, -UR13, R6 ;  /* 0x8000000d0d067c23 */ /* 0x008fe20008010006 */
[----:B------:R-:W2:Y:S01]  /*98f0*/  I2F R24, R24 ;  /* 0x0000001800187306 */ /* 0x000ea20000201400 */
[----:B------:R-:W-:-:S02]  /*9900*/  FSEL R165, R4, -INF , !P0 ;  /* 0xff80000004a57808 */ /* 0x000fc40004000000 */
[-C--:B------:R-:W-:Y:S02]  /*9910*/  ISETP.GE.AND P0, PT, R12, R205.reuse, PT ;  /* 0x000000cd0c00720c */ /* 0x080fe40003f06270 */
[----:B------:R-:W-:Y:S02]  /*9920*/  FSEL R148, R6, -INF , !P5 ;  /* 0xff80000006947808 */ /* 0x000fe40006800000 */
[----:B------:R-:W-:Y:S01]  /*9930*/  IABS R6, R18 ;  /* 0x0000001200067213 */ /* 0x000fe20000000000 */
[----:B------:R-:W3:Y:S01]  /*9940*/  I2F R13, R23 ;  /* 0x00000017000d7306 */ /* 0x000ee20000201400 */
[----:B-1----:R-:W-:Y:S01]  /*9950*/  IMAD.IADD R19, R207, 0x1, -R0 ;  /* 0x00000001cf137824 */ /* 0x002fe200078e0a00 */
[----:B------:R-:W-:Y:S01]  /*9960*/  ISETP.LT.OR P0, PT, R12, R206, P0 ;  /* 0x000000ce0c00720c */ /* 0x000fe20000701670 */
[----:B----4-:R-:W-:Y:S01]  /*9970*/  FFMA.FTZ R7, R14, -UR13, R7 ;  /* 0x8000000d0e077c23 */ /* 0x010fe20008010007 */
[----:B------:R-:W-:Y:S02]  /*9980*/  ISETP.GE.AND P6, PT, R20, R205, PT ;  /* 0x000000cd1400720c */ /* 0x000fe40003fc6270 */
[----:B------:R-:W-:-:S02]  /*9990*/  IABS R19, R19 ;  /* 0x0000001300137213 */ /* 0x000fc40000000000 */
[----:B------:R-:W1:Y:S01]  /*99a0*/  I2F R15, R15 ;  /* 0x0000000f000f7306 */ /* 0x000e620000201400 */
[----:B------:R-:W-:Y:S01]  /*99b0*/  ISETP.GE.AND P1, PT, R20, R202, PT ;  /* 0x000000ca1400720c */ /* 0x000fe20003f26270 */
[----:B--2---:R-:W-:Y:S01]  /*99c0*/  FFMA.FTZ R5, R24, -UR13, R5 ;  /* 0x8000000d18057c23 */ /* 0x004fe20008010005 */
[C---:B------:R-:W-:Y:S01]  /*99d0*/  ISETP.LT.OR P6, PT, R20.reuse, R206, P6 ;  /* 0x000000ce1400720c */ /* 0x040fe200037c1670 */
[----:B------:R-:W-:Y:S01]  /*99e0*/  IMAD.MOV.U32 R4, RZ, RZ, R19 ;  /* 0x000000ffff047224 */ /* 0x000fe200078e0013 */
[----:B------:R-:W-:Y:S02]  /*99f0*/  ISETP.LT.OR P1, PT, R20, R203, P1 ;  /* 0x000000cb1400720c */ /* 0x000fe40000f21670 */
[----:B------:R-:W-:Y:S01]  /*9a00*/  FSEL R163, R5, -INF , !P6 ;  /* 0xff80000005a37808 */ /* 0x000fe20007000000 */
[----:B------:R-:W2:Y:S01]  /*9a10*/  I2F R6, R6 ;  /* 0x0000000600067306 */ /* 0x000ea20000201400 */
[----:B---3--:R-:W-:Y:S01]  /*9a20*/  FFMA.FTZ R8, R13, -UR13, R8 ;  /* 0x8000000d0d087c23 */ /* 0x008fe20008010008 */
[----:B------:R-:W-:-:S02]  /*9a30*/  FSEL R146, R7, -INF , !P1 ;  /* 0xff80000007927808 */ /* 0x000fc40004800000 */
[-C--:B------:R-:W-:Y:S02]  /*9a40*/  ISETP.GE.AND P5, PT, R12, R202.reuse, PT ;  /* 0x000000ca0c00720c */ /* 0x080fe40003fa6270 */
[----:B------:R-:W-:Y:S02]  /*9a50*/  FSEL R151, R8, -INF , !P0 ;  /* 0xff80000008977808 */ /* 0x000fe40004000000 */
[----:B------:R-:W3:Y:S01]  /*9a60*/  I2F R4, R4 ;  /* 0x0000000400047306 */ /* 0x000ee20000201400 */
[----:B------:R-:W-:Y:S01]  /*9a70*/  PLOP3.LUT P0, PT, PT, PT, UP0, 0x80, 0x0 ;  /* 0x000000000000781c */ /* 0x000fe20003f0f008 */
[----:B-1----:R-:W-:Y:S01]  /*9a80*/  FFMA.FTZ R10, R15, -UR13, R10 ;  /* 0x8000000d0f0a7c23 */ /* 0x002fe2000801000a */
[C---:B------:R-:W-:Y:S02]  /*9a90*/  ISETP.GE.AND P6, PT, R0.reuse, R205, PT ;  /* 0x000000cd0000720c */ /* 0x040fe40003fc6270 */
[----:B------:R-:W-:Y:S02]  /*9aa0*/  ISETP.GE.AND P1, PT, R0, R202, PT ;  /* 0x000000ca0000720c */ /* 0x000fe40003f26270 */
[----:B------:R-:W-:Y:S01]  /*9ab0*/  ISETP.LT.OR P5, PT, R12, R203, P5 ;  /* 0x000000cb0c00720c */ /* 0x000fe20002fa1670 */
[----:B--2---:R-:W-:Y:S01]  /*9ac0*/  FFMA.FTZ R6, R6, -UR13, R11 ;  /* 0x8000000d06067c23 */ /* 0x004fe2000801000b */
[----:B------:R-:W-:-:S02]  /*9ad0*/  ISETP.LT.OR P6, PT, R0, R206, P6 ;  /* 0x000000ce0000720c */ /* 0x000fc400037c1670 */
[----:B------:R-:W-:Y:S02]  /*9ae0*/  ISETP.LT.OR P1, PT, R0, R203, P1 ;  /* 0x000000cb0000720c */ /* 0x000fe40000f21670 */
[----:B------:R-:W-:Y:S02]  /*9af0*/  FSEL R145, R10, -INF , !P5 ;  /* 0xff8000000a917808 */ /* 0x000fe40006800000 */
        /* <DEDUP_REMOVED lines=108> */
.L_x_1032:
[----:B------:R-:W-:Y:S05]  /*a1c0*/  BSYNC B0 ;  /* 0x0000000000007941 */ /* 0x000fea0003800000 */
.L_x_1031:
[----:B------:R-:W0:Y:S02]  /*a1d0*/  LDGDEPBAR ;  /* 0x00000000000079af */ /* 0x000e240000000000 */
.L_x_1030:
[----:B--2---:R-:W-:Y:S01]  /*a1e0*/  FMNMX.FTZ R4, R132, R147, !PT ;  /* 0x0000009384047209 */ /* 0x004fe20007810000 */
[----:B------:R-:W-:Y:S01]  /*a1f0*/  IMAD.WIDE.U32 R226, R214, -0x326172a9, RZ ;  /* 0xcd9e8d57d6e27825 */ /* 0x000fe200078e00ff */
[----:B------:R-:W-:Y:S01]  /*a200*/  FMNMX.FTZ R5, R3, R2, !PT ;  /* 0x0000000203057209 */ /* 0x000fe20007810000 */
[----:B------:R-:W-:Y:S01]  /*a210*/  UIADD3 UR5, UR21, -0x4498517b, URZ ;  /* 0xbb67ae8515057890 */ /* 0x000fe2000fffe03f */
[----:B------:R-:W-:Y:S01]  /*a220*/  FMNMX.FTZ R4, R153, R4, !PT ;  /* 0x0000000499047209 */ /* 0x000fe20007810000 */
[----:B------:R-:W-:Y:S01]  /*a230*/  USHF.L.U32 UR31, UR24, 0x1, URZ ;  /* 0x00000001181f7899 */ /* 0x000fe2000800063f */
[----:B------:R-:W-:Y:S01]  /*a240*/  FMNMX.FTZ R5, R236, R5, !PT ;  /* 0x00000005ec057209 */ /* 0x000fe20007810000 */
[----:B------:R-:W-:Y:S01]  /*a250*/  IMAD.WIDE.U32 R232, R212, -0x2daee0ad, RZ ;  /* 0xd2511f53d4e87825 */ /* 0x000fe200078e00ff */
[----:B------:R-:W-:Y:S01]  /*a260*/  FMNMX.FTZ R4, R159, R4, !PT ;  /* 0x000000049f047209 */ /* 0x000fe20007810000 */
[----:B------:R-:W-:Y:S01]  /*a270*/  UIADD3 UR4, UR20, -0x61c88647, URZ ;  /* 0x9e3779b914047890 */ /* 0x000fe2000fffe03f */
[----:B------:R-:W-:Y:S01]  /*a280*/  FMNMX.FTZ R5, R238, R5, !PT ;  /* 0x00000005ee057209 */ /* 0x000fe20007810000 */
[----:B------:R-:W2:Y:S01]  /*a290*/  LDC.U8 R161, c[0x0][0x2d8] ;  /* 0x0000b600ffa17b82 */ /* 0x000ea20000000000 */
[----:B------:R-:W-:Y:S01]  /*a2a0*/  FMNMX.FTZ R4, R17, R4, !PT ;  /* 0x0000000411047209 */ /* 0x000fe20007810000 */
[----:B------:R-:W-:Y:S01]  /*a2b0*/  LDSM.16.MT88.4 R28, [R185+0xc000] ;  /* 0x00c00000b91c783b */ /* 0x000fe20000004200 */
[----:B------:R-:W-:Y:S01]  /*a2c0*/  FMNMX.FTZ R5, R16, R5, !PT ;  /* 0x0000000510057209 */ /* 0x000fe20007810000 */
[----:B------:R-:W-:Y:S01]  /*a2d0*/  UIADD3 UR8, UR21, 0x646e171e, URZ ;  /* 0x646e171e15087890 */ /* 0x000fe2000fffe03f */
[----:B------:R-:W-:Y:S01]  /*a2e0*/  FMNMX.FTZ R4, R133, R4, !PT ;  /* 0x0000000485047209 */ /* 0x000fe20007810000 */
[----:B-1----:R-:W-:Y:S01]  /*a2f0*/  LDSM.16.MT88.4 R12, [R188+0xc000] ;  /* 0x00c00000bc0c783b */ /* 0x002fe20000004200 */
        /* <DEDUP_REMOVED lines=24> */
[----:B------:R-:W-:Y:S01]  /*a480*/  LOP3.LUT R224, R227, R215, RZ, 0x3c, !PT ;  /* 0x000000d7e3e07212 */ /* 0x000fe200078e3cff */
[----:B------:R-:W1:Y:S01]  /*a490*/  SHFL.BFLY PT, R7, R4, 0x2, 0x1f ;  /* 0x0c401f0004077f89 */ /* 0x000e6200000e0000 */
[----:B------:R-:W-:-:S02]  /*a4a0*/  MOV R5, UR21 ;  /* 0x0000001500057c02 */ /* 0x000fc40008000f00 */
[----:B--2---:R-:W-:Y:S01]  /*a4b0*/  PRMT R161, R161, 0x7054, R161 ;  /* 0x00007054a1a17816 */ /* 0x004fe200000000a1 */
[----:B------:R-:W2:Y:S01]  /*a4c0*/  SHFL.BFLY PT, R0, R9, 0x2, 0x1f ;  /* 0x0c401f0009007f89 */ /* 0x000ea200000e0000 */
[----:B------:R-:W-:-:S05]  /*a4d0*/  IMAD.WIDE.U32 R224, R224, -0x2daee0ad, RZ ;  /* 0xd2511f53e0e07825 */ /* 0x000fca00078e00ff */
[----:B------:R-:W-:Y:S01]  /*a4e0*/  LOP3.LUT R222, R225, UR5, R232, 0x96, !PT ;  /* 0x00000005e1de7c12 */ /* 0x000fe2000f8e96e8 */
[----:B------:R-:W-:-:S04]  /*a4f0*/  UIADD3 UR5, UR20, -0x4ab325aa, URZ ;  /* 0xb54cda5614057890 */ /* 0x000fc8000fffe03f */
[----:B------:R-:W-:Y:S01]  /*a500*/  IMAD.WIDE.U32 R222, R222, -0x326172a9, RZ ;  /* 0xcd9e8d57dede7825 */ /* 0x000fe200078e00ff */
[----:B-1----:R-:W-:Y:S02]  /*a510*/  FMNMX.FTZ R7, R4, R7, !PT ;  /* 0x0000000704077209 */ /* 0x002fe40007810000 */
[----:B------:R-:W-:Y:S01]  /*a520*/  LOP3.LUT R4, R233, UR31, R5, 0x96, !PT ;  /* 0x0000001fe9047c12 */ /* 0x000fe2000f8e9605 */
[----:B------:R-:W-:Y:S01]  /*a530*/  UIADD3 UR31, UR31, 0x1, URZ ;  /* 0x000000011f1f7890 */ /* 0x000fe2000fffe03f */
[----:B--2---:R-:W-:Y:S01]  /*a540*/  FMNMX.FTZ R0, R9, R0, !PT ;  /* 0x0000000009007209 */ /* 0x004fe20007810000 */
[----:B------:R-:W1:Y:S02]  /*a550*/  SHFL.BFLY PT, R158, R7, 0x1, 0x1f ;  /* 0x0c201f00079e7f89 */ /* 0x000e6400000e0000 */
[----:B------:R-:W-:Y:S02]  /*a560*/  IMAD.WIDE.U32 R138, R4, -0x326172a9, RZ ;  /* 0xcd9e8d57048a7825 */ /* 0x000fe400078e00ff */
[----:B------:R-:W2:Y:S03]  /*a570*/  SHFL.BFLY PT, R157, R0, 0x1, 0x1f ;  /* 0x0c201f00009d7f89 */ /* 0x000ea600000e0000 */
[----:B------:R-:W-:-:S02]  /*a580*/  LOP3.LUT R4, R139, UR4, R226, 0x96, !PT ;  /* 0x000000048b047c12 */ /* 0x000fc4000f8e96e2 */
[----:B------:R-:W-:-:S03]  /*a590*/  LOP3.LUT R138, R223, UR30, R138, 0x96, !PT ;  /* 0x0000001edf8a7c12 */ /* 0x000fc6000f8e968a */
[----:B------:R-:W-:-:S04]  /*a5a0*/  IMAD.WIDE.U32 R234, R4, -0x2daee0ad, RZ ;  /* 0xd2511f5304ea7825 */ /* 0x000fc800078e00ff */
[----:B------:R-:W-:Y:S01]  /*a5b0*/  IMAD.WIDE.U32 R138, R138, -0x2daee0ad, RZ ;  /* 0xd2511f538a8a7825 */ /* 0x000fe200078e00ff */
[----:B------:R-:W-:-:S04]  /*a5c0*/  LOP3.LUT R4, R235, UR29, R224, 0x96, !PT ;  /* 0x0000001deb047c12 */ /* 0x000fc8000f8e96e0 */
[----:B------:R-:W-:Y:S01]  /*a5d0*/  LOP3.LUT R234, R139, UR25, R234, 0x96, !PT ;  /* 0x000000198bea7c12 */ /* 0x000fe2000f8e96ea */
[----:B------:R-:W-:Y:S01]  /*a5e0*/  IMAD.WIDE.U32 R4, R4, -0x326172a9, RZ ;  /* 0xcd9e8d5704047825 */ /* 0x000fe200078e00ff */
[----:B-1----:R-:W-:-:S03]  /*a5f0*/  FMNMX.FTZ R158, R7, R158, !PT ;  /* 0x0000009e079e7209 */ /* 0x002fc60007810000 */
[----:B------:R-:W-:Y:S01]  /*a600*/  IMAD.WIDE.U32 R234, R234, -0x326172a9, RZ ;  /* 0xcd9e8d57eaea7825 */ /* 0x000fe200078e00ff */
[----:B--2---:R-:W-:Y:S02]  /*a610*/  FMNMX.FTZ R157, R0, R157, !PT ;  /* 0x0000009d009d7209 */ /* 0x004fe40007810000 */
[----:B------:R-:W-:Y:S01]  /*a620*/  LOP3.LUT R0, R5, UR26, R222, 0x96, !PT ;  /* 0x0000001a05007c12 */ /* 0x000fe2000f8e96de */
[C---:B------:R-:W-:Y:S01]  /*a630*/  FMUL.FTZ R150, R158.reuse, c[0x0][0x23c] ;  /* 0x00008f009e967a20 */ /* 0x040fe20000410000 */
[----:B------:R-:W-:Y:S02]  /*a640*/  LOP3.LUT R166, R235, UR23, R4, 0x96, !PT ;  /* 0x00000017eba67c12 */ /* 0x000fe4000f8e9604 */
[----:B------:R-:W-:Y:S01]  /*a650*/  FSETP.NEU.FTZ.AND P1, PT, R158, -INF , PT ;  /* 0xff8000009e00780b */ /* 0x000fe20003f3d000 */
[----:B------:R-:W-:Y:S01]  /*a660*/  IMAD.WIDE.U32 R4, R0, -0x2daee0ad, RZ ;  /* 0xd2511f5300047825 */ /* 0x000fe200078e00ff */
[----:B------:R-:W-:Y:S02]  /*a670*/  FSETP.NEU.FTZ.AND P0, PT, R157, -INF , PT ;  /* 0xff8000009d00780b */ /* 0x000fe40003f1d000 */
[----:B------:R-:W-:Y:S01]  /*a680*/  FSEL R7, R158, RZ, P1 ;  /* 0x000000ff9e077208 */ /* 0x000fe20000800000 */
[----:B------:R-:W-:Y:S01]  /*a690*/  IMAD.WIDE.U32 R166, R166, -0x2daee0ad, RZ ;  /* 0xd2511f53a6a67825 */ /* 0x000fe200078e00ff */
[----:B------:R-:W-:-:S02]  /*a6a0*/  FSEL R150, R150, RZ, P1 ;  /* 0x000000ff96967208 */ /* 0x000fc40000800000 */
[----:B------:R-:W-:Y:S01]  /*a6b0*/  LOP3.LUT R138, R5, UR22, R138, 0x96, !PT ;  /* 0x00000016058a7c12 */ /* 0x000fe2000f8e968a */
[----:B------:R-:W-:Y:S01]  /*a6c0*/  FADD.FTZ R160, R132, -R7 ;  /* 0x8000000784a07221 */ /* 0x000fe20000010000 */
[----:B------:R-:W-:Y:S01]  /*a6d0*/  LOP3.LUT R0, R167, UR15, R4, 0x96, !PT ;  /* 0x0000000fa7007c12 */ /* 0x000fe2000f8e9604 */
[----:B------:R-:W-:Y:S01]  /*a6e0*/  FFMA.FTZ R156, R147, c[0x0][0x23c], -R150 ;  /* 0x00008f00939c7a23 */ /* 0x000fe20000010896 */
[C---:B------:R-:W-:Y:S01]  /*a6f0*/  FSEL R4, R157.reuse, RZ, P0 ;  /* 0x000000ff9d047208 */ /* 0x040fe20000000000 */
[----:B------:R-:W-:Y:S02]  /*a700*/  FMUL.FTZ R160, R160, c[0x0][0x23c] ;  /* 0x00008f00a0a07a20 */ /* 0x000fe40000410000 */
[----:B------:R-:W-:Y:S02]  /*a710*/  FMUL.FTZ R147, R157, c[0x0][0x23c] ;  /* 0x00008f009d937a20 */ /* 0x000fe40000410000 */
[----:B------:R-:W-:Y:S01]  /*a720*/  FADD.FTZ R3, R3, -R4 ;  /* 0x8000000403037221 */ /* 0x000fe20000010000 */
[----:B------:R-:W-:Y:S01]  /*a730*/  MUFU.EX2 R156, R156 ;  /* 0x0000009c009c7308 */ /* 0x000fe20000000800 */
[----:B------:R-:W-:Y:S01]  /*a740*/  FFMA.FTZ R155, R153, c[0x0][0x23c], -R150 ;  /* 0x00008f00999b7a23 */ /* 0x000fe20000010896 */
[----:B------:R-:W-:Y:S01]  /*a750*/  FSEL R147, R147, RZ, P0 ;  /* 0x000000ff93937208 */ /* 0x000fe20000000000 */
[----:B------:R-:W-:-:S02]  /*a760*/  FMUL.FTZ R3, R3, c[0x0][0x23c] ;  /* 0x00008f0003037a20 */ /* 0x000fc40000410000 */
[----:B------:R-:W-:Y:S02]  /*a770*/  FFMA.FTZ R154, R159, c[0x0][0x23c], -R150 ;  /* 0x00008f009f9a7a23 */ /* 0x000fe40000010896 */
[----:B------:R-:W-:Y:S01]  /*a780*/  FFMA.FTZ R152, R2, c[0x0][0x23c], -R147 ;  /* 0x00008f0002987a23 */ /* 0x000fe20000010893 */
[----:B------:R-:W1:Y:S01]  /*a790*/  MUFU.EX2 R160, R160 ;  /* 0x000000a000a07308 */ /* 0x000e620000000800 */
[----:B------:R-:W-:-:S04]  /*a7a0*/  IMAD.WIDE.U32 R138, R138, -0x326172a9, RZ ;  /* 0xcd9e8d578a8a7825 */ /* 0x000fc800078e00ff */
[----:B------:R-:W-:-:S03]  /*a7b0*/  IMAD.WIDE.U32 R10, R0, -0x326172a9, RZ ;  /* 0xcd9e8d57000a7825 */ /* 0x000fc600078e00ff */
[----:B------:R-:W2:Y:S01]  /*a7c0*/  MUFU.EX2 R3, R3 ;  /* 0x0000000300037308 */ /* 0x000ea20000000800 */
[----:B------:R-:W-:Y:S01]  /*a7d0*/  FFMA.FTZ R153, R17, c[0x0][0x23c], -R150 ;  /* 0x00008f0011997a23 */ /* 0x000fe20000010896 */
[----:B------:R-:W-:Y:S01]  /*a7e0*/  LOP3.LUT R5, R11, UR5, R138, 0x96, !PT ;  /* 0x000000050b057c12 */ /* 0x000fe2000f8e968a */
[--C-:B------:R-:W-:Y:S01]  /*a7f0*/  FFMA.FTZ R2, R236, c[0x0][0x23c], -R147.reuse ;  /* 0x00008f00ec027a23 */ /* 0x100fe20000010893 */
[----:B------:R-:W-:Y:S01]  /*a800*/  LOP3.LUT R11, R10, 0xffff, RZ, 0xc0, !PT ;  /* 0x0000ffff0a0b7812 */ /* 0x000fe200078ec0ff */
[--C-:B------:R-:W-:Y:S01]  /*a810*/  FFMA.FTZ R0, R238, c[0x0][0x23c], -R147.reuse ;  /* 0x00008f00ee007a23 */ /* 0x100fe20000010893 */
[--C-:B------:R-:W-:Y:S01]  /*a820*/  SHF.R.U32.HI R9, RZ, 0x10, R10.reuse ;  /* 0x00000010ff097819 */ /* 0x100fe2000001160a */
[----:B------:R-:W-:Y:S01]  /*a830*/  FFMA.FTZ R159, R16, c[0x0][0x23c], -R147 ;  /* 0x00008f00109f7a23 */ /* 0x000fe20000010893 */
[----:B------:R-:W3:Y:S01]  /*a840*/  MUFU.EX2 R155, R155 ;  /* 0x0000009b009b7308 */ /* 0x000ee20000000800 */
[-C--:B-1----:R-:W-:Y:S01]  /*a850*/  FMUL.FTZ R32, R108, R160.reuse ;  /* 0x000000a06c207220 */ /* 0x082fe20000410000 */
[----:B------:R-:W-:Y:S01]  /*a860*/  LOP3.LUT R7, R5, 0xffff, RZ, 0xc0, !PT ;  /* 0x0000ffff05077812 */ /* 0x000fe200078ec0ff */
[-C--:B------:R-:W-:Y:S01]  /*a870*/  FMUL.FTZ R33, R109, R160.reuse ;  /* 0x000000a06d217220 */ /* 0x080fe20000410000 */
[----:B------:R-:W-:Y:S01]  /*a880*/  SHF.R.U32.HI R8, RZ, 0x10, R5 ;  /* 0x00000010ff087819 */ /* 0x000fe20000011605 */
[-C--:B------:R-:W-:Y:S01]  /*a890*/  FMUL.FTZ R24, R112, R160.reuse ;  /* 0x000000a070187220 */ /* 0x080fe20000410000 */
[----:B------:R-:W-:Y:S01]  /*a8a0*/  LOP3.LUT R6, R10, 0xff, RZ, 0xc0, !PT ;  /* 0x000000ff0a067812 */ /* 0x000fe200078ec0ff */
[-C--:B------:R-:W-:Y:S01]  /*a8b0*/  FMUL.FTZ R25, R113, R160.reuse ;  /* 0x000000a071197220 */ /* 0x080fe20000410000 */
[----:B------:R-:W-:Y:S01]  /*a8c0*/  MUFU.EX2 R154, R154 ;  /* 0x0000009a009a7308 */ /* 0x000fe20000000800 */
[-C--:B--2---:R-:W-:Y:S01]  /*a8d0*/  FMUL.FTZ R34, R110, R3.reuse ;  /* 0x000000036e227220 */ /* 0x084fe20000410000 */
[----:B------:R-:W-:Y:S01]  /*a8e0*/  LOP3.LUT R4, R5, 0xff, RZ, 0xc0, !PT ;  /* 0x000000ff05047812 */ /* 0x000fe200078ec0ff */
[-C--:B------:R-:W-:Y:S01]  /*a8f0*/  FMUL.FTZ R35, R111, R3.reuse ;  /* 0x000000036f237220 */ /* 0x080fe20000410000 */
[----:B------:R-:W-:Y:S01]  /*a900*/  SHF.R.U32.HI R11, RZ, 0x8, R11 ;  /* 0x00000008ff0b7819 */ /* 0x000fe2000001160b */
[----:B------:R-:W1:Y:S01]  /*a910*/  LDSM.16.MT88.4 R108, [R188+0xe000] ;  /* 0x00e00000bc6c783b */ /* 0x000e620000004200 */
[-C--:B------:R-:W-:Y:S01]  /*a920*/  FMUL.FTZ R26, R114, R3.reuse ;  /* 0x00000003721a7220 */ /* 0x080fe20000410000 */
[----:B------:R-:W-:Y:S01]  /*a930*/  SHF.R.U32.HI R10, RZ, 0x18, R10 ;  /* 0x00000018ff0a7819 */ /* 0x000fe2000001160a */
[----:B------:R-:W2:Y:S01]  /*a940*/  MUFU.EX2 R153, R153 ;  /* 0x0000009900997308 */ /* 0x000ea20000000800 */
[-C--:B------:R-:W-:Y:S01]  /*a950*/  FMUL.FTZ R27, R115, R3.reuse ;  /* 0x00000003731b7220 */ /* 0x080fe20000410000 */
[----:B------:R-:W-:Y:S01]  /*a960*/  LOP3.LUT R9, R9, 0xff, RZ, 0xc0, !PT ;  /* 0x000000ff09097812 */ /* 0x000fe200078ec0ff */
[----:B------:R-:W4:Y:S01]  /*a970*/  LDSM.16.MT88.4 R112, [R186+0xe000] ;  /* 0x00e00000ba70783b */ /* 0x000f220000004200 */
[----:B------:R-:W-:Y:S01]  /*a980*/  SHF.R.U32.HI R5, RZ, 0x18, R5 ;  /* 0x00000018ff057819 */ /* 0x000fe20000011605 */
[-C--:B------:R-:W-:Y:S01]  /*a990*/  FMUL.FTZ R36, R36, R160.reuse ;  /* 0x000000a024247220 */ /* 0x080fe20000410000 */
[----:B------:R-:W-:Y:S01]  /*a9a0*/  SHF.R.U32.HI R7, RZ, 0x8, R7 ;  /* 0x00000008ff077819 */ /* 0x000fe20000011607 */
[-C--:B------:R-:W-:Y:S01]  /*a9b0*/  FMUL.FTZ R37, R37, R160.reuse ;  /* 0x000000a025257220 */ /* 0x080fe20000410000 */
[----:B------:R-:W-:Y:S01]  /*a9c0*/  MUFU.EX2 R152, R152 ;  /* 0x0000009800987308 */ /* 0x000fe20000000800 */
[----:B------:R-:W-:Y:S01]  /*a9d0*/  LOP3.LUT R8, R8, 0xff, RZ, 0xc0, !PT ;  /* 0x000000ff08087812 */ /* 0x000fe200078ec0ff */
[-C--:B------:R-:W-:Y:S01]  /*a9e0*/  FMUL.FTZ R38, R38, R3.reuse ;  /* 0x0000000326267220 */ /* 0x080fe20000410000 */
[----:B------:R-:W-:Y:S01]  /*a9f0*/  PRMT R6, R6, 0x5410, R11 ;  /* 0x0000541006067816 */ /* 0x000fe2000000000b */
[----:B------:R-:W-:Y:S01]  /*aa00*/  FMUL.FTZ R39, R39, R3 ;  /* 0x0000000327277220 */ /* 0x000fe20000410000 */
[----:B------:R-:W-:Y:S01]  /*aa10*/  PRMT R10, R9, 0x5410, R10 ;  /* 0x00005410090a7816 */ /* 0x000fe2000000000a */
[----:B------:R-:W-:Y:S01]  /*aa20*/  FMUL.FTZ R40, R40, R160 ;  /* 0x000000a028287220 */ /* 0x000fe20000410000 */
[----:B------:R-:W-:Y:S01]  /*aa30*/  PRMT R4, R4, 0x5410, R7 ;  /* 0x0000541004047816 */ /* 0x000fe20000000007 */
[----:B------:R-:W5:Y:S01]  /*aa40*/  MUFU.EX2 R2, R2 ;  /* 0x0000000200027308 */ /* 0x000f620000000800 */
[----:B------:R-:W-:Y:S01]  /*aa50*/  PRMT R8, R8, 0x5410, R5 ;  /* 0x0000541008087816 */ /* 0x000fe20000000005 */
[--C-:B------:R-:W-:Y:S01]  /*aa60*/  HSET2.LE.AND R6, R6, R161.reuse, PT ;  /* 0x000000a106067233 */ /* 0x100fe20003803000 */
[----:B---3--:R-:W-:Y:S01]  /*aa70*/  F2FP.BF16.PACK_AB R11, R155, R156 ;  /* 0x0000009c9b0b723e */ /* 0x008fe200000010ff */
[--C-:B------:R-:W-:Y:S01]  /*aa80*/  HSET2.LE.AND R7, R10, R161.reuse, PT ;  /* 0x000000a10a077233 */ /* 0x100fe20003803000 */
[----:B--2---:R-:W-:Y:S01]  /*aa90*/  F2FP.BF16.PACK_AB R9, R153, R154 ;  /* 0x0000009a9909723e */ /* 0x004fe200000010ff */
[--C-:B------:R-:W-:Y:S01]  /*aaa0*/  HSET2.LE.AND R4, R4, R161.reuse, PT ;  /* 0x000000a104047233 */ /* 0x100fe20003803000 */
[-C--:B------:R-:W-:Y:S01]  /*aab0*/  FMUL.FTZ R41, R41, R160.reuse ;  /* 0x000000a029297220 */ /* 0x080fe20000410000 */
[----:B------:R-:W-:Y:S01]  /*aac0*/  MUFU.EX2 R0, R0 ;  /* 0x0000000000007308 */ /* 0x000fe20000000800 */
[----:B------:R-:W-:Y:S01]  /*aad0*/  HSET2.LE.AND R5, R8, R161, PT ;  /* 0x000000a108057233 */ /* 0x000fe20003803000 */
[----:B------:R-:W-:Y:S01]  /*aae0*/  LOP3.LUT R6, R6, R9, RZ, 0xc0, !PT ;  /* 0x0000000906067212 */ /* 0x000fe200078ec0ff */
[----:B------:R-:W-:Y:S01]  /*aaf0*/  FMUL.FTZ R42, R42, R3 ;  /* 0x000000032a2a7220 */ /* 0x000fe20000410000 */
[----:B------:R-:W-:Y:S01]  /*ab00*/  LOP3.LUT R4, R4, R11, RZ, 0xc0, !PT ;  /* 0x0000000b04047212 */ /* 0x000fe200078ec0ff */
[----:B------:R-:W-:Y:S01]  /*ab10*/  FMUL.FTZ R43, R43, R3 ;  /* 0x000000032b2b7220 */ /* 0x000fe20000410000 */
[----:B------:R-:W-:Y:S01]  /*ab20*/  LOP3.LUT R138, R139, UR16, R234, 0x96, !PT ;  /* 0x000000108b8a7c12 */ /* 0x000fe2000f8e96ea */
[----:B------:R-:W-:Y:S01]  /*ab30*/  FMUL.FTZ R44, R44, R160 ;  /* 0x000000a02c2c7220 */ /* 0x000fe20000410000 */
[----:B------:R-:W2:Y:S01]  /*ab40*/  MUFU.EX2 R159, R159 ;  /* 0x0000009f009f7308 */ /* 0x000ea20000000800 */
[----:B-----5:R-:W-:Y:S01]  /*ab50*/  F2FP.BF16.PACK_AB R10, R2, R152 ;  /* 0x00000098020a723e */ /* 0x020fe200000010ff */
[----:B------:R-:W-:-:S02]  /*ab60*/  FMUL.FTZ R45, R45, R160 ;  /* 0x000000a02d2d7220 */ /* 0x000fc40000410000 */
[-C--:B------:R-:W-:Y:S01]  /*ab70*/  FMUL.FTZ R46, R46, R3.reuse ;  /* 0x000000032e2e7220 */ /* 0x080fe20000410000 */
[----:B------:R-:W-:Y:S01]  /*ab80*/  LOP3.LUT R5, R5, R10, RZ, 0xc0, !PT ;  /* 0x0000000a05057212 */ /* 0x000fe200078ec0ff */
[-C--:B------:R-:W-:Y:S02]  /*ab90*/  FMUL.FTZ R47, R47, R3.reuse ;  /* 0x000000032f2f7220 */ /* 0x080fe40000410000 */
[-C--:B------:R-:W-:Y:S02]  /*aba0*/  FMUL.FTZ R48, R48, R160.reuse ;  /* 0x000000a030307220 */ /* 0x080fe40000410000 */
[----:B------:R-:W-:Y:S02]  /*abb0*/  FMUL.FTZ R49, R49, R160 ;  /* 0x000000a031317220 */ /* 0x000fe40000410000 */
[-C--:B------:R-:W-:Y:S02]  /*abc0*/  FMUL.FTZ R50, R50, R3.reuse ;  /* 0x0000000332327220 */ /* 0x080fe40000410000 */
[----:B------:R-:W-:Y:S01]  /*abd0*/  FMUL.FTZ R51, R51, R3 ;  /* 0x0000000333337220 */ /* 0x000fe20000410000 */
[----:B--2---:R-:W-:Y:S01]  /*abe0*/  F2FP.BF16.PACK_AB R8, R159, R0 ;  /* 0x000000009f08723e */ /* 0x004fe200000010ff */
[----:B------:R-:W-:-:S02]  /*abf0*/  FMUL.FTZ R52, R52, R160 ;  /* 0x000000a034347220 */ /* 0x000fc40000410000 */
[----:B------:R-:W-:Y:S01]  /*ac00*/  FMUL.FTZ R53, R53, R160 ;  /* 0x000000a035357220 */ /* 0x000fe20000410000 */
[----:B------:R-:W-:Y:S01]  /*ac10*/  LOP3.LUT R7, R7, R8, RZ, 0xc0, !PT ;  /* 0x0000000807077212 */ /* 0x000fe200078ec0ff */
[-C--:B------:R-:W-:Y:S02]  /*ac20*/  FMUL.FTZ R54, R54, R3.reuse ;  /* 0x0000000336367220 */ /* 0x080fe40000410000 */
[-C--:B------:R-:W-:Y:S02]  /*ac30*/  FMUL.FTZ R55, R55, R3.reuse ;  /* 0x0000000337377220 */ /* 0x080fe40000410000 */
[-C--:B------:R-:W-:Y:S02]  /*ac40*/  FMUL.FTZ R56, R56, R160.reuse ;  /* 0x000000a038387220 */ /* 0x080fe40000410000 */
[----:B------:R-:W-:Y:S01]  /*ac50*/  HMMA.16816.F32.BF16 R24, R4, R28, R24 ;  /* 0x0000001c0418723c */ /* 0x000fe20000041818 */
[----:B------:R-:W-:Y:S02]  /*ac60*/  FMUL.FTZ R57, R57, R160 ;  /* 0x000000a039397220 */ /* 0x000fe40000410000 */
[----:B------:R-:W-:-:S02]  /*ac70*/  FMUL.FTZ R58, R58, R3 ;  /* 0x000000033a3a7220 */ /* 0x000fc40000410000 */
[-C--:B------:R-:W-:Y:S02]  /*ac80*/  FMUL.FTZ R59, R59, R3.reuse ;  /* 0x000000033b3b7220 */ /* 0x080fe40000410000 */
[-C--:B------:R-:W-:Y:S01]  /*ac90*/  FMUL.FTZ R60, R60, R160.reuse ;  /* 0x000000a03c3c7220 */ /* 0x080fe20000410000 */
[C---:B------:R-:W-:Y:S01]  /*aca0*/  HMMA.16816.F32.BF16 R28, R4.reuse, R30, R32 ;  /* 0x0000001e041c723c */ /* 0x040fe20000041820 */
[-C--:B------:R-:W-:Y:S02]  /*acb0*/  FMUL.FTZ R61, R61, R160.reuse ;  /* 0x000000a03d3d7220 */ /* 0x080fe40000410000 */
[-C--:B------:R-:W-:Y:S02]  /*acc0*/  FMUL.FTZ R62, R62, R3.reuse ;  /* 0x000000033e3e7220 */ /* 0x080fe40000410000 */
[----:B------:R-:W-:Y:S02]  /*acd0*/  FMUL.FTZ R63, R63, R3 ;  /* 0x000000033f3f7220 */ /* 0x000fe40000410000 */
[-C--:B------:R-:W-:Y:S01]  /*ace0*/  FMUL.FTZ R32, R104, R160.reuse ;  /* 0x000000a068207220 */ /* 0x080fe20000410000 */
[----:B-1----:R-:W-:Y:S01]  /*acf0*/  HMMA.16816.F32.BF16 R36, R4, R108, R36 ;  /* 0x0000006c0424723c */ /* 0x002fe20000041824 */
[----:B------:R-:W-:-:S02]  /*ad00*/  FMUL.FTZ R33, R105, R160 ;  /* 0x000000a069217220 */ /* 0x000fc40000410000 */
[-C--:B------:R-:W-:Y:S02]  /*ad10*/  FMUL.FTZ R34, R106, R3.reuse ;  /* 0x000000036a227220 */ /* 0x080fe40000410000 */
[-C--:B------:R-:W-:Y:S02]  /*ad20*/  FMUL.FTZ R35, R107, R3.reuse ;  /* 0x000000036b237220 */ /* 0x080fe40000410000 */
[----:B------:R-:W1:Y:S01]  /*ad30*/  LDSM.16.MT88.4 R104, [R185+0xe000] ;  /* 0x00e00000b968783b */ /* 0x000e620000004200 */
[----:B------:R-:W-:Y:S01]  /*ad40*/  HMMA.16816.F32.BF16 R40, R4, R110, R40 ;  /* 0x0000006e0428723c */ /* 0x000fe20000041828 */
[-C--:B------:R-:W-:Y:S02]  /*ad50*/  FMUL.FTZ R64, R64, R160.reuse ;  /* 0x000000a040407220 */ /* 0x080fe40000410000 */
[----:B------:R-:W2:Y:S01]  /*ad60*/  LDSM.16.MT88.4 R108, [R184+0xe000] ;  /* 0x00e00000b86c783b */ /* 0x000ea20000004200 */
[----:B------:R-:W-:Y:S02]  /*ad70*/  FMUL.FTZ R65, R65, R160 ;  /* 0x000000a041417220 */ /* 0x000fe40000410000 */
[----:B------:R-:W-:-:S02]  /*ad80*/  FMUL.FTZ R66, R66, R3 ;  /* 0x0000000342427220 */ /* 0x000fc40000410000 */
[C---:B----4-:R-:W-:Y:S01]  /*ad90*/  HMMA.16816.F32.BF16 R44, R4.reuse, R112, R44 ;  /* 0x00000070042c723c */ /* 0x050fe2000004182c */
[-C--:B------:R-:W-:Y:S02]  /*ada0*/  FMUL.FTZ R67, R67, R3.reuse ;  /* 0x0000000343437220 */ /* 0x080fe40000410000 */
[-C--:B------:R-:W-:Y:S02]  /*adb0*/  FMUL.FTZ R68, R68, R160.reuse ;  /* 0x000000a044447220 */ /* 0x080fe40000410000 */
[----:B------:R-:W-:Y:S02]  /*adc0*/  FMUL.FTZ R69, R69, R160 ;  /* 0x000000a045457220 */ /* 0x000fe40000410000 */
[-C--:B------:R-:W-:Y:S01]  /*add0*/  FMUL.FTZ R70, R70, R3.reuse ;  /* 0x0000000346467220 */ /* 0x080fe20000410000 */
[----:B------:R-:W-:Y:S01]  /*ade0*/  HMMA.16816.F32.BF16 R48, R4, R114, R48 ;  /* 0x000000720430723c */ /* 0x000fe20000041830 */
[----:B------:R-:W3:Y:S01]  /*adf0*/  LDSM.16.MT88.4 R112, [R188+0x10000] ;  /* 0x01000000bc70783b */ /* 0x000ee20000004200 */
[----:B------:R-:W-:-:S02]  /*ae00*/  FMUL.FTZ R71, R71, R3 ;  /* 0x0000000347477220 */ /* 0x000fc40000410000 */
[-C--:B------:R-:W-:Y:S02]  /*ae10*/  FMUL.FTZ R16, R120, R160.reuse ;  /* 0x000000a078107220 */ /* 0x080fe40000410000 */
[-C--:B------:R-:W-:Y:S02]  /*ae20*/  FMUL.FTZ R17, R121, R160.reuse ;  /* 0x000000a079117220 */ /* 0x080fe40000410000 */
[-C--:B------:R-:W-:Y:S02]  /*ae30*/  FMUL.FTZ R18, R122, R3.reuse ;  /* 0x000000037a127220 */ /* 0x080fe40000410000 */
[----:B------:R-:W-:Y:S02]  /*ae40*/  FMUL.FTZ R19, R123, R3 ;  /* 0x000000037b137220 */ /* 0x000fe40000410000 */
[----:B------:R-:W-:Y:S01]  /*ae50*/  FFMA.FTZ R169, R137, c[0x0][0x23c], -R150 ;  /* 0x00008f0089a97a23 */ /* 0x000fe20000010896 */
[----:B------:R-:W-:Y:S01]  /*ae60*/  LDSM.16.MT88.4 R120, [R184+0xc000] ;  /* 0x00c00000b878783b */ /* 0x000fe20000004200 */
[----:B------:R-:W-:-:S02]  /*ae70*/  FMUL.FTZ R80, R80, R160 ;  /* 0x000000a050507220 */ /* 0x000fc40000410000 */
[-C--:B------:R-:W-:Y:S01]  /*ae80*/  FMUL.FTZ R81, R81, R160.reuse ;  /* 0x000000a051517220 */ /* 0x080fe20000410000 */
[C---:B------:R-:W-:Y:S01]  /*ae90*/  HMMA.16816.F32.BF16 R16, R4.reuse, R20, R16 ;  /* 0x000000140410723c */ /* 0x040fe20000041810 */
[-C--:B------:R-:W-:Y:S01]  /*aea0*/  FMUL.FTZ R82, R82, R3.reuse ;  /* 0x0000000352527220 */ /* 0x080fe20000410000 */
[----:B------:R-:W-:Y:S01]  /*aeb0*/  MUFU.EX2 R169, R169 ;  /* 0x000000a900a97308 */ /* 0x000fe20000000800 */
[-C--:B------:R-:W-:Y:S02]  /*aec0*/  FMUL.FTZ R83, R83, R3.reuse ;  /* 0x0000000353537220 */ /* 0x080fe40000410000 */
[-C--:B------:R-:W-:Y:S02]  /*aed0*/  FMUL.FTZ R76, R76, R160.reuse ;  /* 0x000000a04c4c7220 */ /* 0x080fe40000410000 */
[----:B------:R-:W-:Y:S01]  /*aee0*/  FMUL.FTZ R77, R77, R160 ;  /* 0x000000a04d4d7220 */ /* 0x000fe20000410000 */
[----:B-1----:R-:W-:Y:S01]  /*aef0*/  HMMA.16816.F32.BF16 R52, R4, R104, R52 ;  /* 0x000000680434723c */ /* 0x002fe20000041834 */
[----:B------:R-:W-:-:S02]  /*af00*/  FMUL.FTZ R78, R78, R3 ;  /* 0x000000034e4e7220 */ /* 0x000fc40000410000 */
[-C--:B------:R-:W-:Y:S02]  /*af10*/  FMUL.FTZ R79, R79, R3.reuse ;  /* 0x000000034f4f7220 */ /* 0x080fe40000410000 */
[-C--:B------:R-:W-:Y:S02]  /*af20*/  FMUL.FTZ R84, R84, R160.reuse ;  /* 0x000000a054547220 */ /* 0x080fe40000410000 */
[-C--:B------:R-:W-:Y:S01]  /*af30*/  FMUL.FTZ R85, R85, R160.reuse ;  /* 0x000000a055557220 */ /* 0x080fe20000410000 */
[----:B------:R-:W-:Y:S01]  /*af40*/  HMMA.16816.F32.BF16 R56, R4, R106, R56 ;  /* 0x0000006a0438723c */ /* 0x000fe20000041838 */
[----:B------:R-:W1:Y:S01]  /*af50*/  LDSM.16.MT88.4 R104, [R186+0x10000] ;  /* 0x01000000ba68783b */ /* 0x000e620000004200 */
[-C--:B------:R-:W-:Y:S02]  /*af60*/  FMUL.FTZ R86, R86, R3.reuse ;  /* 0x0000000356567220 */ /* 0x080fe40000410000 */
[----:B------:R-:W-:Y:S02]  /*af70*/  FMUL.FTZ R87, R87, R3 ;  /* 0x0000000357577220 */ /* 0x000fe40000410000 */
[----:B------:R-:W-:-:S02]  /*af80*/  FMUL.FTZ R8, R128, R160 ;  /* 0x000000a080087220 */ /* 0x000fc40000410000 */
        /* <DEDUP_REMOVED lines=8> */
[-C--:B------:R-:W-:Y:S01]  /*b010*/  FMUL.FTZ R126, R126, R3.reuse ;  /* 0x000000037e7e7220 */ /* 0x080fe20000410000 */
[----:B------:R-:W-:Y:S01]  /*b020*/  LDSM.16.MT88.4 R128, [R186+0xc800] ;  /* 0x00c80000ba80783b */ /* 0x000fe20000004200 */
[-C--:B------:R-:W-:Y:S02]  /*b030*/  FMUL.FTZ R127, R127, R3.reuse ;  /* 0x000000037f7f7220 */ /* 0x080fe40000410000 */
[C---:B---3--:R-:W-:Y:S01]  /*b040*/  HMMA.16816.F32.BF16 R68, R4.reuse, R112, R68 ;  /* 0x000000700444723c */ /* 0x048fe20000041844 */
[-C--:B------:R-:W-:Y:S02]  /*b050*/  FMUL.FTZ R116, R116, R160.reuse ;  /* 0x000000a074747220 */ /* 0x080fe40000410000 */
[-C--:B------:R-:W-:Y:S02]  /*b060*/  FMUL.FTZ R117, R117, R160.reuse ;  /* 0x000000a075757220 */ /* 0x080fe40000410000 */
[-C--:B------:R-:W-:Y:S02]  /*b070*/  FMUL.FTZ R118, R118, R3.reuse ;  /* 0x0000000376767220 */ /* 0x080fe40000410000 */
[----:B------:R-:W-:Y:S01]  /*b080*/  IMAD.WIDE.U32 R112, R138, -0x2daee0ad, RZ ;  /* 0xd2511f538a707825 */ /* 0x000fe200078e00ff */
[C---:B------:R-:W-:Y:S01]  /*b090*/  HMMA.16816.F32.BF16 R8, R4.reuse, R12, R8 ;  /* 0x0000000c0408723c */ /* 0x040fe20000041808 */
[----:B------:R-:W3:Y:S02]  /*b0a0*/  LDSM.16.MT88.4 R136, [R184+0x10000] ;  /* 0x01000000b888783b */ /* 0x000ee40000004200 */
[-C--:B------:R-:W-:Y:S01]  /*b0b0*/  FMUL.FTZ R119, R119, R3.reuse ;  /* 0x0000000377777220 */ /* 0x080fe20000410000 */
[----:B------:R-:W-:Y:S01]  /*b0c0*/  LOP3.LUT R166, R113, UR8, R166, 0x96, !PT ;  /* 0x0000000871a67c12 */ /* 0x000fe2000f8e96a6 */
[-C--:B------:R-:W-:Y:S01]  /*b0d0*/  FMUL.FTZ R100, R100, R160.reuse ;  /* 0x000000a064647220 */ /* 0x080fe20000410000 */
[----:B------:R-:W-:Y:S01]  /*b0e0*/  LOP3.LUT R232, R112, 0xff, RZ, 0xc0, !PT ;  /* 0x000000ff70e87812 */ /* 0x000fe200078ec0ff */
[----:B------:R-:W-:Y:S01]  /*b0f0*/  FMUL.FTZ R101, R101, R160 ;  /* 0x000000a065657220 */ /* 0x000fe20000410000 */
[----:B------:R-:W-:Y:S01]  /*b100*/  HMMA.16816.F32.BF16 R12, R4, R14, R124 ;  /* 0x0000000e040c723c */ /* 0x000fe2000004187c */
[-C--:B------:R-:W-:Y:S01]  /*b110*/  FMUL.FTZ R102, R102, R3.reuse ;  /* 0x0000000366667220 */ /* 0x080fe20000410000 */
[----:B------:R-:W-:Y:S01]  /*b120*/  LDSM.16.MT88.4 R124, [R185+0xc800] ;  /* 0x00c80000b97c783b */ /* 0x000fe20000004200 */
[----:B------:R-:W-:-:S02]  /*b130*/  FMUL.FTZ R103, R103, R3 ;  /* 0x0000000367677220 */ /* 0x000fc40000410000 */
[-C--:B------:R-:W-:Y:S02]  /*b140*/  FMUL.FTZ R72, R72, R160.reuse ;  /* 0x000000a048487220 */ /* 0x080fe40000410000 */
[-C--:B------:R-:W-:Y:S01]  /*b150*/  FMUL.FTZ R73, R73, R160.reuse ;  /* 0x000000a049497220 */ /* 0x080fe20000410000 */
[C---:B-1----:R-:W-:Y:S01]  /*b160*/  HMMA.16816.F32.BF16 R80, R4.reuse, R106, R80 ;  /* 0x0000006a0450723c */ /* 0x042fe20000041850 */
[-C--:B------:R-:W-:Y:S02]  /*b170*/  FMUL.FTZ R74, R74, R3.reuse ;  /* 0x000000034a4a7220 */ /* 0x080fe40000410000 */
[-C--:B------:R-:W-:Y:S02]  /*b180*/  FMUL.FTZ R75, R75, R3.reuse ;  /* 0x000000034b4b7220 */ /* 0x080fe40000410000 */
[-C--:B------:R-:W-:Y:S02]  /*b190*/  FMUL.FTZ R88, R88, R160.reuse ;  /* 0x000000a058587220 */ /* 0x080fe40000410000 */
[--C-:B------:R-:W-:Y:S01]  /*b1a0*/  SHF.R.U32.HI R106, RZ, 0x10, R112.reuse ;  /* 0x00000010ff6a7819 */ /* 0x100fe20000011670 */
[C---:B------:R-:W-:Y:S01]  /*b1b0*/  HMMA.16816.F32.BF16 R76, R4.reuse, R104, R76 ;  /* 0x00000068044c723c */ /* 0x040fe2000004184c */
[-C--:B------:R-:W-:Y:S01]  /*b1c0*/  FMUL.FTZ R89, R89, R160.reuse ;  /* 0x000000a059597220 */ /* 0x080fe20000410000 */
[----:B------:R-:W-:Y:S01]  /*b1d0*/  LOP3.LUT R107, R112, 0xffff, RZ, 0xc0, !PT ;  /* 0x0000ffff706b7812 */ /* 0x000fe200078ec0ff */
[-C--:B------:R-:W-:Y:S01]  /*b1e0*/  FMUL.FTZ R90, R90, R3.reuse ;  /* 0x000000035a5a7220 */ /* 0x080fe20000410000 */
[----:B------:R-:W-:Y:S01]  /*b1f0*/  LOP3.LUT R106, R106, 0xff, RZ, 0xc0, !PT ;  /* 0x000000ff6a6a7812 */ /* 0x000fe200078ec0ff */
[-C--:B------:R-:W-:Y:S01]  /*b200*/  FMUL.FTZ R91, R91, R3.reuse ;  /* 0x000000035b5b7220 */ /* 0x080fe20000410000 */
[----:B------:R-:W-:Y:S01]  /*b210*/  SHF.R.U32.HI R107, RZ, 0x8, R107 ;  /* 0x00000008ff6b7819 */ /* 0x000fe2000001166b */
[-C--:B------:R-:W-:Y:S01]  /*b220*/  FMUL.FTZ R92, R92, R160.reuse ;  /* 0x000000a05c5c7220 */ /* 0x080fe20000410000 */
[----:B------:R-:W-:Y:S01]  /*b230*/  SHF.R.U32.HI R105, RZ, 0x18, R112 ;  /* 0x00000018ff697819 */ /* 0x000fe20000011670 */
[-C--:B------:R-:W-:Y:S01]  /*b240*/  FMUL.FTZ R93, R93, R160.reuse ;  /* 0x000000a05d5d7220 */ /* 0x080fe20000410000 */
[C---:B--2---:R-:W-:Y:S01]  /*b250*/  HMMA.16816.F32.BF16 R84, R4.reuse, R108, R84 ;  /* 0x0000006c0454723c */ /* 0x044fe20000041854 */
[-C--:B------:R-:W-:Y:S01]  /*b260*/  FMUL.FTZ R94, R94, R3.reuse ;  /* 0x000000035e5e7220 */ /* 0x080fe20000410000 */
[----:B------:R-:W-:Y:S01]  /*b270*/  PRMT R106, R106, 0x5410, R105 ;  /* 0x000054106a6a7816 */ /* 0x000fe20000000069 */
[-C--:B------:R-:W-:Y:S01]  /*b280*/  FMUL.FTZ R95, R95, R3.reuse ;  /* 0x000000035f5f7220 */ /* 0x080fe20000410000 */
[--C-:B------:R-:W-:Y:S01]  /*b290*/  SHF.R.U32.HI R105, RZ, 0x10, R166.reuse ;  /* 0x00000010ff697819 */ /* 0x100fe200000116a6 */
[-C--:B------:R-:W-:Y:S01]  /*b2a0*/  FMUL.FTZ R96, R96, R160.reuse ;  /* 0x000000a060607220 */ /* 0x080fe20000410000 */
[----:B------:R-:W-:Y:S01]  /*b2b0*/  PRMT R232, R232, 0x5410, R107 ;  /* 0x00005410e8e87816 */ /* 0x000fe2000000006b */
[----:B------:R-:W-:Y:S01]  /*b2c0*/  FMUL.FTZ R97, R97, R160 ;  /* 0x000000a061617220 */ /* 0x000fe20000410000 */
[----:B------:R-:W-:Y:S01]  /*b2d0*/  SHF.R.U32.HI R108, RZ, 0x18, R166 ;  /* 0x00000018ff6c7819 */ /* 0x000fe200000116a6 */
[-C--:B------:R-:W-:Y:S01]  /*b2e0*/  FMUL.FTZ R98, R98, R3.reuse ;  /* 0x0000000362627220 */ /* 0x080fe20000410000 */
[----:B------:R-:W-:Y:S01]  /*b2f0*/  LOP3.LUT R105, R105, 0xff, RZ, 0xc0, !PT ;  /* 0x000000ff69697812 */ /* 0x000fe200078ec0ff */
[----:B------:R-:W-:Y:S01]  /*b300*/  FMUL.FTZ R99, R99, R3 ;  /* 0x0000000363637220 */ /* 0x000fe20000410000 */
[C---:B------:R-:W-:Y:S01]  /*b310*/  HMMA.16816.F32.BF16 R20, R4.reuse, R22, R116 ;  /* 0x000000160414723c */ /* 0x040fe20000041874 */
[----:B------:R-:W-:Y:S01]  /*b320*/  FFMA.FTZ R164, R171, c[0x0][0x23c], -R150 ;  /* 0x00008f00aba47a23 */ /* 0x000fe20000010896 */
[----:B------:R-:W-:Y:S01]  /*b330*/  LOP3.LUT R107, R166, 0xffff, RZ, 0xc0, !PT ;  /* 0x0000ffffa66b7812 */ /* 0x000fe200078ec0ff */
[--C-:B------:R-:W-:Y:S01]  /*b340*/  FFMA.FTZ R171, R220, c[0x0][0x23c], -R147.reuse ;  /* 0x00008f00dcab7a23 */ /* 0x100fe20000010893 */
[----:B------:R-:W-:Y:S01]  /*b350*/  PRMT R220, R105, 0x5410, R108 ;  /* 0x0000541069dc7816 */ /* 0x000fe2000000006c */
[--C-:B------:R-:W-:Y:S01]  /*b360*/  FFMA.FTZ R167, R135, c[0x0][0x23c], -R150.reuse ;  /* 0x00008f0087a77a23 */ /* 0x100fe20000010896 */
[----:B------:R-:W-:Y:S01]  /*b370*/  LOP3.LUT R104, R166, 0xff, RZ, 0xc0, !PT ;  /* 0x000000ffa6687812 */ /* 0x000fe200078ec0ff */
[--C-:B------:R-:W-:Y:S01]  /*b380*/  FFMA.FTZ R162, R133, c[0x0][0x23c], -R150.reuse ;  /* 0x00008f0085a27a23 */ /* 0x100fe20000010896 */
[C---:B------:R-:W-:Y:S01]  /*b390*/  HMMA.16816.F32.BF16 R32, R4.reuse, R120, R32 ;  /* 0x000000780420723c */ /* 0x040fe20000041820 */
[----:B------:R-:W-:Y:S01]  /*b3a0*/  MUFU.EX2 R164, R164 ;  /* 0x000000a400a47308 */ /* 0x000fe20000000800 */
[----:B------:R-:W-:Y:S01]  /*b3b0*/  FFMA.FTZ R168, R168, c[0x0][0x23c], -R147 ;  /* 0x00008f00a8a87a23 */ /* 0x000fe20000010893 */
[----:B------:R-:W-:Y:S01]  /*b3c0*/  SHF.R.U32.HI R107, RZ, 0x8, R107 ;  /* 0x00000008ff6b7819 */ /* 0x000fe2000001166b */
[--C-:B------:R-:W-:Y:S01]  /*b3d0*/  FFMA.FTZ R211, R218, c[0x0][0x23c], -R147.reuse ;  /* 0x00008f00dad37a23 */ /* 0x100fe20000010893 */
[--C-:B------:R-:W-:Y:S01]  /*b3e0*/  HSET2.LE.AND R232, R232, R161.reuse, PT ;  /* 0x000000a1e8e87233 */ /* 0x100fe20003803000 */
[----:B------:R-:W-:Y:S01]  /*b3f0*/  FFMA.FTZ R134, R134, c[0x0][0x23c], -R147 ;  /* 0x00008f0086867a23 */ /* 0x000fe20000010893 */
[----:B------:R-:W-:Y:S01]  /*b400*/  PRMT R104, R104, 0x5410, R107 ;  /* 0x0000541068687816 */ /* 0x000fe2000000006b */
[----:B------:R-:W-:Y:S01]  /*b410*/  HMMA.16816.F32.BF16 R100, R4, R122, R100 ;  /* 0x0000007a0464723c */ /* 0x000fe20000041864 */
[----:B------:R-:W-:Y:S01]  /*b420*/  MUFU.EX2 R167, R167 ;  /* 0x000000a700a77308 */ /* 0x000fe20000000800 */
[--C-:B------:R-:W-:Y:S01]  /*b430*/  HSET2.LE.AND R107, R106, R161.reuse, PT ;  /* 0x000000a16a6b7233 */ /* 0x100fe20003803000 */
[----:B------:R-:W-:Y:S01]  /*b440*/  LDSM.16.MT88.4 R120, [R184+0xc800] ;  /* 0x00c80000b878783b */ /* 0x000fe20000004200 */
[----:B------:R-:W-:Y:S01]  /*b450*/  HSET2.LE.AND R104, R104, R161, PT ;  /* 0x000000a168687233 */ /* 0x000fe20003803000 */
[----:B------:R-:W-:-:S02]  /*b460*/  FFMA.FTZ R219, R219, c[0x0][0x23c], -R150 ;  /* 0x00008f00dbdb7a23 */ /* 0x000fc40000010896 */
[----:B------:R-:W-:Y:S01]  /*b470*/  LDSM.16.MT88.4 R116, [R188+0xe800] ;  /* 0x00e80000bc74783b */ /* 0x000fe20000004200 */
[C---:B------:R-:W-:Y:S01]  /*b480*/  HMMA.16816.F32.BF16 R72, R4.reuse, R114, R72 ;  /* 0x000000720448723c */ /* 0x040fe20000041848 */
[----:B------:R-:W1:Y:S01]  /*b490*/  MUFU.EX2 R162, R162 ;  /* 0x000000a200a27308 */ /* 0x000e620000000800 */
[----:B------:R-:W-:Y:S01]  /*b4a0*/  FFMA.FTZ R216, R216, c[0x0][0x23c], -R147 ;  /* 0x00008f00d8d87a23 */ /* 0x000fe20000010893 */
[----:B------:R-:W-:Y:S01]  /*b4b0*/  LDSM.16.MT88.4 R112, [R186+0xe800] ;  /* 0x00e80000ba70783b */ /* 0x000fe20000004200 */
[--C-:B------:R-:W-:Y:S02]  /*b4c0*/  FFMA.FTZ R165, R165, c[0x0][0x23c], -R150.reuse ;  /* 0x00008f00a5a57a23 */ /* 0x100fe40000010896 */
[----:B------:R-:W-:Y:S02]  /*b4d0*/  FFMA.FTZ R149, R149, c[0x0][0x23c], -R150 ;  /* 0x00008f0095957a23 */ /* 0x000fe40000010896 */
[----:B------:R-:W-:Y:S01]  /*b4e0*/  HMMA.16816.F32.BF16 R88, R4, R110, R88 ;  /* 0x0000006e0458723c */ /* 0x000fe20000041858 */
[----:B------:R-:W2:Y:S01]  /*b4f0*/  LDSM.16.MT88.4 R108, [R185+0xe800] ;  /* 0x00e80000b96c783b */ /* 0x000ea20000004200 */
[----:B------:R4:W-:Y:S01]  /*b500*/  MUFU.EX2 R166, R134 ;  /* 0x0000008600a67308 */ /* 0x0009e20000000800 */
[----:B------:R-:W-:-:S02]  /*b510*/  FFMA.FTZ R156, R217, R160, R156 ;  /* 0x000000a0d99c7223 */ /* 0x000fc4000001009c */
[----:B------:R-:W-:Y:S02]  /*b520*/  FFMA.FTZ R3, R213, R3, R152 ;  /* 0x00000003d5037223 */ /* 0x000fe40000010098 */
[----:B------:R-:W-:Y:S01]  /*b530*/  FADD.FTZ R155, R155, R156 ;  /* 0x0000009c9b9b7221 */ /* 0x000fe20000010000 */
[C---:B---3--:R-:W-:Y:S01]  /*b540*/  HMMA.16816.F32.BF16 R92, R4.reuse, R136, R92 ;  /* 0x00000088045c723c */ /* 0x048fe2000004185c */
[----:B-1----:R-:W-:Y:S01]  /*b550*/  F2FP.BF16.PACK_AB R105, R169, R162 ;  /* 0x000000a2a969723e */ /* 0x002fe200000010ff */
[----:B------:R-:W1:Y:S01]  /*b560*/  MUFU.EX2 R171, R171 ;  /* 0x000000ab00ab7308 */ /* 0x000e620000000800 */
[----:B------:R-:W-:Y:S02]  /*b570*/  FADD.FTZ R3, R2, R3 ;  /* 0x0000000302037221 */ /* 0x000fe40000010000 */
[----:B------:R-:W-:Y:S01]  /*b580*/  LOP3.LUT R104, R104, R105, RZ, 0xc0, !PT ;  /* 0x0000006968687212 */ /* 0x000fe200078ec0ff */
[----:B------:R-:W-:Y:S01]  /*b590*/  HSET2.LE.AND R105, R220, R161, PT ;  /* 0x000000a1dc697233 */ /* 0x000fe20003803000 */
[----:B------:R-:W-:Y:S01]  /*b5a0*/  F2FP.BF16.PACK_AB R137, R164, R167 ;  /* 0x000000a7a489723e */ /* 0x000fe200000010ff */
[----:B------:R-:W-:Y:S01]  /*b5b0*/  HMMA.16816.F32.BF16 R4, R4, R138, R96 ;  /* 0x0000008a0404723c */ /* 0x000fe20000041860 */
[----:B------:R-:W3:Y:S01]  /*b5c0*/  LDSM.16.MT88.4 R96, [R184+0xe800] ;  /* 0x00e80000b860783b */ /* 0x000ee20000004200 */
[----:B------:R-:W-:Y:S01]  /*b5d0*/  MUFU.EX2 R168, R168 ;  /* 0x000000a800a87308 */ /* 0x000fe20000000800 */
[----:B------:R-:W-:Y:S01]  /*b5e0*/  LOP3.LUT R106, R232, R137, RZ, 0xc0, !PT ;  /* 0x00000089e86a7212 */ /* 0x000fe200078ec0ff */
[----:B------:R-:W-:Y:S01]  /*b5f0*/  FFMA.FTZ R220, R221, c[0x0][0x23c], -R150 ;  /* 0x00008f00dddc7a23 */ /* 0x000fe20000010896 */
[----:B------:R-:W-:Y:S01]  /*b600*/  MOV R232, UR31 ;  /* 0x0000001f00e87c02 */ /* 0x000fe20008000f00 */
[----:B------:R-:W-:Y:S01]  /*b610*/  FFMA.FTZ R221, R140, c[0x0][0x23c], -R147 ;  /* 0x00008f008cdd7a23 */ /* 0x000fe20000010893 */
[----:B----4-:R-:W-:Y:S01]  /*b620*/  LDSM.16.MT88.4 R132, [R188+0xc800] ;  /* 0x00c80000bc84783b */ /* 0x010fe20000004200 */
[----:B------:R-:W-:Y:S01]  /*b630*/  FADD.FTZ R154, R154, R155 ;  /* 0x0000009b9a9a7221 */ /* 0x000fe20000010000 */
[----:B------:R-:W-:Y:S01]  /*b640*/  LOP3.LUT R232, R233, UR21, R232, 0x96, !PT ;  /* 0x00000015e9e87c12 */ /* 0x000fe2000f8e96e8 */
[----:B------:R-:W4:Y:S01]  /*b650*/  MUFU.EX2 R211, R211 ;  /* 0x000000d300d37308 */ /* 0x000f220000000800 */
[----:B-1----:R-:W-:Y:S01]  /*b660*/  F2FP.BF16.PACK_AB R218, R171, R166 ;  /* 0x000000a6abda723e */ /* 0x002fe200000010ff */
[----:B------:R-:W-:-:S02]  /*b670*/  FADD.FTZ R0, R0, R3 ;  /* 0x0000000300007221 */ /* 0x000fc40000010000 */
[----:B------:R-:W-:Y:S01]  /*b680*/  IMAD.WIDE.U32 R232, R232, -0x326172a9, RZ ;  /* 0xcd9e8d57e8e87825 */ /* 0x000fe200078e00ff */
[----:B------:R-:W-:-:S03]  /*b690*/  LOP3.LUT R105, R105, R218, RZ, 0xc0, !PT ;  /* 0x000000da69697212 */ /* 0x000fc600078ec0ff */
[----:B------:R-:W-:Y:S01]  /*b6a0*/  MUFU.EX2 R219, R219 ;  /* 0x000000db00db7308 */ /* 0x000fe20000000800 */
[----:B------:R-:W-:Y:S01]  /*b6b0*/  LOP3.LUT R226, R233, UR4, R226, 0x96, !PT ;  /* 0x00000004e9e27c12 */ /* 0x000fe2000f8e96e2 */
[----:B------:R-:W-:Y:S02]  /*b6c0*/  FFMA.FTZ R218, R141, c[0x0][0x23c], -R150 ;  /* 0x00008f008dda7a23 */ /* 0x000fe40000010896 */
[----:B------:R-:W-:Y:S02]  /*b6d0*/  FADD.FTZ R153, R153, R154 ;  /* 0x0000009a99997221 */ /* 0x000fe40000010000 */
[----:B------:R-:W-:Y:S01]  /*b6e0*/  IMAD.WIDE.U32 R226, R226, -0x2daee0ad, RZ ;  /* 0xd2511f53e2e27825 */ /* 0x000fe200078e00ff */
[----:B----4-:R-:W-:Y:S01]  /*b6f0*/  F2FP.BF16.PACK_AB R136, R211, R168 ;  /* 0x000000a8d388723e */ /* 0x010fe200000010ff */
[----:B------:R-:W-:Y:S02]  /*b700*/  MUFU.EX2 R220, R220 ;  /* 0x000000dc00dc7308 */ /* 0x000fe40000000800 */
[----:B------:R-:W-:Y:S01]  /*b710*/  FADD.FTZ R159, R159, R0 ;  /* 0x000000009f9f7221 */ /* 0x000fe20000010000 */
[----:B------:R-:W-:Y:S01]  /*b720*/  LOP3.LUT R225, R227, UR29, R224, 0x96, !PT ;  /* 0x0000001de3e17c12 */ /* 0x000fe2000f8e96e0 */
[----:B------:R-:W-:Y:S01]  /*b730*/  FADD.FTZ R0, R162, R153 ;  /* 0x00000099a2007221 */ /* 0x000fe20000010000 */
[----:B------:R-:W-:Y:S01]  /*b740*/  LOP3.LUT R107, R107, R136, RZ, 0xc0, !PT ;  /* 0x000000886b6b7212 */ /* 0x000fe200078ec0ff */
[----:B------:R-:W-:Y:S01]  /*b750*/  FADD.FTZ R166, R166, R159 ;  /* 0x0000009fa6a67221 */ /* 0x000fe20000010000 */
[----:B------:R-:W-:Y:S01]  /*b760*/  LDSM.16.MT88.4 R136, [R186+0xd000] ;  /* 0x00d00000ba88783b */ /* 0x000fe20000004200 */
[----:B------:R-:W-:Y:S01]  /*b770*/  FADD.FTZ R0, R169, R0 ;  /* 0x00000000a9007221 */ /* 0x000fe20000010000 */
[----:B------:R-:W-:Y:S01]  /*b780*/  MUFU.EX2 R221, R221 ;  /* 0x000000dd00dd7308 */ /* 0x000fe20000000800 */
[----:B------:R-:W-:-:S02]  /*b790*/  FADD.FTZ R171, R171, R166 ;  /* 0x000000a6abab7221 */ /* 0x000fc40000010000 */
[C---:B--2---:R-:W-:Y:S01]  /*b7a0*/  HMMA.16816.F32.BF16 R52, R104.reuse, R108, R52 ;  /* 0x0000006c6834723c */ /* 0x044fe20000041834 */
[----:B------:R-:W-:Y:S02]  /*b7b0*/  FADD.FTZ R3, R167, R0 ;  /* 0x00000000a7037221 */ /* 0x000fe40000010000 */
[----:B------:R-:W-:Y:S02]  /*b7c0*/  FADD.FTZ R168, R168, R171 ;  /* 0x000000aba8a87221 */ /* 0x000fe40000010000 */
[----:B------:R-:W1:Y:S01]  /*b7d0*/  MUFU.EX2 R218, R218 ;  /* 0x000000da00da7308 */ /* 0x000e620000000800 */
[----:B------:R-:W-:Y:S02]  /*b7e0*/  FADD.FTZ R3, R164, R3 ;  /* 0x00000003a4037221 */ /* 0x000fe40000010000 */
[----:B------:R-:W-:Y:S01]  /*b7f0*/  HMMA.16816.F32.BF16 R56, R104, R110, R56 ;  /* 0x0000006e6838723c */ /* 0x000fe20000041838 */
[----:B------:R-:W2:Y:S01]  /*b800*/  LDSM.16.MT88.4 R108, [R186+0x10800] ;  /* 0x01080000ba6c783b */ /* 0x000ea20000004200 */
[----:B------:R-:W-:-:S03]  /*b810*/  FADD.FTZ R211, R211, R168 ;  /* 0x000000a8d3d37221 */ /* 0x000fc60000010000 */
[----:B------:R-:W4:Y:S03]  /*b820*/  MUFU.EX2 R216, R216 ;  /* 0x000000d800d87308 */ /* 0x000f260000000800 */
[C---:B---3--:R-:W-:Y:S05]  /*b830*/  HMMA.16816.F32.BF16 R60, R104.reuse, R96, R60 ;  /* 0x00000060683c723c */ /* 0x048fea000004183c */
[----:B------:R-:W-:Y:S01]  /*b840*/  MUFU.EX2 R165, R165 ;  /* 0x000000a500a57308 */ /* 0x000fe20000000800 */
[----:B-1----:R-:W-:Y:S02]  /*b850*/  FADD.FTZ R0, R218, R3 ;  /* 0x00000003da007221 */ /* 0x002fe40000010000 */
[----:B------:R-:W-:Y:S01]  /*b860*/  HMMA.16816.F32.BF16 R64, R104, R98, R64 ;  /* 0x000000626840723c */ /* 0x000fe20000041840 */
[----:B------:R-:W1:Y:S01]  /*b870*/  LDSM.16.MT88.4 R96, [R185+0x10800] ;  /* 0x01080000b960783b */ /* 0x000e620000004200 */
[----:B----4-:R-:W-:-:S06]  /*b880*/  FADD.FTZ R2, R216, R211 ;  /* 0x000000d3d8027221 */ /* 0x010fcc0000010000 */
[C---:B------:R-:W-:Y:S07]  /*b890*/  HMMA.16816.F32.BF16 R44, R104.reuse, R112, R44 ;  /* 0x00000070682c723c */ /* 0x040fee000004182c */
[----:B------:R-:W-:Y:S01]  /*b8a0*/  LOP3.LUT R112, R223, UR30, R232, 0x96, !PT ;  /* 0x0000001edf707c12 */ /* 0x000fe2000f8e96e8 */
[----:B------:R-:W-:Y:S01]  /*b8b0*/  HMMA.16816.F32.BF16 R16, R104, R128, R16 ;  /* 0x000000806810723c */ /* 0x000fe20000041810 */
[----:B------:R-:W-:-:S03]  /*b8c0*/  FFMA.FTZ R223, R143, c[0x0][0x23c], -R150 ;  /* 0x00008f008fdf7a23 */ /* 0x000fc60000010896 */
[----:B------:R-:W-:-:S03]  /*b8d0*/  IMAD.WIDE.U32 R112, R112, -0x2daee0ad, RZ ;  /* 0xd2511f5370707825 */ /* 0x000fc600078e00ff */
[----:B------:R-:W3:Y:S01]  /*b8e0*/  MUFU.EX2 R223, R223 ;  /* 0x000000df00df7308 */ /* 0x000ee20000000800 */
[C---:B------:R-:W-:Y:S01]  /*b8f0*/  HMMA.16816.F32.BF16 R20, R104.reuse, R130, R20 ;  /* 0x000000826814723c */ /* 0x040fe20000041814 */
[----:B------:R-:W-:Y:S01]  /*b900*/  LOP3.LUT R224, R113, UR25, R226, 0x96, !PT ;  /* 0x0000001971e07c12 */ /* 0x000fe2000f8e96e2 */
[----:B------:R-:W-:Y:S01]  /*b910*/  IMAD.WIDE.U32 R226, R225, -0x326172a9, RZ ;  /* 0xcd9e8d57e1e27825 */ /* 0x000fe200078e00ff */
[----:B------:R-:W4:Y:S03]  /*b920*/  LDSM.16.MT88.4 R128, [R184+0x10800] ;  /* 0x01080000b880783b */ /* 0x000f260000004200 */
[----:B------:R-:W-:Y:S01]  /*b930*/  IMAD.WIDE.U32 R224, R224, -0x326172a9, RZ ;  /* 0xcd9e8d57e0e07825 */ /* 0x000fe200078e00ff */
[----:B------:R-:W-:Y:S01]  /*b940*/  LOP3.LUT R222, R227, UR26, R222, 0x96, !PT ;  /* 0x0000001ae3de7c12 */ /* 0x000fe2000f8e96de */
[----:B--2---:R-:W-:Y:S03]  /*b950*/  HMMA.16816.F32.BF16 R80, R104, R110, R80 ;  /* 0x0000006e6850723c */ /* 0x004fe60000041850 */
[----:B------:R-:W-:Y:S01]  /*b960*/  LOP3.LUT R226, R225, UR23, R226, 0x96, !PT ;  /* 0x00000017e1e27c12 */ /* 0x000fe2000f8e96e2 */
[----:B------:R-:W-:-:S04]  /*b970*/  IMAD.WIDE.U32 R232, R222, -0x2daee0ad, RZ ;  /* 0xd2511f53dee87825 */ /* 0x000fc800078e00ff */
[----:B------:R-:W-:Y:S01]  /*b980*/  IMAD.WIDE.U32 R226, R226, -0x2daee0ad, RZ ;  /* 0xd2511f53e2e27825 */ /* 0x000fe200078e00ff */
[C---:B-1----:R-:W-:Y:S03]  /*b990*/  HMMA.16816.F32.BF16 R84, R104.reuse, R96, R84 ;  /* 0x000000606854723c */ /* 0x042fe60000041854 */
[--C-:B------:R-:W-:Y:S01]  /*b9a0*/  FFMA.FTZ R222, R142, c[0x0][0x23c], -R147.reuse ;  /* 0x00008f008ede7a23 */ /* 0x100fe20000010893 */
[----:B------:R-:W-:Y:S01]  /*b9b0*/  LOP3.LUT R113, R227, UR15, R232, 0x96, !PT ;  /* 0x0000000fe3717c12 */ /* 0x000fe2000f8e96e8 */
[----:B------:R-:W-:Y:S01]  /*b9c0*/  LDSM.16.MT88.4 R140, [R188+0xd000] ;  /* 0x00d00000bc8c783b */ /* 0x000fe20000004200 */
[----:B------:R-:W-:Y:S01]  /*b9d0*/  LOP3.LUT R232, R233, UR22, R112, 0x96, !PT ;  /* 0x00000016e9e87c12 */ /* 0x000fe2000f8e9670 */
[----:B------:R-:W-:Y:S01]  /*b9e0*/  FFMA.FTZ R225, R170, c[0x0][0x23c], -R147 ;  /* 0x00008f00aae17a23 */ /* 0x000fe20000010893 */
[----:B------:R-:W-:Y:S01]  /*b9f0*/  HMMA.16816.F32.BF16 R76, R104, R108, R76 ;  /* 0x0000006c684c723c */ /* 0x000fe2000004184c */
[----:B------:R-:W-:Y:S01]  /*ba00*/  IMAD.WIDE.U32 R112, R113, -0x326172a9, RZ ;  /* 0xcd9e8d5771707825 */ /* 0x000fe200078e00ff */
[----:B------:R-:W1:Y:S01]  /*ba10*/  MUFU.EX2 R222, R222 ;  /* 0x000000de00de7308 */ /* 0x000e620000000800 */
[----:B---3--:R-:W-:-:S02]  /*ba20*/  F2FP.BF16.PACK_AB R170, R223, R218 ;  /* 0x000000dadfaa723e */ /* 0x008fc400000010ff */
[----:B------:R-:W-:Y:S01]  /*ba30*/  IMAD.WIDE.U32 R232, R232, -0x326172a9, RZ ;  /* 0xcd9e8d57e8e87825 */ /* 0x000fe200078e00ff */
[C---:B------:R-:W-:Y:S02]  /*ba40*/  LOP3.LUT R111, R112.reuse, 0xffff, RZ, 0xc0, !PT ;  /* 0x0000ffff706f7812 */ /* 0x040fe400078ec0ff */
[--C-:B------:R-:W-:Y:S01]  /*ba50*/  SHF.R.U32.HI R96, RZ, 0x10, R112.reuse ;  /* 0x00000010ff607819 */ /* 0x100fe20000011670 */
[C---:B------:R-:W-:Y:S01]  /*ba60*/  HMMA.16816.F32.BF16 R88, R104.reuse, R98, R88 ;  /* 0x000000626858723c */ /* 0x040fe20000041858 */
[----:B------:R-:W-:Y:S01]  /*ba70*/  LOP3.LUT R108, R112, 0xff, RZ, 0xc0, !PT ;  /* 0x000000ff706c7812 */ /* 0x000fe200078ec0ff */
[----:B------:R-:W2:Y:S01]  /*ba80*/  MUFU.EX2 R225, R225 ;  /* 0x000000e100e17308 */ /* 0x000ea20000000800 */
[----:B------:R-:W-:Y:S01]  /*ba90*/  SHF.R.U32.HI R109, RZ, 0x18, R112 ;  /* 0x00000018ff6d7819 */ /* 0x000fe20000011670 */
[----:B------:R-:W-:Y:S01]  /*baa0*/  FFMA.FTZ R227, R146, c[0x0][0x23c], -R147 ;  /* 0x00008f0092e37a23 */ /* 0x000fe20000010893 */
[----:B------:R-:W-:Y:S01]  /*bab0*/  SHF.R.U32.HI R111, RZ, 0x8, R111 ;  /* 0x00000008ff6f7819 */ /* 0x000fe2000001166f */
[----:B------:R-:W-:Y:S01]  /*bac0*/  FADD.FTZ R0, R223, R0 ;  /* 0x00000000df007221 */ /* 0x000fe20000010000 */
[----:B------:R-:W-:Y:S01]  /*bad0*/  LOP3.LUT R96, R96, 0xff, RZ, 0xc0, !PT ;  /* 0x000000ff60607812 */ /* 0x000fe200078ec0ff */
[----:B------:R-:W-:Y:S01]  /*bae0*/  HMMA.16816.F32.BF16 R48, R104, R114, R48 ;  /* 0x000000726830723c */ /* 0x000fe20000041830 */
[----:B------:R-:W-:Y:S01]  /*baf0*/  LOP3.LUT R97, R113, UR5, R232, 0x96, !PT ;  /* 0x0000000571617c12 */ /* 0x000fe2000f8e96e8 */
[----:B------:R-:W-:Y:S01]  /*bb00*/  FFMA.FTZ R232, R145, c[0x0][0x23c], -R147 ;  /* 0x00008f0091e87a23 */ /* 0x000fe20000010893 */
[----:B------:R-:W-:Y:S01]  /*bb10*/  PRMT R108, R108, 0x5410, R111 ;  /* 0x000054106c6c7816 */ /* 0x000fe2000000006f */
[----:B------:R-:W-:Y:S01]  /*bb20*/  MUFU.EX2 R227, R227 ;  /* 0x000000e300e37308 */ /* 0x000fe20000000800 */
[----:B------:R-:W-:-:S02]  /*bb30*/  PRMT R96, R96, 0x5410, R109 ;  /* 0x0000541060607816 */ /* 0x000fc4000000006d */
[C---:B------:R-:W-:Y:S01]  /*bb40*/  LOP3.LUT R111, R97.reuse, 0xffff, RZ, 0xc0, !PT ;  /* 0x0000ffff616f7812 */ /* 0x040fe200078ec0ff */
[C---:B------:R-:W-:Y:S01]  /*bb50*/  HMMA.16816.F32.BF16 R32, R104.reuse, R120, R32 ;  /* 0x000000786820723c */ /* 0x040fe20000041820 */
[----:B------:R-:W-:Y:S01]  /*bb60*/  LOP3.LUT R98, R97, 0xff, RZ, 0xc0, !PT ;  /* 0x000000ff61627812 */ /* 0x000fe200078ec0ff */
[--C-:B------:R-:W-:Y:S01]  /*bb70*/  HSET2.LE.AND R99, R96, R161.reuse, PT ;  /* 0x000000a160637233 */ /* 0x100fe20003803000 */
[--C-:B------:R-:W-:Y:S01]  /*bb80*/  SHF.R.U32.HI R109, RZ, 0x10, R97.reuse ;  /* 0x00000010ff6d7819 */ /* 0x100fe20000011661 */
[----:B------:R-:W-:Y:S01]  /*bb90*/  MUFU.EX2 R232, R232 ;  /* 0x000000e800e87308 */ /* 0x000fe20000000800 */
[----:B------:R-:W-:Y:S01]  /*bba0*/  SHF.R.U32.HI R110, RZ, 0x18, R97 ;  /* 0x00000018ff6e7819 */ /* 0x000fe20000011661 */
[----:B------:R-:W-:Y:S01]  /*bbb0*/  HSET2.LE.AND R97, R108, R161, PT ;  /* 0x000000a16c617233 */ /* 0x000fe20003803000 */
[----:B------:R-:W-:Y:S01]  /*bbc0*/  SHF.R.U32.HI R111, RZ, 0x8, R111 ;  /* 0x00000008ff6f7819 */ /* 0x000fe2000001166f */
[C---:B------:R-:W-:Y:S01]  /*bbd0*/  HMMA.16816.F32.BF16 R100, R104.reuse, R122, R100 ;  /* 0x0000007a6864723c */ /* 0x040fe20000041864 */
[----:B------:R-:W-:Y:S01]  /*bbe0*/  F2FP.BF16.PACK_AB R114, R220, R219 ;  /* 0x000000dbdc72723e */ /* 0x000fe200000010ff */
[----:B------:R-:W-:Y:S01]  /*bbf0*/  LDSM.16.MT88.4 R120, [R188+0xf000] ;  /* 0x00f00000bc78783b */ /* 0x000fe20000004200 */
[----:B-1----:R-:W-:Y:S01]  /*bc00*/  F2FP.BF16.PACK_AB R112, R222, R221 ;  /* 0x000000ddde70723e */ /* 0x002fe200000010ff */
[----:B--2---:R-:W-:Y:S01]  /*bc10*/  FADD.FTZ R2, R225, R2 ;  /* 0x00000002e1027221 */ /* 0x004fe20000010000 */
[----:B------:R-:W-:Y:S01]  /*bc20*/  PRMT R108, R98, 0x5410, R111 ;  /* 0x00005410626c7816 */ /* 0x000fe2000000006f */
[----:B------:R-:W-:Y:S01]  /*bc30*/  FADD.FTZ R219, R219, R0 ;  /* 0x00000000dbdb7221 */ /* 0x000fe20000010000 */
[----:B------:R-:W-:Y:S01]  /*bc40*/  LOP3.LUT R98, R97, R114, RZ, 0xc0, !PT ;  /* 0x0000007261627212 */ /* 0x000fe200078ec0ff */
[C---:B------:R-:W-:Y:S01]  /*bc50*/  HMMA.16816.F32.BF16 R36, R104.reuse, R116, R36 ;  /* 0x000000746824723c */ /* 0x040fe20000041824 */
[----:B------:R-:W-:Y:S01]  /*bc60*/  LOP3.LUT R99, R99, R112, RZ, 0xc0, !PT ;  /* 0x0000007063637212 */ /* 0x000fe200078ec0ff */
[----:B------:R-:W-:Y:S01]  /*bc70*/  FADD.FTZ R3, R221, R2 ;  /* 0x00000002dd037221 */ /* 0x000fe20000010000 */
[----:B------:R-:W-:Y:S01]  /*bc80*/  LDSM.16.MT88.4 R112, [R185+0xf000] ;  /* 0x00f00000b970783b */ /* 0x000fe20000004200 */
[----:B------:R-:W-:Y:S01]  /*bc90*/  LOP3.LUT R109, R109, 0xff, RZ, 0xc0, !PT ;  /* 0x000000ff6d6d7812 */ /* 0x000fe200078ec0ff */
[----:B------:R-:W-:Y:S01]  /*bca0*/  FADD.FTZ R220, R220, R219 ;  /* 0x000000dbdcdc7221 */ /* 0x000fe20000010000 */
[----:B------:R-:W-:Y:S01]  /*bcb0*/  LOP3.LUT R224, R233, UR16, R224, 0x96, !PT ;  /* 0x00000010e9e07c12 */ /* 0x000fe2000f8e96e0 */
[----:B------:R-:W-:Y:S01]  /*bcc0*/  FFMA.FTZ R233, R144, c[0x0][0x23c], -R147 ;  /* 0x00008f0090e97a23 */ /* 0x000fe20000010893 */
[----:B------:R-:W-:Y:S01]  /*bcd0*/  HMMA.16816.F32.BF16 R40, R104, R118, R40 ;  /* 0x000000766828723c */ /* 0x000fe20000041828 */
[----:B------:R-:W1:Y:S01]  /*bce0*/  LDSM.16.MT88.4 R116, [R188+0x10800] ;  /* 0x01080000bc74783b */ /* 0x000e620000004200 */
[----:B------:R-:W-:Y:S01]  /*bcf0*/  PRMT R96, R109, 0x5410, R110 ;  /* 0x000054106d607816 */ /* 0x000fe2000000006e */
[----:B------:R-:W-:-:S02]  /*bd00*/  FADD.FTZ R3, R222, R3 ;  /* 0x00000003de037221 */ /* 0x000fc40000010000 */
[----:B------:R-:W-:Y:S02]  /*bd10*/  MUFU.EX2 R233, R233 ;  /* 0x000000e900e97308 */ /* 0x000fe40000000800 */
[--C-:B------:R-:W-:Y:S01]  /*bd20*/  HSET2.LE.AND R97, R96, R161.reuse, PT ;  /* 0x000000a160617233 */ /* 0x100fe20003803000 */
[C---:B------:R-:W-:Y:S08]  /*bd30*/  HMMA.16816.F32.BF16 R8, R104.reuse, R132, R8 ;  /* 0x000000846808723c */ /* 0x040ff00000041808 */
[C---:B----4-:R-:W-:Y:S07]  /*bd40*/  HMMA.16816.F32.BF16 R92, R104.reuse, R128, R92 ;  /* 0x00000080685c723c */ /* 0x050fee000004185c */
[----:B------:R-:W-:Y:S01]  /*bd50*/  HSET2.LE.AND R129, R108, R161, PT ;  /* 0x000000a16c817233 */ /* 0x000fe20003803000 */
[----:B------:R-:W-:Y:S01]  /*bd60*/  F2FP.BF16.PACK_AB R128, R225, R216 ;  /* 0x000000d8e180723e */ /* 0x000fe200000010ff */
[----:B------:R-:W-:Y:S01]  /*bd70*/  HMMA.16816.F32.BF16 R4, R104, R130, R4 ;  /* 0x000000826804723c */ /* 0x000fe20000041804 */
[----:B------:R-:W-:Y:S02]  /*bd80*/  LDSM.16.MT88.4 R108, [R184+0xf000] ;  /* 0x00f00000b86c783b */ /* 0x000fe40000004200 */
[----:B------:R-:W-:Y:S01]  /*bd90*/  LOP3.LUT R96, R129, R170, RZ, 0xc0, !PT ;  /* 0x000000aa81607212 */ /* 0x000fe200078ec0ff */
[--C-:B------:R-:W-:Y:S01]  /*bda0*/  FFMA.FTZ R170, R163, c[0x0][0x23c], -R150.reuse ;  /* 0x00008f00a3aa7a23 */ /* 0x100fe20000010896 */
[----:B------:R-:W-:Y:S01]  /*bdb0*/  LOP3.LUT R97, R97, R128, RZ, 0xc0, !PT ;  /* 0x0000008061617212 */ /* 0x000fe200078ec0ff */
[----:B------:R-:W-:-:S02]  /*bdc0*/  FFMA.FTZ R163, R151, c[0x0][0x23c], -R150 ;  /* 0x00008f0097a37a23 */ /* 0x000fc40000010896 */
[C---:B------:R-:W-:Y:S01]  /*bdd0*/  HMMA.16816.F32.BF16 R12, R104.reuse, R134, R12 ;  /* 0x00000086680c723c */ /* 0x040fe2000004180c */
[----:B------:R-:W2:Y:S01]  /*bde0*/  LDSM.16.MT88.4 R132, [R185+0xd000] ;  /* 0x00d00000b984783b */ /* 0x000ea20000004200 */
[----:B------:R-:W3:Y:S06]  /*bdf0*/  MUFU.EX2 R170, R170 ;  /* 0x000000aa00aa7308 */ /* 0x000eec0000000800 */
[C---:B------:R-:W-:Y:S02]  /*be00*/  HMMA.16816.F32.BF16 R24, R104.reuse, R124, R24 ;  /* 0x0000007c6818723c */ /* 0x040fe40000041818 */
[----:B------:R-:W-:Y:S06]  /*be10*/  MUFU.EX2 R163, R163 ;  /* 0x000000a300a37308 */ /* 0x000fec0000000800 */
[C---:B------:R-:W-:Y:S01]  /*be20*/  HMMA.16816.F32.BF16 R28, R104.reuse, R126, R28 ;  /* 0x0000007e681c723c */ /* 0x040fe2000004181c */
[----:B------:R-:W4:Y:S07]  /*be30*/  LDSM.16.MT88.4 R124, [R184+0xd000] ;  /* 0x00d00000b87c783b */ /* 0x000f2e0000004200 */
[C---:B-1----:R-:W-:Y:S08]  /*be40*/  HMMA.16816.F32.BF16 R68, R104.reuse, R116, R68 ;  /* 0x000000746844723c */ /* 0x042ff00000041844 */
[----:B------:R-:W-:Y:S01]  /*be50*/  HMMA.16816.F32.BF16 R72, R104, R118, R72 ;  /* 0x000000766848723c */ /* 0x000fe20000041848 */
[----:B------:R-:W1:Y:S04]  /*be60*/  LDSM.16.MT88.4 R116, [R186+0xf000] ;  /* 0x00f00000ba74783b */ /* 0x000e680000004200 */
[----:B------:R-:W-:Y:S03]  /*be70*/  LDSM.16.MT88.4 R104, [R186+0x11000] ;  /* 0x01100000ba68783b */ /* 0x000fe60000004200 */
        /* <DEDUP_REMOVED lines=16> */
[C---:B----4-:R-:W-:Y:S08]  /*bf80*/  HMMA.16816.F32.BF16 R32, R96.reuse, R124, R32 ;  /* 0x0000007c6020723c */ /* 0x050ff00000041820 */
[C---:B------:R-:W-:Y:S01]  /*bf90*/  HMMA.16816.F32.BF16 R100, R96.reuse, R126, R100 ;  /* 0x0000007e6064723c */ /* 0x040fe20000041864 */
[----:B------:R-:W2:Y:S07]  /*bfa0*/  LDSM.16.MT88.4 R124, [R188+0xd800] ;  /* 0x00d80000bc7c783b */ /* 0x000eae0000004200 */
[C---:B-1----:R-:W-:Y:S08]  /*bfb0*/  HMMA.16816.F32.BF16 R44, R96.reuse, R116, R44 ;  /* 0x00000074602c723c */ /* 0x042ff0000004182c */
[C---:B------:R-:W-:Y:S01]  /*bfc0*/  HMMA.16816.F32.BF16 R48, R96.reuse, R118, R48 ;  /* 0x000000766030723c */ /* 0x040fe20000041830 */
[----:B------:R-:W-:Y:S07]  /*bfd0*/  LDSM.16.MT88.4 R116, [R186+0xd800] ;  /* 0x00d80000ba74783b */ /* 0x000fee0000004200 */
[C---:B------:R-:W-:Y:S08]  /*bfe0*/  HMMA.16816.F32.BF16 R60, R96.reuse, R108, R60 ;  /* 0x0000006c603c723c */ /* 0x040ff0000004183c */
[C---:B------:R-:W-:Y:S08]  /*bff0*/  HMMA.16816.F32.BF16 R64, R96.reuse, R110, R64 ;  /* 0x0000006e6040723c */ /* 0x040ff00000041840 */
[C---:B-----5:R-:W-:Y:S08]  /*c000*/  HMMA.16816.F32.BF16 R68, R96.reuse, R8, R68 ;  /* 0x000000086044723c */ /* 0x060ff00000041844 */
[C---:B------:R-:W-:Y:S08]  /*c010*/  HMMA.16816.F32.BF16 R72, R96.reuse, R10, R72 ;  /* 0x0000000a6048723c */ /* 0x040ff00000041848 */
[C---:B------:R-:W-:Y:S07]  /*c020*/  HMMA.16816.F32.BF16 R76, R96.reuse, R104, R76 ;  /* 0x00000068604c723c */ /* 0x040fee000004184c */
[----:B------:R-:W-:Y:S01]  /*c030*/  IMAD.WIDE.U32 R104, R224, -0x2daee0ad, RZ ;  /* 0xd2511f53e0687825 */ /* 0x000fe200078e00ff */
[C---:B------:R-:W-:Y:S01]  /*c040*/  HMMA.16816.F32.BF16 R80, R96.reuse, R106, R80 ;  /* 0x0000006a6050723c */ /* 0x040fe20000041850 */
[----:B------:R1:W4:Y:S03]  /*c050*/  MUFU.EX2 R224, R149 ;  /* 0x0000009500e07308 */ /* 0x0003260000000800 */
[----:B------:R-:W-:Y:S01]  /*c060*/  LOP3.LUT R8, R105, UR8, R226, 0x96, !PT ;  /* 0x0000000869087c12 */ /* 0x000fe2000f8e96e2 */
[----:B------:R-:W-:Y:S01]  /*c070*/  FFMA.FTZ R226, R148, c[0x0][0x23c], -R147 ;  /* 0x00008f0094e27a23 */ /* 0x000fe20000010893 */
[----:B------:R-:W-:Y:S01]  /*c080*/  LOP3.LUT R9, R104, 0xffff, RZ, 0xc0, !PT ;  /* 0x0000ffff68097812 */ /* 0x000fe200078ec0ff */
[----:B------:R-:W-:Y:S01]  /*c090*/  LDSM.16.MT88.4 R144, [R188+0xf800] ;  /* 0x00f80000bc90783b */ /* 0x000fe20000004200 */
[----:B------:R-:W-:Y:S01]  /*c0a0*/  HMMA.16816.F32.BF16 R84, R96, R120, R84 ;  /* 0x000000786054723c */ /* 0x000fe20000041854 */
[----:B------:R-:W-:-:S02]  /*c0b0*/  LOP3.LUT R105, R8, 0xffff, RZ, 0xc0, !PT ;  /* 0x0000ffff08697812 */ /* 0x000fc400078ec0ff */
[----:B------:R-:W-:Y:S01]  /*c0c0*/  LOP3.LUT R11, R104, 0xff, RZ, 0xc0, !PT ;  /* 0x000000ff680b7812 */ /* 0x000fe200078ec0ff */
[----:B------:R-:W5:Y:S01]  /*c0d0*/  MUFU.EX2 R226, R226 ;  /* 0x000000e200e27308 */ /* 0x000f620000000800 */
        /* <DEDUP_REMOVED lines=20> */
[----:B---3--:R-:W-:Y:S01]  /*c220*/  F2FP.BF16.PACK_AB R107, R170, R165 ;  /* 0x000000a5aa6b723e */ /* 0x008fe200000010ff */
[--C-:B------:R-:W-:Y:S01]  /*c230*/  HSET2.LE.AND R10, R10, R161.reuse, PT ;  /* 0x000000a10a0a7233 */ /* 0x100fe20003803000 */
[----:B----4-:R-:W-:Y:S01]  /*c240*/  F2FP.BF16.PACK_AB R105, R224, R163 ;  /* 0x000000a3e069723e */ /* 0x010fe200000010ff */
[----:B------:R-:W-:Y:S01]  /*c250*/  HSET2.LE.AND R11, R106, R161, PT ;  /* 0x000000a16a0b7233 */ /* 0x000fe20003803000 */
[----:B------:R-:W-:Y:S01]  /*c260*/  LOP3.LUT R8, R104, R107, RZ, 0xc0, !PT ;  /* 0x0000006b68087212 */ /* 0x000fe200078ec0ff */
[----:B------:R-:W3:Y:S01]  /*c270*/  LDSM.16.MT88.4 R108, [R185+0xd800] ;  /* 0x00d80000b96c783b */ /* 0x000ee20000004200 */
[----:B-----5:R-:W-:Y:S01]  /*c280*/  F2FP.BF16.PACK_AB R106, R227, R226 ;  /* 0x000000e2e36a723e */ /* 0x020fe200000010ff */
        /* <DEDUP_REMOVED lines=8> */
[----:B------:R-:W-:Y:S01]  /*c310*/  FADD.FTZ R163, R163, R170 ;  /* 0x000000aaa3a37221 */ /* 0x000fe20000010000 */
[----:B------:R-:W-:Y:S01]  /*c320*/  MOV R3, R157 ;  /* 0x0000009d00037202 */ /* 0x000fe20000000f00 */
[----:B------:R-:W-:-:S02]  /*c330*/  FADD.FTZ R232, R232, R227 ;  /* 0x000000e3e8e87221 */ /* 0x000fc40000010000 */
        /* <DEDUP_REMOVED lines=29> */
[----:B------:R-:W-:-:S02]  /*c510*/  MOV R132, R158 ;  /* 0x0000009e00847202 */ /* 0x000fc40000000f00 */
.L_x_1029:
[----:B------:R-:W-:-:S06]  /*c520*/  UISETP.GT.AND UP0, UPT, UR24, UR9, UPT ;  /* 0x000000091800728c */ /* 0x000fcc000bf04270 */
[----:B------:R-:W-:-:S13]  /*c530*/  PLOP3.LUT P0, PT, PT, PT, UP0, 0x80, 0x0 ;  /* 0x000000000000781c */ /* 0x000fda0003f0f008 */
[----:B------:R-:W-:Y:S05]  /*c540*/  @!P0 BRA `(.L_x_1033) ;  /* 0x000049f000008947 */ /* 0x000fea0003800000 */
[----:B------:R-:W1:Y:S01]  /*c550*/  LDC.U8 R211, c[0x0][0x2d8] ;  /* 0x0000b600ffd37b82 */ /* 0x000e620000000000 */
[----:B------:R-:W-:Y:S01]  /*c560*/  IMAD.WIDE.U32 R218, R214, -0x326172a9, RZ ;  /* 0xcd9e8d57d6da7825 */ /* 0x000fe200078e00ff */
[----:B------:R-:W-:Y:S02]  /*c570*/  ISETP.GE.AND P4, PT, R208, c[0x0][0x220], PT ;  /* 0x00008800d0007a0c */ /* 0x000fe40003f86270 */
[----:B------:R-:W-:Y:S01]  /*c580*/  ISETP.GE.AND P3, PT, R196, c[0x0][0x220], PT ;  /* 0x00008800c4007a0c */ /* 0x000fe20003f66270 */
[----:B------:R-:W-:Y:S01]  /*c590*/  IMAD.MOV.U32 R2, RZ, RZ, R3 ;  /* 0x000000ffff027224 */ /* 0x000fe200078e0003 */
[----:B------:R-:W-:Y:S01]  /*c5a0*/  LOP3.LUT R215, R219, R215, RZ, 0x3c, !PT ;  /* 0x000000d7dbd77212 */ /* 0x000fe200078e3cff */
[----:B------:R-:W-:Y:S01]  /*c5b0*/  IMAD.MOV.U32 R0, RZ, RZ, R132 ;  /* 0x000000ffff007224 */ /* 0x000fe200078e0084 */
[----:B------:R-:W-:Y:S01]  /*c5c0*/  ISETP.GE.AND P2, PT, R195, c[0x0][0x220], PT ;  /* 0x00008800c3007a0c */ /* 0x000fe20003f46270 */
[----:B------:R-:W-:Y:S01]  /*c5d0*/  IMAD.WIDE.U32 R220, R212, -0x2daee0ad, RZ ;  /* 0xd2511f53d4dc7825 */ /* 0x000fe200078e00ff */
[----:B------:R-:W-:-:S03]  /*c5e0*/  MOV R222, R228 ;  /* 0x000000e400de7202 */ /* 0x000fc60000000f00 */
[----:B------:R-:W-:-:S04]  /*c5f0*/  IMAD.WIDE.U32 R214, R215, -0x2daee0ad, RZ ;  /* 0xd2511f53d7d67825 */ /* 0x000fc800078e00ff */
[----:B------:R-:W-:Y:S01]  /*c600*/  IMAD.MOV.U32 R223, RZ, RZ, R231 ;  /* 0x000000ffffdf7224 */ /* 0x000fe200078e00e7 */
[----:B-1----:R-:W-:Y:S01]  /*c610*/  PRMT R211, R211, 0x7054, R211 ;  /* 0x00007054d3d37816 */ /* 0x002fe200000000d3 */
[----:B------:R-:W-:Y:S05]  /*c620*/  BRA `(.L_x_1034) ;  /* 0x0000068000007947 */ /* 0x000fea0003800000 */
.L_x_1036:
        /* <DEDUP_REMOVED lines=104> */
.L_x_1034:
        /* <DEDUP_REMOVED lines=261> */
.L_x_1035:
[----:B------:R-:W-:Y:S01]  /*dd00*/  IMAD.U32 R3, RZ, RZ, UR8 ;  /* 0x00000008ff037e24 */ /* 0x000fe2000f8e00ff */
[----:B------:R-:W-:Y:S02]  /*dd10*/  UIADD3 UR4, UR21, -0x4498517b, URZ ;  /* 0xbb67ae8515047890 */ /* 0x000fe4000fffe03f */
[----:B------:R-:W-:Y:S01]  /*dd20*/  USHF.L.U32 UR31, UR8, 0x1, URZ ;  /* 0x00000001081f7899 */ /* 0x000fe2000800063f */
[----:B------:R-:W-:Y:S01]  /*dd30*/  IMAD R3, R3, 0x40, R210 ;  /* 0x0000004003037824 */ /* 0x000fe200078e02d2 */
[----:B------:R-:W-:Y:S02]  /*dd40*/  UIADD3 UR24, UR20, -0x61c88647, URZ ;  /* 0x9e3779b914187890 */ /* 0x000fe4000fffe03f */
[----:B------:R-:W-:Y:S01]  /*dd50*/  LOP3.LUT R238, R215, UR4, R220, 0x96, !PT ;  /* 0x00000004d7ee7c12 */ /* 0x000fe2000f8e96dc */
[--C-:B------:R-:W-:Y:S01]  /*dd60*/  IMAD.IADD R132, R207, 0x1, -R3.reuse ;  /* 0x00000001cf847824 */ /* 0x100fe200078e0a03 */
[C---:B-1----:R-:W-:Y:S01]  /*dd70*/  IADD3 R147, R3.reuse, 0x1, RZ ;  /* 0x0000000103937810 */ /* 0x042fe20007ffe0ff */
[----:B------:R-:W-:Y:S01]  /*dd80*/  UIADD3 UR4, UR20, -0x4ab325aa, URZ ;  /* 0xb54cda5614047890 */ /* 0x000fe2000fffe03f */
[C---:B------:R-:W-:Y:S01]  /*dd90*/  IADD3 R153, R3.reuse, 0x8, RZ ;  /* 0x0000000803997810 */ /* 0x040fe20007ffe0ff */
[----:B------:R-:W-:Y:S01]  /*dda0*/  IMAD.WIDE.U32 R238, R238, -0x326172a9, RZ ;  /* 0xcd9e8d57eeee7825 */ /* 0x000fe200078e00ff */
[----:B------:R-:W-:Y:S01]  /*ddb0*/  IABS R145, R132 ;  /* 0x0000008400917213 */ /* 0x000fe20000000000 */
[----:B------:R-:W-:Y:S01]  /*ddc0*/  UIADD3 UR5, UR21, 0x646e171e, URZ ;  /* 0x646e171e15057890 */ /* 0x000fe2000fffe03f */
[C---:B------:R-:W-:Y:S01]  /*ddd0*/  IADD3 R152, R3.reuse, 0x9, RZ ;  /* 0x0000000903987810 */ /* 0x040fe20007ffe0ff */
[C---:B------:R-:W-:Y:S01]  /*dde0*/  IMAD.IADD R132, R204.reuse, 0x1, -R3 ;  /* 0x00000001cc847824 */ /* 0x040fe200078e0a03 */
[C---:B------:R-:W-:Y:S01]  /*ddf0*/  IADD3 R151, R3.reuse, 0x10, RZ ;  /* 0x0000001003977810 */ /* 0x040fe20007ffe0ff */
[----:B------:R-:W-:Y:S01]  /*de00*/  UISETP.GT.AND UP0, UPT, UR8, UR9, UPT ;  /* 0x000000090800728c */ /* 0x000fe2000bf04270 */
[----:B------:R-:W-:Y:S01]  /*de10*/  I2F R145, R145 ;  /* 0x0000009100917306 */ /* 0x000fe20000201400 */
[----:B------:R-:W-:Y:S02]  /*de20*/  ISETP.GE.AND P5, PT, R3, R206, PT ;  /* 0x000000ce0300720c */ /* 0x000fe40003fa6270 */
[----:B------:R-:W-:Y:S01]  /*de30*/  IABS R139, R132 ;  /* 0x00000084008b7213 */ /* 0x000fe20000000000 */
[----:B------:R-:W-:Y:S01]  /*de40*/  IMAD.IADD R132, R207, 0x1, -R147 ;  /* 0x00000001cf847824 */ /* 0x000fe200078e0a93 */
[C---:B------:R-:W-:Y:S02]  /*de50*/  ISETP.GE.AND P0, PT, R3.reuse, R203, PT ;  /* 0x000000cb0300720c */ /* 0x040fe40003f06270 */
[-C--:B------:R-:W-:Y:S02]  /*de60*/  ISETP.GE.OR P5, PT, R3, R205.reuse, !P5 ;  /* 0x000000cd0300720c */ /* 0x080fe40006fa6670 */
[----:B------:R-:W-:Y:S01]  /*de70*/  IABS R142, R132 ;  /* 0x00000084008e7213 */ /* 0x000fe20000000000 */
[----:B------:R-:W-:Y:S01]  /*de80*/  IMAD.IADD R132, R207, 0x1, -R153 ;  /* 0x00000001cf847824 */ /* 0x000fe200078e0a99 */
[----:B------:R-:W-:Y:S01]  /*de90*/  I2F R139, R139 ;  /* 0x0000008b008b7306 */ /* 0x000fe20000201400 */
[C---:B------:R-:W-:Y:S02]  /*dea0*/  ISETP.GE.OR P0, PT, R3.reuse, R202, !P0 ;  /* 0x000000ca0300720c */ /* 0x040fe40004706670 */
[----:B------:R-:W-:Y:S02]  /*deb0*/  IADD3 R138, R3, 0x11, RZ ;  /* 0x00000011038a7810 */ /* 0x000fe40007ffe0ff */
[----:B------:R-:W-:Y:S01]  /*dec0*/  IABS R137, R132 ;  /* 0x0000008400897213 */ /* 0x000fe20000000000 */
[----:B------:R-:W-:Y:S01]  /*ded0*/  IMAD.IADD R132, R207, 0x1, -R152 ;  /* 0x00000001cf847824 */ /* 0x000fe200078e0a98 */
[----:B------:R-:W-:Y:S02]  /*dee0*/  IADD3 R136, R3, 0x18, RZ ;  /* 0x0000001803887810 */ /* 0x000fe40007ffe0ff */
[----:B------:R-:W-:Y:S01]  /*def0*/  ISETP.GE.AND P6, PT, R147, R206, PT ;  /* 0x000000ce9300720c */ /* 0x000fe20003fc6270 */
[----:B------:R-:W-:Y:S01]  /*df00*/  I2F R142, R142 ;  /* 0x0000008e008e7306 */ /* 0x000fe20000201400 */
[----:B------:R-:W-:Y:S01]  /*df10*/  IABS R140, R132 ;  /* 0x00000084008c7213 */ /* 0x000fe20000000000 */
[----:B------:R-:W-:Y:S01]  /*df20*/  IMAD.IADD R132, R207, 0x1, -R151 ;  /* 0x00000001cf847824 */ /* 0x000fe200078e0a97 */
[----:B------:R-:W-:Y:S02]  /*df30*/  ISETP.GE.OR P6, PT, R147, R205, !P6 ;  /* 0x000000cd9300720c */ /* 0x000fe400077c6670 */
[----:B------:R-:W-:Y:S02]  /*df40*/  IADD3 R134, R3, 0x19, RZ ;  /* 0x0000001903867810 */ /* 0x000fe40007ffe0ff */
[----:B------:R-:W-:Y:S01]  /*df50*/  IABS R133, R132 ;  /* 0x0000008400857213 */ /* 0x000fe20000000000 */
[C---:B------:R-:W-:Y:S01]  /*df60*/  IMAD.IADD R132, R204.reuse, 0x1, -R147 ;  /* 0x00000001cc847824 */ /* 0x040fe200078e0a93 */
[----:B------:R-:W-:Y:S01]  /*df70*/  ISETP.GE.AND P1, PT, R147, R203, PT ;  /* 0x000000cb9300720c */ /* 0x000fe20003f26270 */
[----:B------:R-:W-:Y:S03]  /*df80*/  I2F R140, R140 ;  /* 0x0000008c008c7306 */ /* 0x000fe60000201400 */
[----:B------:R-:W-:Y:S01]  /*df90*/  IABS R148, R132 ;  /* 0x0000008400947213 */ /* 0x000fe20000000000 */
[----:B------:R-:W-:Y:S01]  /*dfa0*/  IMAD.IADD R132, R207, 0x1, -R138 ;  /* 0x00000001cf847824 */ /* 0x000fe200078e0a8a */
[----:B------:R-:W-:Y:S04]  /*dfb0*/  ISETP.GE.OR P1, PT, R147, R202, !P1 ;  /* 0x000000ca9300720c */ /* 0x000fe80004f26670 */
[----:B------:R-:W-:Y:S01]  /*dfc0*/  IABS R150, R132 ;  /* 0x0000008400967213 */ /* 0x000fe20000000000 */
[----:B------:R-:W-:Y:S01]  /*dfd0*/  I2F R137, R137 ;  /* 0x0000008900897306 */ /* 0x000fe20000201400 */
[C---:B------:R-:W-:Y:S05]  /*dfe0*/  IMAD.IADD R132, R204.reuse, 0x1, -R153 ;  /* 0x00000001cc847824 */ /* 0x040fea00078e0a99 */
[----:B------:R-:W-:Y:S01]  /*dff0*/  IABS R149, R132 ;  /* 0x0000008400957213 */ /* 0x000fe20000000000 */
[C---:B------:R-:W-:Y:S03]  /*e000*/  IMAD.IADD R132, R207.reuse, 0x1, -R136 ;  /* 0x00000001cf847824 */ /* 0x040fe600078e0a88 */
[----:B------:R-:W-:Y:S02]  /*e010*/  I2F R133, R133 ;  /* 0x0000008500857306 */ /* 0x000fe40000201400 */
[----:B------:R-:W-:Y:S01]  /*e020*/  IABS R143, R132 ;  /* 0x00000084008f7213 */ /* 0x000fe20000000000 */
[C---:B------:R-:W-:Y:S05]  /*e030*/  IMAD.IADD R132, R204.reuse, 0x1, -R152 ;  /* 0x00000001cc847824 */ /* 0x040fea00078e0a98 */
[----:B------:R-:W-:Y:S01]  /*e040*/  IABS R144, R132 ;  /* 0x0000008400907213 */ /* 0x000fe20000000000 */
[----:B------:R-:W-:Y:S01]  /*e050*/  IMAD.IADD R132, R207, 0x1, -R134 ;  /* 0x00000001cf847824 */ /* 0x000fe200078e0a86 */
[----:B------:R-:W-:Y:S04]  /*e060*/  I2F R148, R148 ;  /* 0x0000009400947306 */ /* 0x000fe80000201400 */
[----:B------:R-:W-:Y:S01]  /*e070*/  IABS R146, R132 ;  /* 0x0000008400927213 */ /* 0x000fe20000000000 */
[----:B------:R-:W-:Y:S05]  /*e080*/  IMAD.IADD R132, R204, 0x1, -R151 ;  /* 0x00000001cc847824 */ /* 0x000fea00078e0a97 */
[----:B------:R-:W-:Y:S01]  /*e090*/  I2F R144, R144 ;  /* 0x0000009000907306 */ /* 0x000fe20000201400 */
[----:B------:R-:W-:Y:S02]  /*e0a0*/  IABS R141, R132 ;  /* 0x00000084008d7213 */ /* 0x000fe40000000000 */
[----:B------:R-:W-:Y:S05]  /*e0b0*/  IADD3 R132, R3, 0x20, RZ ;  /* 0x0000002003847810 */ /* 0x000fea0007ffe0ff */
[----:B------:R-:W-:Y:S02]  /*e0c0*/  IMAD.IADD R135, R207, 0x1, -R132 ;  /* 0x00000001cf877824 */ /* 0x000fe400078e0a84 */
[----:B------:R-:W-:Y:S03]  /*e0d0*/  I2F R149, R149 ;  /* 0x0000009500957306 */ /* 0x000fe60000201400 */
[----:B------:R-:W-:Y:S07]  /*e0e0*/  IABS R135, R135 ;  /* 0x0000008700877213 */ /* 0x000fee0000000000 */
[----:B------:R-:W-:Y:S10]  /*e0f0*/  I2F R147, R135 ;  /* 0x0000008700937306 */ /* 0x000ff40000201400 */
[----:B------:R-:W-:Y:S10]  /*e100*/  I2F R146, R146 ;  /* 0x0000009200927306 */ /* 0x000ff40000201400 */
[----:B------:R-:W-:Y:S10]  /*e110*/  I2F R150, R150 ;  /* 0x0000009600967306 */ /* 0x000ff40000201400 */
[----:B------:R-:W-:Y:S10]  /*e120*/  I2F R143, R143 ;  /* 0x0000008f008f7306 */ /* 0x000ff40000201400 */
[----:B------:R-:W1:Y:S02]  /*e130*/  I2F R141, R141 ;  /* 0x0000008d008d7306 */ /* 0x000e640000201400 */
[----:B-1----:R-:W-:Y:S02]  /*e140*/  FFMA.FTZ R14, R141, -UR13, R14 ;  /* 0x8000000d8d0e7c23 */ /* 0x002fe4000801000e */
[----:B------:R-:W-:Y:S01]  /*e150*/  FFMA.FTZ R9, R140, -UR13, R9 ;  /* 0x8000000d8c097c23 */ /* 0x000fe20008010009 */
[----:B------:R-:W-:Y:S01]  /*e160*/  IADD3 R140, R3, 0x21, RZ ;  /* 0x00000021038c7810 */ /* 0x000fe20007ffe0ff */
[----:B------:R-:W-:Y:S02]  /*e170*/  FFMA.FTZ R8, R137, -UR13, R8 ;  /* 0x8000000d89087c23 */ /* 0x000fe40008010008 */
[----:B------:R-:W-:Y:S02]  /*e180*/  FFMA.FTZ R4, R145, -UR13, R4 ;  /* 0x8000000d91047c23 */ /* 0x000fe40008010004 */
[----:B------:R-:W-:Y:S02]  /*e190*/  IMAD.IADD R137, R207, 0x1, -R140 ;  /* 0x00000001cf897824 */ /* 0x000fe400078e0a8c */
[----:B------:R-:W-:Y:S01]  /*e1a0*/  FFMA.FTZ R6, R139, -UR13, R6 ;  /* 0x8000000d8b067c23 */ /* 0x000fe20008010006 */
[----:B------:R-:W-:Y:S01]  /*e1b0*/  FSEL R169, R4, -INF , !P5 ;  /* 0xff80000004a97808 */ /* 0x000fe20006800000 */
[----:B------:R-:W-:Y:S01]  /*e1c0*/  FFMA.FTZ R5, R142, -UR13, R5 ;  /* 0x8000000d8e057c23 */ /* 0x000fe20008010005 */
[----:B------:R-:W-:Y:S01]  /*e1d0*/  IABS R4, R137 ;  /* 0x0000008900047213 */ /* 0x000fe20000000000 */
[----:B------:R-:W-:Y:S01]  /*e1e0*/  FFMA.FTZ R12, R133, -UR13, R12 ;  /* 0x8000000d850c7c23 */ /* 0x000fe2000801000c */
[----:B------:R-:W-:Y:S01]  /*e1f0*/  FSEL R137, R6, -INF , !P0 ;  /* 0xff80000006897808 */ /* 0x000fe20004000000 */
[----:B------:R-:W-:Y:S01]  /*e200*/  FFMA.FTZ R7, R148, -UR13, R7 ;  /* 0x8000000d94077c23 */ /* 0x000fe20008010007 */
[----:B------:R1:W2:Y:S01]  /*e210*/  I2F R6, R4 ;  /* 0x0000000400067306 */ /* 0x0002a20000201400 */
[----:B------:R-:W-:Y:S01]  /*e220*/  IADD3 R133, R3, 0x28, RZ ;  /* 0x0000002803857810 */ /* 0x000fe20007ffe0ff */
[----:B------:R-:W-:Y:S01]  /*e230*/  FFMA.FTZ R11, R144, -UR13, R11 ;  /* 0x8000000d900b7c23 */ /* 0x000fe2000801000b */
[----:B------:R-:W-:Y:S01]  /*e240*/  FSEL R139, R5, -INF , !P6 ;  /* 0xff800000058b7808 */ /* 0x000fe20007000000 */
[----:B------:R-:W-:Y:S01]  /*e250*/  IMAD.IADD R5, R204, 0x1, -R134 ;  /* 0x00000001cc057824 */ /* 0x000fe200078e0a86 */
[-C--:B------:R-:W-:Y:S01]  /*e260*/  ISETP.GE.AND P6, PT, R151, R206.reuse, PT ;  /* 0x000000ce9700720c */ /* 0x080fe20003fc6270 */
[----:B------:R-:W-:Y:S01]  /*e270*/  FFMA.FTZ R10, R149, -UR13, R10 ;  /* 0x8000000d950a7c23 */ /* 0x000fe2000801000a */
[----:B------:R-:W-:Y:S01]  /*e280*/  ISETP.GE.AND P5, PT, R153, R206, PT ;  /* 0x000000ce9900720c */ /* 0x000fe20003fa6270 */
[----:B------:R-:W-:Y:S01]  /*e290*/  FFMA.FTZ R17, R146, -UR13, R17 ;  /* 0x8000000d92117c23 */ /* 0x000fe20008010011 */
[-C--:B------:R-:W-:Y:S01]  /*e2a0*/  ISETP.GE.OR P6, PT, R151, R205.reuse, !P6 ;  /* 0x000000cd9700720c */ /* 0x080fe200077c6670 */
[----:B------:R-:W-:Y:S01]  /*e2b0*/  FFMA.FTZ R13, R150, -UR13, R13 ;  /* 0x8000000d960d7c23 */ /* 0x000fe2000801000d */
[----:B------:R-:W-:Y:S01]  /*e2c0*/  ISETP.GE.OR P5, PT, R153, R205, !P5 ;  /* 0x000000cd9900720c */ /* 0x000fe20006fa6670 */
[----:B------:R-:W-:Y:S01]  /*e2d0*/  FFMA.FTZ R16, R143, -UR13, R16 ;  /* 0x8000000d8f107c23 */ /* 0x000fe20008010010 */
[----:B------:R-:W-:Y:S01]  /*e2e0*/  FSEL R233, R12, -INF , !P6 ;  /* 0xff8000000ce97808 */ /* 0x000fe20007000000 */
[C---:B------:R-:W-:Y:S01]  /*e2f0*/  IMAD.IADD R142, R204.reuse, 0x1, -R138 ;  /* 0x00000001cc8e7824 */ /* 0x040fe200078e0a8a */
[----:B------:R-:W-:Y:S01]  /*e300*/  ISETP.GE.AND P6, PT, R151, R203, PT ;  /* 0x000000cb9700720c */ /* 0x000fe20003fc6270 */
[----:B------:R-:W-:Y:S01]  /*e310*/  IMAD.IADD R145, R204, 0x1, -R136 ;  /* 0x00000001cc917824 */ /* 0x000fe200078e0a88 */
[----:B------:R-:W-:Y:S01]  /*e320*/  IABS R12, R5 ;  /* 0x00000005000c7213 */ /* 0x000fe20000000000 */
[----:B------:R-:W-:Y:S01]  /*e330*/  FFMA.FTZ R20, R147, -UR13, R20 ;  /* 0x8000000d93147c23 */ /* 0x000fe20008010014 */
[----:B------:R-:W-:Y:S02]  /*e340*/  ISETP.GE.OR P6, PT, R151, R202, !P6 ;  /* 0x000000ca9700720c */ /* 0x000fe400077c6670 */
[----:B------:R-:W-:Y:S02]  /*e350*/  FSEL R5, R7, -INF , !P1 ;  /* 0xff80000007057808 */ /* 0x000fe40004800000 */
[----:B------:R-:W-:Y:S01]  /*e360*/  FSEL R135, R8, -INF , !P5 ;  /* 0xff80000008877808 */ /* 0x000fe20006800000 */
[----:B-1----:R-:W-:Y:S01]  /*e370*/  IMAD.IADD R4, R207, 0x1, -R133 ;  /* 0x00000001cf047824 */ /* 0x002fe200078e0a85 */
[----:B------:R-:W-:Y:S01]  /*e380*/  ISETP.GE.AND P5, PT, R153, R203, PT ;  /* 0x000000cb9900720c */ /* 0x000fe20003fa6270 */
[----:B------:R-:W1:Y:S01]  /*e390*/  I2F R12, R12 ;  /* 0x0000000c000c7306 */ /* 0x000e620000201400 */
[----:B------:R-:W-:Y:S01]  /*e3a0*/  IADD3 R8, R3, 0x30, RZ ;  /* 0x0000003003087810 */ /* 0x000fe20007ffe0ff */
[----:B--2---:R-:W-:Y:S01]  /*e3b0*/  FFMA.FTZ R21, R6, -UR13, R21 ;  /* 0x8000000d06157c23 */ /* 0x004fe20008010015 */
[----:B------:R-:W-:Y:S02]  /*e3c0*/  IABS R4, R4 ;  /* 0x0000000400047213 */ /* 0x000fe40000000000 */
[----:B------:R-:W-:Y:S02]  /*e3d0*/  ISETP.GE.OR P5, PT, R153, R202, !P5 ;  /* 0x000000ca9900720c */ /* 0x000fe40006fa6670 */
[C---:B------:R-:W-:Y:S02]  /*e3e0*/  ISETP.GE.AND P1, PT, R138.reuse, R206, PT ;  /* 0x000000ce8a00720c */ /* 0x040fe40003f26270 */
[----:B------:R-:W-:Y:S01]  /*e3f0*/  IABS R142, R142 ;  /* 0x0000008e008e7213 */ /* 0x000fe20000000000 */
[----:B------:R-:W2:Y:S01]  /*e400*/  I2F R151, R4 ;  /* 0x0000000400977306 */ /* 0x000ea20000201400 */
[----:B------:R-:W-:Y:S02]  /*e410*/  ISETP.GE.OR P1, PT, R138, R205, !P1 ;  /* 0x000000cd8a00720c */ /* 0x000fe40004f26670 */
[----:B------:R-:W-:Y:S02]  /*e420*/  IABS R145, R145 ;  /* 0x0000009100917213 */ /* 0x000fe40000000000 */
[----:B------:R-:W-:Y:S01]  /*e430*/  FSEL R231, R13, -INF , !P1 ;  /* 0xff8000000de77808 */ /* 0x000fe20004800000 */
[----:B------:R-:W-:Y:S01]  /*e440*/  IMAD.IADD R13, R204, 0x1, -R132 ;  /* 0x00000001cc0d7824 */ /* 0x000fe200078e0a84 */
[-C--:B------:R-:W-:Y:S02]  /*e450*/  ISETP.GE.AND P1, PT, R136, R206.reuse, PT ;  /* 0x000000ce8800720c */ /* 0x080fe40003f26270 */
[----:B------:R-:W-:Y:S01]  /*e460*/  FSEL R143, R14, -INF , !P6 ;  /* 0xff8000000e8f7808 */ /* 0x000fe20007000000 */
[----:B------:R-:W3:Y:S01]  /*e470*/  I2F R142, R142 ;  /* 0x0000008e008e7306 */ /* 0x000ee20000201400 */
[----:B------:R-:W-:Y:S02]  /*e480*/  ISETP.GE.OR P1, PT, R136, R205, !P1 ;  /* 0x000000cd8800720c */ /* 0x000fe40004f26670 */
[----:B------:R-:W-:Y:S01]  /*e490*/  IABS R13, R13 ;  /* 0x0000000d000d7213 */ /* 0x000fe20000000000 */
[----:B-1----:R-:W-:Y:S01]  /*e4a0*/  FFMA.FTZ R19, R12, -UR13, R19 ;  /* 0x8000000d0c137c23 */ /* 0x002fe20008010013 */
[----:B------:R-:W-:Y:S01]  /*e4b0*/  FSEL R243, R16, -INF , !P1 ;  /* 0xff80000010f37808 */ /* 0x000fe20004800000 */
[----:B------:R-:W-:Y:S01]  /*e4c0*/  IMAD.IADD R16, R204, 0x1, -R140 ;  /* 0x00000001cc107824 */ /* 0x000fe200078e0a8c */
[-C--:B------:R-:W-:Y:S02]  /*e4d0*/  ISETP.GE.AND P0, PT, R152, R206.reuse, PT ;  /* 0x000000ce9800720c */ /* 0x080fe40003f06270 */
[----:B------:R-:W-:Y:S01]  /*e4e0*/  ISETP.GE.AND P6, PT, R132, R206, PT ;  /* 0x000000ce8400720c */ /* 0x000fe20003fc6270 */
[----:B------:R-:W1:Y:S01]  /*e4f0*/  I2F R145, R145 ;  /* 0x0000009100917306 */ /* 0x000e620000201400 */
[----:B------:R-:W-:Y:S02]  /*e500*/  IABS R16, R16 ;  /* 0x0000001000107213 */ /* 0x000fe40000000000 */
[C---:B------:R-:W-:Y:S01]  /*e510*/  ISETP.GE.OR P0, PT, R152.reuse, R205, !P0 ;  /* 0x000000cd9800720c */ /* 0x040fe20004706670 */
[----:B--2---:R-:W-:Y:S01]  /*e520*/  FFMA.FTZ R24, R151, -UR13, R24 ;  /* 0x8000000d97187c23 */ /* 0x004fe20008010018 */
[----:B------:R-:W-:Y:S01]  /*e530*/  IADD3 R4, R3, 0x29, RZ ;  /* 0x0000002903047810 */ /* 0x000fe20007ffe0ff */
[----:B------:R-:W-:Y:S01]  /*e540*/  IMAD.MOV.U32 R14, RZ, RZ, R16 ;  /* 0x000000ffff0e7224 */ /* 0x000fe200078e0010 */
[----:B------:R-:W-:Y:S02]  /*e550*/  FSEL R9, R9, -INF , !P0 ;  /* 0xff80000009097808 */ /* 0x000fe40004000000 */
[----:B------:R-:W-:Y:S01]  /*e560*/  ISETP.GE.AND P0, PT, R152, R203, PT ;  /* 0x000000cb9800720c */ /* 0x000fe20003f06270 */
[--C-:B------:R-:W-:Y:S01]  /*e570*/  IMAD.IADD R7, R207, 0x1, -R4.reuse ;  /* 0x00000001cf077824 */ /* 0x100fe200078e0a04 */
[----:B------:R-:W2:Y:S01]  /*e580*/  I2F R13, R13 ;  /* 0x0000000d000d7306 */ /* 0x000ea20000201400 */
[----:B------:R-:W-:Y:S01]  /*e590*/  ISETP.GE.OR P6, PT, R132, R205, !P6 ;  /* 0x000000cd8400720c */ /* 0x000fe200077c6670 */
[----:B------:R-:W-:Y:S01]  /*e5a0*/  IMAD.IADD R12, R204, 0x1, -R4 ;  /* 0x00000001cc0c7824 */ /* 0x000fe200078e0a04 */
[----:B------:R-:W-:Y:S01]  /*e5b0*/  ISETP.GE.OR P0, PT, R152, R202, !P0 ;  /* 0x000000ca9800720c */ /* 0x000fe20004706670 */
[----:B---3--:R-:W-:Y:S01]  /*e5c0*/  FFMA.FTZ R15, R142, -UR13, R15 ;  /* 0x8000000d8e0f7c23 */ /* 0x008fe2000801000f */
[----:B------:R-:W-:Y:S02]  /*e5d0*/  IABS R7, R7 ;  /* 0x0000000700077213 */ /* 0x000fe40000000000 */
[-C--:B------:R-:W-:Y:S02]  /*e5e0*/  ISETP.GE.AND P1, PT, R138, R203.reuse, PT ;  /* 0x000000cb8a00720c */ /* 0x080fe40003f26270 */
[----:B------:R-:W-:Y:S01]  /*e5f0*/  FSEL R11, R11, -INF , !P0 ;  /* 0xff8000000b0b7808 */ /* 0x000fe20004000000 */
[----:B------:R-:W3:Y:S01]  /*e600*/  I2F R144, R7 ;  /* 0x0000000700907306 */ /* 0x000ee20000201400 */
[-C--:B------:R-:W-:Y:S02]  /*e610*/  ISETP.GE.AND P0, PT, R136, R203.reuse, PT ;  /* 0x000000cb8800720c */ /* 0x080fe40003f06270 */
[----:B------:R-:W-:Y:S01]  /*e620*/  FSEL R163, R20, -INF , !P6 ;  /* 0xff80000014a37808 */ /* 0x000fe20007000000 */
[----:B------:R-:W-:Y:S01]  /*e630*/  IMAD.IADD R20, R204, 0x1, -R133 ;  /* 0x00000001cc147824 */ /* 0x000fe200078e0a85 */
[----:B------:R-:W-:Y:S01]  /*e640*/  IABS R12, R12 ;  /* 0x0000000c000c7213 */ /* 0x000fe20000000000 */
[----:B-1----:R-:W-:Y:S01]  /*e650*/  FFMA.FTZ R18, R145, -UR13, R18 ;  /* 0x8000000d91127c23 */ /* 0x002fe20008010012 */
[-C--:B------:R-:W-:Y:S02]  /*e660*/  ISETP.GE.OR P1, PT, R138, R202.reuse, !P1 ;  /* 0x000000ca8a00720c */ /* 0x080fe40004f26670 */
[----:B------:R-:W-:Y:S01]  /*e670*/  ISETP.GE.OR P0, PT, R136, R202, !P0 ;  /* 0x000000ca8800720c */ /* 0x000fe20004706670 */
[----:B------:R-:W1:Y:S01]  /*e680*/  I2F R14, R14 ;  /* 0x0000000e000e7306 */ /* 0x000e620000201400 */
[----:B------:R-:W-:Y:S02]  /*e690*/  ISETP.GE.AND P6, PT, R140, R206, PT ;  /* 0x000000ce8c00720c */ /* 0x000fe40003fc6270 */
[----:B------:R-:W-:Y:S01]  /*e6a0*/  IABS R20, R20 ;  /* 0x0000001400147213 */ /* 0x000fe20000000000 */
[----:B--2---:R-:W-:Y:S01]  /*e6b0*/  FFMA.FTZ R22, R13, -UR13, R22 ;  /* 0x8000000d0d167c23 */ /* 0x004fe20008010016 */
[----:B------:R-:W-:Y:S02]  /*e6c0*/  FSEL R141, R15, -INF , !P1 ;  /* 0xff8000000f8d7808 */ /* 0x000fe40004800000 */
[----:B------:R-:W-:Y:S02]  /*e6d0*/  ISETP.GE.AND P1, PT, R132, R203, PT ;  /* 0x000000cb8400720c */ /* 0x000fe40003f26270 */
[----:B------:R-:W-:Y:S01]  /*e6e0*/  FSEL R229, R18, -INF , !P0 ;  /* 0xff80000012e57808 */ /* 0x000fe20004000000 */
[----:B------:R-:W2:Y:S01]  /*e6f0*/  I2F R12, R12 ;  /* 0x0000000c000c7306 */ /* 0x000ea20000201400 */
[-C--:B------:R-:W-:Y:S02]  /*e700*/  ISETP.GE.AND P0, PT, R133, R206.reuse, PT ;  /* 0x000000ce8500720c */ /* 0x080fe40003f06270 */
[-C--:B------:R-:W-:Y:S01]  /*e710*/  ISETP.GE.OR P6, PT, R140, R205.reuse, !P6 ;  /* 0x000000cd8c00720c */ /* 0x080fe200077c6670 */
[----:B---3--:R-:W-:Y:S01]  /*e720*/  FFMA.FTZ R25, R144, -UR13, R25 ;  /* 0x8000000d90197c23 */ /* 0x008fe20008010019 */
[----:B------:R-:W-:Y:S01]  /*e730*/  FSEL R7, R10, -INF , !P5 ;  /* 0xff8000000a077808 */ /* 0x000fe20006800000 */
[----:B------:R-:W-:Y:S01]  /*e740*/  IMAD.IADD R10, R207, 0x1, -R8 ;  /* 0x00000001cf0a7824 */ /* 0x000fe200078e0a08 */
[----:B------:R-:W-:Y:S02]  /*e750*/  ISETP.GE.AND P5, PT, R134, R206, PT ;  /* 0x000000ce8600720c */ /* 0x000fe40003fa6270 */
[----:B------:R-:W-:Y:S01]  /*e760*/  ISETP.GE.OR P1, PT, R132, R202, !P1 ;  /* 0x000000ca8400720c */ /* 0x000fe20004f26670 */
[----:B------:R-:W3:Y:S01]  /*e770*/  I2F R15, R20 ;  /* 0x00000014000f7306 */ /* 0x000ee20000201400 */
[----:B------:R-:W-:Y:S02]  /*e780*/  ISETP.GE.OR P5, PT, R134, R205, !P5 ;  /* 0x000000cd8600720c */ /* 0x000fe40006fa6670 */
[----:B------:R-:W-:Y:S01]  /*e790*/  IABS R10, R10 ;  /* 0x0000000a000a7213 */ /* 0x000fe20000000000 */
[----:B-1----:R-:W-:Y:S01]  /*e7a0*/  FFMA.FTZ R23, R14, -UR13, R23 ;  /* 0x8000000d0e177c23 */ /* 0x002fe20008010017 */
[----:B------:R-:W-:Y:S02]  /*e7b0*/  FSEL R227, R17, -INF , !P5 ;  /* 0xff80000011e37808 */ /* 0x000fe40006800000 */
[C---:B------:R-:W-:Y:S02]  /*e7c0*/  ISETP.GE.AND P5, PT, R134.reuse, R203, PT ;  /* 0x000000cb8600720c */ /* 0x040fe40003fa6270 */
[----:B------:R-:W-:Y:S01]  /*e7d0*/  ISETP.GE.OR P0, PT, R133, R205, !P0 ;  /* 0x000000cd8500720c */ /* 0x000fe20004706670 */
[----:B------:R-:W1:Y:S01]  /*e7e0*/  I2F R17, R10 ;  /* 0x0000000a00117306 */ /* 0x000e620000201400 */
[----:B------:R-:W-:Y:S02]  /*e7f0*/  ISETP.GE.OR P5, PT, R134, R202, !P5 ;  /* 0x000000ca8600720c */ /* 0x000fe40006fa6670 */
[----:B------:R-:W-:Y:S01]  /*e800*/  FSEL R159, R21, -INF , !P6 ;  /* 0xff800000159f7808 */ /* 0x000fe20007000000 */
[----:B--2---:R-:W-:Y:S01]  /*e810*/  FFMA.FTZ R27, R12, -UR13, R27 ;  /* 0x8000000d0c1b7c23 */ /* 0x004fe2000801001b */
[----:B------:R-:W-:Y:S02]  /*e820*/  FSEL R241, R19, -INF , !P5 ;  /* 0xff80000013f17808 */ /* 0x000fe40006800000 */
[-C--:B------:R-:W-:Y:S02]  /*e830*/  ISETP.GE.AND P5, PT, R8, R206.reuse, PT ;  /* 0x000000ce0800720c */ /* 0x080fe40003fa6270 */
[----:B------:R-:W-:Y:S02]  /*e840*/  ISETP.GE.AND P6, PT, R140, R203, PT ;  /* 0x000000cb8c00720c */ /* 0x000fe40003fc6270 */
[----:B------:R-:W-:Y:S02]  /*e850*/  ISETP.GE.OR P5, PT, R8, R205, !P5 ;  /* 0x000000cd0800720c */ /* 0x000fe40006fa6670 */
[----:B------:R-:W-:Y:S01]  /*e860*/  FSEL R161, R22, -INF , !P1 ;  /* 0xff80000016a17808 */ /* 0x000fe20004800000 */
[----:B---3--:R-:W-:Y:S01]  /*e870*/  FFMA.FTZ R26, R15, -UR13, R26 ;  /* 0x8000000d0f1a7c23 */ /* 0x008fe2000801001a */
[----:B------:R-:W-:Y:S02]  /*e880*/  FSEL R237, R24, -INF , !P0 ;  /* 0xff80000018ed7808 */ /* 0x000fe40004000000 */
[C---:B------:R-:W-:Y:S02]  /*e890*/  ISETP.GE.AND P1, PT, R4.reuse, R203, PT ;  /* 0x000000cb0400720c */ /* 0x040fe40003f26270 */
[----:B------:R-:W-:Y:S02]  /*e8a0*/  ISETP.GE.AND P0, PT, R4, R206, PT ;  /* 0x000000ce0400720c */ /* 0x000fe40003f06270 */
[-C--:B------:R-:W-:Y:S02]  /*e8b0*/  ISETP.GE.OR P6, PT, R140, R202.reuse, !P6 ;  /* 0x000000ca8c00720c */ /* 0x080fe400077c6670 */
[C---:B------:R-:W-:Y:S01]  /*e8c0*/  ISETP.GE.OR P1, PT, R4.reuse, R202, !P1 ;  /* 0x000000ca0400720c */ /* 0x040fe20004f26670 */
[----:B-1----:R-:W-:Y:S01]  /*e8d0*/  FFMA.FTZ R28, R17, -UR13, R28 ;  /* 0x8000000d111c7c23 */ /* 0x002fe2000801001c */
[----:B------:R-:W-:Y:S02]  /*e8e0*/  IADD3 R10, R3, 0x31, RZ ;  /* 0x00000031030a7810 */ /* 0x000fe40007ffe0ff */
[-C--:B------:R-:W-:Y:S02]  /*e8f0*/  ISETP.GE.OR P0, PT, R4, R205.reuse, !P0 ;  /* 0x000000cd0400720c */ /* 0x080fe40004706670 */
[----:B------:R-:W-:Y:S01]  /*e900*/  FSEL R155, R28, -INF , !P5 ;  /* 0xff8000001c9b7808 */ /* 0x000fe20006800000 */
[----:B------:R-:W-:Y:S01]  /*e910*/  IMAD.IADD R16, R207, 0x1, -R10 ;  /* 0x00000001cf107824 */ /* 0x000fe200078e0a0a */
[C---:B------:R-:W-:Y:S02]  /*e920*/  ISETP.GE.AND P5, PT, R10.reuse, R206, PT ;  /* 0x000000ce0a00720c */ /* 0x040fe40003fa6270 */
[----:B------:R-:W-:Y:S02]  /*e930*/  FMNMX.FTZ R4, R169, R0, !PT ;  /* 0x00000000a9047209 */ /* 0x000fe40007810000 */
[----:B------:R-:W-:Y:S02]  /*e940*/  IABS R16, R16 ;  /* 0x0000001000107213 */ /* 0x000fe40000000000 */
[----:B------:R-:W-:Y:S02]  /*e950*/  ISETP.GE.OR P5, PT, R10, R205, !P5 ;  /* 0x000000cd0a00720c */ /* 0x000fe40006fa6670 */
[----:B------:R-:W-:Y:S02]  /*e960*/  FSEL R157, R23, -INF , !P6 ;  /* 0xff800000179d7808 */ /* 0x000fe40007000000 */
[----:B------:R-:W1:Y:S01]  /*e970*/  I2F R16, R16 ;  /* 0x0000001000107306 */ /* 0x000e620000201400 */
[C---:B------:R-:W-:Y:S02]  /*e980*/  ISETP.GE.AND P6, PT, R8.reuse, R203, PT ;  /* 0x000000cb0800720c */ /* 0x040fe40003fc6270 */
[----:B------:R-:W-:Y:S02]  /*e990*/  IADD3 R6, R3, 0x38, RZ ;  /* 0x0000003803067810 */ /* 0x000fe40007ffe0ff */
[----:B------:R-:W-:Y:S02]  /*e9a0*/  FMNMX.FTZ R4, R139, R4, !PT ;  /* 0x000000048b047209 */ /* 0x000fe40007810000 */
[----:B------:R-:W-:Y:S01]  /*e9b0*/  ISETP.GE.OR P6, PT, R8, R202, !P6 ;  /* 0x000000ca0800720c */ /* 0x000fe200077c6670 */
[C---:B------:R-:W-:Y:S01]  /*e9c0*/  IMAD.IADD R8, R204.reuse, 0x1, -R8 ;  /* 0x00000001cc087824 */ /* 0x040fe200078e0a08 */
[----:B------:R-:W-:Y:S01]  /*e9d0*/  FMNMX.FTZ R4, R135, R4, !PT ;  /* 0x0000000487047209 */ /* 0x000fe20007810000 */
[--C-:B------:R-:W-:Y:S01]  /*e9e0*/  IMAD.IADD R21, R207, 0x1, -R6.reuse ;  /* 0x00000001cf157824 */ /* 0x100fe200078e0a06 */
[----:B------:R-:W-:Y:S02]  /*e9f0*/  IADD3 R3, R3, 0x39, RZ ;  /* 0x0000003903037810 */ /* 0x000fe40007ffe0ff */
[----:B------:R-:W-:Y:S02]  /*ea00*/  IABS R8, R8 ;  /* 0x0000000800087213 */ /* 0x000fe40000000000 */
[----:B------:R-:W-:Y:S01]  /*ea10*/  FMNMX.FTZ R12, R9, R4, !PT ;  /* 0x00000004090c7209 */ /* 0x000fe20007810000 */
[--C-:B------:R-:W-:Y:S01]  /*ea20*/  IMAD.IADD R13, R207, 0x1, -R3.reuse ;  /* 0x00000001cf0d7824 */ /* 0x100fe200078e0a03 */
[----:B------:R-:W-:Y:S01]  /*ea30*/  IABS R21, R21 ;  /* 0x0000001500157213 */ /* 0x000fe20000000000 */
[----:B------:R-:W2:Y:S01]  /*ea40*/  I2F R15, R8 ;  /* 0x00000008000f7306 */ /* 0x000ea20000201400 */
[----:B------:R-:W-:Y:S01]  /*ea50*/  FMNMX.FTZ R12, R233, R12, !PT ;  /* 0x0000000ce90c7209 */ /* 0x000fe20007810000 */
[C---:B------:R-:W-:Y:S01]  /*ea60*/  IMAD.IADD R4, R204.reuse, 0x1, -R3 ;  /* 0x00000001cc047824 */ /* 0x040fe200078e0a03 */
[----:B------:R-:W-:Y:S01]  /*ea70*/  IABS R18, R13 ;  /* 0x0000000d00127213 */ /* 0x000fe20000000000 */
[----:B------:R-:W-:Y:S01]  /*ea80*/  IMAD.IADD R13, R204, 0x1, -R6 ;  /* 0x00000001cc0d7824 */ /* 0x000fe200078e0a06 */
[----:B------:R-:W-:Y:S01]  /*ea90*/  FMNMX.FTZ R12, R231, R12, !PT ;  /* 0x0000000ce70c7209 */ /* 0x000fe20007810000 */
[----:B-1----:R-:W-:Y:S01]  /*eaa0*/  FFMA.FTZ R29, R16, -UR13, R29 ;  /* 0x8000000d101d7c23 */ /* 0x002fe2000801001d */
[----:B------:R-:W-:Y:S02]  /*eab0*/  FSEL R235, R25, -INF , !P0 ;  /* 0xff80000019eb7808 */ /* 0x000fe40004000000 */
[----:B------:R-:W-:Y:S01]  /*eac0*/  FMNMX.FTZ R12, R243, R12, !PT ;  /* 0x0000000cf30c7209 */ /* 0x000fe20007810000 */
[----:B------:R-:W1:Y:S01]  /*ead0*/  I2F R21, R21 ;  /* 0x0000001500157306 */ /* 0x000e620000201400 */
[----:B------:R-:W-:Y:S02]  /*eae0*/  FSEL R153, R29, -INF , !P5 ;  /* 0xff8000001d997808 */ /* 0x000fe40006800000 */
[CC--:B------:R-:W-:Y:S02]  /*eaf0*/  ISETP.GE.AND P5, PT, R10.reuse, R203.reuse, PT ;  /* 0x000000cb0a00720c */ /* 0x0c0fe40003fa6270 */
[----:B------:R-:W-:Y:S02]  /*eb00*/  FMNMX.FTZ R12, R227, R12, !PT ;  /* 0x0000000ce30c7209 */ /* 0x000fe40007810000 */
[----:B------:R-:W-:Y:S01]  /*eb10*/  ISETP.GE.OR P5, PT, R10, R202, !P5 ;  /* 0x000000ca0a00720c */ /* 0x000fe20006fa6670 */
[----:B------:R-:W-:Y:S01]  /*eb20*/  IMAD.IADD R10, R204, 0x1, -R10 ;  /* 0x00000001cc0a7824 */ /* 0x000fe200078e0a0a */
[----:B------:R-:W-:Y:S01]  /*eb30*/  FMNMX.FTZ R12, R163, R12, !PT ;  /* 0x0000000ca30c7209 */ /* 0x000fe20007810000 */
[----:B------:R-:W3:Y:S01]  /*eb40*/  I2F R18, R18 ;  /* 0x0000001200127306 */ /* 0x000ee20000201400 */
[----:B------:R-:W-:Y:S02]  /*eb50*/  ISETP.GE.AND P0, PT, R133, R203, PT ;  /* 0x000000cb8500720c */ /* 0x000fe40003f06270 */
[----:B------:R-:W-:Y:S01]  /*eb60*/  IABS R14, R10 ;  /* 0x0000000a000e7213 */ /* 0x000fe20000000000 */
[----:B--2---:R-:W-:Y:S01]  /*eb70*/  FFMA.FTZ R30, R15, -UR13, R30 ;  /* 0x8000000d0f1e7c23 */ /* 0x004fe2000801001e */
[----:B------:R-:W-:Y:S02]  /*eb80*/  FMNMX.FTZ R10, R137, R2, !PT ;  /* 0x00000002890a7209 */ /* 0x000fe40007810000 */
[----:B------:R-:W-:Y:S02]  /*eb90*/  FMNMX.FTZ R12, R159, R12, !PT ;  /* 0x0000000c9f0c7209 */ /* 0x000fe40007810000 */
[----:B------:R-:W-:Y:S01]  /*eba0*/  FMNMX.FTZ R10, R5, R10, !PT ;  /* 0x0000000a050a7209 */ /* 0x000fe20007810000 */
[----:B------:R2:W4:Y:S01]  /*ebb0*/  I2F R8, R14 ;  /* 0x0000000e00087306 */ /* 0x0005220000201400 */
[----:B------:R-:W-:Y:S02]  /*ebc0*/  ISETP.GE.OR P0, PT, R133, R202, !P0 ;  /* 0x000000ca8500720c */ /* 0x000fe40004706670 */
[----:B------:R-:W-:Y:S01]  /*ebd0*/  FMNMX.FTZ R10, R7, R10, !PT ;  /* 0x0000000a070a7209 */ /* 0x000fe20007810000 */
[----:B-1----:R-:W-:Y:S01]  /*ebe0*/  FFMA.FTZ R32, R21, -UR13, R32 ;  /* 0x8000000d15207c23 */ /* 0x002fe20008010020 */
[----:B------:R-:W-:Y:S01]  /*ebf0*/  IABS R13, R13 ;  /* 0x0000000d000d7213 */ /* 0x000fe20000000000 */
[----:B------:R-:W-:Y:S01]  /*ec00*/  LDSM.16.MT88.4 R20, [R186+0xc000] ;  /* 0x00c00000ba14783b */ /* 0x000fe20000004200 */
[----:B------:R-:W-:Y:S02]  /*ec10*/  FMNMX.FTZ R10, R11, R10, !PT ;  /* 0x0000000a0b0a7209 */ /* 0x000fe40007810000 */
[----:B------:R-:W-:Y:S02]  /*ec20*/  FSEL R167, R26, -INF , !P0 ;  /* 0xff8000001aa77808 */ /* 0x000fe40004000000 */
[----:B------:R-:W-:Y:S01]  /*ec30*/  FMNMX.FTZ R10, R143, R10, !PT ;  /* 0x0000000a8f0a7209 */ /* 0x000fe20007810000 */
[----:B------:R-:W1:Y:S01]  /*ec40*/  I2F R13, R13 ;  /* 0x0000000d000d7306 */ /* 0x000e620000201400 */
[----:B------:R-:W-:Y:S01]  /*ec50*/  ISETP.GE.AND P0, PT, R6, R206, PT ;  /* 0x000000ce0600720c */ /* 0x000fe20003f06270 */
[----:B---3--:R-:W-:Y:S01]  /*ec60*/  FFMA.FTZ R33, R18, -UR13, R33 ;  /* 0x8000000d12217c23 */ /* 0x008fe20008010021 */
[----:B------:R-:W-:Y:S02]  /*ec70*/  FMNMX.FTZ R10, R141, R10, !PT ;  /* 0x0000000a8d0a7209 */ /* 0x000fe40007810000 */
[----:B------:R-:W-:Y:S02]  /*ec80*/  IABS R4, R4 ;  /* 0x0000000400047213 */ /* 0x000fe40000000000 */
[----:B------:R-:W-:Y:S02]  /*ec90*/  FMNMX.FTZ R10, R229, R10, !PT ;  /* 0x0000000ae50a7209 */ /* 0x000fe40007810000 */
[----:B------:R-:W-:Y:S02]  /*eca0*/  ISETP.GE.OR P0, PT, R6, R205, !P0 ;  /* 0x000000cd0600720c */ /* 0x000fe40004706670 */
[----:B------:R-:W3:Y:S01]  /*ecb0*/  I2F R4, R4 ;  /* 0x0000000400047306 */ /* 0x000ee20000201400 */
[----:B--2---:R-:W-:Y:S01]  /*ecc0*/  FMNMX.FTZ R14, R237, R12, !PT ;  /* 0x0000000ced0e7209 */ /* 0x004fe20007810000 */
[----:B----4-:R-:W-:Y:S01]  /*ecd0*/  FFMA.FTZ R31, R8, -UR13, R31 ;  /* 0x8000000d081f7c23 */ /* 0x010fe2000801001f */
[----:B------:R-:W-:Y:S02]  /*ece0*/  FMNMX.FTZ R12, R241, R10, !PT ;  /* 0x0000000af10c7209 */ /* 0x000fe40007810000 */
[----:B------:R-:W-:Y:S02]  /*ecf0*/  FMNMX.FTZ R10, R235, R14, !PT ;  /* 0x0000000eeb0a7209 */ /* 0x000fe40007810000 */
[----:B------:R-:W-:Y:S02]  /*ed00*/  FSEL R147, R32, -INF , !P0 ;  /* 0xff80000020937808 */ /* 0x000fe40004000000 */
[----:B------:R-:W-:Y:S02]  /*ed10*/  FMNMX.FTZ R10, R155, R10, !PT ;  /* 0x0000000a9b0a7209 */ /* 0x000fe40007810000 */
[----:B------:R-:W-:Y:S02]  /*ed20*/  ISETP.GE.AND P0, PT, R3, R206, PT ;  /* 0x000000ce0300720c */ /* 0x000fe40003f06270 */
[----:B------:R-:W-:Y:S01]  /*ed30*/  FSEL R165, R27, -INF , !P1 ;  /* 0xff8000001ba57808 */ /* 0x000fe20004800000 */
[----:B-1----:R-:W-:Y:S01]  /*ed40*/  FFMA.FTZ R34, R13, -UR13, R34 ;  /* 0x8000000d0d227c23 */ /* 0x002fe20008010022 */
[----:B------:R-:W-:Y:S02]  /*ed50*/  FMNMX.FTZ R12, R161, R12, !PT ;  /* 0x0000000ca10c7209 */ /* 0x000fe40007810000 */
[----:B------:R-:W-:Y:S02]  /*ed60*/  FMNMX.FTZ R10, R153, R10, !PT ;  /* 0x0000000a990a7209 */ /* 0x000fe40007810000 */
[----:B------:R-:W-:Y:S02]  /*ed70*/  ISETP.GE.AND P1, PT, R6, R203, PT ;  /* 0x000000cb0600720c */ /* 0x000fe40003f26270 */
[----:B------:R-:W-:Y:S02]  /*ed80*/  ISETP.GE.OR P0, PT, R3, R205, !P0 ;  /* 0x000000cd0300720c */ /* 0x000fe40004706670 */
[----:B------:R-:W-:Y:S01]  /*ed90*/  FMNMX.FTZ R12, R157, R12, !PT ;  /* 0x0000000c9d0c7209 */ /* 0x000fe20007810000 */
[----:B---3--:R-:W-:Y:S01]  /*eda0*/  FFMA.FTZ R35, R4, -UR13, R35 ;  /* 0x8000000d04237c23 */ /* 0x008fe20008010023 */
[----:B------:R-:W-:Y:S02]  /*edb0*/  FSEL R145, R33, -INF , !P0 ;  /* 0xff80000021917808 */ /* 0x000fe40004000000 */
[----:B------:R-:W-:Y:S02]  /*edc0*/  ISETP.GE.OR P1, PT, R6, R202, !P1 ;  /* 0x000000ca0600720c */ /* 0x000fe40004f26670 */
[----:B------:R-:W-:Y:S02]  /*edd0*/  FMNMX.FTZ R6, R147, R10, !PT ;  /* 0x0000000a93067209 */ /* 0x000fe40007810000 */
[----:B------:R-:W-:Y:S02]  /*ede0*/  FMNMX.FTZ R12, R167, R12, !PT ;  /* 0x0000000ca70c7209 */ /* 0x000fe40007810000 */
[----:B------:R-:W-:Y:S02]  /*edf0*/  FMNMX.FTZ R10, R145, R6, !PT ;  /* 0x00000006910a7209 */ /* 0x000fe40007810000 */
[----:B------:R-:W-:Y:S02]  /*ee00*/  FSEL R151, R30, -INF , !P6 ;  /* 0xff8000001e977808 */ /* 0x000fe40007000000 */
[----:B------:R-:W-:Y:S01]  /*ee10*/  FMNMX.FTZ R12, R165, R12, !PT ;  /* 0x0000000ca50c7209 */ /* 0x000fe20007810000 */
[----:B------:R-:W1:Y:S01]  /*ee20*/  SHFL.BFLY PT, R15, R10, 0x2, 0x1f ;  /* 0x0c401f000a0f7f89 */ /* 0x000e6200000e0000 */
[----:B------:R-:W-:Y:S02]  /*ee30*/  FSEL R149, R31, -INF , !P5 ;  /* 0xff8000001f957808 */ /* 0x000fe40006800000 */
[----:B------:R-:W-:Y:S02]  /*ee40*/  FMNMX.FTZ R12, R151, R12, !PT ;  /* 0x0000000c970c7209 */ /* 0x000fe40007810000 */
[C---:B------:R-:W-:Y:S02]  /*ee50*/  ISETP.GE.AND P0, PT, R3.reuse, R203, PT ;  /* 0x000000cb0300720c */ /* 0x040fe40003f06270 */
[----:B------:R-:W-:Y:S01]  /*ee60*/  FSEL R144, R34, -INF , !P1 ;  /* 0xff80000022907808 */ /* 0x000fe20004800000 */
[----:B------:R-:W-:Y:S01]  /*ee70*/  LDSM.16.MT88.4 R28, [R185+0xc000] ;  /* 0x00c00000b91c783b */ /* 0x000fe20000004200 */
[----:B------:R-:W-:Y:S02]  /*ee80*/  ISETP.GE.OR P0, PT, R3, R202, !P0 ;  /* 0x000000ca0300720c */ /* 0x000fe40004706670 */
[----:B------:R-:W-:Y:S02]  /*ee90*/  FMNMX.FTZ R3, R149, R12, !PT ;  /* 0x0000000c95037209 */ /* 0x000fe40007810000 */
[----:B------:R-:W-:Y:S02]  /*eea0*/  FSEL R133, R35, -INF , !P0 ;  /* 0xff80000023857808 */ /* 0x000fe40004000000 */
[----:B------:R-:W-:Y:S04]  /*eeb0*/  FMNMX.FTZ R8, R144, R3, !PT ;  /* 0x0000000390087209 */ /* 0x000fe80007810000 */
        /* <DEDUP_REMOVED lines=8> */
[----:B------:R-:W-:Y:S02]  /*ef40*/  FMUL.FTZ R148, R132, c[0x0][0x23c] ;  /* 0x00008f0084947a20 */ /* 0x000fe40000410000 */
[----:B------:R-:W1:Y:S03]  /*ef50*/  LDSM.16.MT88.4 R12, [R188+0xc000] ;  /* 0x00c00000bc0c783b */ /* 0x000e660000004200 */
[----:B------:R-:W-:Y:S05]  /*ef60*/  FSEL R148, R148, RZ, P1 ;  /* 0x000000ff94947208 */ /* 0x000fea0000800000 */
[--C-:B------:R-:W-:Y:S02]  /*ef70*/  FFMA.FTZ R171, R9, c[0x0][0x23c], -R148.reuse ;  /* 0x00008f0009ab7a23 */ /* 0x100fe40000010894 */
[----:B------:R-:W-:Y:S02]  /*ef80*/  IMAD.U32 R9, RZ, RZ, UR21 ;  /* 0x00000015ff097e24 */ /* 0x000fe4000f8e00ff */
[--C-:B------:R-:W-:Y:S01]  /*ef90*/  FFMA.FTZ R225, R169, c[0x0][0x23c], -R148.reuse ;  /* 0x00008f00a9e17a23 */ /* 0x100fe20000010894 */
[----:B--2---:R-:W-:Y:S01]  /*efa0*/  FMNMX.FTZ R3, R4, R3, !PT ;  /* 0x0000000304037209 */ /* 0x004fe20007810000 */
[--C-:B------:R-:W-:Y:S01]  /*efb0*/  FFMA.FTZ R212, R135, c[0x0][0x23c], -R148.reuse ;  /* 0x00008f0087d47a23 */ /* 0x100fe20000010894 */
[----:B------:R-:W-:Y:S01]  /*efc0*/  LOP3.LUT R4, R221, UR31, R9, 0x96, !PT ;  /* 0x0000001fdd047c12 */ /* 0x000fe2000f8e9609 */
[--C-:B------:R-:W-:Y:S01]  /*efd0*/  FFMA.FTZ R216, R139, c[0x0][0x23c], -R148.reuse ;  /* 0x00008f008bd87a23 */ /* 0x100fe20000010894 */
[C---:B------:R-:W-:Y:S01]  /*efe0*/  FSETP.NEU.FTZ.AND P0, PT, R3.reuse, -INF , PT ;  /* 0xff8000000300780b */ /* 0x040fe20003f1d000 */
[----:B------:R-:W-:Y:S01]  /*eff0*/  FMUL.FTZ R146, R3, c[0x0][0x23c] ;  /* 0x00008f0003927a20 */ /* 0x000fe20000410000 */
[----:B------:R-:W-:Y:S01]  /*f000*/  MUFU.EX2 R171, R171 ;  /* 0x000000ab00ab7308 */ /* 0x000fe20000000800 */
[----:B------:R-:W-:Y:S01]  /*f010*/  IMAD.WIDE.U32 R248, R4, -0x326172a9, RZ ;  /* 0xcd9e8d5704f87825 */ /* 0x000fe200078e00ff */
[----:B------:R-:W-:Y:S02]  /*f020*/  UIADD3 UR31, UR31, 0x1, URZ ;  /* 0x000000011f1f7890 */ /* 0x000fe4000fffe03f */
[----:B------:R-:W-:Y:S01]  /*f030*/  FSEL R146, R146, RZ, P0 ;  /* 0x000000ff92927208 */ /* 0x000fe20000000000 */
[----:B------:R-:W-:Y:S01]  /*f040*/  FFMA.FTZ R242, R147, c[0x0][0x23c], -R148 ;  /* 0x00008f0093f27a23 */ /* 0x000fe20000010894 */
[----:B------:R-:W-:Y:S01]  /*f050*/  LOP3.LUT R248, R239, UR30, R248, 0x96, !PT ;  /* 0x0000001eeff87c12 */ /* 0x000fe2000f8e96f8 */
[----:B------:R-:W-:Y:S01]  /*f060*/  FFMA.FTZ R224, R243, c[0x0][0x23c], -R148 ;  /* 0x00008f00f3e07a23 */ /* 0x000fe20000010894 */
[----:B------:R-:W-:Y:S01]  /*f070*/  LOP3.LUT R4, R249, UR24, R218, 0x96, !PT ;  /* 0x00000018f9047c12 */ /* 0x000fe2000f8e96da */
[--C-:B------:R-:W-:Y:S01]  /*f080*/  FFMA.FTZ R168, R7, c[0x0][0x23c], -R146.reuse ;  /* 0x00008f0007a87a23 */ /* 0x100fe20000010892 */
[----:B------:R-:W-:Y:S01]  /*f090*/  FSEL R7, R132, RZ, P1 ;  /* 0x000000ff84077208 */ /* 0x000fe20000800000 */
[----:B------:R-:W-:Y:S01]  /*f0a0*/  IMAD.WIDE.U32 R248, R248, -0x2daee0ad, RZ ;  /* 0xd2511f53f8f87825 */ /* 0x000fe200078e00ff */
[----:B------:R-:W2:Y:S03]  /*f0b0*/  MUFU.EX2 R212, R212 ;  /* 0x000000d400d47308 */ /* 0x000ea60000000800 */
[----:B------:R-:W-:Y:S04]  /*f0c0*/  IMAD.WIDE.U32 R246, R4, -0x2daee0ad, RZ ;  /* 0xd2511f5304f67825 */ /* 0x000fe800078e00ff */
[----:B------:R-:W-:Y:S01]  /*f0d0*/  FFMA.FTZ R169, R5, c[0x0][0x23c], -R146 ;  /* 0x00008f0005a97a23 */ /* 0x000fe20000010892 */
[----:B------:R-:W-:Y:S01]  /*f0e0*/  LOP3.LUT R4, R247, UR29, R214, 0x96, !PT ;  /* 0x0000001df7047c12 */ /* 0x000fe2000f8e96d6 */
[----:B------:R-:W-:Y:S01]  /*f0f0*/  FFMA.FTZ R135, R11, c[0x0][0x23c], -R146 ;  /* 0x00008f000b877a23 */ /* 0x000fe20000010892 */
[----:B------:R-:W-:Y:S01]  /*f100*/  LOP3.LUT R246, R249, UR25, R246, 0x96, !PT ;  /* 0x00000019f9f67c12 */ /* 0x000fe2000f8e96f6 */
[----:B------:R-:W-:Y:S01]  /*f110*/  FFMA.FTZ R170, R137, c[0x0][0x23c], -R146 ;  /* 0x00008f0089aa7a23 */ /* 0x000fe20000010892 */
[----:B------:R-:W-:Y:S01]  /*f120*/  FSEL R5, R3, RZ, P0 ;  /* 0x000000ff03057208 */ /* 0x000fe20000000000 */
[----:B------:R-:W-:Y:S01]  /*f130*/  IMAD.WIDE.U32 R244, R4, -0x326172a9, RZ ;  /* 0xcd9e8d5704f47825 */ /* 0x000fe200078e00ff */
[----:B------:R-:W-:Y:S01]  /*f140*/  MUFU.EX2 R168, R168 ;  /* 0x000000a800a87308 */ /* 0x000fe20000000800 */
[----:B------:R-:W-:Y:S02]  /*f150*/  PLOP3.LUT P0, PT, PT, PT, UP0, 0x80, 0x0 ;  /* 0x000000000000781c */ /* 0x000fe40003f0f008 */
[----:B------:R-:W-:Y:S01]  /*f160*/  IMAD.WIDE.U32 R246, R246, -0x326172a9, RZ ;  /* 0xcd9e8d57f6f67825 */ /* 0x000fe200078e00ff */
[----:B------:R-:W-:Y:S03]  /*f170*/  LOP3.LUT R4, R245, UR26, R238, 0x96, !PT ;  /* 0x0000001af5047c12 */ /* 0x000fe6000f8e96ee */
[----:B------:R-:W-:Y:S01]  /*f180*/  FADD.FTZ R7, -R7, R0 ;  /* 0x0000000007077221 */ /* 0x000fe20000010100 */
[----:B------:R-:W-:Y:S01]  /*f190*/  LOP3.LUT R244, R247, UR23, R244, 0x96, !PT ;  /* 0x00000017f7f47c12 */ /* 0x000fe2000f8e96f4 */
[----:B------:R-:W-:Y:S01]  /*f1a0*/  IMAD.WIDE.U32 R8, R4, -0x2daee0ad, RZ ;  /* 0xd2511f5304087825 */ /* 0x000fe200078e00ff */
[----:B------:R-:W3:Y:S03]  /*f1b0*/  MUFU.EX2 R135, R135 ;  /* 0x0000008700877308 */ /* 0x000ee60000000800 */
[----:B------:R-:W-:Y:S01]  /*f1c0*/  IMAD.WIDE.U32 R244, R244, -0x2daee0ad, RZ ;  /* 0xd2511f53f4f47825 */ /* 0x000fe200078e00ff */
[----:B------:R-:W-:Y:S03]  /*f1d0*/  LOP3.LUT R248, R9, UR22, R248, 0x96, !PT ;  /* 0x0000001609f87c12 */ /* 0x000fe6000f8e96f8 */
[----:B------:R-:W-:Y:S01]  /*f1e0*/  FADD.FTZ R0, -R5, R2 ;  /* 0x0000000205007221 */ /* 0x000fe20000010100 */
[----:B------:R-:W-:Y:S01]  /*f1f0*/  LOP3.LUT R4, R245, UR15, R8, 0x96, !PT ;  /* 0x0000000ff5047c12 */ /* 0x000fe2000f8e9608 */
[----:B------:R-:W-:Y:S01]  /*f200*/  FMUL.FTZ R2, R7, c[0x0][0x23c] ;  /* 0x00008f0007027a20 */ /* 0x000fe20000410000 */
[----:B------:R-:W-:Y:S01]  /*f210*/  MUFU.EX2 R225, R225 ;  /* 0x000000e100e17308 */ /* 0x000fe20000000800 */
[----:B------:R-:W-:Y:S02]  /*f220*/  FMUL.FTZ R0, R0, c[0x0][0x23c] ;  /* 0x00008f0000007a20 */ /* 0x000fe40000410000 */
[----:B------:R-:W-:Y:S04]  /*f230*/  IMAD.WIDE.U32 R4, R4, -0x326172a9, RZ ;  /* 0xcd9e8d5704047825 */ /* 0x000fe800078e00ff */
[----:B------:R-:W-:Y:S01]  /*f240*/  IMAD.WIDE.U32 R248, R248, -0x326172a9, RZ ;  /* 0xcd9e8d57f8f87825 */ /* 0x000fe200078e00ff */
[C---:B------:R-:W-:Y:S02]  /*f250*/  LOP3.LUT R9, R4.reuse, 0xffff, RZ, 0xc0, !PT ;  /* 0x0000ffff04097812 */ /* 0x040fe400078ec0ff */
[----:B------:R-:W4:Y:S01]  /*f260*/  MUFU.EX2 R216, R216 ;  /* 0x000000d800d87308 */ /* 0x000f220000000800 */
[----:B------:R-:W-:Y:S01]  /*f270*/  LOP3.LUT R138, R4, 0xff, RZ, 0xc0, !PT ;  /* 0x000000ff048a7812 */ /* 0x000fe200078ec0ff */
[----:B------:R-:W-:Y:S01]  /*f280*/  FFMA.FTZ R230, R143, c[0x0][0x23c], -R146 ;  /* 0x00008f008fe67a23 */ /* 0x000fe20000010892 */
[----:B------:R-:W-:Y:S01]  /*f290*/  LOP3.LUT R7, R5, UR4, R248, 0x96, !PT ;  /* 0x0000000405077c12 */ /* 0x000fe2000f8e96f8 */
[----:B------:R-:W-:Y:S01]  /*f2a0*/  FFMA.FTZ R243, R153, c[0x0][0x23c], -R148 ;  /* 0x00008f0099f37a23 */ /* 0x000fe20000010894 */
[----:B------:R-:W-:Y:S01]  /*f2b0*/  SHF.R.U32.HI R5, RZ, 0x18, R4 ;  /* 0x00000018ff057819 */ /* 0x000fe20000011604 */
[--C-:B------:R-:W-:Y:S01]  /*f2c0*/  FFMA.FTZ R240, R151, c[0x0][0x23c], -R146.reuse ;  /* 0x00008f0097f07a23 */ /* 0x100fe20000010892 */
[----:B------:R-:W-:Y:S01]  /*f2d0*/  LOP3.LUT R11, R7, 0xffff, RZ, 0xc0, !PT ;  /* 0x0000ffff070b7812 */ /* 0x000fe200078ec0ff */
[----:B------:R-:W-:Y:S01]  /*f2e0*/  FFMA.FTZ R245, R149, c[0x0][0x23c], -R146 ;  /* 0x00008f0095f57a23 */ /* 0x000fe20000010892 */
[----:B------:R-:W-:Y:S01]  /*f2f0*/  SHF.R.U32.HI R6, RZ, 0x10, R4 ;  /* 0x00000010ff067819 */ /* 0x000fe20000011604 */
[----:B------:R-:W-:Y:S01]  /*f300*/  MUFU.EX2 R170, R170 ;  /* 0x000000aa00aa7308 */ /* 0x000fe20000000800 */
[----:B------:R-:W-:Y:S01]  /*f310*/  SHF.R.U32.HI R4, RZ, 0x10, R7 ;  /* 0x00000010ff047819 */ /* 0x000fe20000011607 */
[----:B------:R-:W-:Y:S01]  /*f320*/  FFMA.FTZ R227, R227, c[0x0][0x23c], -R148 ;  /* 0x00008f00e3e37a23 */ /* 0x000fe20000010894 */
[----:B------:R-:W-:Y:S01]  /*f330*/  SHF.R.U32.HI R9, RZ, 0x8, R9 ;  /* 0x00000008ff097819 */ /* 0x000fe20000011609 */
[--C-:B------:R-:W-:Y:S01]  /*f340*/  FFMA.FTZ R229, R229, c[0x0][0x23c], -R146.reuse ;  /* 0x00008f00e5e57a23 */ /* 0x100fe20000010892 */
[----:B------:R-:W-:Y:S01]  /*f350*/  SHF.R.U32.HI R11, RZ, 0x8, R11 ;  /* 0x00000008ff0b7819 */ /* 0x000fe2000001160b */
[--C-:B------:R-:W-:Y:S01]  /*f360*/  FFMA.FTZ R226, R241, c[0x0][0x23c], -R146.reuse ;  /* 0x00008f00f1e27a23 */ /* 0x100fe20000010892 */
[----:B------:R-:W-:Y:S01]  /*f370*/  LOP3.LUT R136, R7, 0xff, RZ, 0xc0, !PT ;  /* 0x000000ff07887812 */ /* 0x000fe200078ec0ff */
[----:B------:R-:W-:Y:S01]  /*f380*/  FFMA.FTZ R241, R157, c[0x0][0x23c], -R146 ;  /* 0x00008f009df17a23 */ /* 0x000fe20000010892 */
[----:B------:R-:W-:Y:S01]  /*f390*/  SHF.R.U32.HI R7, RZ, 0x18, R7 ;  /* 0x00000018ff077819 */ /* 0x000fe20000011607 */
[----:B------:R-:W5:Y:S01]  /*f3a0*/  MUFU.EX2 R169, R169 ;  /* 0x000000a900a97308 */ /* 0x000f620000000800 */
[----:B------:R-:W-:Y:S01]  /*f3b0*/  LOP3.LUT R6, R6, 0xff, RZ, 0xc0, !PT ;  /* 0x000000ff06067812 */ /* 0x000fe200078ec0ff */
[----:B------:R-:W-:Y:S01]  /*f3c0*/  FFMA.FTZ R228, R233, c[0x0][0x23c], -R148 ;  /* 0x00008f00e9e47a23 */ /* 0x000fe20000010894 */
[----:B------:R-:W-:Y:S01]  /*f3d0*/  LOP3.LUT R4, R4, 0xff, RZ, 0xc0, !PT ;  /* 0x000000ff04047812 */ /* 0x000fe200078ec0ff */
[----:B------:R-:W-:Y:S01]  /*f3e0*/  FFMA.FTZ R233, R141, c[0x0][0x23c], -R146 ;  /* 0x00008f008de97a23 */ /* 0x000fe20000010892 */
[----:B------:R-:W-:Y:S01]  /*f3f0*/  PRMT R138, R138, 0x5410, R9 ;  /* 0x000054108a8a7816 */ /* 0x000fe20000000009 */
[----:B------:R-:W-:Y:S01]  /*f400*/  LDSM.16.MT88.4 R140, [R185+0xe800] ;  /* 0x00e80000b98c783b */ /* 0x000fe20000004200 */
[----:B------:R-:W-:Y:S01]  /*f410*/  PRMT R136, R136, 0x5410, R11 ;  /* 0x0000541088887816 */ /* 0x000fe2000000000b */
[----:B------:R-:W-:Y:S01]  /*f420*/  FFMA.FTZ R231, R231, c[0x0][0x23c], -R148 ;  /* 0x00008f00e7e77a23 */ /* 0x000fe20000010894 */
[----:B------:R-:W-:Y:S01]  /*f430*/  PRMT R6, R6, 0x5410, R5 ;  /* 0x0000541006067816 */ /* 0x000fe20000000005 */
[----:B------:R-:W1:Y:S01]  /*f440*/  MUFU.EX2 R2, R2 ;  /* 0x0000000200027308 */ /* 0x000e620000000800 */
[----:B------:R-:W-:Y:S01]  /*f450*/  PRMT R4, R4, 0x5410, R7 ;  /* 0x0000541004047816 */ /* 0x000fe20000000007 */
[--C-:B------:R-:W-:Y:S01]  /*f460*/  HSET2.LE.AND R138, R138, R211.reuse, PT ;  /* 0x000000d38a8a7233 */ /* 0x100fe20003803000 */
[----:B--2---:R-:W-:Y:S01]  /*f470*/  F2FP.BF16.PACK_AB R7, R171, R212 ;  /* 0x000000d4ab07723e */ /* 0x004fe200000010ff */
[--C-:B------:R-:W-:Y:S01]  /*f480*/  HSET2.LE.AND R139, R6, R211.reuse, PT ;  /* 0x000000d3068b7233 */ /* 0x100fe20003803000 */
[----:B---3--:R-:W-:Y:S01]  /*f490*/  F2FP.BF16.PACK_AB R6, R135, R168 ;  /* 0x000000a88706723e */ /* 0x008fe200000010ff */
[--C-:B------:R-:W-:Y:S01]  /*f4a0*/  HSET2.LE.AND R136, R136, R211.reuse, PT ;  /* 0x000000d388887233 */ /* 0x100fe20003803000 */
[----:B----4-:R-:W-:Y:S01]  /*f4b0*/  F2FP.BF16.PACK_AB R5, R216, R225 ;  /* 0x000000e1d805723e */ /* 0x010fe200000010ff */
[--C-:B------:R-:W-:Y:S01]  /*f4c0*/  HSET2.LE.AND R137, R4, R211.reuse, PT ;  /* 0x000000d304897233 */ /* 0x100fe20003803000 */
[----:B------:R-:W-:Y:S01]  /*f4d0*/  LOP3.LUT R138, R138, R7, RZ, 0xc0, !PT ;  /* 0x000000078a8a7212 */ /* 0x000fe200078ec0ff */
[----:B------:R-:W2:Y:S01]  /*f4e0*/  MUFU.EX2 R0, R0 ;  /* 0x0000000000007308 */ /* 0x000ea20000000800 */
[----:B------:R-:W-:Y:S01]  /*f4f0*/  LOP3.LUT R139, R139, R6, RZ, 0xc0, !PT ;  /* 0x000000068b8b7212 */ /* 0x000fe200078ec0ff */
[----:B------:R-:W-:Y:S01]  /*f500*/  FFMA.FTZ R234, R167, c[0x0][0x23c], -R146 ;  /* 0x00008f00a7ea7a23 */ /* 0x000fe20000010892 */
[----:B------:R-:W-:Y:S01]  /*f510*/  LOP3.LUT R136, R136, R5, RZ, 0xc0, !PT ;  /* 0x0000000588887212 */ /* 0x000fe200078ec0ff */
[--C-:B------:R-:W-:Y:S01]  /*f520*/  FFMA.FTZ R236, R163, c[0x0][0x23c], -R148.reuse ;  /* 0x00008f00a3ec7a23 */ /* 0x100fe20000010894 */
[----:B-----5:R-:W-:Y:S01]  /*f530*/  F2FP.BF16.PACK_AB R4, R169, R170 ;  /* 0x000000aaa904723e */ /* 0x020fe200000010ff */
[----:B------:R-:W-:Y:S02]  /*f540*/  FFMA.FTZ R232, R237, c[0x0][0x23c], -R148 ;  /* 0x00008f00ede87a23 */ /* 0x000fe40000010894 */
[----:B------:R-:W-:Y:S01]  /*f550*/  FFMA.FTZ R237, R165, c[0x0][0x23c], -R146 ;  /* 0x00008f00a5ed7a23 */ /* 0x000fe20000010892 */
[----:B------:R-:W-:Y:S01]  /*f560*/  LOP3.LUT R137, R137, R4, RZ, 0xc0, !PT ;  /* 0x0000000489897212 */ /* 0x000fe200078ec0ff */
[----:B------:R-:W-:Y:S01]  /*f570*/  MUFU.EX2 R228, R228 ;  /* 0x000000e400e47308 */ /* 0x000fe20000000800 */
[----:B------:R-:W-:Y:S02]  /*f580*/  FFMA.FTZ R235, R235, c[0x0][0x23c], -R148 ;  /* 0x00008f00ebeb7a23 */ /* 0x000fe40000010894 */
[C---:B-1----:R-:W-:Y:S02]  /*f590*/  FMUL.FTZ R4, R2.reuse, R128 ;  /* 0x0000008002047220 */ /* 0x042fe40000410000 */
[C---:B------:R-:W-:Y:S02]  /*f5a0*/  FMUL.FTZ R5, R2.reuse, R129 ;  /* 0x0000008102057220 */ /* 0x040fe40000410000 */
[C---:B------:R-:W-:Y:S02]  /*f5b0*/  FMUL.FTZ R8, R2.reuse, R124 ;  /* 0x0000007c02087220 */ /* 0x040fe40000410000 */
[C---:B------:R-:W-:Y:S01]  /*f5c0*/  FMUL.FTZ R9, R2.reuse, R125 ;  /* 0x0000007d02097220 */ /* 0x040fe20000410000 */
[----:B------:R-:W-:Y:S01]  /*f5d0*/  MUFU.EX2 R231, R231 ;  /* 0x000000e700e77308 */ /* 0x000fe20000000800 */
[----:B------:R-:W-:Y:S02]  /*f5e0*/  FMUL.FTZ R16, R2, R116 ;  /* 0x0000007402107220 */ /* 0x000fe40000410000 */
[C---:B--2---:R-:W-:Y:S02]  /*f5f0*/  FMUL.FTZ R6, R0.reuse, R130 ;  /* 0x0000008200067220 */ /* 0x044fe40000410000 */
        /* <DEDUP_REMOVED lines=12> */
[----:B------:R-:W-:Y:S01]  /*f6c0*/  MUFU.EX2 R233, R233 ;  /* 0x000000e900e97308 */ /* 0x000fe20000000800 */
[----:B------:R-:W-:Y:S01]  /*f6d0*/  LDSM.16.MT88.4 R116, [R185+0xc800] ;  /* 0x00c80000b974783b */ /* 0x000fe20000004200 */
[C---:B------:R-:W-:Y:S02]  /*f6e0*/  FMUL.FTZ R13, R2.reuse, R121 ;  /* 0x00000079020d7220 */ /* 0x040fe40000410000 */
[----:B------:R-:W-:Y:S02]  /*f6f0*/  FMUL.FTZ R24, R2, R108 ;  /* 0x0000006c02187220 */ /* 0x000fe40000410000 */
[C---:B------:R-:W-:Y:S04]  /*f700*/  FMUL.FTZ R14, R0.reuse, R122 ;  /* 0x0000007a000e7220 */ /* 0x040fe80000410000 */
[----:B------:R-:W-:Y:S01]  /*f710*/  FMUL.FTZ R15, R0, R123 ;  /* 0x0000007b000f7220 */ /* 0x000fe20000410000 */
[----:B------:R-:W-:Y:S01]  /*f720*/  MUFU.EX2 R236, R236 ;  /* 0x000000ec00ec7308 */ /* 0x000fe20000000800 */
[----:B------:R-:W1:Y:S01]  /*f730*/  LDSM.16.MT88.4 R120, [R184+0xc000] ;  /* 0x00c00000b878783b */ /* 0x000e620000004200 */
[----:B------:R-:W-:Y:S02]  /*f740*/  FMUL.FTZ R25, R2, R109 ;  /* 0x0000006d02197220 */ /* 0x000fe40000410000 */
[C---:B------:R-:W-:Y:S02]  /*f750*/  FMUL.FTZ R26, R0.reuse, R110 ;  /* 0x0000006e001a7220 */ /* 0x040fe40000410000 */
[C---:B------:R-:W-:Y:S01]  /*f760*/  HMMA.16816.F32.BF16 R12, R136.reuse, R20, R12 ;  /* 0x00000014880c723c */ /* 0x040fe2000004180c */
[----:B------:R-:W-:Y:S02]  /*f770*/  FMUL.FTZ R27, R0, R111 ;  /* 0x0000006f001b7220 */ /* 0x000fe40000410000 */
[----:B------:R-:W-:Y:S01]  /*f780*/  LDSM.16.MT88.4 R108, [R184+0xe000] ;  /* 0x00e00000b86c783b */ /* 0x000fe20000004200 */
[C---:B------:R-:W-:Y:S01]  /*f790*/  FMUL.FTZ R32, R2.reuse, R100 ;  /* 0x0000006402207220 */ /* 0x040fe20000410000 */
[----:B------:R-:W-:Y:S01]  /*f7a0*/  MUFU.EX2 R241, R241 ;  /* 0x000000f100f17308 */ /* 0x000fe20000000800 */
[C---:B------:R-:W-:Y:S02]  /*f7b0*/  FMUL.FTZ R33, R2.reuse, R101 ;  /* 0x0000006502217220 */ /* 0x040fe40000410000 */
[C---:B------:R-:W-:Y:S01]  /*f7c0*/  HMMA.16816.F32.BF16 R16, R136.reuse, R22, R16 ;  /* 0x000000168810723c */ /* 0x040fe20000041810 */
[C---:B------:R-:W-:Y:S03]  /*f7d0*/  FMUL.FTZ R20, R2.reuse, R112 ;  /* 0x0000007002147220 */ /* 0x040fe60000410000 */
[----:B------:R-:W-:Y:S02]  /*f7e0*/  FMUL.FTZ R21, R2, R113 ;  /* 0x0000007102157220 */ /* 0x000fe40000410000 */
[C---:B------:R-:W-:Y:S01]  /*f7f0*/  FMUL.FTZ R34, R0.reuse, R102 ;  /* 0x0000006600227220 */ /* 0x040fe20000410000 */
[----:B------:R-:W-:Y:S01]  /*f800*/  MUFU.EX2 R224, R224 ;  /* 0x000000e000e07308 */ /* 0x000fe20000000800 */
[C---:B------:R-:W-:Y:S04]  /*f810*/  FMUL.FTZ R22, R0.reuse, R114 ;  /* 0x0000007200167220 */ /* 0x040fe80000410000 */
[C---:B------:R-:W-:Y:S02]  /*f820*/  FMUL.FTZ R23, R0.reuse, R115 ;  /* 0x0000007300177220 */ /* 0x040fe40000410000 */
[----:B------:R-:W2:Y:S01]  /*f830*/  LDSM.16.MT88.4 R112, [R188+0xe000] ;  /* 0x00e00000bc70783b */ /* 0x000ea20000004200 */
[----:B------:R-:W-:Y:S02]  /*f840*/  FMUL.FTZ R35, R0, R103 ;  /* 0x0000006700237220 */ /* 0x000fe40000410000 */
[C---:B------:R-:W-:Y:S01]  /*f850*/  FMUL.FTZ R36, R2.reuse, R36 ;  /* 0x0000002402247220 */ /* 0x040fe20000410000 */
[----:B------:R-:W3:Y:S01]  /*f860*/  MUFU.EX2 R227, R227 ;  /* 0x000000e300e37308 */ /* 0x000ee20000000800 */
[C---:B------:R-:W-:Y:S01]  /*f870*/  HMMA.16816.F32.BF16 R20, R136.reuse, R28, R20 ;  /* 0x0000001c8814723c */ /* 0x040fe20000041814 */
[----:B------:R-:W-:Y:S02]  /*f880*/  FMUL.FTZ R37, R2, R37 ;  /* 0x0000002502257220 */ /* 0x000fe40000410000 */
[----:B------:R-:W-:Y:S01]  /*f890*/  LDSM.16.MT88.4 R100, [R185+0xe000] ;  /* 0x00e00000b964783b */ /* 0x000fe20000004200 */
[C---:B------:R-:W-:Y:S02]  /*f8a0*/  FMUL.FTZ R38, R0.reuse, R38 ;  /* 0x0000002600267220 */ /* 0x040fe40000410000 */
[----:B------:R-:W-:Y:S02]  /*f8b0*/  FMUL.FTZ R39, R0, R39 ;  /* 0x0000002700277220 */ /* 0x000fe40000410000 */
[C---:B------:R-:W-:Y:S01]  /*f8c0*/  HMMA.16816.F32.BF16 R24, R136.reuse, R30, R24 ;  /* 0x0000001e8818723c */ /* 0x040fe20000041818 */
[C---:B------:R-:W-:Y:S01]  /*f8d0*/  FMUL.FTZ R28, R2.reuse, R104 ;  /* 0x00000068021c7220 */ /* 0x040fe20000410000 */
[----:B------:R-:W-:Y:S02]  /*f8e0*/  MUFU.EX2 R229, R229 ;  /* 0x000000e500e57308 */ /* 0x000fe40000000800 */
[C---:B------:R-:W-:Y:S02]  /*f8f0*/  FMUL.FTZ R29, R2.reuse, R105 ;  /* 0x00000069021d7220 */ /* 0x040fe40000410000 */
[----:B------:R-:W-:Y:S02]  /*f900*/  FMUL.FTZ R40, R2, R40 ;  /* 0x0000002802287220 */ /* 0x000fe40000410000 */
[C---:B------:R-:W-:Y:S04]  /*f910*/  FMUL.FTZ R30, R0.reuse, R106 ;  /* 0x0000006a001e7220 */ /* 0x040fe80000410000 */
[----:B------:R-:W-:Y:S01]  /*f920*/  FMUL.FTZ R31, R0, R107 ;  /* 0x0000006b001f7220 */ /* 0x000fe20000410000 */
[----:B------:R-:W4:Y:S01]  /*f930*/  MUFU.EX2 R226, R226 ;  /* 0x000000e200e27308 */ /* 0x000f220000000800 */
[----:B------:R-:W5:Y:S01]  /*f940*/  LDSM.16.MT88.4 R104, [R186+0xe000] ;  /* 0x00e00000ba68783b */ /* 0x000f620000004200 */
[----:B------:R-:W-:Y:S02]  /*f950*/  FMUL.FTZ R41, R2, R41 ;  /* 0x0000002902297220 */ /* 0x000fe40000410000 */
[C---:B------:R-:W-:Y:S02]  /*f960*/  FMUL.FTZ R42, R0.reuse, R42 ;  /* 0x0000002a002a7220 */ /* 0x040fe40000410000 */
[C---:B-1----:R-:W-:Y:S01]  /*f970*/  HMMA.16816.F32.BF16 R28, R136.reuse, R120, R28 ;  /* 0x00000078881c723c */ /* 0x042fe2000004181c */
[----:B------:R-:W-:Y:S02]  /*f980*/  FMUL.FTZ R43, R0, R43 ;  /* 0x0000002b002b7220 */ /* 0x000fe40000410000 */
[C---:B------:R-:W-:Y:S01]  /*f990*/  FMUL.FTZ R44, R2.reuse, R44 ;  /* 0x0000002c022c7220 */ /* 0x040fe20000410000 */
[----:B------:R-:W-:Y:S01]  /*f9a0*/  MUFU.EX2 R232, R232 ;  /* 0x000000e800e87308 */ /* 0x000fe20000000800 */
[----:B------:R-:W-:Y:S02]  /*f9b0*/  FMUL.FTZ R45, R2, R45 ;  /* 0x0000002d022d7220 */ /* 0x000fe40000410000 */
[C---:B------:R-:W-:Y:S01]  /*f9c0*/  FMUL.FTZ R46, R0.reuse, R46 ;  /* 0x0000002e002e7220 */ /* 0x040fe20000410000 */
[C---:B------:R-:W-:Y:S01]  /*f9d0*/  HMMA.16816.F32.BF16 R32, R136.reuse, R122, R32 ;  /* 0x0000007a8820723c */ /* 0x040fe20000041820 */
[----:B------:R-:W-:Y:S03]  /*f9e0*/  LDSM.16.MT88.4 R120, [R184+0xc800] ;  /* 0x00c80000b878783b */ /* 0x000fe60000004200 */
[----:B------:R-:W-:Y:S02]  /*f9f0*/  FMUL.FTZ R47, R0, R47 ;  /* 0x0000002f002f7220 */ /* 0x000fe40000410000 */
[C---:B------:R-:W-:Y:S01]  /*fa00*/  FMUL.FTZ R48, R2.reuse, R48 ;  /* 0x0000003002307220 */ /* 0x040fe20000410000 */
[----:B------:R-:W1:Y:S01]  /*fa10*/  MUFU.EX2 R235, R235 ;  /* 0x000000eb00eb7308 */ /* 0x000e620000000800 */
[C---:B--2---:R-:W-:Y:S01]  /*fa20*/  HMMA.16816.F32.BF16 R36, R136.reuse, R112, R36 ;  /* 0x000000708824723c */ /* 0x044fe20000041824 */
[----:B------:R-:W-:Y:S03]  /*fa30*/  FMUL.FTZ R49, R2, R49 ;  /* 0x0000003102317220 */ /* 0x000fe60000410000 */
        /* <DEDUP_REMOVED lines=8> */
[C---:B-----5:R-:W-:Y:S03]  /*fac0*/  HMMA.16816.F32.BF16 R44, R136.reuse, R104, R44 ;  /* 0x00000068882c723c */ /* 0x060fe6000004182c */
[----:B------:R-:W-:Y:S01]  /*fad0*/  FMUL.FTZ R55, R0, R55 ;  /* 0x0000003700377220 */ /* 0x000fe20000410000 */
[----:B------:R-:W-:Y:S01]  /*fae0*/  MUFU.EX2 R237, R237 ;  /* 0x000000ed00ed7308 */ /* 0x000fe20000000800 */
[C---:B------:R-:W-:Y:S02]  /*faf0*/  FMUL.FTZ R56, R2.reuse, R56 ;  /* 0x0000003802387220 */ /* 0x040fe40000410000 */
[----:B------:R-:W-:Y:S02]  /*fb00*/  FMUL.FTZ R57, R2, R57 ;  /* 0x0000003902397220 */ /* 0x000fe40000410000 */
[C---:B------:R-:W-:Y:S01]  /*fb10*/  FMUL.FTZ R58, R0.reuse, R58 ;  /* 0x0000003a003a7220 */ /* 0x040fe20000410000 */
[C---:B------:R-:W-:Y:S01]  /*fb20*/  HMMA.16816.F32.BF16 R48, R136.reuse, R106, R48 ;  /* 0x0000006a8830723c */ /* 0x040fe20000041830 */
[----:B------:R-:W2:Y:S01]  /*fb30*/  LDSM.16.MT88.4 R104, [R188+0x10000] ;  /* 0x01000000bc68783b */ /* 0x000ea20000004200 */
[----:B------:R-:W-:Y:S02]  /*fb40*/  FMUL.FTZ R59, R0, R59 ;  /* 0x0000003b003b7220 */ /* 0x000fe40000410000 */
[----:B------:R-:W-:Y:S01]  /*fb50*/  MUFU.EX2 R243, R243 ;  /* 0x000000f300f37308 */ /* 0x000fe20000000800 */
[C---:B------:R-:W-:Y:S03]  /*fb60*/  FMUL.FTZ R60, R2.reuse, R60 ;  /* 0x0000003c023c7220 */ /* 0x040fe60000410000 */
[C---:B------:R-:W-:Y:S01]  /*fb70*/  HMMA.16816.F32.BF16 R52, R136.reuse, R100, R52 ;  /* 0x000000648834723c */ /* 0x040fe20000041834 */
[----:B------:R-:W-:Y:S03]  /*fb80*/  FMUL.FTZ R61, R2, R61 ;  /* 0x0000003d023d7220 */ /* 0x000fe60000410000 */
[C---:B------:R-:W-:Y:S02]  /*fb90*/  FMUL.FTZ R62, R0.reuse, R62 ;  /* 0x0000003e003e7220 */ /* 0x040fe40000410000 */
[----:B------:R-:W-:Y:S01]  /*fba0*/  FMUL.FTZ R63, R0, R63 ;  /* 0x0000003f003f7220 */ /* 0x000fe20000410000 */
[----:B------:R-:W-:Y:S01]  /*fbb0*/  MUFU.EX2 R240, R240 ;  /* 0x000000f000f07308 */ /* 0x000fe20000000800 */
[C---:B------:R-:W-:Y:S01]  /*fbc0*/  HMMA.16816.F32.BF16 R56, R136.reuse, R102, R56 ;  /* 0x000000668838723c */ /* 0x040fe20000041838 */
[----:B------:R-:W5:Y:S03]  /*fbd0*/  LDSM.16.MT88.4 R100, [R186+0x10000] ;  /* 0x01000000ba64783b */ /* 0x000f660000004200 */
[C---:B------:R-:W-:Y:S02]  /*fbe0*/  FMUL.FTZ R64, R2.reuse, R64 ;  /* 0x0000004002407220 */ /* 0x040fe40000410000 */
[----:B------:R-:W-:Y:S02]  /*fbf0*/  FMUL.FTZ R65, R2, R65 ;  /* 0x0000004102417220 */ /* 0x000fe40000410000 */
[C---:B------:R-:W-:Y:S01]  /*fc00*/  HMMA.16816.F32.BF16 R60, R136.reuse, R108, R60 ;  /* 0x0000006c883c723c */ /* 0x040fe2000004183c */
[C---:B------:R-:W-:Y:S01]  /*fc10*/  FMUL.FTZ R66, R0.reuse, R66 ;  /* 0x0000004200427220 */ /* 0x040fe20000410000 */
[----:B------:R-:W-:Y:S02]  /*fc20*/  MUFU.EX2 R245, R245 ;  /* 0x000000f500f57308 */ /* 0x000fe40000000800 */
[----:B------:R-:W-:Y:S02]  /*fc30*/  FMUL.FTZ R67, R0, R67 ;  /* 0x0000004300437220 */ /* 0x000fe40000410000 */
[C---:B------:R-:W-:Y:S02]  /*fc40*/  FMUL.FTZ R68, R2.reuse, R68 ;  /* 0x0000004402447220 */ /* 0x040fe40000410000 */
[----:B------:R-:W-:Y:S03]  /*fc50*/  FMUL.FTZ R69, R2, R69 ;  /* 0x0000004502457220 */ /* 0x000fe60000410000 */
[C---:B------:R-:W-:Y:S01]  /*fc60*/  HMMA.16816.F32.BF16 R64, R136.reuse, R110, R64 ;  /* 0x0000006e8840723c */ /* 0x040fe20000041840 */
[----:B------:R-:W1:Y:S01]  /*fc70*/  LDSM.16.MT88.4 R108, [R185+0x10000] ;  /* 0x01000000b96c783b */ /* 0x000e620000004200 */
[C---:B------:R-:W-:Y:S01]  /*fc80*/  FMUL.FTZ R70, R0.reuse, R70 ;  /* 0x0000004600467220 */ /* 0x040fe20000410000 */
[----:B------:R-:W-:Y:S01]  /*fc90*/  MUFU.EX2 R242, R242 ;  /* 0x000000f200f27308 */ /* 0x000fe20000000800 */
[----:B------:R-:W-:Y:S02]  /*fca0*/  FMUL.FTZ R71, R0, R71 ;  /* 0x0000004700477220 */ /* 0x000fe40000410000 */
[C---:B------:R-:W-:Y:S02]  /*fcb0*/  FMUL.FTZ R72, R2.reuse, R72 ;  /* 0x0000004802487220 */ /* 0x040fe40000410000 */
        /* <DEDUP_REMOVED lines=13> */
[C---:B-----5:R-:W-:Y:S03]  /*fd90*/  HMMA.16816.F32.BF16 R76, R136.reuse, R100, R76 ;  /* 0x00000064884c723c */ /* 0x060fe6000004184c */
        /* <DEDUP_REMOVED lines=9> */
[C---:B-1----:R-:W-:Y:S03]  /*fe30*/  HMMA.16816.F32.BF16 R84, R136.reuse, R108, R84 ;  /* 0x0000006c8854723c */ /* 0x042fe60000041854 */
        /* <DEDUP_REMOVED lines=19> */
[----:B------:R-:W1:Y:S03]  /*ff70*/  LDSM.16.MT88.4 R108, [R188+0xc800] ;  /* 0x00c80000bc6c783b */ /* 0x000e660000004200 */
        /* <DEDUP_REMOVED lines=19> */
[----:B------:R-:W-:Y:S01]  /*100b0*/  MUFU.EX2 R244, R244 ;  /* 0x000000f400f47308 */ /* 0x000fe20000000800 */
[----:B------:R-:W-:Y:S01]  /*100c0*/  F2FP.BF16.PACK_AB R101, R231, R228 ;  /* 0x000000e4e765723e */ /* 0x000fe200000010ff */
[--C-:B------:R-:W-:Y:S01]  /*100d0*/  HSET2.LE.AND R105, R150, R211.reuse, PT ;  /* 0x000000d396697233 */ /* 0x100fe20003803000 */
[----:B------:R-:W-:Y:S03]  /*100e0*/  F2FP.BF16.PACK_AB R100, R233, R230 ;  /* 0x000000e6e964723e */ /* 0x000fe600000010ff */
[----:B----4-:R-:W-:Y:S01]  /*100f0*/  F2FP.BF16.PACK_AB R134, R226, R229 ;  /* 0x000000e5e286723e */ /* 0x010fe200000010ff */
[----:B------:R-:W-:Y:S01]  /*10100*/  FFMA.FTZ R225, R2, R217, R225 ;  /* 0x000000d902e17223 */ /* 0x000fe200000100e1 */
[----:B------:R-:W-:Y:S01]  /*10110*/  LOP3.LUT R104, R104, R101, RZ, 0xc0, !PT ;  /* 0x0000006568687212 */ /* 0x000fe200078ec0ff */
[----:B------:R-:W-:Y:S01]  /*10120*/  FFMA.FTZ R170, R0, R213, R170 ;  /* 0x000000d500aa7223 */ /* 0x000fe200000100aa */
[----:B------:R-:W-:Y:S01]  /*10130*/  LOP3.LUT R107, R107, R134, RZ, 0xc0, !PT ;  /* 0x000000866b6b7212 */ /* 0x000fe200078ec0ff */
[----:B------:R-:W-:Y:S01]  /*10140*/  FADD.FTZ R225, R216, R225 ;  /* 0x000000e1d8e17221 */ /* 0x000fe20000010000 */
[----:B------:R-:W-:Y:S01]  /*10150*/  LOP3.LUT R105, R105, R100, RZ, 0xc0, !PT ;  /* 0x0000006469697212 */ /* 0x000fe200078ec0ff */
[----:B------:R-:W-:Y:S01]  /*10160*/  FADD.FTZ R169, R169, R170 ;  /* 0x000000aaa9a97221 */ /* 0x000fe20000010000 */
[----:B------:R-:W2:Y:S01]  /*10170*/  LDSM.16.MT88.4 R100, [R184+0xe800] ;  /* 0x00e80000b864783b */ /* 0x000ea20000004200 */
[----:B------:R-:W-:Y:S02]  /*10180*/  FADD.FTZ R212, R212, R225 ;  /* 0x000000e1d4d47221 */ /* 0x000fe40000010000 */
[----:B------:R-:W-:Y:S02]  /*10190*/  FADD.FTZ R168, R168, R169 ;  /* 0x000000a9a8a87221 */ /* 0x000fe40000010000 */
[C---:B-1----:R-:W-:Y:S01]  /*101a0*/  HMMA.16816.F32.BF16 R4, R104.reuse, R108, R4 ;  /* 0x0000006c6804723c */ /* 0x042fe20000041804 */
[----:B------:R-:W-:Y:S02]  /*101b0*/  FADD.FTZ R171, R171, R212 ;  /* 0x000000d4abab7221 */ /* 0x000fe40000010000 */
[----:B------:R-:W-:Y:S02]  /*101c0*/  FADD.FTZ R135, R135, R168 ;  /* 0x000000a887877221 */ /* 0x000fe40000010000 */
[----:B------:R-:W-:Y:S02]  /*101d0*/  FADD.FTZ R228, R228, R171 ;  /* 0x000000abe4e47221 */ /* 0x000fe40000010000 */
[----:B------:R-:W-:Y:S01]  /*101e0*/  FADD.FTZ R0, R230, R135 ;  /* 0x00000087e6007221 */ /* 0x000fe20000010000 */
[C---:B------:R-:W-:Y:S01]  /*101f0*/  HMMA.16816.F32.BF16 R8, R104.reuse, R110, R8 ;  /* 0x0000006e6808723c */ /* 0x040fe20000041808 */
[----:B------:R-:W1:Y:S03]  /*10200*/  LDSM.16.MT88.4 R108, [R188+0x10800] ;  /* 0x01080000bc6c783b */ /* 0x000e660000004200 */
[----:B------:R-:W-:Y:S02]  /*10210*/  FADD.FTZ R231, R231, R228 ;  /* 0x000000e4e7e77221 */ /* 0x000fe40000010000 */
[----:B------:R-:W-:Y:S02]  /*10220*/  FADD.FTZ R0, R233, R0 ;  /* 0x00000000e9007221 */ /* 0x000fe40000010000 */
[C---:B------:R-:W-:Y:S01]  /*10230*/  HMMA.16816.F32.BF16 R12, R104.reuse, R112, R12 ;  /* 0x00000070680c723c */ /* 0x040fe2000004180c */
[----:B------:R-:W-:Y:S03]  /*10240*/  FADD.FTZ R224, R224, R231 ;  /* 0x000000e7e0e07221 */ /* 0x000fe60000010000 */
[----:B------:R-:W-:Y:S02]  /*10250*/  IMAD.MOV.U32 R2, RZ, RZ, R3 ;  /* 0x000000ffff027224 */ /* 0x000fe400078e0003 */
[----:B------:R-:W-:Y:S02]  /*10260*/  FADD.FTZ R227, R227, R224 ;  /* 0x000000e0e3e37221 */ /* 0x000fe40000010000 */
[C---:B------:R-:W-:Y:S01]  /*10270*/  HMMA.16816.F32.BF16 R16, R104.reuse, R114, R16 ;  /* 0x000000726810723c */ /* 0x040fe20000041810 */
[----:B------:R-:W3:Y:S07]  /*10280*/  LDSM.16.MT88.4 R112, [R186+0x10800] ;  /* 0x01080000ba70783b */ /* 0x000eee0000004200 */
        /* <DEDUP_REMOVED lines=15> */
[C---:B--2---:R-:W-:Y:S07]  /*10380*/  HMMA.16816.F32.BF16 R60, R104.reuse, R100, R60 ;  /* 0x00000064683c723c */ /* 0x044fee000004183c */
[----:B------:R-:W-:Y:S01]  /*10390*/  IMAD.WIDE.U32 R100, R116, -0x326172a9, RZ ;  /* 0xcd9e8d5774647825 */ /* 0x000fe200078e00ff */
[C---:B------:R-:W-:Y:S04]  /*103a0*/  HMMA.16816.F32.BF16 R64, R104.reuse, R102, R64 ;  /* 0x000000666840723c */ /* 0x040fe80000041840 */
[----:B------:R-:W-:Y:S01]  /*103b0*/  LOP3.LUT R116, R101, UR24, R218, 0x96, !PT ;  /* 0x0000001865747c12 */ /* 0x000fe2000f8e96da */
[----:B------:R-:W-:Y:S01]  /*103c0*/  UMOV UR24, UR8 ;  /* 0x0000000800187c82 */ /* 0x000fe20008000000 */
[----:B------:R-:W-:Y:S01]  /*103d0*/  LOP3.LUT R117, R239, UR30, R100, 0x96, !PT ;  /* 0x0000001eef757c12 */ /* 0x000fe2000f8e9664 */
[----:B------:R-:W-:Y:S01]  /*103e0*/  FFMA.FTZ R239, R159, c[0x0][0x23c], -R148 ;  /* 0x00008f009fef7a23 */ /* 0x000fe20000010894 */
[C---:B-1----:R-:W-:Y:S01]  /*103f0*/  HMMA.16816.F32.BF16 R68, R104.reuse, R108, R68 ;  /* 0x0000006c6844723c */ /* 0x042fe20000041844 */
[----:B------:R-:W1:Y:S03]  /*10400*/  LDSM.16.MT88.4 R100, [R185+0x10800] ;  /* 0x01080000b964783b */ /* 0x000e660000004200 */
[----:B------:R-:W-:Y:S01]  /*10410*/  IMAD.WIDE.U32 R118, R116, -0x2daee0ad, RZ ;  /* 0xd2511f5374767825 */ /* 0x000fe200078e00ff */
[----:B------:R-:W2:Y:S03]  /*10420*/  MUFU.EX2 R239, R239 ;  /* 0x000000ef00ef7308 */ /* 0x000ea60000000800 */
[C---:B------:R-:W-:Y:S01]  /*10430*/  HMMA.16816.F32.BF16 R72, R104.reuse, R110, R72 ;  /* 0x0000006e6848723c */ /* 0x040fe20000041848 */
[----:B------:R-:W-:Y:S03]  /*10440*/  IMAD.WIDE.U32 R116, R117, -0x2daee0ad, RZ ;  /* 0xd2511f5375747825 */ /* 0x000fe600078e00ff */
[----:B------:R-:W-:Y:S02]  /*10450*/  LOP3.LUT R108, R119, UR29, R214, 0x96, !PT ;  /* 0x0000001d776c7c12 */ /* 0x000fe4000f8e96d6 */
[----:B------:R-:W-:Y:S02]  /*10460*/  LOP3.LUT R166, R117, UR25, R118, 0x96, !PT ;  /* 0x0000001975a67c12 */ /* 0x000fe4000f8e9676 */
[C---:B---3--:R-:W-:Y:S01]  /*10470*/  HMMA.16816.F32.BF16 R76, R104.reuse, R112, R76 ;  /* 0x00000070684c723c */ /* 0x048fe2000004184c */
[----:B------:R-:W-:Y:S04]  /*10480*/  IMAD.WIDE.U32 R108, R108, -0x326172a9, RZ ;  /* 0xcd9e8d576c6c7825 */ /* 0x000fe800078e00ff */
[----:B------:R-:W-:Y:S01]  /*10490*/  IMAD.WIDE.U32 R166, R166, -0x326172a9, RZ ;  /* 0xcd9e8d57a6a67825 */ /* 0x000fe200078e00ff */
[----:B------:R-:W-:Y:S02]  /*104a0*/  LOP3.LUT R238, R109, UR26, R238, 0x96, !PT ;  /* 0x0000001a6dee7c12 */ /* 0x000fe4000f8e96ee */
[C---:B------:R-:W-:Y:S04]  /*104b0*/  HMMA.16816.F32.BF16 R80, R104.reuse, R114, R80 ;  /* 0x000000726850723c */ /* 0x040fe80000041850 */
[----:B------:R-:W-:Y:S01]  /*104c0*/  LOP3.LUT R162, R167, UR23, R108, 0x96, !PT ;  /* 0x00000017a7a27c12 */ /* 0x000fe2000f8e966c */
[----:B------:R-:W-:Y:S01]  /*104d0*/  IMAD.WIDE.U32 R112, R238, -0x2daee0ad, RZ ;  /* 0xd2511f53ee707825 */ /* 0x000fe200078e00ff */
[----:B------:R-:W3:Y:S03]  /*104e0*/  LDSM.16.MT88.4 R108, [R184+0x10800] ;  /* 0x01080000b86c783b */ /* 0x000ee60000004200 */
        /* <DEDUP_REMOVED lines=20> */
[C---:B---3--:R-:W-:Y:S01]  /*10630*/  HMMA.16816.F32.BF16 R92, R104.reuse, R108, R92 ;  /* 0x0000006c685c723c */ /* 0x048fe2000004185c */
        /* <DEDUP_REMOVED lines=14> */
[----:B------:R-:W-:Y:S01]  /*10720*/  F2FP.BF16.PACK_AB R101, R235, R232 ;  /* 0x000000e8eb65723e */ /* 0x000fe200000010ff */
[--C-:B------:R-:W-:Y:S01]  /*10730*/  HSET2.LE.AND R100, R100, R211.reuse, PT ;  /* 0x000000d364647233 */ /* 0x100fe20003803000 */
[----:B--2---:R-:W-:Y:S01]  /*10740*/  F2FP.BF16.PACK_AB R109, R239, R236 ;  /* 0x000000ecef6d723e */ /* 0x004fe200000010ff */
        /* <DEDUP_REMOVED lines=17> */
[----:B----4-:R-:W-:Y:S01]  /*10860*/  LDSM.16.MT88.4 R144, [R184+0xd800] ;  /* 0x00d80000b890783b */ /* 0x010fe20000004200 */
        /* <DEDUP_REMOVED lines=109> */
.L_x_1033:
        /* <DEDUP_REMOVED lines=341> */
.L_x_1038:
[----:B----4-:R-:W-:Y:S05]  /*12490*/  BSYNC B0 ;  /* 0x0000000000007941 */ /* 0x010fea0003800000 */
.L_x_1037:
        /* <DEDUP_REMOVED lines=34> */
.L_x_1040:
[----:B------:R-:W-:Y:S05]  /*126c0*/  BSYNC B0 ;  /* 0x0000000000007941 */ /* 0x000fea0003800000 */
.L_x_1039:
        /* <DEDUP_REMOVED lines=20> */
.L_x_1042:
[----:B------:R-:W-:Y:S05]  /*12810*/  BSYNC B0 ;  /* 0x0000000000007941 */ /* 0x000fea0003800000 */
.L_x_1041:
        /* <DEDUP_REMOVED lines=20> */
.L_x_1044:
[----:B------:R-:W-:Y:S05]  /*12960*/  BSYNC B0 ;  /* 0x0000000000007941 */ /* 0x000fea0003800000 */
.L_x_1043:
        /* <DEDUP_REMOVED lines=21> */
.L_x_1045:
        /* <DEDUP_REMOVED lines=12> */
.L_x_1297:


//--------------------- .text._ZN5flash16flash_fwd_kernelI23Flash_fwd_kernel_traitsILi192ELi64ELi64ELi4ELb0ELb0EN7cutlass10bfloat16_tE19Flash_kernel_traitsILi192ELi64ELi64ELi4ES3_EELb1ELb0ELb1ELb0ELb0ELb0ELb0ELb1EEEvNS_16Flash_fwd_paramsE --------------------------
	.section	.text._ZN5flash16flash_fwd_kernelI23Flash_fwd_kernel_traitsILi192ELi64ELi64ELi4ELb0ELb0EN7cutlass10bfloat16_tE19Flash_kernel_traitsILi192ELi64ELi64ELi4ES3_EELb1ELb0ELb1ELb0ELb0ELb0ELb0ELb1EEEvNS_16Flash_fwd_paramsE,"ax",@progbits
	.sectioninfo	@"SHI_REGISTERS=255"
	.align	128
        .global         _ZN5flash16flash_fwd_kernelI23Flash_fwd_kernel_traitsILi192ELi64ELi64ELi4ELb0ELb0EN7cutlass10bfloat16_tE19Flash_kernel_traitsILi192ELi64ELi64ELi4ES3_EELb1ELb0ELb1ELb0ELb0ELb0ELb0ELb1EEEvNS_16Flash_fwd_paramsE
        .type           _ZN5flash16flash_fwd_kernelI23Flash_fwd_kernel_traitsILi192ELi64ELi64ELi4ELb0ELb0EN7cutlass10bfloat16_tE19Flash_kernel_traitsILi192ELi64ELi64ELi4ES3_EELb1ELb0ELb1ELb0ELb0ELb0ELb0ELb1EEEvNS_16Flash_fwd_paramsE,@function
        .size           _ZN5flash16flash_fwd_kernelI23Flash_fwd_kernel_traitsILi192ELi64ELi64ELi4ELb0ELb0EN7cutlass10bfloat16_tE19Flash_kernel_traitsILi192ELi64ELi64ELi4ES3_EELb1ELb0ELb1ELb0ELb0ELb0ELb0ELb1EEEvNS_16Flash_fwd_paramsE,(.L_x_1298 - _ZN5flash16flash_fwd_kernelI23Flash_fwd_kernel_traitsILi192ELi64ELi64ELi4ELb0ELb0EN7cutlass10bfloat16_tE19Flash_kernel_traitsILi192ELi64ELi64ELi4ES3_EELb1ELb0ELb1ELb0ELb0ELb0ELb0ELb1EEEvNS_16Flash_fwd_paramsE)
        .other          _ZN5flash16flash_fwd_kernelI23Flash_fwd_kernel_traitsILi192ELi64ELi64ELi4ELb0ELb0EN7cutlass10bfloat16_tE19Flash_kernel_traitsILi192ELi64ELi64ELi4ES3_EELb1ELb0ELb1ELb0ELb0ELb0ELb0ELb1EEEvNS_16Flash_fwd_paramsE,@"STO_CUDA_ENTRY STV_DEFAULT"
_ZN5flash16flash_fwd_kernelI23Flash_fwd_kernel_traitsILi192ELi64ELi64ELi4ELb0ELb0EN7cutlass10bfloat16_tE19Flash_kernel_traitsILi192ELi64ELi64ELi4ES3_EELb1ELb0ELb1ELb0ELb0ELb0ELb0ELb1EEEvNS_16Flash_fwd_paramsE:
.text._ZN5flash16flash_fwd_kernelI23Flash_fwd_kernel_traitsILi192ELi64ELi64ELi4ELb0ELb0EN7cutlass10bfloat16_tE19Flash_kernel_traitsILi192ELi64ELi64ELi4ES3_EELb1ELb0ELb1ELb0ELb0ELb0ELb0ELb1EEEvNS_16Flash_fwd_paramsE:
        /* <DEDUP_REMOVED lines=65> */
[----:B------:R-:W-:Y:S01]  /*0410*/  UMOV UR21, URZ ;  /* 0x0000003f00157c82 */ /* 0x000fe20008000000 */
[----:B------:R-:W-:Y:S01]  /*0420*/  SHF.R.S32.HI R14, RZ, 0x1f, R25 ;  /* 0x0000001fff0e7819 */ /* 0x000fe20000011419 */
[----:B------:R-:W-:-:S03]  /*0430*/  UMOV UR25, 0xffffffff ;  /* 0xffffffff00197882 */ /* 0x000fc60000000000 */
[----:B------:R-:W-:Y:S02]  /*0440*/  LEA.HI R16, R14, R25, RZ, 0x5 ;  /* 0x000000190e107211 */ /* 0x000fe400078f28ff */
[----:B---3--:R-:W3:Y:S08]  /*0450*/  @P0 R2UR UR11, R9 ;  /* 0x00000000090b03c2 */ /* 0x008ef000000e0000 */
[----:B----4-:R-:W3:Y:S01]  /*0460*/  @P0 R2UR UR17, R6 ;  /* 0x00000000061103c2 */ /* 0x010ee200000e0000 */
[----:B------:R-:W-:-:S04]  /*0470*/  ISETP.NE.U32.AND P0, PT, RZ, c[0x0][0x248], PT ;  /* 0x00009200ff007a0c */ /* 0x000fc80003f05070 */
[----:B------:R-:W-:Y:S01]  /*0480*/  ISETP.NE.AND.EX P0, PT, RZ, c[0x0][0x24c], PT, P0 ;  /* 0x00009300ff007a0c */ /* 0x000fe20003f05300 */
[----:B---3--:R-:W-:Y:S02]  /*0490*/  @UP2 UIADD3 UR17, UR17, -UR11, URZ ;  /* 0x8000000b11112290 */ /* 0x008fe4000fffe03f */
[----:B--2---:R2:W3:Y:S05]  /*04a0*/  @P1 R2UR UR21, R4 ;  /* 0x00000000041513c2 */ /* 0x0044ea00000e0000 */
[----:B------:R-:W-:-:S03]  /*04b0*/  @!UP2 ULDC UR17, c[0x0][0x214] ;  /* 0x000085000011aab9 */ /* 0x000fc60000000800 */
[----:B-----5:R2:W4:Y:S02]  /*04c0*/  @!P2 R2UR UR25, R0 ;  /* 0x000000000019a3c2 */ /* 0x02052400000e0000 */
[----:B--234-:R-:W-:Y:S05]  /*04d0*/  @!P0 BRA `(.L_x_1046) ;  /* 0x0000007000008947 */ /* 0x01cfea0003800000 */
[----:B-1----:R-:W-:-:S13]  /*04e0*/  PLOP3.LUT P0, PT, PT, PT, UP3, 0x80, 0x0 ;  /* 0x000000000000781c */ /* 0x002fda0003f0f038 */
[----:B------:R-:W2:Y:S04]  /*04f0*/  @P0 LDG.E R0, [R2.64+0x4] ;  /* 0x0000041202000981 */ /* 0x000ea8000c1e1900 */
[----:B------:R-:W3:Y:S01]  /*0500*/  @!P0 LDG.E R2, [R2.64] ;  /* 0x0000001202028981 */ /* 0x000ee2000c1e1900 */
[----:B--2---:R-:W1:Y:S02]  /*0510*/  @P0 R2UR UR6, R0 ;  /* 0x00000000000603c2 */ /* 0x004e6400000e0000 */
[----:B-1----:R-:W-:-:S11]  /*0520*/  @UP3 UIADD3 UR6, UR6, -UR25, URZ ;  /* 0x8000001906063290 */ /* 0x002fd6000fffe03f */
[----:B---3--:R1:W2:Y:S02]  /*0530*/  @!P0 R2UR UR6, R2 ;  /* 0x00000000020683c2 */ /* 0x0082a400000e0000 */
[----:B-12---:R-:W-:Y:S05]  /*0540*/  BRA `(.L_x_1047) ;  /* 0x0000001000007947 */ /* 0x006fea0003800000 */
.L_x_1046:
[----:B-1----:R-:W-:Y:S02]  /*0550*/  ULDC UR6, c[0x0][0x218] ;  /* 0x0000860000067ab9 */ /* 0x002fe40000000800 */
.L_x_1047:
        /* <DEDUP_REMOVED lines=22> */
[----:B------:R-:W-:Y:S01]  /*06c0*/  LOP3.LUT R0, R16, 0xffffffe0, RZ, 0xc0, !PT ;  /* 0xffffffe010007812 */ /* 0x000fe200078ec0ff */
[----:B------:R-:W-:Y:S02]  /*06d0*/  UIADD3 UR4, -UR17, 0x7f, UR15 ;  /* 0x0000007f11047890 */ /* 0x000fe4000fffe10f */
[----:B------:R-:W-:Y:S02]  /*06e0*/  ULDC UR9, c[0x0][0x2e4] ;  /* 0x0000b90000097ab9 */ /* 0x000fe40000000800 */
[----:B------:R-:W-:Y:S01]  /*06f0*/  ULDC UR5, c[0x0][0x2e8] ;  /* 0x0000ba0000057ab9 */ /* 0x000fe20000000800 */
[----:B------:R-:W-:Y:S01]  /*0700*/  IMAD.IADD R20, R25, 0x1, -R0 ;  /* 0x0000000119147824 */ /* 0x000fe200078e0a00 */
        /* <DEDUP_REMOVED lines=28> */
[----:B------:R-:W-:Y:S01]  /*08d0*/  BSSY B0, `(.L_x_1049) ;  /* 0x0000044000007945 */ /* 0x000fe20003800000 */
[----:B------:R-:W-:Y:S01]  /*08e0*/  UISETP.NE.AND UP3, UPT, UR20, URZ, UPT ;  /* 0x0000003f1400728c */ /* 0x000fe2000bf65270 */
[----:B------:R-:W-:Y:S01]  /*08f0*/  IMAD.IADD R15, R25, 0x1, -R0 ;  /* 0x00000001190f7824 */ /* 0x000fe200078e0a00 */
[----:B------:R-:W-:Y:S01]  /*0900*/  @!UP0 USHF.R.S32.HI UR21, URZ, 0x1f, UR13 ;  /* 0x0000001f3f158899 */ /* 0x000fe2000801140d */
[----:B------:R-:W-:Y:S01]  /*0910*/  SHF.R.S32.HI R7, RZ, 0x1f, R6 ;  /* 0x0000001fff077819 */ /* 0x000fe20000011406 */
[----:B------:R-:W-:Y:S01]  /*0920*/  @UP0 UIMAD.WIDE.U32 UR8, UR11, UR6, URZ ;  /* 0x000000060b0802a5 */ /* 0x000fe2000f8e003f */
[----:B------:R-:W-:Y:S01]  /*0930*/  IMAD.SHL.U32 R0, R15, 0x8, RZ ;  /* 0x000000080f007824 */ /* 0x000fe200078e00ff */
[----:B------:R-:W-:-:S02]  /*0940*/  ULDC.64 UR4, c[0x0][0x1e0] ;  /* 0x0000780000047ab9 */ /* 0x000fc40000000a00 */
[----:B------:R-:W-:Y:S02]  /*0950*/  @!UP0 UIMAD UR21, UR21, UR4, URZ ;  /* 0x00000004151582a4 */ /* 0x000fe4000f8e023f */
[----:B------:R-:W-:Y:S01]  /*0960*/  USHF.R.S32.HI UR22, URZ, 0x1f, UR12 ;  /* 0x0000001f3f167899 */ /* 0x000fe2000801140c */
[C---:B------:R-:W-:Y:S01]  /*0970*/  IADD3 R18, R0.reuse, 0x40, RZ ;  /* 0x0000004000127810 */ /* 0x040fe20007ffe0ff */
[----:B------:R-:W-:Y:S01]  /*0980*/  UISETP.EQ.AND UP3, UPT, UR16, URZ, UP3 ;  /* 0x0000003f1000728c */ /* 0x000fe20009f62270 */
[----:B------:R-:W-:Y:S01]  /*0990*/  IADD3 R17, R0, 0x80, RZ ;  /* 0x0000008000117810 */ /* 0x000fe20007ffe0ff */
[----:B------:R-:W-:Y:S02]  /*09a0*/  @!UP2 UISETP.NE.AND UP1, UPT, UR20, URZ, UPT ;  /* 0x0000003f1400a28c */ /* 0x000fe4000bf25270 */
[----:B------:R-:W-:Y:S02]  /*09b0*/  @UP0 UIMAD UR7, UR11, UR7, UR9 ;  /* 0x000000070b0702a4 */ /* 0x000fe4000f8e0209 */
[----:B------:R-:W-:-:S02]  /*09c0*/  ULDC UR10, c[0x0][0x214] ;  /* 0x00008500000a7ab9 */ /* 0x000fc40000000800 */
[----:B------:R-:W-:Y:S02]  /*09d0*/  @UP2 ULDC UR16, c[0x0][0x210] ;  /* 0x0000840000102ab9 */ /* 0x000fe40000000800 */
[----:B------:R-:W-:Y:S02]  /*09e0*/  @!UP0 UIMAD.WIDE.U32 UR24, UR13, UR4, URZ ;  /* 0x000000040d1882a5 */ /* 0x000fe4000f8e003f */
[----:B------:R-:W-:Y:S02]  /*09f0*/  ULDC UR9, c[0x0][0x234] ;  /* 0x00008d0000097ab9 */ /* 0x000fe40000000800 */
[----:B------:R-:W-:Y:S02]  /*0a00*/  @!UP0 UIMAD UR21, UR13, UR5, UR21 ;  /* 0x000000050d1582a4 */ /* 0x000fe4000f8e0215 */
[----:B------:R-:W-:Y:S02]  /*0a10*/  @UP2 UIMAD UR16, UR16, UR10, URZ ;  /* 0x0000000a101022a4 */ /* 0x000fe4000f8e023f */
[----:B------:R-:W-:-:S02]  /*0a20*/  ULDC.64 UR4, c[0x0][0x1f0] ;  /* 0x00007c0000047ab9 */ /* 0x000fc40000000a00 */
[----:B------:R-:W-:Y:S02]  /*0a30*/  @!UP2 USEL UR16, UR10, UR9, !UP1 ;  /* 0x000000090a10a287 */ /* 0x000fe4000c800000 */
        /* <DEDUP_REMOVED lines=17> */
[----:B------:R-:W-:Y:S01]  /*0b50*/  UIMAD UR15, UR15, UR23, URZ ;  /* 0x000000170f0f72a4 */ /* 0x000fe2000f8e023f */
[----:B------:R-:W-:Y:S01]  /*0b60*/  IMAD.U32 R2, RZ, RZ, UR14 ;  /* 0x0000000eff027e24 */ /* 0x000fe2000f8e00ff */
[----:B------:R-:W-:Y:S02]  /*0b70*/  UIMAD UR16, UR12, UR16, UR22 ;  /* 0x000000100c1072a4 */ /* 0x000fe4000f8e0216 */
[----:B------:R-:W-:Y:S01]  /*0b80*/  @!UP3 UMOV UR26, URZ ;  /* 0x0000003f001abc82 */ /* 0x000fe20008000000 */
[----:B------:R-:W-:Y:S01]  /*0b90*/  IMAD.WIDE R2, R2, 0x40, R6 ;  /* 0x0000004002027825 */ /* 0x000fe200078e0206 */
        /* <DEDUP_REMOVED lines=23> */
.L_x_1050:
[----:B------:R-:W-:Y:S05]  /*0d10*/  BSYNC B0 ;  /* 0x0000000000007941 */ /* 0x000fea0003800000 */
.L_x_1049:
        /* <DEDUP_REMOVED lines=20> */
.L_x_1052:
[----:B------:R-:W-:Y:S05]  /*0e60*/  BSYNC B0 ;  /* 0x0000000000007941 */ /* 0x000fea0003800000 */
.L_x_1051:
        /* <DEDUP_REMOVED lines=20> */
.L_x_1054:
[----:B------:R-:W-:Y:S05]  /*0fb0*/  BSYNC B0 ;  /* 0x0000000000007941 */ /* 0x000fea0003800000 */
.L_x_1053:
        /* <DEDUP_REMOVED lines=19> */
.L_x_1056:
[----:B------:R-:W-:Y:S05]  /*10f0*/  BSYNC B0 ;  /* 0x0000000000007941 */ /* 0x000fea0003800000 */
.L_x_1055:
        /* <DEDUP_REMOVED lines=35> */
.L_x_1048:
[----:B------:R-:W-:Y:S01]  /*1330*/  UISETP.NE.AND UP0, UPT, UR11, -0x1, UPT ;  /* 0xffffffff0b00788c */ /* 0x000fe2000bf05270 */
[----:B------:R-:W-:Y:S01]  /*1340*/  SHF.R.S32.HI R0, RZ, 0x1f, R20 ;  /* 0x0000001fff007819 */ /* 0x000fe20000011414 */
        /* <DEDUP_REMOVED lines=11> */
[----:B------:R-:W-:Y:S02]  /*1400*/  @!UP0 UIMAD UR24, UR13, UR7, UR24 ;  /* 0x000000070d1882a4 */ /* 0x000fe4000f8e0218 */
[----:B------:R-:W-:Y:S02]  /*1410*/  @UP1 UIMAD UR7, UR27, UR5, UR29 ;  /* 0x000000051b0712a4 */ /* 0x000fe4000f8e021d */
[----:B------:R-:W-:Y:S02]  /*1420*/  ULDC UR4, c[0x0][0x224] ;  /* 0x0000890000047ab9 */ /* 0x000fe40000000800 */
[----:B------:R-:W-:Y:S02]  /*1430*/  ULDC UR5, c[0x0][0x1c0] ;  /* 0x0000700000057ab9 */ /* 0x000fe40000000800 */
[----:B------:R-:W-:-:S02]  /*1440*/  UIMAD UR5, UR13, UR5, UR12 ;  /* 0x000000050d0572a4 */ /* 0x000fc4000f8e020c */
[----:B------:R-:W-:Y:S02]  /*1450*/  @!UP0 UIMAD.WIDE.U32 UR30, UR13, UR6, URZ ;  /* 0x000000060d1e82a5 */ /* 0x000fe4000f8e003f */
[----:B------:R-:W-:Y:S02]  /*1460*/  UIMAD UR4, UR5, UR4, UR15 ;  /* 0x00000004050472a4 */ /* 0x000fe4000f8e020f */
[----:B------:R-:W-:Y:S02]  /*1470*/  USHF.L.U32 UR5, UR5, 0x5, URZ ;  /* 0x0000000505057899 */ /* 0x000fe4000800063f */
[----:B------:R-:W-:Y:S02]  /*1480*/  ULDC UR6, c[0x0][0x228] ;  /* 0x00008a0000067ab9 */ /* 0x000fe40000000800 */
[----:B------:R-:W-:Y:S02]  /*1490*/  UIMAD UR6, UR4, UR6, URZ ;  /* 0x00000006040672a4 */ /* 0x000fe4000f8e023f */
[----:B------:R-:W-:Y:S01]  /*14a0*/  IADD3 R107, P2, P1, R7, UR5, R20 ;  /* 0x00000005076b7c10 */ /* 0x000fe2000f95e014 */
[----:B------:R-:W-:-:S02]  /*14b0*/  USHF.R.S32.HI UR4, URZ, 0x1f, UR5 ;  /* 0x0000001f3f047899 */ /* 0x000fc40008011405 */
[----:B------:R-:W-:Y:S02]  /*14c0*/  @!UP0 UIADD3 UR20, UR31, UR24, URZ ;  /* 0x000000181f148290 */ /* 0x000fe4000fffe03f */
[----:B------:R1:W-:Y:S01]  /*14d0*/  STL [R1+0xc0], R107 ;  /* 0x0000c06b01007387 */ /* 0x0003e20000100800 */
[----:B------:R-:W-:Y:S01]  /*14e0*/  @UP0 UMOV UR24, UR26 ;  /* 0x0000001a00180c82 */ /* 0x000fe20008000000 */
[----:B------:R-:W-:Y:S01]  /*14f0*/  IADD3.X R104, R8, UR4, R0, P2, P1 ;  /* 0x0000000408687c10 */ /* 0x000fe200097e2400 */
[----:B------:R-:W-:Y:S01]  /*1500*/  @!UP0 UMOV UR24, UR30 ;  /* 0x0000001e00188c82 */ /* 0x000fe20008000000 */
[----:B------:R-:W-:Y:S05]  /*1510*/  @P0 BRA `(.L_x_1057) ;  /* 0x000000d000000947 */ /* 0x000fea0003800000 */
[----:B------:R-:W-:Y:S02]  /*1520*/  USHF.R.S32.HI UR26, URZ, 0x1f, UR21 ;  /* 0x0000001f3f1a7899 */ /* 0x000fe40008011415 */
[----:B------:R-:W-:Y:S02]  /*1530*/  ULDC.64 UR4, c[0x0][0x198] ;  /* 0x0000660000047ab9 */ /* 0x000fe40000000a00 */
[----:B------:R-:W-:-:S02]  /*1540*/  UIMAD UR26, UR26, UR4, URZ ;  /* 0x000000041a1a72a4 */ /* 0x000fc4000f8e023f */
[----:B------:R-:W-:Y:S02]  /*1550*/  UIMAD.WIDE.U32 UR28, UR21, UR4, URZ ;  /* 0x00000004151c72a5 */ /* 0x000fe4000f8e003f */
[----:B------:R-:W-:Y:S02]  /*1560*/  UIMAD UR26, UR21, UR5, UR26 ;  /* 0x00000005151a72a4 */ /* 0x000fe4000f8e021a */
[----:B------:R-:W-:Y:S02]  /*1570*/  USHF.R.S32.HI UR7, URZ, 0x1f, UR13 ;  /* 0x0000001f3f077899 */ /* 0x000fe4000801140d */
[----:B------:R-:W-:Y:S02]  /*1580*/  ULDC.64 UR4, c[0x0][0x180] ;  /* 0x0000600000047ab9 */ /* 0x000fe40000000a00 */
[----:B------:R-:W-:Y:S02]  /*1590*/  UIADD3 UR27, UR29, UR26, URZ ;  /* 0x0000001a1d1b7290 */ /* 0x000fe4000fffe03f */
[----:B------:R-:W-:-:S02]  /*15a0*/  UIMAD UR7, UR7, UR4, URZ ;  /* 0x00000004070772a4 */ /* 0x000fc4000f8e023f */
[----:B------:R-:W-:Y:S02]  /*15b0*/  UMOV UR26, UR28 ;  /* 0x0000001c001a7c82 */ /* 0x000fe40008000000 */
[----:B------:R-:W-:Y:S02]  /*15c0*/  UIMAD UR7, UR13, UR5, UR7 ;  /* 0x000000050d0772a4 */ /* 0x000fe4000f8e0207 */
[----:B------:R-:W-:-:S04]  /*15d0*/  UIMAD.WIDE.U32 UR28, UR13, UR4, UR26 ;  /* 0x000000040d1c72a5 */ /* 0x000fc8000f8e001a */
[----:B------:R-:W-:Y:S02]  /*15e0*/  UIADD3 UR7, UR29, UR7, URZ ;  /* 0x000000071d077290 */ /* 0x000fe4000fffe03f */
.L_x_1057:
        /* <DEDUP_REMOVED lines=11> */
[----:B------:R-:W-:Y:S01]  /*16a0*/  USHF.R.S32.HI UR25, URZ, 0x1f, UR12 ;  /* 0x0000001f3f197899 */ /* 0x000fe2000801140c */
[----:B--2---:R-:W-:Y:S02]  /*16b0*/  IABS R5, R5 ;  /* 0x0000000500057213 */ /* 0x004fe40000000000 */
[----:B---3--:R-:W-:-:S04]  /*16c0*/  IADD3 R2, R2, 0xffffffe, RZ ;  /* 0x0ffffffe02027810 */ /* 0x008fc80007ffe0ff */
[----:B------:R-:W2:Y:S02]  /*16d0*/  F2I.FTZ.U32.TRUNC.NTZ R3, R2 ;  /* 0x0000000200037305 */ /* 0x000ea4000021f000 */
[----:B--2---:R-:W-:Y:S02]  /*16e0*/  IMAD.MOV R0, RZ, RZ, -R3 ;  /* 0x000000ffff007224 */ /* 0x004fe400078e0a03 */
        /* <DEDUP_REMOVED lines=29> */
.L_x_1058:
[CC--:B------:R-:W-:Y:S01]  /*18c0*/  LEA.HI R6, R14.reuse, R25.reuse, RZ, 0x3 ;  /* 0x000000190e067211 */ /* 0x0c0fe200078f18ff */
[----:B------:R-:W2:Y:S01]  /*18d0*/  S2R R18, SR_CTAID.Z ;  /* 0x0000000000127919 */ /* 0x000ea20000002700 */
[----:B------:R-:W-:Y:S01]  /*18e0*/  LEA.HI R5, R14, R25, RZ, 0x4 ;  /* 0x000000190e057211 */ /* 0x000fe200078f20ff */
[----:B------:R-:W-:Y:S01]  /*18f0*/  UIADD3 UR13, -UR15, UR17, URZ ;  /* 0x000000110f0d7290 */ /* 0x000fe2000fffe13f */
[----:B------:R-:W-:Y:S01]  /*1900*/  LOP3.LUT R3, R6, 0xfffffff8, RZ, 0xc0, !PT ;  /* 0xfffffff806037812 */ /* 0x000fe200078ec0ff */
[----:B------:R-:W-:Y:S01]  /*1910*/  IMAD.MOV.U32 R26, RZ, RZ, 0x20 ;  /* 0x00000020ff1a7424 */ /* 0x000fe200078e00ff */
[----:B------:R-:W-:Y:S01]  /*1920*/  SHF.R.S32.HI R7, RZ, 0x4, R5 ;  /* 0x00000004ff077819 */ /* 0x000fe20000011405 */
[----:B------:R-:W-:Y:S01]  /*1930*/  IMAD.U32 R10, RZ, RZ, UR14 ;  /* 0x0000000eff0a7e24 */ /* 0x000fe2000f8e00ff */
[----:B------:R-:W-:Y:S01]  /*1940*/  SHF.R.S32.HI R6, RZ, 0x3, R6 ;  /* 0x00000003ff067819 */ /* 0x000fe20000011406 */
[----:B------:R-:W-:Y:S01]  /*1950*/  IMAD.IADD R28, R25, 0x1, -R3 ;  /* 0x00000001191c7824 */ /* 0x000fe200078e0a03 */
[C---:B------:R-:W-:Y:S01]  /*1960*/  LEA.HI R2, R5.reuse, R7, RZ, 0x1 ;  /* 0x0000000705027211 */ /* 0x040fe200078f08ff */
[----:B------:R-:W-:Y:S01]  /*1970*/  BSSY B0, `(.L_x_1059) ;  /* 0x0000070000007945 */ /* 0x000fe20003800000 */
[----:B------:R-:W-:Y:S01]  /*1980*/  LOP3.LUT R3, R5, 0xfffffff0, RZ, 0xc0, !PT ;  /* 0xfffffff005037812 */ /* 0x000fe200078ec0ff */
[----:B------:R-:W-:Y:S01]  /*1990*/  IMAD.SHL.U32 R4, R6, 0x40, RZ ;  /* 0x0000004006047824 */ /* 0x000fe200078e00ff */
[----:B------:R-:W-:Y:S01]  /*19a0*/  LOP3.LUT R2, R2, 0xfffffffe, RZ, 0xc0, !PT ;  /* 0xfffffffe02027812 */ /* 0x000fe200078ec0ff */
[----:B------:R-:W-:Y:S01]  /*19b0*/  IMAD.SHL.U32 R114, R28, 0x8, RZ ;  /* 0x000000081c727824 */ /* 0x000fe200078e00ff */
[----:B------:R-:W-:Y:S01]  /*19c0*/  LEA.HI R14, R14, R25, RZ, 0x6 ;  /* 0x000000190e0e7211 */ /* 0x000fe200078f30ff */
[----:B------:R-:W-:Y:S01]  /*19d0*/  IMAD.IADD R8, R25, 0x1, -R3 ;  /* 0x0000000119087824 */ /* 0x000fe200078e0a03 */
[----:B------:R-:W-:Y:S01]  /*19e0*/  SHF.R.S32.HI R22, RZ, 0x5, R16 ;  /* 0x00000005ff167819 */ /* 0x000fe20000011410 */
[----:B------:R-:W-:Y:S01]  /*19f0*/  IMAD.IADD R24, R7, 0x1, -R2 ;  /* 0x0000000107187824 */ /* 0x000fe200078e0a02 */
[----:B------:R-:W-:Y:S01]  /*1a00*/  LOP3.LUT R2, R4, 0x1c0, RZ, 0xc0, !PT ;  /* 0x000001c004027812 */ /* 0x000fe200078ec0ff */
[----:B------:R-:W-:Y:S01]  /*1a10*/  IMAD.SHL.U32 R14, R14, 0x8, RZ ;  /* 0x000000080e0e7824 */ /* 0x000fe200078e00ff */
[----:B------:R-:W-:-:S02]  /*1a20*/  SHF.R.S32.HI R4, RZ, 0x1f, R8 ;  /* 0x0000001fff047819 */ /* 0x000fc40000011408 */
[----:B------:R-:W-:Y:S02]  /*1a30*/  LOP3.LUT R3, R2, 0x38, R114, 0xf8, !PT ;  /* 0x0000003802037812 */ /* 0x000fe400078ef872 */
[----:B------:R-:W-:Y:S02]  /*1a40*/  LEA.HI R15, R4, R8, RZ, 0x3 ;  /* 0x00000008040f7211 */ /* 0x000fe400078f18ff */
[----:B------:R-:W-:Y:S02]  /*1a50*/  SHF.R.S32.HI R7, RZ, 0x1f, R6 ;  /* 0x0000001fff077819 */ /* 0x000fe40000011406 */
[----:B------:R-:W-:Y:S02]  /*1a60*/  SHF.R.U32.HI R2, RZ, 0x3, R2 ;  /* 0x00000003ff027819 */ /* 0x000fe40000011602 */
[----:B------:R-:W-:Y:S01]  /*1a70*/  SHF.R.S32.HI R115, RZ, 0x1f, R114 ;  /* 0x0000001fff737819 */ /* 0x000fe20000011472 */
[----:B------:R-:W-:Y:S01]  /*1a80*/  IMAD R12, R7, c[0x0][0x198], RZ ;  /* 0x00006600070c7a24 */ /* 0x000fe200078e02ff */
[----:B------:R-:W-:Y:S01]  /*1a90*/  LOP3.LUT R9, R15, 0xfffffff8, RZ, 0xc0, !PT ;  /* 0xfffffff80f097812 */ /* 0x000fe200078ec0ff */
[----:B------:R-:W-:Y:S01]  /*1aa0*/  IMAD.WIDE R10, R10, 0x40, R6 ;  /* 0x000000400a0a7825 */ /* 0x000fe200078e0206 */
[----:B------:R-:W-:Y:S01]  /*1ab0*/  LOP3.LUT R13, R3, R2, RZ, 0x3c, !PT ;  /* 0x00000002030d7212 */ /* 0x000fe200078e3cff */
[----:B------:R3:W-:Y:S01]  /*1ac0*/  STL.64 [R1+0x88], R114 ;  /* 0x0000887201007387 */ /* 0x0007e20000100a00 */
[----:B------:R-:W-:Y:S01]  /*1ad0*/  IADD3 R2, P0, R114, UR24, RZ ;  /* 0x0000001872027c10 */ /* 0x000fe2000ff1e0ff */
[----:B------:R-:W-:Y:S01]  /*1ae0*/  IMAD.WIDE.U32 R4, R6, c[0x0][0x198], R114 ;  /* 0x0000660006047a25 */ /* 0x000fe200078e0072 */
[----:B------:R-:W-:-:S02]  /*1af0*/  LOP3.LUT R199, R13, 0xfffffe00, R14, 0xf8, !PT ;  /* 0xfffffe000dc77812 */ /* 0x000fc400078ef80e */
[----:B------:R-:W-:Y:S01]  /*1b00*/  IADD3.X R3, R115, UR20, RZ, P0, !PT ;  /* 0x0000001473037c10 */ /* 0x000fe200087fe4ff */
[----:B------:R-:W-:Y:S01]  /*1b10*/  IMAD.IADD R8, R8, 0x1, -R9 ;  /* 0x0000000108087824 */ /* 0x000fe200078e0a09 */
[----:B------:R-:W-:Y:S01]  /*1b20*/  IADD3 R4, P0, R4, UR28, RZ ;  /* 0x0000001c04047c10 */ /* 0x000fe2000ff1e0ff */
[----:B------:R-:W-:Y:S01]  /*1b30*/  IMAD R9, R6, c[0x0][0x19c], R12 ;  /* 0x0000670006097a24 */ /* 0x000fe200078e020c */
[----:B------:R-:W-:Y:S01]  /*1b40*/  IADD3 R112, R114, 0x40, RZ ;  /* 0x0000004072707810 */ /* 0x000fe20007ffe0ff */
[----:B--2---:R-:W-:Y:S01]  /*1b50*/  IMAD.WIDE.U32 R18, R18, c[0x0][0x1a8], R2 ;  /* 0x00006a0012127a25 */ /* 0x004fe200078e0002 */
[C---:B------:R-:W-:Y:S02]  /*1b60*/  LOP3.LUT P2, RZ, R8.reuse, 0x4, RZ, 0xc0, !PT ;  /* 0x0000000408ff7812 */ /* 0x040fe4000784c0ff */
[----:B------:R-:W-:Y:S01]  /*1b70*/  IADD3.X R5, R5, UR7, R9, P0, !PT ;  /* 0x0000000705057c10 */ /* 0x000fe200087fe409 */
[C---:B------:R-:W-:Y:S01]  /*1b80*/  IMAD.SHL.U32 R9, R8.reuse, 0x40, RZ ;  /* 0x0000004008097824 */ /* 0x040fe200078e00ff */
[----:B------:R-:W-:Y:S01]  /*1b90*/  LOP3.LUT P1, RZ, R8, 0x2, RZ, 0xc0, !PT ;  /* 0x0000000208ff7812 */ /* 0x000fe2000782c0ff */
[----:B------:R-:W-:Y:S01]  /*1ba0*/  IMAD R12, R7, c[0x0][0x1a0], RZ ;  /* 0x00006800070c7a24 */ /* 0x000fe200078e02ff */
[----:B------:R-:W-:Y:S01]  /*1bb0*/  SHF.R.S32.HI R8, RZ, 0x1f, R0 ;  /* 0x0000001fff087819 */ /* 0x000fe20000011400 */
[----:B------:R-:W-:Y:S01]  /*1bc0*/  IMAD.WIDE.U32 R2, R6, c[0x0][0x1a0], R114 ;  /* 0x0000680006027a25 */ /* 0x000fe200078e0072 */
[----:B------:R-:W-:-:S02]  /*1bd0*/  LOP3.LUT R9, R9, 0x1c0, RZ, 0xc0, !PT ;  /* 0x000001c009097812 */ /* 0x000fc400078ec0ff */
[----:B------:R-:W-:Y:S01]  /*1be0*/  IADD3 R109, R114, 0x80, RZ ;  /* 0x00000080726d7810 */ /* 0x000fe20007ffe0ff */
[----:B------:R-:W-:Y:S01]  /*1bf0*/  IMAD.SHL.U32 R13, R24, 0x8, RZ ;  /* 0x00000008180d7824 */ /* 0x000fe200078e00ff */
[----:B------:R-:W-:Y:S01]  /*1c00*/  IADD3 R2, P0, R2, UR26, RZ ;  /* 0x0000001a02027c10 */ /* 0x000fe2000ff1e0ff */
[----:B------:R-:W-:Y:S01]  /*1c10*/  IMAD R14, R6, c[0x0][0x1a4], R12 ;  /* 0x00006900060e7a24 */ /* 0x000fe200078e020c */
[----:B------:R-:W-:Y:S01]  /*1c20*/  SHF.R.U32.HI R12, RZ, 0x3, R9 ;  /* 0x00000003ff0c7819 */ /* 0x000fe20000011609 */
[----:B------:R-:W-:Y:S01]  /*1c30*/  IMAD.WIDE.U32 R34, R0, c[0x0][0x1b0], R4 ;  /* 0x00006c0000227a25 */ /* 0x000fe200078e0004 */
[----:B------:R-:W-:Y:S02]  /*1c40*/  LOP3.LUT R13, R9, 0x8, R13, 0xf8, !PT ;  /* 0x00000008090d7812 */ /* 0x000fe400078ef80d */
[----:B------:R-:W-:Y:S01]  /*1c50*/  IADD3.X R3, R3, UR5, R14, P0, !PT ;  /* 0x0000000503037c10 */ /* 0x000fe200087fe40e */
[C---:B------:R-:W-:Y:S01]  /*1c60*/  IMAD R9, R8.reuse, c[0x0][0x1b0], RZ ;  /* 0x00006c0008097a24 */ /* 0x040fe200078e02ff */
[----:B------:R-:W-:Y:S01]  /*1c70*/  SHF.R.S32.HI R5, RZ, 0x1f, R20 ;  /* 0x0000001fff057819 */ /* 0x000fe20000011414 */
[----:B------:R-:W-:Y:S01]  /*1c80*/  IMAD R8, R8, c[0x0][0x1b8], RZ ;  /* 0x00006e0008087a24 */ /* 0x000fe200078e02ff */
[----:B------:R3:W-:Y:S01]  /*1c90*/  STL.64 [R1+0xa0], R34 ;  /* 0x0000a02201007387 */ /* 0x0007e20000100a00 */
[C---:B------:R-:W-:Y:S01]  /*1ca0*/  IMAD R9, R0.reuse, c[0x0][0x1b4], R9 ;  /* 0x00006d0000097a24 */ /* 0x040fe200078e0209 */
[----:B------:R-:W-:Y:S01]  /*1cb0*/  LEA.HI R5, R5, R20, RZ, 0x2 ;  /* 0x0000001405057211 */ /* 0x000fe200078f10ff */
[C---:B------:R-:W-:Y:S01]  /*1cc0*/  IMAD R8, R0.reuse, c[0x0][0x1bc], R8 ;  /* 0x00006f0000087a24 */ /* 0x040fe200078e0208 */
[----:B------:R-:W-:Y:S01]  /*1cd0*/  ULDC.64 UR4, c[0x0][0x1a8] ;  /* 0x00006a0000047ab9 */ /* 0x000fe20000000a00 */
[----:B------:R-:W-:Y:S01]  /*1ce0*/  IMAD.WIDE.U32 R30, R0, c[0x0][0x1b8], R2 ;  /* 0x00006e00001e7a25 */ /* 0x000fe200078e0002 */
[----:B------:R-:W-:Y:S01]  /*1cf0*/  SHF.R.S32.HI R0, RZ, 0x1f, R16 ;  /* 0x0000001fff007819 */ /* 0x000fe20000011410 */
[----:B------:R-:W-:Y:S01]  /*1d00*/  UIMAD UR4, UR25, UR4, URZ ;  /* 0x00000004190472a4 */ /* 0x000fe2000f8e023f */
[----:B------:R-:W-:Y:S01]  /*1d10*/  SHF.R.S32.HI R23, RZ, 0x2, R5 ;  /* 0x00000002ff177819 */ /* 0x000fe20000011405 */
[----:B------:R-:W-:Y:S01]  /*1d20*/  IMAD.IADD R33, R31, 0x1, R8 ;  /* 0x000000011f217824 */ /* 0x000fe200078e0208 */
[----:B------:R-:W-:Y:S01]  /*1d30*/  LEA.HI R0, R0, R22, RZ, 0x2 ;  /* 0x0000001600007211 */ /* 0x000fe200078f10ff */
[----:B------:R3:W-:Y:S01]  /*1d40*/  STL.64 [R1+0xb8], R30 ;  /* 0x0000b81e01007387 */ /* 0x0007e20000100a00 */
[----:B------:R-:W-:Y:S01]  /*1d50*/  IMAD.IADD R37, R35, 0x1, R9 ;  /* 0x0000000123257824 */ /* 0x000fe200078e0209 */
[----:B------:R-:W-:Y:S01]  /*1d60*/  ISETP.GE.AND P0, PT, R6, UR13, PT ;  /* 0x0000000d06007c0c */ /* 0x000fe2000bf06270 */
[----:B------:R-:W-:Y:S01]  /*1d70*/  UIMAD UR4, UR12, UR5, UR4 ;  /* 0x000000050c0472a4 */ /* 0x000fe2000f8e0204 */
[----:B------:R-:W-:Y:S01]  /*1d80*/  LOP3.LUT R0, R0, 0xffffffc, RZ, 0xc0, !PT ;  /* 0x0ffffffc00007812 */ /* 0x000fe200078ec0ff */
[----:B------:R-:W-:Y:S01]  /*1d90*/  IMAD.SHL.U32 R4, R15, 0x40, RZ ;  /* 0x000000400f047824 */ /* 0x000fe200078e00ff */
[----:B------:R-:W-:Y:S01]  /*1da0*/  LOP3.LUT R12, R13, R12, RZ, 0x3c, !PT ;  /* 0x0000000c0d0c7212 */ /* 0x000fe200078e3cff */
[----:B------:R-:W-:Y:S01]  /*1db0*/  IMAD.MOV.U32 R3, RZ, RZ, 0x10 ;  /* 0x00000010ff037424 */ /* 0x000fe200078e00ff */
[----:B------:R-:W-:Y:S01]  /*1dc0*/  SEL R2, R26, 0xffffffe0, !P2 ;  /* 0xffffffe01a027807 */ /* 0x000fe20005000000 */
[----:B------:R-:W-:Y:S01]  /*1dd0*/  IMAD.IADD R0, R22, 0x1, -R0 ;  /* 0x0000000116007824 */ /* 0x000fe200078e0a00 */
[----:B------:R-:W-:Y:S01]  /*1de0*/  IADD3 R13, R19, UR4, RZ ;  /* 0x00000004130d7c10 */ /* 0x000fe2000fffe0ff */
[----:B------:R-:W-:Y:S01]  /*1df0*/  IMAD.SHL.U32 R199, R199, 0x2, RZ ;  /* 0x00000002c7c77824 */ /* 0x000fe200078e00ff */
[----:B------:R-:W-:Y:S01]  /*1e00*/  LOP3.LUT R4, R12, 0xfffffe00, R4, 0xf8, !PT ;  /* 0xfffffe000c047812 */ /* 0x000fe200078ef804 */
[----:B------:R-:W-:Y:S01]  /*1e10*/  IMAD R27, R0, 0x10, R23 ;  /* 0x00000010001b7824 */ /* 0x000fe200078e0217 */
[----:B------:R-:W-:-:S04]  /*1e20*/  SEL R3, R3, 0xfffffff0, !P1 ;  /* 0xfffffff003037807 */ /* 0x000fc80004800000 */
[----:B------:R3:W-:Y:S04]  /*1e30*/  STL [R1+0xc4], R27 ;  /* 0x0000c41b01007387 */ /* 0x0007e80000100800 */
        /* <DEDUP_REMOVED lines=35> */
.L_x_1060:
[----:B------:R-:W-:Y:S05]  /*2070*/  BSYNC B0 ;  /* 0x0000000000007941 */ /* 0x000fea0003800000 */
.L_x_1059:
        /* <DEDUP_REMOVED lines=47> */
.L_x_1062:
[----:B------:R-:W-:Y:S05]  /*2370*/  BSYNC B0 ;  /* 0x0000000000007941 */ /* 0x000fea0003800000 */
.L_x_1061:
[----:B------:R-:W-:Y:S01]  /*2380*/  IADD3 R20, R6, 0x20, RZ ;  /* 0x0000002006147810 */ /* 0x000fe20007ffe0ff */
        /* <DEDUP_REMOVED lines=36> */
.L_x_1064:
[----:B------:R-:W-:Y:S05]  /*25d0*/  BSYNC B0 ;  /* 0x0000000000007941 */ /* 0x000fea0003800000 */
.L_x_1063:
[----:B--2---:R-:W-:Y:S01]  /*25e0*/  IADD3 R16, R6, 0x30, RZ ;  /* 0x0000003006107810 */ /* 0x004fe20007ffe0ff */
        /* <DEDUP_REMOVED lines=39> */
.L_x_1066:
[----:B------:R-:W-:Y:S05]  /*2860*/  BSYNC B0 ;  /* 0x0000000000007941 */ /* 0x000fea0003800000 */
.L_x_1065:
        /* <DEDUP_REMOVED lines=40> */
.L_x_1068:
[----:B------:R-:W-:Y:S05]  /*2af0*/  BSYNC B0 ;  /* 0x0000000000007941 */ /* 0x000fea0003800000 */
.L_x_1067:
        /* <DEDUP_REMOVED lines=33> */
.L_x_1070:
[----:B------:R-:W-:Y:S05]  /*2d10*/  BSYNC B0 ;  /* 0x0000000000007941 */ /* 0x000fea0003800000 */
.L_x_1069:
        /* <DEDUP_REMOVED lines=32> */
.L_x_1072:
[----:B------:R-:W-:Y:S05]  /*2f20*/  BSYNC B0 ;  /* 0x0000000000007941 */ /* 0x000fea0003800000 */
.L_x_1071:
        /* <DEDUP_REMOVED lines=37> */
.L_x_1074:
[----:B------:R-:W-:Y:S05]  /*3180*/  BSYNC B0 ;  /* 0x0000000000007941 */ /* 0x000fea0003800000 */
.L_x_1073:
[----:B------:R-:W0:Y:S01]  /*3190*/  LDGDEPBAR ;  /* 0x00000000000079af */ /* 0x000e220000000000 */
[----:B------:R-:W-:Y:S01]  /*31a0*/  SHF.L.U32 R0, R28, 0x6, RZ ;  /* 0x000000061c007819 */ /* 0x000fe200000006ff */
[----:B--2---:R-:W-:Y:S01]  /*31b0*/  IMAD.MOV.U32 R12, RZ, RZ, R32 ;  /* 0x000000ffff0c7224 */ /* 0x004fe200078e0020 */
[C---:B------:R-:W-:Y:S01]  /*31c0*/  ISETP.GE.AND P0, PT, R6.reuse, UR20, PT ;  /* 0x0000001406007c0c */ /* 0x040fe2000bf06270 */
[----:B------:R-:W-:Y:S01]  /*31d0*/  IMAD.SHL.U32 R6, R6, 0x8, RZ ;  /* 0x0000000806067824 */ /* 0x000fe200078e00ff */
[----:B------:R-:W-:Y:S01]  /*31e0*/  LOP3.LUT R0, R0, 0x1c0, RZ, 0xc0, !PT ;  /* 0x000001c000007812 */ /* 0x000fe200078ec0ff */
[----:B------:R-:W-:Y:S01]  /*31f0*/  IMAD.MOV.U32 R13, RZ, RZ, R33 ;  /* 0x000000ffff0d7224 */ /* 0x000fe200078e0021 */
[----:B------:R-:W-:Y:S01]  /*3200*/  UIMAD UR28, UR12, UR25, URZ ;  /* 0x000000190c1c72a4 */ /* 0x000fe2000f8e023f */
[----:B------:R-:W-:Y:S01]  /*3210*/  IMAD.MOV.U32 R12, RZ, RZ, R30 ;  /* 0x000000ffff0c7224 */ /* 0x000fe200078e001e */
[----:B------:R-:W-:Y:S01]  /*3220*/  LOP3.LUT R5, R0, 0x8, R6, 0xf8, !PT ;  /* 0x0000000800057812 */ /* 0x000fe200078ef806 */
[----:B------:R-:W-:Y:S01]  /*3230*/  IMAD.U32 R8, RZ, RZ, UR25 ;  /* 0x00000019ff087e24 */ /* 0x000fe2000f8e00ff */
[----:B------:R-:W-:Y:S01]  /*3240*/  SHF.R.U32.HI R6, RZ, 0x3, R0 ;  /* 0x00000003ff067819 */ /* 0x000fe20000011600 */
[----:B------:R-:W-:Y:S01]  /*3250*/  UIMAD UR28, UR27, UR13, UR28 ;  /* 0x0000000d1b1c72a4 */ /* 0x000fe2000f8e021c */
[----:B------:R2:W-:Y:S01]  /*3260*/  STL.64 [R1+0xb0], R12 ;  /* 0x0000b00c01007387 */ /* 0x0005e20000100a00 */
[----:B------:R-:W-:Y:S01]  /*3270*/  IMAD.WIDE.U32 R8, R8, UR13, R12 ;  /* 0x0000000d08087c25 */ /* 0x000fe2000f8e000c */
[----:B------:R-:W-:Y:S01]  /*3280*/  LOP3.LUT R6, R5, R6, RZ, 0x3c, !PT ;  /* 0x0000000605067212 */ /* 0x000fe200078e3cff */
[----:B------:R-:W-:Y:S01]  /*3290*/  UIADD3 UR21, UR22, -0x4ab325aa, URZ ;  /* 0xb54cda5616157890 */ /* 0x000fe2000fffe03f */
[----:B------:R-:W-:Y:S01]  /*32a0*/  LEA R0, R22, UR15, 0x4 ;  /* 0x0000000f16007c11 */ /* 0x000fe2000f8e20ff */
[----:B------:R-:W-:Y:S01]  /*32b0*/  IMAD.U32 R5, RZ, RZ, UR14 ;  /* 0x0000000eff057e24 */ /* 0x000fe2000f8e00ff */
[----:B------:R-:W-:Y:S01]  /*32c0*/  SHF.L.U32 R25, R25, 0x1, RZ ;  /* 0x0000000119197819 */ /* 0x000fe200000006ff */
[----:B------:R-:W-:Y:S01]  /*32d0*/  UIADD3 UR5, UR23, 0x646e171e, URZ ;  /* 0x646e171e17057890 */ /* 0x000fe2000fffe03f */
[----:B------:R-:W-:Y:S01]  /*32e0*/  IADD3 R11, R9, UR28, RZ ;  /* 0x0000001c090b7c10 */ /* 0x000fe2000fffe0ff */
[----:B------:R-:W-:Y:S01]  /*32f0*/  IMAD R108, R5, 0x4, R22 ;  /* 0x00000004056c7824 */ /* 0x000fe200078e0216 */
[----:B------:R-:W-:Y:S01]  /*3300*/  BSSY B0, `(.L_x_1075) ;  /* 0x0000024000007945 */ /* 0x000fe20003800000 */
[----:B------:R-:W-:-:S04]  /*3310*/  DEPBAR.LE SB0, 0x0 ;  /* 0x000080000000791a */ /* 0x000fc80000000000 */
[----:B------:R-:W-:Y:S01]  /*3320*/  BAR.SYNC.DEFER_BLOCKING 0x0 ;  /* 0x0000000000007b1d */ /* 0x000fe20000010000 */
[----:B------:R-:W-:Y:S01]  /*3330*/  IMAD.IADD R7, R23, 0x1, R0 ;  /* 0x0000000117077824 */ /* 0x000fe200078e0200 */
[----:B------:R-:W-:Y:S02]  /*3340*/  LEA R6, R24, R6, 0x9 ;  /* 0x0000000618067211 */ /* 0x000fe400078e48ff */
[----:B------:R-:W-:Y:S02]  /*3350*/  LOP3.LUT R113, R25, 0x6, RZ, 0xc0, !PT ;  /* 0x0000000619717812 */ /* 0x000fe400078ec0ff */
[----:B------:R2:W-:Y:S04]  /*3360*/  STL [R1+0xa8], R108 ;  /* 0x0000a86c01007387 */ /* 0x0005e80000100800 */
        /* <DEDUP_REMOVED lines=9> */
[C---:B--2---:R-:W-:Y:S02]  /*3400*/  @!P2 LEA R12, P1, R8.reuse, c[0x0][0x170], 0x1 ;  /* 0x00005c00080caa11 */ /* 0x044fe400078208ff */
        /* <DEDUP_REMOVED lines=19> */
.L_x_1076:
[----:B------:R-:W-:Y:S05]  /*3540*/  BSYNC B0 ;  /* 0x0000000000007941 */ /* 0x000fea0003800000 */
.L_x_1075:
        /* <DEDUP_REMOVED lines=36> */
.L_x_1078:
[----:B------:R-:W-:Y:S05]  /*3790*/  BSYNC B0 ;  /* 0x0000000000007941 */ /* 0x000fea0003800000 */
.L_x_1077:
        /* <DEDUP_REMOVED lines=9> */
[----:B-12---:R-:W-:-:S03]  /*3830*/  IMAD.MOV.U32 R12, RZ, RZ, c[0x0][0x1a4] ;  /* 0x00006900ff0c7624 */ /* 0x006fc600078e00ff */
        /* <DEDUP_REMOVED lines=25> */
.L_x_1080:
[----:B------:R-:W-:Y:S05]  /*39d0*/  BSYNC B0 ;  /* 0x0000000000007941 */ /* 0x000fea0003800000 */
.L_x_1079:
[----:B------:R-:W-:Y:S01]  /*39e0*/  ISETP.GE.AND P0, PT, R16, UR20, PT ;  /* 0x0000001410007c0c */ /* 0x000fe2000bf06270 */
[----:B------:R-:W-:Y:S01]  /*39f0*/  UIADD3 UR4, UR16, 0x1, -UR17 ;  /* 0x0000000110047890 */ /* 0x000fe2000fffe811 */
[----:B------:R-:W-:Y:S01]  /*3a00*/  LOP3.LUT P1, RZ, R28, 0x4, RZ, 0xc0, !PT ;  /* 0x000000041cff7812 */ /* 0x000fe2000782c0ff */
[----:B------:R-:W-:Y:S01]  /*3a10*/  ULDC UR27, c[0x0][0x2e8] ;  /* 0x0000ba00001b7ab9 */ /* 0x000fe20000000800 */
[----:B------:R-:W-:Y:S01]  /*3a20*/  IMAD R5, R22, 0x400, R4 ;  /* 0x0000040016057824 */ /* 0x000fe200078e0204 */
[----:B------:R-:W-:Y:S01]  /*3a30*/  ULDC UR20, c[0x0][0x2e4] ;  /* 0x0000b90000147ab9 */ /* 0x000fe20000000800 */
[----:B------:R-:W-:Y:S01]  /*3a40*/  BSSY B0, `(.L_x_1081) ;  /* 0x0000028000007945 */ /* 0x000fe20003800000 */
[----:B------:R-:W-:Y:S01]  /*3a50*/  UIADD3 UR27, UR4, UR27, URZ ;  /* 0x0000001b041b7290 */ /* 0x000fe2000fffe03f */
[----:B------:R-:W-:Y:S01]  /*3a60*/  SEL R0, R26, 0xffffffe0, !P1 ;  /* 0xffffffe01a007807 */ /* 0x000fe20004800000 */
[----:B------:R-:W-:Y:S01]  /*3a70*/  UIADD3 UR20, UR16, -UR20, -UR17 ;  /* 0x8000001410147290 */ /* 0x000fe2000fffe811 */
[----:B------:R-:W-:-:S03]  /*3a80*/  IMAD.SHL.U32 R183, R5, 0x2, RZ ;  /* 0x0000000205b77824 */ /* 0x000fc600078e00ff */
[----:B------:R1:W-:Y:S04]  /*3a90*/  @P0 STS.128 [R199+0xd800], RZ ;  /* 0x00d800ffc7000388 */ /* 0x0003e80000000c00 */
[----:B------:R1:W-:Y:S04]  /*3aa0*/  @P0 STS.128 [R199+0xf800], RZ ;  /* 0x00f800ffc7000388 */ /* 0x0003e80000000c00 */
[----:B------:R1:W-:Y:S01]  /*3ab0*/  @P0 STS.128 [R199+0x11800], RZ ;  /* 0x011800ffc7000388 */ /* 0x0003e20000000c00 */
[----:B------:R-:W-:Y:S05]  /*3ac0*/  @P0 BRA `(.L_x_1082) ;  /* 0x000001f000000947 */ /* 0x000fea0003800000 */
[----:B------:R-:W-:Y:S01]  /*3ad0*/  ISETP.GE.AND P3, PT, R114, c[0x0][0x220], PT ;  /* 0x0000880072007a0c */ /* 0x000fe20003f66270 */
[----:B-12---:R-:W-:Y:S01]  /*3ae0*/  IMAD.MOV.U32 R12, RZ, RZ, c[0x0][0x1a0] ;  /* 0x00006800ff0c7624 */ /* 0x006fe200078e00ff */
        /* <DEDUP_REMOVED lines=29> */
.L_x_1082:
[----:B------:R-:W-:Y:S05]  /*3cc0*/  BSYNC B0 ;  /* 0x0000000000007941 */ /* 0x000fea0003800000 */
.L_x_1081:
[----:B------:R-:W-:Y:S01]  /*3cd0*/  IMAD.SHL.U32 R176, R6, 0x2, RZ ;  /* 0x0000000206b07824 */ /* 0x000fe200078e00ff */
[----:B-1----:R-:W-:Y:S01]  /*3ce0*/  LDSM.16.M88.4 R8, [R183] ;  /* 0x00000000b708783b */ /* 0x002fe20000000200 */
[----:B------:R-:W-:Y:S01]  /*3cf0*/  LOP3.LUT P0, RZ, R28, 0x2, RZ, 0xc0, !PT ;  /* 0x000000021cff7812 */ /* 0x000fe2000780c0ff */
[--C-:B------:R-:W-:Y:S01]  /*3d00*/  IMAD R184, R3, 0x2, R183.reuse ;  /* 0x0000000203b87824 */ /* 0x100fe200078e02b7 */
[----:B------:R-:W-:Y:S01]  /*3d10*/  IADD3 R6, R7, UR27, RZ ;  /* 0x0000001b07067c10 */ /* 0x000fe2000fffe0ff */
[----:B---3--:R-:W1:Y:S01]  /*3d20*/  LDSM.16.M88.4 R24, [R176+0x6000] ;  /* 0x00600000b018783b */ /* 0x008e620000000200 */
[----:B------:R-:W-:Y:S01]  /*3d30*/  IADD3 R5, R176, 0x6000, RZ ;  /* 0x00006000b0057810 */ /* 0x000fe20007ffe0ff */
[----:B------:R-:W-:Y:S01]  /*3d40*/  IMAD R186, R2, 0x2, R183 ;  /* 0x0000000202ba7824 */ /* 0x000fe200078e02b7 */
[----:B------:R-:W-:Y:S01]  /*3d50*/  IADD3 R187, R176, 0x6020, RZ ;  /* 0x00006020b0bb7810 */ /* 0x000fe20007ffe0ff */
[----:B--2---:R-:W2:Y:S01]  /*3d60*/  LDSM.16.M88.4 R12, [R176+0x7000] ;  /* 0x00700000b00c783b */ /* 0x004ea20000000200 */
[----:B------:R-:W-:Y:S01]  /*3d70*/  IMAD R182, R0, 0x2, R176 ;  /* 0x0000000200b67824 */ /* 0x000fe200078e02b0 */
[----:B------:R-:W-:Y:S01]  /*3d80*/  IMNMX R203, R6, UR16, PT ;  /* 0x0000001006cb7c17 */ /* 0x000fe2000b800200 */
[----:B------:R-:W-:Y:S01]  /*3d90*/  IMAD R185, R2, 0x2, R184 ;  /* 0x0000000202b97824 */ /* 0x000fe200078e02b8 */
[----:B------:R-:W3:Y:S01]  /*3da0*/  LDSM.16.M88.4 R20, [R176+0x6800] ;  /* 0x00680000b014783b */ /* 0x000ee20000000200 */
[----:B------:R-:W-:Y:S01]  /*3db0*/  UISETP.GT.AND UP0, UPT, UR25, UR9, UPT ;  /* 0x000000091900728c */ /* 0x000fe2000bf04270 */
[----:B------:R-:W-:-:S02]  /*3dc0*/  @P0 IADD3 R187, R5, -0x20, RZ ;  /* 0xffffffe005bb0810 */ /* 0x000fc40007ffe0ff */
[----:B------:R-:W5:Y:S01]  /*3dd0*/  LDSM.16.M88.4 R44, [R176+0x7800] ;  /* 0x00780000b02c783b */ /* 0x000f620000000200 */
[----:B------:R-:W-:Y:S02]  /*3de0*/  IADD3 R5, R7, 0x8, RZ ;  /* 0x0000000807057810 */ /* 0x000fe40007ffe0ff */
[----:B------:R-:W-:Y:S01]  /*3df0*/  IMAD R181, R0, 0x2, R187 ;  /* 0x0000000200b57824 */ /* 0x000fe200078e02bb */
[----:B------:R-:W-:Y:S01]  /*3e00*/  LDSM.16.M88.4 R16, [R184] ;  /* 0x00000000b810783b */ /* 0x000fe20000000200 */
[----:B------:R-:W-:Y:S01]  /*3e10*/  IMAD.U32 R0, RZ, RZ, UR25 ;  /* 0x00000019ff007e24 */ /* 0x000fe2000f8e00ff */
[----:B------:R-:W-:Y:S02]  /*3e20*/  IADD3 R6, R5, UR20, RZ ;  /* 0x0000001405067c10 */ /* 0x000fe4000fffe0ff */
[----:B------:R-:W4:Y:S01]  /*3e30*/  LDSM.16.M88.4 R40, [R187] ;  /* 0x00000000bb28783b */ /* 0x000f220000000200 */
[----:B------:R-:W-:Y:S01]  /*3e40*/  IMAD R0, R0, 0x40, R113 ;  /* 0x0000004000007824 */ /* 0x000fe200078e0271 */
[----:B------:R-:W-:-:S02]  /*3e50*/  IMNMX R200, RZ, R6, !PT ;  /* 0x00000006ffc87217 */ /* 0x000fc40007800200 */
[----:B------:R-:W3:Y:S01]  /*3e60*/  LDSM.16.M88.4 R28, [R187+0x800] ;  /* 0x00080000bb1c783b */ /* 0x000ee20000000200 */
[C---:B------:R-:W-:Y:S02]  /*3e70*/  IADD3 R198, R187.reuse, 0x800, RZ ;  /* 0x00000800bbc67810 */ /* 0x040fe40007ffe0ff */
[CC--:B------:R-:W-:Y:S01]  /*3e80*/  ISETP.GE.AND P0, PT, R0.reuse, R203.reuse, PT ;  /* 0x000000cb0000720c */ /* 0x0c0fe20003f06270 */
[----:B------:R-:W3:Y:S01]  /*3e90*/  LDSM.16.M88.4 R56, [R187+0x1000] ;  /* 0x00100000bb38783b */ /* 0x000ee20000000200 */
[----:B------:R-:W-:Y:S02]  /*3ea0*/  IADD3 R6, R0, 0x8, RZ ;  /* 0x0000000800067810 */ /* 0x000fe40007ffe0ff */
[C---:B------:R-:W-:Y:S01]  /*3eb0*/  IADD3 R197, R187.reuse, 0x1000, RZ ;  /* 0x00001000bbc57810 */ /* 0x040fe20007ffe0ff */
[----:B------:R-:W3:Y:S01]  /*3ec0*/  LDSM.16.M88.4 R72, [R187+0x1800] ;  /* 0x00180000bb48783b */ /* 0x000ee20000000200 */
[----:B------:R-:W-:Y:S02]  /*3ed0*/  ISETP.GE.AND P1, PT, R6, R203, PT ;  /* 0x000000cb0600720c */ /* 0x000fe40003f26270 */
[C---:B------:R-:W-:Y:S01]  /*3ee0*/  IADD3 R196, R187.reuse, 0x1800, RZ ;  /* 0x00001800bbc47810 */ /* 0x040fe20007ffe0ff */
[----:B------:R-:W-:Y:S01]  /*3ef0*/  LDSM.16.M88.4 R80, [R182+0x6000] ;  /* 0x00600000b650783b */ /* 0x000fe20000000200 */
[----:B------:R-:W-:-:S02]  /*3f00*/  IADD3 R195, R187, 0x2000, RZ ;  /* 0x00002000bbc37810 */ /* 0x000fc40007ffe0ff */
[C---:B------:R-:W-:Y:S01]  /*3f10*/  IADD3 R194, R187.reuse, 0x2800, RZ ;  /* 0x00002800bbc27810 */ /* 0x040fe20007ffe0ff */
[C---:B-1----:R-:W-:Y:S01]  /*3f20*/  HMMA.16816.F32.BF16 R32, R8.reuse, R24, RZ ;  /* 0x000000180820723c */ /* 0x042fe200000418ff */
[----:B------:R-:W-:Y:S01]  /*3f30*/  LDSM.16.M88.4 R76, [R182+0x6800] ;  /* 0x00680000b64c783b */ /* 0x000fe20000000200 */
[C---:B------:R-:W-:Y:S02]  /*3f40*/  IADD3 R193, R187.reuse, 0x3000, RZ ;  /* 0x00003000bbc17810 */ /* 0x040fe40007ffe0ff */
[C---:B------:R-:W-:Y:S01]  /*3f50*/  IADD3 R192, R187.reuse, 0x3800, RZ ;  /* 0x00003800bbc07810 */ /* 0x040fe20007ffe0ff */
[----:B------:R-:W-:Y:S01]  /*3f60*/  LDSM.16.M88.4 R84, [R182+0x7000] ;  /* 0x00700000b654783b */ /* 0x000fe20000000200 */
[C---:B------:R-:W-:Y:S02]  /*3f70*/  IADD3 R191, R187.reuse, 0x4000, RZ ;  /* 0x00004000bbbf7810 */ /* 0x040fe40007ffe0ff */
[----:B--2---:R-:W-:Y:S01]  /*3f80*/  HMMA.16816.F32.BF16 R52, R8, R12, RZ ;  /* 0x0000000c0834723c */ /* 0x004fe200000418ff */
[----:B------:R-:W-:Y:S01]  /*3f90*/  LDSM.16.M88.4 R88, [R182+0x7800] ;  /* 0x00780000b658783b */ /* 0x000fe20000000200 */
[----:B------:R-:W-:-:S02]  /*3fa0*/  IADD3 R190, R187, 0x4800, RZ ;  /* 0x00004800bbbe7810 */ /* 0x000fc40007ffe0ff */
[C---:B------:R-:W-:Y:S01]  /*3fb0*/  IADD3 R189, R187.reuse, 0x5000, RZ ;  /* 0x00005000bbbd7810 */ /* 0x040fe20007ffe0ff */
[----:B------:R-:W-:Y:S01]  /*3fc0*/  LDSM.16.M88.4 R92, [R181] ;  /* 0x00000000b55c783b */ /* 0x000fe20000000200 */
[----:B------:R-:W-:Y:S02]  /*3fd0*/  IADD3 R188, R187, 0x5800, RZ ;  /* 0x00005800bbbc7810 */ /* 0x000fe40007ffe0ff */
[C---:B------:R-:W-:Y:S01]  /*3fe0*/  HMMA.16816.F32.BF16 R64, R8.reuse, R14, RZ ;  /* 0x0000000e0840723c */ /* 0x040fe200000418ff */
[----:B------:R-:W1:Y:S04]  /*3ff0*/  LDSM.16.M88.4 R12, [R186] ;  /* 0x00000000ba0c783b */ /* 0x000e680000000200 */
[----:B------:R-:W-:Y:S03]  /*4000*/  LDSM.16.M88.4 R96, [R187+0x4000] ;  /* 0x00400000bb60783b */ /* 0x000fe60000000200 */
[C---:B------:R-:W-:Y:S01]  /*4010*/  HMMA.16816.F32.BF16 R24, R8.reuse, R26, RZ ;  /* 0x0000001a0818723c */ /* 0x040fe200000418ff */
[----:B------:R-:W-:Y:S04]  /*4020*/  LDSM.16.M88.4 R100, [R187+0x4800] ;  /* 0x00480000bb64783b */ /* 0x000fe80000000200 */
[----:B------:R-:W0:Y:S03]  /*4030*/  LDGDEPBAR ;  /* 0x00000000000079af */ /* 0x000e260000000000 */
[C---:B---3--:R-:W-:Y:S08]  /*4040*/  HMMA.16816.F32.BF16 R36, R8.reuse, R20, RZ ;  /* 0x000000140824723c */ /* 0x048ff000000418ff */
[C---:B------:R-:W-:Y:S01]  /*4050*/  HMMA.16816.F32.BF16 R48, R8.reuse, R22, RZ ;  /* 0x000000160830723c */ /* 0x040fe200000418ff */
[----:B------:R-:W2:Y:S07]  /*4060*/  LDSM.16.M88.4 R20, [R185] ;  /* 0x00000000b914783b */ /* 0x000eae0000000200 */
[C---:B-----5:R-:W-:Y:S08]  /*4070*/  HMMA.16816.F32.BF16 R68, R8.reuse, R44, RZ ;  /* 0x0000002c0844723c */ /* 0x060ff000000418ff */
[----:B------:R-:W-:Y:S08]  /*4080*/  HMMA.16816.F32.BF16 R60, R8, R46, RZ ;  /* 0x0000002e083c723c */ /* 0x000ff000000418ff */
[C---:B----4-:R-:W-:Y:S08]  /*4090*/  HMMA.16816.F32.BF16 R8, R16.reuse, R40, R32 ;  /* 0x000000281008723c */ /* 0x050ff00000041820 */
[C---:B------:R-:W-:Y:S08]  /*40a0*/  HMMA.16816.F32.BF16 R44, R16.reuse, R42, R24 ;  /* 0x0000002a102c723c */ /* 0x040ff00000041818 */
[C---:B------:R-:W-:Y:S08]  /*40b0*/  HMMA.16816.F32.BF16 R40, R16.reuse, R28, R36 ;  /* 0x0000001c1028723c */ /* 0x040ff00000041824 */
[C---:B------:R-:W-:Y:S08]  /*40c0*/  HMMA.16816.F32.BF16 R36, R16.reuse, R30, R48 ;  /* 0x0000001e1024723c */ /* 0x040ff00000041830 */
[C---:B------:R-:W-:Y:S08]  /*40d0*/  HMMA.16816.F32.BF16 R32, R16.reuse, R56, R52 ;  /* 0x000000381020723c */ /* 0x040ff00000041834 */
[C---:B------:R-:W-:Y:S01]  /*40e0*/  HMMA.16816.F32.BF16 R28, R16.reuse, R58, R64 ;  /* 0x0000003a101c723c */ /* 0x040fe20000041840 */
[----:B------:R-:W-:Y:S07]  /*40f0*/  LDSM.16.M88.4 R64, [R176+0x8800] ;  /* 0x00880000b040783b */ /* 0x000fee0000000200 */
[C---:B------:R-:W-:Y:S01]  /*4100*/  HMMA.16816.F32.BF16 R24, R16.reuse, R72, R68 ;  /* 0x000000481018723c */ /* 0x040fe20000041844 */
[----:B------:R-:W-:Y:S07]  /*4110*/  LDSM.16.M88.4 R68, [R176+0x9000] ;  /* 0x00900000b044783b */ /* 0x000fee0000000200 */
[----:B------:R-:W-:Y:S01]  /*4120*/  HMMA.16816.F32.BF16 R16, R16, R74, R60 ;  /* 0x0000004a1010723c */ /* 0x000fe2000004183c */
        /* <DEDUP_REMOVED lines=8> */
[C---:B------:R-:W-:Y:S01]  /*41b0*/  HMMA.16816.F32.BF16 R28, R12.reuse, R90, R16 ;  /* 0x0000005a0c1c723c */ /* 0x040fe20000041810 */
[----:B------:R-:W4:Y:S07]  /*41c0*/  LDSM.16.M88.4 R16, [R181+0x1800] ;  /* 0x00180000b510783b */ /* 0x000f2e0000000200 */
[C---:B------:R-:W-:Y:S01]  /*41d0*/  HMMA.16816.F32.BF16 R60, R12.reuse, R88, R24 ;  /* 0x000000580c3c723c */ /* 0x040fe20000041818 */
[----:B------:R-:W-:Y:S07]  /*41e0*/  LDSM.16.M88.4 R88, [R176+0xb800] ;  /* 0x00b80000b058783b */ /* 0x000fee0000000200 */
[----:B------:R-:W-:Y:S01]  /*41f0*/  HMMA.16816.F32.BF16 R52, R12, R84, R32 ;  /* 0x000000540c34723c */ /* 0x000fe20000041820 */
[----:B------:R-:W-:Y:S04]  /*4200*/  LDSM.16.M88.4 R32, [R176+0x8000] ;  /* 0x00800000b020783b */ /* 0x000fe80000000200 */
[----:B------:R-:W-:Y:S03]  /*4210*/  LDSM.16.M88.4 R12, [R184+0x2000] ;  /* 0x00200000b80c783b */ /* 0x000fe60000000200 */
[C---:B--2---:R-:W-:Y:S01]  /*4220*/  HMMA.16816.F32.BF16 R24, R20.reuse, R92, R8 ;  /* 0x0000005c1418723c */ /* 0x044fe20000041808 */
[----:B------:R-:W2:Y:S04]  /*4230*/  LDSM.16.M88.4 R8, [R183+0x2000] ;  /* 0x00200000b708783b */ /* 0x000ea80000000200 */
[----:B------:R-:W-:Y:S03]  /*4240*/  LDSM.16.M88.4 R84, [R181+0x2000] ;  /* 0x00200000b554783b */ /* 0x000fe60000000200 */
[C---:B------:R-:W-:Y:S01]  /*4250*/  HMMA.16816.F32.BF16 R36, R20.reuse, R94, R48 ;  /* 0x0000005e1424723c */ /* 0x040fe20000041830 */
[----:B------:R-:W-:Y:S07]  /*4260*/  LDSM.16.M88.4 R92, [R176+0xb000] ;  /* 0x00b00000b05c783b */ /* 0x000fee0000000200 */
[C---:B---3--:R-:W-:Y:S08]  /*4270*/  HMMA.16816.F32.BF16 R40, R20.reuse, R72, R40 ;  /* 0x000000481428723c */ /* 0x048ff00000041828 */
[C---:B------:R-:W-:Y:S01]  /*4280*/  HMMA.16816.F32.BF16 R48, R20.reuse, R74, R56 ;  /* 0x0000004a1430723c */ /* 0x040fe20000041838 */
[----:B------:R-:W3:Y:S07]  /*4290*/  LDSM.16.M88.4 R72, [R176+0x9800] ;  /* 0x00980000b048783b */ /* 0x000eee0000000200 */
[C---:B-1----:R-:W-:Y:S08]  /*42a0*/  HMMA.16816.F32.BF16 R52, R20.reuse, R80, R52 ;  /* 0x000000501434723c */ /* 0x042ff00000041834 */
[C---:B------:R-:W-:Y:S01]  /*42b0*/  HMMA.16816.F32.BF16 R44, R20.reuse, R82, R44 ;  /* 0x00000052142c723c */ /* 0x040fe2000004182c */
[----:B------:R-:W1:Y:S07]  /*42c0*/  LDSM.16.M88.4 R80, [R187+0x2800] ;  /* 0x00280000bb50783b */ /* 0x000e6e0000000200 */
[C---:B----4-:R-:W-:Y:S08]  /*42d0*/  HMMA.16816.F32.BF16 R56, R20.reuse, R16, R60 ;  /* 0x000000101438723c */ /* 0x050ff0000004183c */
[----:B------:R-:W-:Y:S08]  /*42e0*/  HMMA.16816.F32.BF16 R20, R20, R18, R28 ;  /* 0x000000121414723c */ /* 0x000ff0000004181c */
[C---:B--2---:R-:W-:Y:S08]  /*42f0*/  HMMA.16816.F32.BF16 R24, R8.reuse, R32, R24 ;  /* 0x000000200818723c */ /* 0x044ff00000041818 */
[C---:B------:R-:W-:Y:S01]  /*4300*/  HMMA.16816.F32.BF16 R28, R8.reuse, R34, R36 ;  /* 0x00000022081c723c */ /* 0x040fe20000041824 */
[----:B------:R-:W-:Y:S07]  /*4310*/  LDSM.16.M88.4 R36, [R187+0x3800] ;  /* 0x00380000bb24783b */ /* 0x000fee0000000200 */
[C---:B------:R-:W-:Y:S08]  /*4320*/  HMMA.16816.F32.BF16 R32, R8.reuse, R64, R40 ;  /* 0x000000400820723c */ /* 0x040ff00000041828 */
[C---:B------:R-:W-:Y:S01]  /*4330*/  HMMA.16816.F32.BF16 R40, R8.reuse, R66, R48 ;  /* 0x000000420828723c */ /* 0x040fe20000041830 */
[----:B------:R-:W2:Y:S04]  /*4340*/  LDSM.16.M88.4 R48, [R187+0x3000] ;  /* 0x00300000bb30783b */ /* 0x000ea80000000200 */
[----:B------:R-:W-:Y:S03]  /*4350*/  LDSM.16.M88.4 R64, [R182+0x8000] ;  /* 0x00800000b640783b */ /* 0x000fe60000000200 */
[C---:B------:R-:W-:Y:S08]  /*4360*/  HMMA.16816.F32.BF16 R60, R8.reuse, R68, R52 ;  /* 0x00000044083c723c */ /* 0x040ff00000041834 */
[C---:B------:R-:W-:Y:S01]  /*4370*/  HMMA.16816.F32.BF16 R44, R8.reuse, R70, R44 ;  /* 0x00000046082c723c */ /* 0x040fe2000004182c */
[----:B------:R-:W-:Y:S07]  /*4380*/  LDSM.16.M88.4 R68, [R182+0x8800] ;  /* 0x00880000b644783b */ /* 0x000fee0000000200 */
[C---:B---3--:R-:W-:Y:S08]  /*4390*/  HMMA.16816.F32.BF16 R52, R8.reuse, R72, R56 ;  /* 0x000000480834723c */ /* 0x048ff00000041838 */
[----:B------:R-:W-:Y:S01]  /*43a0*/  HMMA.16816.F32.BF16 R16, R8, R74, R20 ;  /* 0x0000004a0810723c */ /* 0x000fe20000041814 */
[----:B------:R-:W3:Y:S04]  /*43b0*/  LDSM.16.M88.4 R8, [R186+0x2000] ;  /* 0x00200000ba08783b */ /* 0x000ee80000000200 */
[----:B------:R-:W-:Y:S03]  /*43c0*/  LDSM.16.M88.4 R20, [R185+0x2000] ;  /* 0x00200000b914783b */ /* 0x000fe60000000200 */
[C---:B------:R-:W-:Y:S01]  /*43d0*/  HMMA.16816.F32.BF16 R24, R12.reuse, R76, R24 ;  /* 0x0000004c0c18723c */ /* 0x040fe20000041818 */
[----:B------:R-:W-:Y:S07]  /*43e0*/  LDSM.16.M88.4 R72, [R181+0x3000] ;  /* 0x00300000b548783b */ /* 0x000fee0000000200 */
[C---:B------:R-:W-:Y:S01]  /*43f0*/  HMMA.16816.F32.BF16 R28, R12.reuse, R78, R28 ;  /* 0x0000004e0c1c723c */ /* 0x040fe2000004181c */
[----:B------:R-:W4:Y:S07]  /*4400*/  LDSM.16.M88.4 R76, [R182+0x9000] ;  /* 0x00900000b64c783b */ /* 0x000f2e0000000200 */
[C---:B-1----:R-:W-:Y:S08]  /*4410*/  HMMA.16816.F32.BF16 R32, R12.reuse, R80, R32 ;  /* 0x000000500c20723c */ /* 0x042ff00000041820 */
[C---:B------:R-:W-:Y:S01]  /*4420*/  HMMA.16816.F32.BF16 R40, R12.reuse, R82, R40 ;  /* 0x000000520c28723c */ /* 0x040fe20000041828 */
[----:B------:R-:W1:Y:S07]  /*4430*/  LDSM.16.M88.4 R80, [R182+0x9800] ;  /* 0x00980000b650783b */ /* 0x000e6e0000000200 */
[C---:B--2---:R-:W-:Y:S08]  /*4440*/  HMMA.16816.F32.BF16 R56, R12.reuse, R48, R60 ;  /* 0x000000300c38723c */ /* 0x044ff0000004183c */
[C---:B------:R-:W-:Y:S08]  /*4450*/  HMMA.16816.F32.BF16 R48, R12.reuse, R50, R44 ;  /* 0x000000320c30723c */ /* 0x040ff0000004182c */
[C---:B------:R-:W-:Y:S01]  /*4460*/  HMMA.16816.F32.BF16 R44, R12.reuse, R36, R52 ;  /* 0x000000240c2c723c */ /* 0x040fe20000041834 */
[----:B------:R-:W-:Y:S07]  /*4470*/  LDSM.16.M88.4 R52, [R181+0x3800] ;  /* 0x00380000b534783b */ /* 0x000fee0000000200 */
[----:B------:R-:W-:Y:S01]  /*4480*/  HMMA.16816.F32.BF16 R12, R12, R38, R16 ;  /* 0x000000260c0c723c */ /* 0x000fe20000041810 */
[----:B------:R-:W2:Y:S07]  /*4490*/  LDSM.16.M88.4 R36, [R181+0x2800] ;  /* 0x00280000b524783b */ /* 0x000eae0000000200 */
[C---:B---3--:R-:W-:Y:S08]  /*44a0*/  HMMA.16816.F32.BF16 R16, R8.reuse, R64, R24 ;  /* 0x000000400810723c */ /* 0x048ff00000041818 */
[C---:B------:R-:W-:Y:S08]  /*44b0*/  HMMA.16816.F32.BF16 R24, R8.reuse, R66, R28 ;  /* 0x000000420818723c */ /* 0x040ff0000004181c */
[C---:B------:R-:W-:Y:S08]  /*44c0*/  HMMA.16816.F32.BF16 R32, R8.reuse, R68, R32 ;  /* 0x000000440820723c */ /* 0x040ff00000041820 */
[C---:B----4-:R-:W-:Y:S08]  /*44d0*/  HMMA.16816.F32.BF16 R60, R8.reuse, R76, R56 ;  /* 0x0000004c083c723c */ /* 0x050ff00000041838 */
[C---:B------:R-:W-:Y:S01]  /*44e0*/  HMMA.16816.F32.BF16 R40, R8.reuse, R70, R40 ;  /* 0x000000460828723c */ /* 0x040fe20000041828 */
[----:B------:R-:W-:Y:S07]  /*44f0*/  LDSM.16.M88.4 R68, [R176+0xa000] ;  /* 0x00a00000b044783b */ /* 0x000fee0000000200 */
[C---:B------:R-:W-:Y:S01]  /*4500*/  HMMA.16816.F32.BF16 R64, R8.reuse, R78, R48 ;  /* 0x0000004e0840723c */ /* 0x040fe20000041830 */
[----:B------:R-:W-:Y:S07]  /*4510*/  LDSM.16.M88.4 R76, [R176+0xa800] ;  /* 0x00a80000b04c783b */ /* 0x000fee0000000200 */
[C---:B-1----:R-:W-:Y:S08]  /*4520*/  HMMA.16816.F32.BF16 R56, R8.reuse, R80, R44 ;  /* 0x000000500838723c */ /* 0x042ff0000004182c */
[----:B------:R-:W-:Y:S01]  /*4530*/  HMMA.16816.F32.BF16 R48, R8, R82, R12 ;  /* 0x000000520830723c */ /* 0x000fe2000004180c */
[----:B------:R-:W1:Y:S04]  /*4540*/  LDSM.16.M88.4 R8, [R183+0x4000] ;  /* 0x00400000b708783b */ /* 0x000e680000000200 */
[----:B------:R-:W-:Y:S03]  /*4550*/  LDSM.16.M88.4 R80, [R187+0x5800] ;  /* 0x00580000bb50783b */ /* 0x000fe60000000200 */
[C---:B------:R-:W-:Y:S01]  /*4560*/  HMMA.16816.F32.BF16 R28, R20.reuse, R84, R16 ;  /* 0x00000054141c723c */ /* 0x040fe20000041810 */
[----:B------:R-:W3:Y:S07]  /*4570*/  LDSM.16.M88.4 R16, [R184+0x4000] ;  /* 0x00400000b810783b */ /* 0x000eee0000000200 */
[C---:B------:R-:W-:Y:S01]  /*4580*/  HMMA.16816.F32.BF16 R24, R20.reuse, R86, R24 ;  /* 0x000000561418723c */ /* 0x040fe20000041818 */
[----:B------:R-:W-:Y:S07]  /*4590*/  LDSM.16.M88.4 R84, [R182+0xa000] ;  /* 0x00a00000b654783b */ /* 0x000fee0000000200 */
[C---:B--2---:R-:W-:Y:S08]  /*45a0*/  HMMA.16816.F32.BF16 R12, R20.reuse, R36, R32 ;  /* 0x00000024140c723c */ /* 0x044ff00000041820 */
[C---:B------:R-:W-:Y:S08]  /*45b0*/  HMMA.16816.F32.BF16 R36, R20.reuse, R38, R40 ;  /* 0x000000261424723c */ /* 0x040ff00000041828 */
[C---:B------:R-:W-:Y:S08]  /*45c0*/  HMMA.16816.F32.BF16 R44, R20.reuse, R72, R60 ;  /* 0x00000048142c723c */ /* 0x040ff0000004183c */
[C---:B------:R-:W-:Y:S08]  /*45d0*/  HMMA.16816.F32.BF16 R56, R20.reuse, R52, R56 ;  /* 0x000000341438723c */ /* 0x040ff00000041838 */
[C---:B------:R-:W-:Y:S01]  /*45e0*/  HMMA.16816.F32.BF16 R48, R20.reuse, R54, R48 ;  /* 0x000000361430723c */ /* 0x040fe20000041830 */
[----:B------:R-:W-:Y:S07]  /*45f0*/  LDSM.16.M88.4 R52, [R182+0xa800] ;  /* 0x00a80000b634783b */ /* 0x000fee0000000200 */
[----:B------:R-:W-:Y:S01]  /*4600*/  HMMA.16816.F32.BF16 R64, R20, R74, R64 ;  /* 0x0000004a1440723c */ /* 0x000fe20000041840 */
[----:B------:R-:W2:Y:S07]  /*4610*/  LDSM.16.M88.4 R72, [R187+0x5000] ;  /* 0x00500000bb48783b */ /* 0x000eae0000000200 */
[C---:B-1----:R-:W-:Y:S08]  /*4620*/  HMMA.16816.F32.BF16 R40, R8.reuse, R68, R28 ;  /* 0x000000440828723c */ /* 0x042ff0000004181c */
[C---:B------:R-:W-:Y:S01]  /*4630*/  HMMA.16816.F32.BF16 R32, R8.reuse, R70, R24 ;  /* 0x000000460820723c */ /* 0x040fe20000041818 */
[----:B------:R-:W-:Y:S07]  /*4640*/  LDSM.16.M88.4 R68, [R182+0xb000] ;  /* 0x00b00000b644783b */ /* 0x000fee0000000200 */
[C---:B------:R-:W-:Y:S08]  /*4650*/  HMMA.16816.F32.BF16 R20, R8.reuse, R78, R36 ;  /* 0x0000004e0814723c */ /* 0x040ff00000041824 */
[C---:B------:R-:W-:Y:S08]  /*4660*/  HMMA.16816.F32.BF16 R28, R8.reuse, R92, R44 ;  /* 0x0000005c081c723c */ /* 0x040ff0000004182c */
[C---:B------:R-:W-:Y:S08]  /*4670*/  HMMA.16816.F32.BF16 R60, R8.reuse, R88, R56 ;  /* 0x00000058083c723c */ /* 0x040ff00000041838 */
[C---:B------:R-:W-:Y:S01]  /*4680*/  HMMA.16816.F32.BF16 R56, R8.reuse, R90, R48 ;  /* 0x0000005a0838723c */ /* 0x040fe20000041830 */
[----:B------:R-:W-:Y:S07]  /*4690*/  LDSM.16.M88.4 R88, [R181+0x4000] ;  /* 0x00400000b558783b */ /* 0x000fee0000000200 */
[C---:B------:R-:W-:Y:S01]  /*46a0*/  HMMA.16816.F32.BF16 R24, R8.reuse, R76, R12 ;  /* 0x0000004c0818723c */ /* 0x040fe2000004180c */
[----:B------:R-:W1:Y:S04]  /*46b0*/  LDSM.16.M88.4 R12, [R186+0x4000] ;  /* 0x00400000ba0c783b */ /* 0x000e680000000200 */
[----:B------:R-:W4:Y:S03]  /*46c0*/  LDSM.16.M88.4 R76, [R182+0xb800] ;  /* 0x00b80000b64c783b */ /* 0x000f260000000200 */
[----:B------:R-:W-:Y:S01]  /*46d0*/  HMMA.16816.F32.BF16 R64, R8, R94, R64 ;  /* 0x0000005e0840723c */ /* 0x000fe20000041840 */
[----:B------:R-:W5:Y:S07]  /*46e0*/  LDSM.16.M88.4 R8, [R185+0x4000] ;  /* 0x00400000b908783b */ /* 0x000f6e0000000200 */
[C---:B---3--:R-:W-:Y:S08]  /*46f0*/  HMMA.16816.F32.BF16 R48, R16.reuse, R96, R40 ;  /* 0x000000601030723c */ /* 0x048ff00000041828 */
[C---:B------:R-:W-:Y:S08]  /*4700*/  HMMA.16816.F32.BF16 R44, R16.reuse, R98, R32 ;  /* 0x00000062102c723c */ /* 0x040ff00000041820 */
[C---:B------:R-:W-:Y:S08]  /*4710*/  HMMA.16816.F32.BF16 R36, R16.reuse, R102, R20 ;  /* 0x000000661024723c */ /* 0x040ff00000041814 */
[C---:B--2---:R-:W-:Y:S08]  /*4720*/  HMMA.16816.F32.BF16 R32, R16.reuse, R72, R28 ;  /* 0x000000481020723c */ /* 0x044ff0000004181c */
[C---:B------:R-:W-:Y:S08]  /*4730*/  HMMA.16816.F32.BF16 R20, R16.reuse, R82, R56 ;  /* 0x000000521014723c */ /* 0x040ff00000041838 */
[C---:B------:R-:W-:Y:S08]  /*4740*/  HMMA.16816.F32.BF16 R40, R16.reuse, R100, R24 ;  /* 0x000000641028723c */ /* 0x040ff00000041818 */
[C---:B------:R-:W-:Y:S08]  /*4750*/  HMMA.16816.F32.BF16 R28, R16.reuse, R74, R64 ;  /* 0x0000004a101c723c */ /* 0x040ff00000041840 */
[----:B------:R-:W-:Y:S08]  /*4760*/  HMMA.16816.F32.BF16 R24, R16, R80, R60 ;  /* 0x000000501018723c */ /* 0x000ff0000004183c */
[C---:B-1----:R-:W-:Y:S08]  /*4770*/  HMMA.16816.F32.BF16 R16, R12.reuse, R84, R48 ;  /* 0x000000540c10723c */ /* 0x042ff00000041830 */
[C---:B------:R-:W-:Y:S08]  /*4780*/  HMMA.16816.F32.BF16 R48, R12.reuse, R68, R32 ;  /* 0x000000440c30723c */ /* 0x040ff00000041820 */
[C---:B----4-:R-:W-:Y:S01]  /*4790*/  HMMA.16816.F32.BF16 R32, R12.reuse, R78, R20 ;  /* 0x0000004e0c20723c */ /* 0x050fe20000041814 */
[----:B------:R-:W1:Y:S07]  /*47a0*/  LDSM.16.M88.4 R20, [R181+0x4800] ;  /* 0x00480000b514783b */ /* 0x000e6e0000000200 */
[C---:B------:R-:W-:Y:S08]  /*47b0*/  HMMA.16816.F32.BF16 R44, R12.reuse, R86, R44 ;  /* 0x000000560c2c723c */ /* 0x040ff0000004182c */
[----:B------:R-:W-:Y:S08]  /*47c0*/  HMMA.16816.F32.BF16 R40, R12, R52, R40 ;  /* 0x000000340c28723c */ /* 0x000ff00000041828 */
[----:B-----5:R-:W-:Y:S08]  /*47d0*/  HMMA.16816.F32.BF16 R16, R8, R88, R16 ;  /* 0x000000580810723c */ /* 0x020ff00000041810 */
[C---:B------:R-:W-:Y:S08]  /*47e0*/  HMMA.16816.F32.BF16 R36, R12.reuse, R54, R36 ;  /* 0x000000360c24723c */ /* 0x040ff00000041824 */
[C---:B------:R-:W-:Y:S01]  /*47f0*/  HMMA.16816.F32.BF16 R68, R12.reuse, R70, R28 ;  /* 0x000000460c44723c */ /* 0x040fe2000004181c */
[----:B------:R-:W2:Y:S07]  /*4800*/  LDSM.16.M88.4 R28, [R181+0x5000] ;  /* 0x00500000b51c783b */ /* 0x000eae0000000200 */
[----:B------:R-:W-:Y:S07]  /*4810*/  HMMA.16816.F32.BF16 R52, R12, R76, R24 ;  /* 0x0000004c0c34723c */ /* 0x000fee0000041818 */
[----:B------:R-:W-:Y:S01]  /*4820*/  IADD3 R12, R7, UR20, RZ ;  /* 0x00000014070c7c10 */ /* 0x000fe2000fffe0ff */
[----:B-1----:R-:W-:Y:S01]  /*4830*/  HMMA.16816.F32.BF16 R24, R8, R20, R40 ;  /* 0x000000140818723c */ /* 0x002fe20000041828 */
[----:B------:R-:W-:-:S02]  /*4840*/  IADD3 R7, R5, UR27, RZ ;  /* 0x0000001b05077c10 */ /* 0x000fc4000fffe0ff */
[C---:B------:R-:W-:Y:S02]  /*4850*/  IADD3 R5, R0.reuse, 0x1, RZ ;  /* 0x0000000100057810 */ /* 0x040fe40007ffe0ff */
[----:B------:R-:W-:Y:S02]  /*4860*/  IMNMX R202, R7, UR16, PT ;  /* 0x0000001007ca7c17 */ /* 0x000fe4000b800200 */
[----:B------:R-:W-:Y:S02]  /*4870*/  IMNMX R201, RZ, R12, !PT ;  /* 0x0000000cffc97217 */ /* 0x000fe40007800200 */
[C---:B------:R-:W-:Y:S01]  /*4880*/  ISETP.GE.AND P6, PT, R5.reuse, R203, PT ;  /* 0x000000cb0500720c */ /* 0x040fe20003fc6270 */
[----:B------:R-:W-:Y:S01]  /*4890*/  HMMA.16816.F32.BF16 R12, R8, R90, R44 ;  /* 0x0000005a080c723c */ /* 0x000fe2000004182c */
[-C--:B------:R-:W-:Y:S02]  /*48a0*/  ISETP.GE.AND P2, PT, R5, R202.reuse, PT ;  /* 0x000000ca0500720c */ /* 0x080fe40003f46270 */
[----:B------:R-:W-:-:S02]  /*48b0*/  ISETP.GE.AND P3, PT, R0, R202, PT ;  /* 0x000000ca0000720c */ /* 0x000fc40003f66270 */
[CC--:B------:R-:W-:Y:S02]  /*48c0*/  ISETP.LT.OR P6, PT, R5.reuse, R201.reuse, P6 ;  /* 0x000000c90500720c */ /* 0x0c0fe400037c1670 */
[-C--:B------:R-:W-:Y:S02]  /*48d0*/  ISETP.LT.OR P2, PT, R5, R200.reuse, P2 ;  /* 0x000000c80500720c */ /* 0x080fe40001741670 */
[C---:B------:R-:W-:Y:S02]  /*48e0*/  ISETP.LT.OR P0, PT, R0.reuse, R201, P0 ;  /* 0x000000c90000720c */ /* 0x040fe40000701670 */
[----:B------:R-:W-:Y:S02]  /*48f0*/  ISETP.LT.OR P3, PT, R0, R200, P3 ;  /* 0x000000c80000720c */ /* 0x000fe40001f61670 */
[----:B------:R-:W-:Y:S02]  /*4900*/  FSEL R44, R16, -INF , !P0 ;  /* 0xff800000102c7808 */ /* 0x000fe40004000000 */
[----:B------:R-:W-:-:S02]  /*4910*/  FSEL R40, R18, -INF , !P3 ;  /* 0xff80000012287808 */ /* 0x000fc40005800000 */
[----:B------:R-:W-:Y:S02]  /*4920*/  FSEL R42, R17, -INF , !P6 ;  /* 0xff800000112a7808 */ /* 0x000fe40007000000 */
[----:B------:R-:W-:Y:S02]  /*4930*/  FSEL R41, R19, -INF , !P2 ;  /* 0xff80000013297808 */ /* 0x000fe40005000000 */
[----:B------:R-:W-:Y:S01]  /*4940*/  HMMA.16816.F32.BF16 R16, R8, R22, R36 ;  /* 0x000000160810723c */ /* 0x000fe20000041824 */
[----:B------:R-:W1:Y:S01]  /*4950*/  LDSM.16.M88.4 R20, [R181+0x5800] ;  /* 0x00580000b514783b */ /* 0x000e620000000200 */
[----:B------:R-:W-:Y:S01]  /*4960*/  IADD3 R5, R0, 0x9, RZ ;  /* 0x0000000900057810 */ /* 0x000fe20007ffe0ff */
[----:B------:R-:W-:-:S04]  /*4970*/  DEPBAR.LE SB0, 0x0 ;  /* 0x000080000000791a */ /* 0x000fc80000000000 */
[----:B------:R-:W-:Y:S01]  /*4980*/  BAR.SYNC.DEFER_BLOCKING 0x0 ;  /* 0x0000000000007b1d */ /* 0x000fe20000010000 */
[CC--:B------:R-:W-:Y:S02]  /*4990*/  ISETP.GE.AND P4, PT, R6.reuse, R202.reuse, PT ;  /* 0x000000ca0600720c */ /* 0x0c0fe40003f86270 */
[C---:B------:R-:W-:Y:S02]  /*49a0*/  ISETP.GE.AND P5, PT, R5.reuse, R203, PT ;  /* 0x000000cb0500720c */ /* 0x040fe40003fa6270 */
[C---:B------:R-:W-:Y:S02]  /*49b0*/  ISETP.GE.AND P0, PT, R5.reuse, R202, PT ;  /* 0x000000ca0500720c */ /* 0x040fe40003f06270 */
[CC--:B------:R-:W-:Y:S02]  /*49c0*/  ISETP.LT.OR P1, PT, R6.reuse, R201.reuse, P1 ;  /* 0x000000c90600720c */ /* 0x0c0fe40000f21670 */
[----:B------:R-:W-:Y:S02]  /*49d0*/  ISETP.LT.OR P4, PT, R6, R200, P4 ;  /* 0x000000c80600720c */ /* 0x000fe40002781670 */
[----:B------:R-:W-:-:S02]  /*49e0*/  ISETP.LT.OR P5, PT, R5, R201, P5 ;  /* 0x000000c90500720c */ /* 0x000fc40002fa1670 */
[----:B------:R-:W-:Y:S02]  /*49f0*/  ISETP.LT.OR P0, PT, R5, R200, P0 ;  /* 0x000000c80500720c */ /* 0x000fe40000701670 */
[C---:B------:R-:W-:Y:S02]  /*4a00*/  IADD3 R6, R0.reuse, 0x10, RZ ;  /* 0x0000001000067810 */ /* 0x040fe40007ffe0ff */
[----:B------:R-:W-:Y:S02]  /*4a10*/  IADD3 R5, R0, 0x11, RZ ;  /* 0x0000001100057810 */ /* 0x000fe40007ffe0ff */
[----:B------:R-:W-:Y:S02]  /*4a20*/  FSEL R45, R12, -INF , !P1 ;  /* 0xff8000000c2d7808 */ /* 0x000fe40004800000 */
[C---:B------:R-:W-:Y:S02]  /*4a30*/  ISETP.GE.AND P2, PT, R6.reuse, R203, PT ;  /* 0x000000cb0600720c */ /* 0x040fe40003f46270 */
[----:B------:R-:W-:-:S02]  /*4a40*/  ISETP.GE.AND P3, PT, R6, R202, PT ;  /* 0x000000ca0600720c */ /* 0x000fc40003f66270 */
[C---:B------:R-:W-:Y:S02]  /*4a50*/  ISETP.GE.AND P6, PT, R5.reuse, R203, PT ;  /* 0x000000cb0500720c */ /* 0x040fe40003fc6270 */
[----:B------:R-:W-:Y:S02]  /*4a60*/  ISETP.GE.AND P1, PT, R5, R202, PT ;  /* 0x000000ca0500720c */ /* 0x000fe40003f26270 */
[----:B------:R-:W-:Y:S02]  /*4a70*/  FSEL R46, R14, -INF , !P4 ;  /* 0xff8000000e2e7808 */ /* 0x000fe40006000000 */
[----:B------:R-:W-:Y:S02]  /*4a80*/  FSEL R43, R13, -INF , !P5 ;  /* 0xff8000000d2b7808 */ /* 0x000fe40006800000 */
[----:B------:R-:W-:Y:S02]  /*4a90*/  FSEL R47, R15, -INF , !P0 ;  /* 0xff8000000f2f7808 */ /* 0x000fe40004000000 */
[----:B--2---:R-:W-:Y:S01]  /*4aa0*/  HMMA.16816.F32.BF16 R12, R8, R28, R48 ;  /* 0x0000001c080c723c */ /* 0x004fe20000041830 */
[----:B------:R-:W-:-:S02]  /*4ab0*/  ISETP.LT.OR P2, PT, R6, R201, P2 ;  /* 0x000000c90600720c */ /* 0x000fc40001741670 */
[-C--:B------:R-:W-:Y:S02]  /*4ac0*/  ISETP.LT.OR P3, PT, R6, R200.reuse, P3 ;  /* 0x000000c80600720c */ /* 0x080fe40001f61670 */
[C---:B------:R-:W-:Y:S02]  /*4ad0*/  ISETP.LT.OR P6, PT, R5.reuse, R201, P6 ;  /* 0x000000c90500720c */ /* 0x040fe400037c1670 */
[----:B------:R-:W-:Y:S02]  /*4ae0*/  ISETP.LT.OR P1, PT, R5, R200, P1 ;  /* 0x000000c80500720c */ /* 0x000fe40000f21670 */
[C---:B------:R-:W-:Y:S02]  /*4af0*/  IADD3 R6, R0.reuse, 0x18, RZ ;  /* 0x0000001800067810 */ /* 0x040fe40007ffe0ff */
[----:B------:R-:W-:Y:S02]  /*4b00*/  IADD3 R5, R0, 0x19, RZ ;  /* 0x0000001900057810 */ /* 0x000fe40007ffe0ff */
[----:B------:R-:W-:-:S02]  /*4b10*/  FSEL R128, R24, -INF , !P2 ;  /* 0xff80000018807808 */ /* 0x000fc40005000000 */
[CC--:B------:R-:W-:Y:S02]  /*4b20*/  ISETP.GE.AND P0, PT, R6.reuse, R203.reuse, PT ;  /* 0x000000cb0600720c */ /* 0x0c0fe40003f06270 */
[-C--:B------:R-:W-:Y:S02]  /*4b30*/  ISETP.GE.AND P4, PT, R6, R202.reuse, PT ;  /* 0x000000ca0600720c */ /* 0x080fe40003f86270 */
[C---:B------:R-:W-:Y:S02]  /*4b40*/  ISETP.GE.AND P5, PT, R5.reuse, R203, PT ;  /* 0x000000cb0500720c */ /* 0x040fe40003fa6270 */
[----:B------:R-:W-:Y:S02]  /*4b50*/  ISETP.GE.AND P2, PT, R5, R202, PT ;  /* 0x000000ca0500720c */ /* 0x000fe40003f46270 */
[----:B------:R-:W-:Y:S02]  /*4b60*/  FSEL R58, R26, -INF , !P3 ;  /* 0xff8000001a3a7808 */ /* 0x000fe40005800000 */
[----:B------:R-:W-:-:S02]  /*4b70*/  FSEL R102, R25, -INF , !P6 ;  /* 0xff80000019667808 */ /* 0x000fc40007000000 */
[----:B------:R-:W-:Y:S02]  /*4b80*/  FSEL R59, R27, -INF , !P1 ;  /* 0xff8000001b3b7808 */ /* 0x000fe40004800000 */
[----:B------:R-:W-:Y:S01]  /*4b90*/  HMMA.16816.F32.BF16 R24, R8, R30, R68 ;  /* 0x0000001e0818723c */ /* 0x000fe20000041844 */
[CC--:B------:R-:W-:Y:S02]  /*4ba0*/  ISETP.LT.OR P0, PT, R6.reuse, R201.reuse, P0 ;  /* 0x000000c90600720c */ /* 0x0c0fe40000701670 */
[-C--:B------:R-:W-:Y:S02]  /*4bb0*/  ISETP.LT.OR P4, PT, R6, R200.reuse, P4 ;  /* 0x000000c80600720c */ /* 0x080fe40002781670 */
[C---:B------:R-:W-:Y:S02]  /*4bc0*/  ISETP.LT.OR P5, PT, R5.reuse, R201, P5 ;  /* 0x000000c90500720c */ /* 0x040fe40002fa1670 */
[----:B------:R-:W-:Y:S02]  /*4bd0*/  ISETP.LT.OR P2, PT, R5, R200, P2 ;  /* 0x000000c80500720c */ /* 0x000fe40001741670 */
[----:B------:R-:W-:-:S02]  /*4be0*/  IADD3 R6, R0, 0x20, RZ ;  /* 0x0000002000067810 */ /* 0x000fc40007ffe0ff */
[----:B------:R-:W-:Y:S02]  /*4bf0*/  IADD3 R5, R0, 0x21, RZ ;  /* 0x0000002100057810 */ /* 0x000fe40007ffe0ff */
[----:B------:R-:W-:Y:S02]  /*4c00*/  FSEL R129, R16, -INF , !P0 ;  /* 0xff80000010817808 */ /* 0x000fe40004000000 */
[CC--:B------:R-:W-:Y:S02]  /*4c10*/  ISETP.GE.AND P1, PT, R6.reuse, R203.reuse, PT ;  /* 0x000000cb0600720c */ /* 0x0c0fe40003f26270 */
[-C--:B------:R-:W-:Y:S02]  /*4c20*/  ISETP.GE.AND P3, PT, R6, R202.reuse, PT ;  /* 0x000000ca0600720c */ /* 0x080fe40003f66270 */
[C---:B------:R-:W-:Y:S02]  /*4c30*/  ISETP.GE.AND P6, PT, R5.reuse, R203, PT ;  /* 0x000000cb0500720c */ /* 0x040fe40003fc6270 */
[----:B------:R-:W-:-:S02]  /*4c40*/  ISETP.GE.AND P0, PT, R5, R202, PT ;  /* 0x000000ca0500720c */ /* 0x000fc40003f06270 */
[----:B------:R-:W-:Y:S02]  /*4c50*/  FSEL R132, R18, -INF , !P4 ;  /* 0xff80000012847808 */ /* 0x000fe40006000000 */
[----:B------:R-:W-:Y:S02]  /*4c60*/  FSEL R103, R17, -INF , !P5 ;  /* 0xff80000011677808 */ /* 0x000fe40006800000 */
[----:B------:R-:W-:Y:S02]  /*4c70*/  FSEL R133, R19, -INF , !P2 ;  /* 0xff80000013857808 */ /* 0x000fe40005000000 */
[----:B-1----:R-:W-:Y:S01]  /*4c80*/  HMMA.16816.F32.BF16 R16, R8, R20, R52 ;  /* 0x000000140810723c */ /* 0x002fe20000041834 */
[CC--:B------:R-:W-:Y:S02]  /*4c90*/  ISETP.LT.OR P1, PT, R6.reuse, R201.reuse, P1 ;  /* 0x000000c90600720c */ /* 0x0c0fe40000f21670 */
[----:B------:R-:W-:Y:S02]  /*4ca0*/  ISETP.LT.OR P3, PT, R6, R200, P3 ;  /* 0x000000c80600720c */ /* 0x000fe40001f61670 */
[----:B------:R-:W-:-:S02]  /*4cb0*/  ISETP.LT.OR P6, PT, R5, R201, P6 ;  /* 0x000000c90500720c */ /* 0x000fc400037c1670 */
[----:B------:R-:W-:Y:S01]  /*4cc0*/  ISETP.LT.OR P0, PT, R5, R200, P0 ;  /* 0x000000c80500720c */ /* 0x000fe20000701670 */
[----:B------:R-:W-:Y:S01]  /*4cd0*/  HMMA.16816.F32.BF16 R8, R8, R22, R32 ;  /* 0x000000160808723c */ /* 0x000fe20000041820 */
[C---:B------:R-:W-:Y:S02]  /*4ce0*/  IADD3 R6, R0.reuse, 0x28, RZ ;  /* 0x0000002800067810 */ /* 0x040fe40007ffe0ff */
[----:B------:R-:W-:Y:S02]  /*4cf0*/  IADD3 R5, R0, 0x29, RZ ;  /* 0x0000002900057810 */ /* 0x000fe40007ffe0ff */
[----:B------:R-:W-:Y:S02]  /*4d00*/  FSEL R137, R12, -INF , !P1 ;  /* 0xff8000000c897808 */ /* 0x000fe40004800000 */
[-C--:B------:R-:W-:Y:S02]  /*4d10*/  ISETP.GE.AND P2, PT, R6, R203.reuse, PT ;  /* 0x000000cb0600720c */ /* 0x080fe40003f46270 */
[----:B------:R-:W-:-:S02]  /*4d20*/  ISETP.GE.AND P5, PT, R5, R203, PT ;  /* 0x000000cb0500720c */ /* 0x000fc40003fa6270 */
[CC--:B------:R-:W-:Y:S02]  /*4d30*/  ISETP.GE.AND P1, PT, R5.reuse, R202.reuse, PT ;  /* 0x000000ca0500720c */ /* 0x0c0fe40003f26270 */
[C---:B------:R-:W-:Y:S02]  /*4d40*/  ISETP.GE.AND P4, PT, R6.reuse, R202, PT ;  /* 0x000000ca0600720c */ /* 0x040fe40003f86270 */
[CC--:B------:R-:W-:Y:S02]  /*4d50*/  ISETP.LT.OR P2, PT, R6.reuse, R201.reuse, P2 ;  /* 0x000000c90600720c */ /* 0x0c0fe40001741670 */
[C---:B------:R-:W-:Y:S02]  /*4d60*/  ISETP.LT.OR P5, PT, R5.reuse, R201, P5 ;  /* 0x000000c90500720c */ /* 0x040fe40002fa1670 */
[-C--:B------:R-:W-:Y:S02]  /*4d70*/  ISETP.LT.OR P1, PT, R5, R200.reuse, P1 ;  /* 0x000000c80500720c */ /* 0x080fe40000f21670 */
[----:B------:R-:W-:-:S02]  /*4d80*/  ISETP.LT.OR P4, PT, R6, R200, P4 ;  /* 0x000000c80600720c */ /* 0x000fc40002781670 */
[C---:B------:R-:W-:Y:S02]  /*4d90*/  IADD3 R5, R0.reuse, 0x31, RZ ;  /* 0x0000003100057810 */ /* 0x040fe40007ffe0ff */
[----:B------:R-:W-:Y:S02]  /*4da0*/  IADD3 R6, R0, 0x30, RZ ;  /* 0x0000003000067810 */ /* 0x000fe40007ffe0ff */
[----:B------:R-:W-:Y:S02]  /*4db0*/  FSEL R136, R13, -INF , !P6 ;  /* 0xff8000000d887808 */ /* 0x000fe40007000000 */
[----:B------:R-:W-:Y:S02]  /*4dc0*/  FSEL R173, R24, -INF , !P2 ;  /* 0xff80000018ad7808 */ /* 0x000fe40005000000 */
[----:B------:R-:W-:Y:S02]  /*4dd0*/  FSEL R162, R15, -INF , !P0 ;  /* 0xff8000000fa27808 */ /* 0x000fe40004000000 */
[----:B------:R-:W-:-:S02]  /*4de0*/  ISETP.GE.AND P6, PT, R5, R203, PT ;  /* 0x000000cb0500720c */ /* 0x000fc40003fc6270 */
[C---:B------:R-:W-:Y:S02]  /*4df0*/  ISETP.GE.AND P2, PT, R5.reuse, R202, PT ;  /* 0x000000ca0500720c */ /* 0x040fe40003f46270 */
[C---:B------:R-:W-:Y:S02]  /*4e00*/  ISETP.GE.AND P0, PT, R6.reuse, R203, PT ;  /* 0x000000cb0600720c */ /* 0x040fe40003f06270 */
[CC--:B------:R-:W-:Y:S02]  /*4e10*/  ISETP.LT.OR P6, PT, R5.reuse, R201.reuse, P6 ;  /* 0x000000c90500720c */ /* 0x0c0fe400037c1670 */
[----:B------:R-:W-:Y:S02]  /*4e20*/  ISETP.LT.OR P2, PT, R5, R200, P2 ;  /* 0x000000c80500720c */ /* 0x000fe40001741670 */
[----:B------:R-:W-:Y:S02]  /*4e30*/  ISETP.LT.OR P0, PT, R6, R201, P0 ;  /* 0x000000c90600720c */ /* 0x000fe40000701670 */
[----:B------:R-:W-:-:S02]  /*4e40*/  IADD3 R5, R0, 0x38, RZ ;  /* 0x0000003800057810 */ /* 0x000fc40007ffe0ff */
[----:B------:R-:W-:Y:S02]  /*4e50*/  IADD3 R0, R0, 0x39, RZ ;  /* 0x0000003900007810 */ /* 0x000fe40007ffe0ff */
[----:B------:R-:W-:Y:S02]  /*4e60*/  FSEL R165, R16, -INF , !P0 ;  /* 0xff80000010a57808 */ /* 0x000fe40004000000 */
[----:B------:R-:W-:Y:S02]  /*4e70*/  ISETP.GE.AND P0, PT, R0, R202, PT ;  /* 0x000000ca0000720c */ /* 0x000fe40003f06270 */
[----:B------:R-:W-:Y:S02]  /*4e80*/  FSEL R161, R14, -INF , !P3 ;  /* 0xff8000000ea17808 */ /* 0x000fe40005800000 */
[----:B------:R-:W-:Y:S02]  /*4e90*/  ISETP.LT.OR P0, PT, R0, R200, P0 ;  /* 0x000000c80000720c */ /* 0x000fe40000701670 */
[----:B------:R-:W-:-:S02]  /*4ea0*/  FSEL R148, R26, -INF , !P4 ;  /* 0xff8000001a947808 */ /* 0x000fc40006000000 */
[----:B------:R-:W-:Y:S02]  /*4eb0*/  FSEL R164, R11, -INF , !P0 ;  /* 0xff8000000ba47808 */ /* 0x000fe40004000000 */
[----:B------:R-:W-:Y:S02]  /*4ec0*/  PLOP3.LUT P0, PT, PT, PT, UP0, 0x80, 0x0 ;  /* 0x000000000000781c */ /* 0x000fe40003f0f008 */
[----:B------:R-:W-:Y:S02]  /*4ed0*/  FSEL R163, R25, -INF , !P5 ;  /* 0xff80000019a37808 */ /* 0x000fe40006800000 */
[----:B------:R-:W-:Y:S02]  /*4ee0*/  FSEL R150, R27, -INF , !P1 ;  /* 0xff8000001b967808 */ /* 0x000fe40004800000 */
[----:B------:R-:W-:Y:S02]  /*4ef0*/  ISETP.GE.AND P3, PT, R6, R202, PT ;  /* 0x000000ca0600720c */ /* 0x000fe40003f66270 */
[----:B------:R-:W-:-:S02]  /*4f00*/  ISETP.GE.AND P5, PT, R5, R203, PT ;  /* 0x000000cb0500720c */ /* 0x000fc40003fa6270 */
[C---:B------:R-:W-:Y:S02]  /*4f10*/  ISETP.GE.AND P1, PT, R5.reuse, R202, PT ;  /* 0x000000ca0500720c */ /* 0x040fe40003f26270 */
[----:B------:R-:W-:Y:S02]  /*4f20*/  ISETP.GE.AND P4, PT, R0, R203, PT ;  /* 0x000000cb0000720c */ /* 0x000fe40003f86270 */
[-C--:B------:R-:W-:Y:S02]  /*4f30*/  ISETP.LT.OR P3, PT, R6, R200.reuse, P3 ;  /* 0x000000c80600720c */ /* 0x080fe40001f61670 */
[CC--:B------:R-:W-:Y:S02]  /*4f40*/  ISETP.LT.OR P5, PT, R5.reuse, R201.reuse, P5 ;  /* 0x000000c90500720c */ /* 0x0c0fe40002fa1670 */
[----:B------:R-:W-:Y:S02]  /*4f50*/  ISETP.LT.OR P1, PT, R5, R200, P1 ;  /* 0x000000c80500720c */ /* 0x000fe40000f21670 */
        /* <DEDUP_REMOVED lines=109> */
.L_x_1085:
[----:B------:R-:W-:Y:S05]  /*5630*/  BSYNC B0 ;  /* 0x0000000000007941 */ /* 0x000fea0003800000 */
.L_x_1084:
[----:B------:R-:W0:Y:S02]  /*5640*/  LDGDEPBAR ;  /* 0x00000000000079af */ /* 0x000e240000000000 */
.L_x_1083:
[----:B------:R-:W-:Y:S01]  /*5650*/  FMNMX.FTZ R0, R40, R41, !PT ;  /* 0x0000002928007209 */ /* 0x000fe20007810000 */
[----:B------:R-:W-:Y:S01]  /*5660*/  IMAD.WIDE.U32 R138, R108, -0x326172a9, RZ ;  /* 0xcd9e8d576c8a7825 */ /* 0x000fe200078e00ff */
[----:B------:R-:W-:Y:S01]  /*5670*/  FMNMX.FTZ R5, R44, R42, !PT ;  /* 0x0000002a2c057209 */ /* 0x000fe20007810000 */
[----:B------:R-:W-:Y:S01]  /*5680*/  USHF.L.U32 UR4, UR25, 0x1, URZ ;  /* 0x0000000119047899 */ /* 0x000fe2000800063f */
[----:B------:R-:W-:Y:S01]  /*5690*/  FMNMX.FTZ R0, R46, R0, !PT ;  /* 0x000000002e007209 */ /* 0x000fe20007810000 */
[----:B------:R-:W-:Y:S01]  /*56a0*/  UIADD3 UR16, UR23, -0x4498517b, URZ ;  /* 0xbb67ae8517107890 */ /* 0x000fe2000fffe03f */
        /* <DEDUP_REMOVED lines=11> */
[----:B------:R-:W-:Y:S01]  /*5760*/  STL [R1+0xcc], R181 ;  /* 0x0000ccb501007387 */ /* 0x000fe20000100800 */
[----:B------:R-:W-:Y:S01]  /*5770*/  FMNMX.FTZ R5, R102, R5, !PT ;  /* 0x0000000566057209 */ /* 0x000fe20007810000 */
[----:B------:R-:W-:Y:S01]  /*5780*/  UIADD3 UR30, UR22, 0x3c6ef372, URZ ;  /* 0x3c6ef372161e7890 */ /* 0x000fe2000fffe03f */
[----:B------:R-:W-:Y:S01]  /*5790*/  FMNMX.FTZ R0, R132, R0, !PT ;  /* 0x0000000084007209 */ /* 0x000fe20007810000 */
[----:B------:R-:W-:Y:S01]  /*57a0*/  STL [R1+0xc8], R176 ;  /* 0x0000c8b001007387 */ /* 0x000fe20000100800 */
        /* <DEDUP_REMOVED lines=23> */
[----:B------:R-:W-:Y:S01]  /*5920*/  ULOP3.LUT UR4, UR4, UR23, URZ, 0x3c, !UPT ;  /* 0x0000001704047292 */ /* 0x000fe2000f8e3c3f */
[----:B------:R-:W-:Y:S01]  /*5930*/  FMNMX.FTZ R5, R165, R5, !PT ;  /* 0x00000005a5057209 */ /* 0x000fe20007810000 */
[----:B-1----:R-:W-:Y:S01]  /*5940*/  LDSM.16.MT88.4 R16, [R180+0xc000] ;  /* 0x00c00000b410783b */ /* 0x002fe20000004200 */
        /* <DEDUP_REMOVED lines=9> */
[----:B------:R-:W-:-:S03]  /*59e0*/  LOP3.LUT R8, R104, UR22, RZ, 0x3c, !PT ;  /* 0x0000001668087c12 */ /* 0x000fc6000f8e3cff */
[----:B------:R-:W1:Y:S04]  /*59f0*/  SHFL.BFLY PT, R6, R0, 0x2, 0x1f ;  /* 0x0c401f0000067f89 */ /* 0x000e6800000e0000 */
[----:B------:R-:W2:Y:S04]  /*5a00*/  SHFL.BFLY PT, R7, R5, 0x2, 0x1f ;  /* 0x0c401f0005077f89 */ /* 0x000ea800000e0000 */
[----:B------:R3:W-:Y:S04]  /*5a10*/  STL [R1+0xac], R8 ;  /* 0x0000ac0801007387 */ /* 0x0007e80000100800 */
[----:B------:R-:W-:Y:S01]  /*5a20*/  LDSM.16.MT88.4 R48, [R179+0xc000] ;  /* 0x00c00000b330783b */ /* 0x000fe20000004200 */
[----:B-1----:R-:W-:-:S02]  /*5a30*/  FMNMX.FTZ R0, R0, R6, !PT ;  /* 0x0000000600007209 */ /* 0x002fc40007810000 */
[----:B------:R-:W-:Y:S02]  /*5a40*/  LOP3.LUT R6, R139, R8, RZ, 0x3c, !PT ;  /* 0x000000088b067212 */ /* 0x000fe400078e3cff */
[----:B--2---:R-:W-:Y:S01]  /*5a50*/  FMNMX.FTZ R5, R5, R7, !PT ;  /* 0x0000000705057209 */ /* 0x004fe20007810000 */
[----:B------:R-:W1:Y:S02]  /*5a60*/  SHFL.BFLY PT, R100, R0, 0x1, 0x1f ;  /* 0x0c201f0000647f89 */ /* 0x000e6400000e0000 */
[----:B------:R-:W-:Y:S01]  /*5a70*/  IMAD.WIDE.U32 R54, R6, -0x2daee0ad, RZ ;  /* 0xd2511f5306367825 */ /* 0x000fe200078e00ff */
[----:B------:R-:W-:Y:S01]  /*5a80*/  LOP3.LUT R6, R135, UR20, RZ, 0x3c, !PT ;  /* 0x0000001487067c12 */ /* 0x000fe2000f8e3cff */
[----:B------:R-:W2:Y:S01]  /*5a90*/  SHFL.BFLY PT, R101, R5, 0x1, 0x1f ;  /* 0x0c201f0005657f89 */ /* 0x000ea200000e0000 */
[----:B------:R-:W-:Y:S02]  /*5aa0*/  UIADD3 UR20, UR22, 0x1715609d, URZ ;  /* 0x1715609d16147890 */ /* 0x000fe4000fffe03f */
[----:B---3--:R-:W-:Y:S01]  /*5ab0*/  LOP3.LUT R8, R55, UR16, R134, 0x96, !PT ;  /* 0x0000001037087c12 */ /* 0x008fe2000f8e9686 */
[----:B------:R-:W-:Y:S01]  /*5ac0*/  IMAD.WIDE.U32 R6, R6, -0x326172a9, RZ ;  /* 0xcd9e8d5706067825 */ /* 0x000fe200078e00ff */
[----:B------:R-:W-:-:S03]  /*5ad0*/  UIADD3 UR16, UR23, -0x56f99767, URZ ;  /* 0xa906689917107890 */ /* 0x000fc6000fffe03f */
[----:B------:R-:W-:Y:S01]  /*5ae0*/  IMAD.WIDE.U32 R36, R8, -0x326172a9, RZ ;  /* 0xcd9e8d5708247825 */ /* 0x000fe200078e00ff */
[----:B------:R-:W-:-:S04]  /*5af0*/  LOP3.LUT R7, R7, UR31, R138, 0x96, !PT ;  /* 0x0000001f07077c12 */ /* 0x000fc8000f8e968a */
[----:B------:R-:W-:Y:S01]  /*5b00*/  LOP3.LUT R8, R37, UR30, R6, 0x96, !PT ;  /* 0x0000001e25087c12 */ /* 0x000fe2000f8e9606 */
[----:B------:R-:W-:-:S04]  /*5b10*/  IMAD.WIDE.U32 R6, R7, -0x2daee0ad, RZ ;  /* 0xd2511f5307067825 */ /* 0x000fc800078e00ff */
[----:B------:R-:W-:Y:S01]  /*5b20*/  IMAD.WIDE.U32 R8, R8, -0x2daee0ad, RZ ;  /* 0xd2511f5308087825 */ /* 0x000fe200078e00ff */
[----:B------:R-:W-:Y:S02]  /*5b30*/  LOP3.LUT R7, R7, UR29, R54, 0x96, !PT ;  /* 0x0000001d07077c12 */ /* 0x000fe4000f8e9636 */
[----:B-1----:R-:W-:Y:S02]  /*5b40*/  FMNMX.FTZ R100, R0, R100, !PT ;  /* 0x0000006400647209 */ /* 0x002fe40007810000 */
[----:B------:R-:W-:Y:S01]  /*5b50*/  LOP3.LUT R9, R9, UR27, R6, 0x96, !PT ;  /* 0x0000001b09097c12 */ /* 0x000fe2000f8e9606 */
[----:B------:R-:W-:Y:S01]  /*5b60*/  IMAD.WIDE.U32 R6, R7, -0x326172a9, RZ ;  /* 0xcd9e8d5707067825 */ /* 0x000fe200078e00ff */
[----:B--2---:R-:W-:Y:S02]  /*5b70*/  FMNMX.FTZ R101, R5, R101, !PT ;  /* 0x0000006505657209 */ /* 0x004fe40007810000 */
[----:B------:R-:W-:Y:S01]  /*5b80*/  FSETP.NEU.FTZ.AND P1, PT, R100, -INF , PT ;  /* 0xff8000006400780b */ /* 0x000fe20003f3d000 */
[----:B------:R-:W-:Y:S01]  /*5b90*/  IMAD.WIDE.U32 R38, R9, -0x326172a9, RZ ;  /* 0xcd9e8d5709267825 */ /* 0x000fe200078e00ff */
[----:B------:R-:W-:-:S03]  /*5ba0*/  LOP3.LUT R7, R7, UR28, R36, 0x96, !PT ;  /* 0x0000001c07077c12 */ /* 0x000fc6000f8e9624 */
[----:B------:R-:W-:Y:S01]  /*5bb0*/  FMUL.FTZ R0, R100, c[0x0][0x23c] ;  /* 0x00008f0064007a20 */ /* 0x000fe20000410000 */
[----:B------:R-:W-:Y:S01]  /*5bc0*/  LOP3.LUT R5, R39, UR26, R6, 0x96, !PT ;  /* 0x0000001a27057c12 */ /* 0x000fe2000f8e9606 */
[----:B------:R-:W-:Y:S02]  /*5bd0*/  FMUL.FTZ R12, R101, c[0x0][0x23c] ;  /* 0x00008f00650c7a20 */ /* 0x000fe40000410000 */
[----:B------:R-:W-:Y:S01]  /*5be0*/  IMAD.WIDE.U32 R6, R7, -0x2daee0ad, RZ ;  /* 0xd2511f5307067825 */ /* 0x000fe200078e00ff */
[----:B------:R-:W-:Y:S02]  /*5bf0*/  FSEL R0, R0, RZ, P1 ;  /* 0x000000ff00007208 */ /* 0x000fe40000800000 */
[----:B------:R-:W-:Y:S01]  /*5c00*/  FSETP.NEU.FTZ.AND P1, PT, R101, -INF , PT ;  /* 0xff8000006500780b */ /* 0x000fe20003f3d000 */
[----:B------:R-:W-:Y:S01]  /*5c10*/  IMAD.WIDE.U32 R56, R5, -0x2daee0ad, RZ ;  /* 0xd2511f5305387825 */ /* 0x000fe200078e00ff */
[----:B------:R-:W-:Y:S02]  /*5c20*/  LOP3.LUT R7, R7, UR24, R8, 0x96, !PT ;  /* 0x0000001807077c12 */ /* 0x000fe4000f8e9608 */
[----:B------:R-:W-:Y:S01]  /*5c30*/  FSEL R12, R12, RZ, P1 ;  /* 0x000000ff0c0c7208 */ /* 0x000fe20000800000 */
[----:B------:R-:W-:Y:S01]  /*5c40*/  FFMA.FTZ R5, R41, c[0x0][0x23c], -R0 ;  /* 0x00008f0029057a23 */ /* 0x000fe20000010800 */
[----:B------:R-:W-:Y:S01]  /*5c50*/  LOP3.LUT R14, R57, UR16, R6, 0x96, !PT ;  /* 0x00000010390e7c12 */ /* 0x000fe2000f8e9606 */
[----:B------:R-:W-:-:S02]  /*5c60*/  FFMA.FTZ R9, R40, c[0x0][0x23c], -R0 ;  /* 0x00008f0028097a23 */ /* 0x000fc40000010800 */
[----:B------:R1:W-:Y:S01]  /*5c70*/  MUFU.EX2 R168, R5 ;  /* 0x0000000500a87308 */ /* 0x0003e20000000800 */
[----:B------:R-:W-:Y:S02]  /*5c80*/  FFMA.FTZ R8, R45, c[0x0][0x23c], -R12 ;  /* 0x00008f002d087a23 */ /* 0x000fe4000001080c */
[----:B------:R-:W-:-:S04]  /*5c90*/  IMAD.WIDE.U32 R14, R14, -0x326172a9, RZ ;  /* 0xcd9e8d570e0e7825 */ /* 0x000fc800078e00ff */
[----:B------:R-:W-:Y:S01]  /*5ca0*/  IMAD.WIDE.U32 R52, R7, -0x326172a9, RZ ;  /* 0xcd9e8d5707347825 */ /* 0x000fe200078e00ff */
[----:B------:R-:W-:Y:S01]  /*5cb0*/  LOP3.LUT R6, R14, 0xffff, RZ, 0xc0, !PT ;  /* 0x0000ffff0e067812 */ /* 0x000fe200078ec0ff */
[----:B------:R2:W3:Y:S01]  /*5cc0*/  MUFU.EX2 R211, R9 ;  /* 0x0000000900d37308 */ /* 0x0004e20000000800 */
[----:B------:R-:W-:Y:S01]  /*5cd0*/  SHF.R.U32.HI R11, RZ, 0x18, R14 ;  /* 0x00000018ff0b7819 */ /* 0x000fe2000001160e */
[----:B------:R-:W-:Y:S01]  /*5ce0*/  FFMA.FTZ R3, R47, c[0x0][0x23c], -R0 ;  /* 0x00008f002f037a23 */ /* 0x000fe20000010800 */
[----:B------:R-:W-:Y:S01]  /*5cf0*/  SHF.R.U32.HI R6, RZ, 0x8, R6 ;  /* 0x00000008ff067819 */ /* 0x000fe20000011606 */
[----:B------:R-:W-:Y:S01]  /*5d00*/  IMAD R39, R106, 0x10000, R106 ;  /* 0x000100006a277824 */ /* 0x000fe200078e026a */
[----:B------:R-:W-:Y:S01]  /*5d10*/  LOP3.LUT R4, R15, UR21, R52, 0x96, !PT ;  /* 0x000000150f047c12 */ /* 0x000fe2000f8e9634 */
[----:B-1----:R-:W-:Y:S02]  /*5d20*/  FFMA.FTZ R5, R44, c[0x0][0x23c], -R12 ;  /* 0x00008f002c057a23 */ /* 0x002fe4000001080c */
[----:B------:R1:W-:Y:S01]  /*5d30*/  MUFU.EX2 R174, R8 ;  /* 0x0000000800ae7308 */ /* 0x0003e20000000800 */
[----:B------:R-:W-:-:S07]  /*5d40*/  SHF.R.U32.HI R7, RZ, 0x18, R4 ;  /* 0x00000018ff077819 */ /* 0x000fce0000011604 */
[----:B------:R4:W-:Y:S01]  /*5d50*/  MUFU.EX2 R171, R5 ;  /* 0x0000000500ab7308 */ /* 0x0009e20000000800 */
[----:B--2---:R-:W-:Y:S02]  /*5d60*/  FFMA.FTZ R9, R46, c[0x0][0x23c], -R0 ;  /* 0x00008f002e097a23 */ /* 0x004fe40000010800 */
[----:B------:R-:W-:Y:S05]  /*5d70*/  LDSM.16.MT88.4 R44, [R177+0xc000] ;  /* 0x00c00000b12c783b */ /* 0x000fea0000004200 */
[----:B------:R-:W-:Y:S01]  /*5d80*/  MUFU.EX2 R182, R9 ;  /* 0x0000000900b67308 */ /* 0x000fe20000000800 */
[----:B-1----:R-:W-:Y:S01]  /*5d90*/  LOP3.LUT R8, R4, 0xff, RZ, 0xc0, !PT ;  /* 0x000000ff04087812 */ /* 0x002fe200078ec0ff */
[----:B----4-:R-:W-:-:S06]  /*5da0*/  FFMA.FTZ R5, R42, c[0x0][0x23c], -R12 ;  /* 0x00008f002a057a23 */ /* 0x010fcc000001080c */
[----:B------:R3:W1:Y:S08]  /*5db0*/  MUFU.EX2 R208, R3 ;  /* 0x0000000300d07308 */ /* 0x0006700000000800 */
[----:B------:R2:W-:Y:S01]  /*5dc0*/  MUFU.EX2 R170, R5 ;  /* 0x0000000500aa7308 */ /* 0x0005e20000000800 */
[----:B---3--:R-:W-:-:S04]  /*5dd0*/  F2FP.BF16.PACK_AB R3, R168, R211 ;  /* 0x000000d3a803723e */ /* 0x008fc800000010ff */
[C---:B------:R-:W-:Y:S02]  /*5de0*/  PRMT R157, R3.reuse, 0x7610, R157 ;  /* 0x00007610039d7816 */ /* 0x040fe4000000009d */
[----:B------:R-:W-:Y:S02]  /*5df0*/  PRMT R155, R3, 0x7632, R155 ;  /* 0x00007632039b7816 */ /* 0x000fe4000000009b */
[----:B--2---:R-:W-:Y:S02]  /*5e00*/  LOP3.LUT R5, R14, 0xff, RZ, 0xc0, !PT ;  /* 0x000000ff0e057812 */ /* 0x004fe400078ec0ff */
[----:B-1----:R-:W-:Y:S02]  /*5e10*/  F2FP.BF16.PACK_AB R3, R208, R182 ;  /* 0x000000b6d003723e */ /* 0x002fe400000010ff */
[----:B------:R-:W-:Y:S01]  /*5e20*/  PRMT R13, R5, 0x5410, R6 ;  /* 0x00005410050d7816 */ /* 0x000fe20000000006 */
[----:B------:R-:W-:Y:S01]  /*5e30*/  FFMA.FTZ R6, R43, c[0x0][0x23c], -R12 ;  /* 0x00008f002b067a23 */ /* 0x000fe2000001080c */
[----:B------:R-:W-:Y:S01]  /*5e40*/  SHF.R.U32.HI R5, RZ, 0x10, R14 ;  /* 0x00000010ff057819 */ /* 0x000fe2000001160e */
[----:B------:R-:W-:Y:S01]  /*5e50*/  LDSM.16.MT88.4 R40, [R178+0xc000] ;  /* 0x00c00000b228783b */ /* 0x000fe20000004200 */
[----:B------:R-:W-:Y:S01]  /*5e60*/  PRMT R159, R3, 0x7610, R159 ;  /* 0x00007610039f7816 */ /* 0x000fe2000000009f */
[----:B------:R1:W2:Y:S01]  /*5e70*/  MUFU.EX2 R183, R6 ;  /* 0x0000000600b77308 */ /* 0x0002a20000000800 */
[----:B------:R-:W-:-:S02]  /*5e80*/  LOP3.LUT R10, R5, 0xff, RZ, 0xc0, !PT ;  /* 0x000000ff050a7812 */ /* 0x000fc400078ec0ff */
[----:B------:R-:W-:Y:S02]  /*5e90*/  LOP3.LUT R5, R4, 0xffff, RZ, 0xc0, !PT ;  /* 0x0000ffff04057812 */ /* 0x000fe400078ec0ff */
[----:B------:R-:W-:Y:S02]  /*5ea0*/  PRMT R158, R3, 0x7632, R158 ;  /* 0x00007632039e7816 */ /* 0x000fe4000000009e */
[----:B------:R-:W-:Y:S02]  /*5eb0*/  SHF.R.U32.HI R5, RZ, 0x8, R5 ;  /* 0x00000008ff057819 */ /* 0x000fe40000011605 */
[----:B------:R-:W-:Y:S02]  /*5ec0*/  PRMT R10, R10, 0x5410, R11 ;  /* 0x000054100a0a7816 */ /* 0x000fe4000000000b */
[----:B------:R-:W-:Y:S02]  /*5ed0*/  PRMT R5, R8, 0x5410, R5 ;  /* 0x0000541008057816 */ /* 0x000fe40000000005 */
[----:B-1----:R-:W-:-:S02]  /*5ee0*/  SHF.R.U32.HI R6, RZ, 0x10, R4 ;  /* 0x00000010ff067819 */ /* 0x002fc40000011604 */
[----:B--2---:R-:W-:Y:S02]  /*5ef0*/  F2FP.BF16.PACK_AB R2, R183, R174 ;  /* 0x000000aeb702723e */ /* 0x004fe400000010ff */
[----:B------:R-:W-:Y:S01]  /*5f00*/  LOP3.LUT R4, R6, 0xff, RZ, 0xc0, !PT ;  /* 0x000000ff06047812 */ /* 0x000fe200078ec0ff */
[--C-:B------:R-:W-:Y:S01]  /*5f10*/  HSET2.LE.AND R6, R13, R39.reuse, PT ;  /* 0x000000270d067233 */ /* 0x100fe20003803000 */
[----:B------:R-:W-:Y:S02]  /*5f20*/  PRMT R156, R2, 0x7610, R156 ;  /* 0x00007610029c7816 */ /* 0x000fe4000000009c */
[----:B------:R-:W-:Y:S02]  /*5f30*/  PRMT R7, R4, 0x5410, R7 ;  /* 0x0000541004077816 */ /* 0x000fe40000000007 */
[----:B------:R-:W-:Y:S02]  /*5f40*/  F2FP.BF16.PACK_AB R4, R170, R171 ;  /* 0x000000abaa04723e */ /* 0x000fe400000010ff */
[----:B------:R-:W-:Y:S01]  /*5f50*/  PRMT R154, R2, 0x7632, R154 ;  /* 0x00007632029a7816 */ /* 0x000fe2000000009a */
[--C-:B------:R-:W-:Y:S01]  /*5f60*/  HSET2.LE.AND R2, R5, R39.reuse, PT ;  /* 0x0000002705027233 */ /* 0x100fe20003803000 */
[C---:B------:R-:W-:Y:S01]  /*5f70*/  PRMT R152, R4.reuse, 0x7610, R152 ;  /* 0x0000761004987816 */ /* 0x040fe20000000098 */
[----:B------:R-:W-:Y:S01]  /*5f80*/  HSET2.LE.AND R3, R7, R39, PT ;  /* 0x0000002707037233 */ /* 0x000fe20003803000 */
[----:B------:R-:W-:-:S04]  /*5f90*/  PRMT R153, R4, 0x7632, R153 ;  /* 0x0000763204997816 */ /* 0x000fc80000000099 */
[----:B------:R-:W-:-:S04]  /*5fa0*/  PRMT R4, R152, 0x5410, R153 ;  /* 0x0000541098047816 */ /* 0x000fc80000000099 */
[----:B------:R-:W-:Y:S02]  /*5fb0*/  LOP3.LUT R4, R2, R4, RZ, 0xc0, !PT ;  /* 0x0000000402047212 */ /* 0x000fe400078ec0ff */
[----:B------:R-:W-:-:S04]  /*5fc0*/  PRMT R2, R157, 0x5410, R155 ;  /* 0x000054109d027816 */ /* 0x000fc8000000009b */
[----:B------:R-:W-:Y:S01]  /*5fd0*/  LOP3.LUT R5, R3, R2, RZ, 0xc0, !PT ;  /* 0x0000000203057212 */ /* 0x000fe200078ec0ff */
[----:B------:R-:W-:Y:S01]  /*5fe0*/  HSET2.LE.AND R2, R10, R39, PT ;  /* 0x000000270a027233 */ /* 0x000fe20003803000 */
[----:B------:R-:W-:Y:S01]  /*5ff0*/  PRMT R3, R156, 0x5410, R154 ;  /* 0x000054109c037816 */ /* 0x000fe2000000009a */
[----:B------:R-:W1:Y:S03]  /*6000*/  LDSM.16.MT88.4 R8, [R177+0x10000] ;  /* 0x01000000b108783b */ /* 0x000e660000004200 */
[----:B------:R-:W-:Y:S02]  /*6010*/  LOP3.LUT R6, R6, R3, RZ, 0xc0, !PT ;  /* 0x0000000306067212 */ /* 0x000fe400078ec0ff */
[----:B------:R-:W-:-:S04]  /*6020*/  PRMT R3, R159, 0x5410, R158 ;  /* 0x000054109f037816 */ /* 0x000fc8000000009e */
[----:B------:R-:W-:Y:S01]  /*6030*/  LOP3.LUT R7, R2, R3, RZ, 0xc0, !PT ;  /* 0x0000000302077212 */ /* 0x000fe200078ec0ff */
[----:B------:R-:W-:Y:S02]  /*6040*/  FFMA.FTZ R2, R58, c[0x0][0x23c], -R0 ;  /* 0x00008f003a027a23 */ /* 0x000fe40000010800 */
[----:B------:R-:W-:Y:S02]  /*6050*/  FFMA.FTZ R3, R102, c[0x0][0x23c], -R12 ;  /* 0x00008f0066037a23 */ /* 0x000fe4000001080c */
[----:B------:R2:W-:Y:S02]  /*6060*/  MUFU.EX2 R210, R2 ;  /* 0x0000000200d27308 */ /* 0x0005e40000000800 */
[C---:B------:R-:W-:Y:S06]  /*6070*/  HMMA.16816.F32.BF16 R116, R4.reuse, R16, RZ ;  /* 0x000000100474723c */ /* 0x040fec00000418ff */
[----:B------:R3:W-:Y:S02]  /*6080*/  MUFU.EX2 R176, R3 ;  /* 0x0000000300b07308 */ /* 0x0007e40000000800 */
[----:B------:R-:W-:Y:S01]  /*6090*/  HMMA.16816.F32.BF16 R76, R4, R18, RZ ;  /* 0x00000012044c723c */ /* 0x000fe200000418ff */
[----:B------:R-:W4:Y:S01]  /*60a0*/  LDSM.16.MT88.4 R16, [R178+0x10000] ;  /* 0x01000000b210783b */ /* 0x000f220000004200 */
[----:B--2---:R-:W-:-:S06]  /*60b0*/  FFMA.FTZ R2, R59, c[0x0][0x23c], -R0 ;  /* 0x00008f003b027a23 */ /* 0x004fcc0000010800 */
[----:B------:R-:W-:Y:S01]  /*60c0*/  HMMA.16816.F32.BF16 R96, R4, R24, RZ ;  /* 0x000000180460723c */ /* 0x000fe200000418ff */
[----:B------:R2:W-:Y:S01]  /*60d0*/  MUFU.EX2 R181, R2 ;  /* 0x0000000200b57308 */ /* 0x0005e20000000800 */
[----:B---3--:R-:W-:-:S06]  /*60e0*/  FFMA.FTZ R3, R129, c[0x0][0x23c], -R12 ;  /* 0x00008f0081037a23 */ /* 0x008fcc000001080c */
[C---:B------:R-:W-:Y:S01]  /*60f0*/  HMMA.16816.F32.BF16 R60, R4.reuse, R26, RZ ;  /* 0x0000001a043c723c */ /* 0x040fe200000418ff */
[----:B------:R-:W3:Y:S01]  /*6100*/  LDSM.16.MT88.4 R24, [R180+0x10000] ;  /* 0x01000000b418783b */ /* 0x000ee20000004200 */
[----:B------:R1:W-:Y:S06]  /*6110*/  MUFU.EX2 R207, R3 ;  /* 0x0000000300cf7308 */ /* 0x0003ec0000000800 */
[----:B------:R-:W-:Y:S01]  /*6120*/  HMMA.16816.F32.BF16 R104, R4, R28, RZ ;  /* 0x0000001c0468723c */ /* 0x000fe200000418ff */
[----:B--2---:R-:W-:-:S04]  /*6130*/  FFMA.FTZ R2, R128, c[0x0][0x23c], -R12 ;  /* 0x00008f0080027a23 */ /* 0x004fc8000001080c */
[----:B------:R2:W2:Y:S03]  /*6140*/  MUFU.EX2 R209, R2 ;  /* 0x0000000200d17308 */ /* 0x0004a60000000800 */
[----:B------:R-:W-:Y:S01]  /*6150*/  HMMA.16816.F32.BF16 R64, R4, R30, RZ ;  /* 0x0000001e0440723c */ /* 0x000fe200000418ff */
[----:B------:R-:W3:Y:S01]  /*6160*/  LDSM.16.MT88.4 R28, [R179+0x10000] ;  /* 0x01000000b31c783b */ /* 0x000ee20000004200 */
[----:B-1----:R-:W-:-:S04]  /*6170*/  FFMA.FTZ R3, R103, c[0x0][0x23c], -R12 ;  /* 0x00008f0067037a23 */ /* 0x002fc8000001080c */
[----:B------:R1:W1:Y:S02]  /*6180*/  MUFU.EX2 R206, R3 ;  /* 0x0000000300ce7308 */ /* 0x0002640000000800 */
[----:B------:R-:W-:Y:S01]  /*6190*/  HMMA.16816.F32.BF16 R92, R4, R20, RZ ;  /* 0x00000014045c723c */ /* 0x000fe200000418ff */
[----:B--2---:R-:W-:Y:S01]  /*61a0*/  LOP3.LUT R2, R53, UR20, R38, 0x96, !PT ;  /* 0x0000001435027c12 */ /* 0x004fe2000f8e9626 */
[----:B------:R-:W-:-:S06]  /*61b0*/  IMAD.MOV.U32 R38, RZ, RZ, R168 ;  /* 0x000000ffff267224 */ /* 0x000fcc00078e00a8 */
[----:B------:R-:W-:Y:S01]  /*61c0*/  HMMA.16816.F32.BF16 R88, R4, R8, RZ ;  /* 0x000000080458723c */ /* 0x000fe200000418ff */
[----:B------:R-:W-:-:S05]  /*61d0*/  IMAD.WIDE.U32 R20, R2, -0x2daee0ad, RZ ;  /* 0xd2511f5302147825 */ /* 0x000fca00078e00ff */
[----:B------:R-:W-:Y:S02]  /*61e0*/  LOP3.LUT R2, R21, UR5, R56, 0x96, !PT ;  /* 0x0000000515027c12 */ /* 0x000fe4000f8e9638 */
[----:B------:R-:W-:Y:S01]  /*61f0*/  HMMA.16816.F32.BF16 R124, R4, R44, RZ ;  /* 0x0000002c047c723c */ /* 0x000fe200000418ff */
[----:B------:R-:W-:Y:S02]  /*6200*/  LOP3.LUT R8, R20, 0xffff, RZ, 0xc0, !PT ;  /* 0x0000ffff14087812 */ /* 0x000fe400078ec0ff */
[----:B------:R-:W-:Y:S02]  /*6210*/  SHF.R.U32.HI R13, RZ, 0x10, R2 ;  /* 0x00000010ff0d7819 */ /* 0x000fe40000011602 */
[----:B------:R-:W-:-:S03]  /*6220*/  SHF.R.U32.HI R9, RZ, 0x10, R20 ;  /* 0x00000010ff097819 */ /* 0x000fc60000011614 */
[----:B------:R-:W-:Y:S01]  /*6230*/  HMMA.16816.F32.BF16 R84, R4, R46, RZ ;  /* 0x0000002e0454723c */ /* 0x000fe200000418ff */
[----:B-1----:R-:W-:-:S07]  /*6240*/  LOP3.LUT R3, R9, 0xff, RZ, 0xc0, !PT ;  /* 0x000000ff09037812 */ /* 0x002fce00078ec0ff */
[C---:B------:R-:W-:Y:S08]  /*6250*/  HMMA.16816.F32.BF16 R120, R4.reuse, R40, RZ ;  /* 0x000000280478723c */ /* 0x040ff000000418ff */
[C---:B------:R-:W-:Y:S08]  /*6260*/  HMMA.16816.F32.BF16 R80, R4.reuse, R42, RZ ;  /* 0x0000002a0450723c */ /* 0x040ff000000418ff */
[C---:B------:R-:W-:Y:S08]  /*6270*/  HMMA.16816.F32.BF16 R108, R4.reuse, R32, RZ ;  /* 0x00000020046c723c */ /* 0x040ff000000418ff */
[C---:B------:R-:W-:Y:S08]  /*6280*/  HMMA.16816.F32.BF16 R68, R4.reuse, R34, RZ ;  /* 0x000000220444723c */ /* 0x040ff000000418ff */
[C---:B------:R-:W-:Y:S07]  /*6290*/  HMMA.16816.F32.BF16 R44, R4.reuse, R10, RZ ;  /* 0x0000000a042c723c */ /* 0x040fee00000418ff */
[----:B------:R-:W-:Y:S01]  /*62a0*/  LOP3.LUT R11, R2, 0xffff, RZ, 0xc0, !PT ;  /* 0x0000ffff020b7812 */ /* 0x000fe200078ec0ff */
[----:B----4-:R-:W-:Y:S01]  /*62b0*/  HMMA.16816.F32.BF16 R40, R4, R16, RZ ;  /* 0x000000100428723c */ /* 0x010fe200000418ff */
[----:B------:R-:W-:-:S02]  /*62c0*/  FFMA.FTZ R10, R132, c[0x0][0x23c], -R0 ;  /* 0x00008f00840a7a23 */ /* 0x000fc40000010800 */
[----:B------:R-:W-:Y:S01]  /*62d0*/  SHF.R.U32.HI R9, RZ, 0x8, R11 ;  /* 0x00000008ff097819 */ /* 0x000fe2000001160b */
[----:B------:R-:W-:Y:S01]  /*62e0*/  IMAD.MOV.U32 R132, RZ, RZ, R208 ;  /* 0x000000ffff847224 */ /* 0x000fe200078e00d0 */
[----:B------:R1:W-:Y:S02]  /*62f0*/  MUFU.EX2 R204, R10 ;  /* 0x0000000a00cc7308 */ /* 0x0003e40000000800 */
[----:B------:R-:W-:Y:S01]  /*6300*/  SHF.R.U32.HI R17, RZ, 0x18, R2 ;  /* 0x00000018ff117819 */ /* 0x000fe20000011602 */
[----:B------:R-:W-:Y:S01]  /*6310*/  HMMA.16816.F32.BF16 R32, R4, R18, RZ ;  /* 0x000000120420723c */ /* 0x000fe200000418ff */
[----:B------:R-:W-:-:S06]  /*6320*/  LOP3.LUT R16, R20, 0xff, RZ, 0xc0, !PT ;  /* 0x000000ff14107812 */ /* 0x000fcc00078ec0ff */
[----:B------:R-:W-:Y:S01]  /*6330*/  LOP3.LUT R19, R2, 0xff, RZ, 0xc0, !PT ;  /* 0x000000ff02137812 */ /* 0x000fe200078ec0ff */
[C---:B------:R-:W-:Y:S01]  /*6340*/  HMMA.16816.F32.BF16 R112, R4.reuse, R48, RZ ;  /* 0x000000300470723c */ /* 0x040fe200000418ff */
[----:B------:R-:W-:Y:S02]  /*6350*/  SHF.R.U32.HI R2, RZ, 0x8, R8 ;  /* 0x00000008ff027819 */ /* 0x000fe40000011608 */
[----:B------:R-:W-:Y:S02]  /*6360*/  SHF.R.U32.HI R18, RZ, 0x18, R20 ;  /* 0x00000018ff127819 */ /* 0x000fe40000011614 */
[----:B-1----:R-:W-:Y:S01]  /*6370*/  PRMT R10, R16, 0x5410, R2 ;  /* 0x00005410100a7816 */ /* 0x002fe20000000002 */
[----:B------:R-:W-:Y:S01]  /*6380*/  FFMA.FTZ R2, R133, c[0x0][0x23c], -R0 ;  /* 0x00008f0085027a23 */ /* 0x000fe20000010800 */
[----:B------:R-:W-:Y:S01]  /*6390*/  LOP3.LUT R8, R13, 0xff, RZ, 0xc0, !PT ;  /* 0x000000ff0d087812 */ /* 0x000fe200078ec0ff */
[----:B------:R-:W-:Y:S01]  /*63a0*/  HMMA.16816.F32.BF16 R72, R4, R50, RZ ;  /* 0x000000320448723c */ /* 0x000fe200000418ff */
[----:B------:R-:W-:Y:S01]  /*63b0*/  PRMT R11, R3, 0x5410, R18 ;  /* 0x00005410030b7816 */ /* 0x000fe20000000012 */
[----:B------:R1:W2:Y:S01]  /*63c0*/  MUFU.EX2 R205, R2 ;  /* 0x0000000200cd7308 */ /* 0x0002a20000000800 */
[----:B------:R-:W-:-:S02]  /*63d0*/  PRMT R9, R19, 0x5410, R9 ;  /* 0x0000541013097816 */ /* 0x000fc40000000009 */
[----:B------:R-:W-:Y:S02]  /*63e0*/  PRMT R8, R8, 0x5410, R17 ;  /* 0x0000541008087816 */ /* 0x000fe40000000011 */
[----:B------:R-:W-:Y:S01]  /*63f0*/  F2FP.BF16.PACK_AB R3, R176, R209 ;  /* 0x000000d1b003723e */ /* 0x000fe200000010ff */
[----:B------:R-:W4:Y:S01]  /*6400*/  LDSM.16.MT88.4 R16, [R177+0xc800] ;  /* 0x00c80000b110783b */ /* 0x000f220000004200 */
[----:B---3--:R-:W-:Y:S02]  /*6410*/  HMMA.16816.F32.BF16 R128, R4, R24, RZ ;  /* 0x000000180480723c */ /* 0x008fe400000418ff */
[C---:B------:R-:W-:Y:S02]  /*6420*/  PRMT R146, R3.reuse, 0x7610, R146 ;  /* 0x0000761003927816 */ /* 0x040fe40000000092 */
[----:B------:R-:W-:Y:S02]  /*6430*/  PRMT R144, R3, 0x7632, R144 ;  /* 0x0000763203907816 */ /* 0x000fe40000000090 */
[----:B------:R-:W-:-:S02]  /*6440*/  F2FP.BF16.PACK_AB R3, R206, R207 ;  /* 0x000000cfce03723e */ /* 0x000fc400000010ff */
[C---:B------:R-:W-:Y:S01]  /*6450*/  HMMA.16816.F32.BF16 R48, R4.reuse, R22, RZ ;  /* 0x000000160430723c */ /* 0x040fe200000418ff */
[----:B-1----:R-:W-:Y:S02]  /*6460*/  F2FP.BF16.PACK_AB R2, R181, R210 ;  /* 0x000000d2b502723e */ /* 0x002fe400000010ff */
[C---:B------:R-:W-:Y:S02]  /*6470*/  PRMT R143, R3.reuse, 0x7610, R143 ;  /* 0x00007610038f7816 */ /* 0x040fe4000000008f */
[C---:B------:R-:W-:Y:S02]  /*6480*/  PRMT R147, R2.reuse, 0x7610, R147 ;  /* 0x0000761002937816 */ /* 0x040fe40000000093 */
[----:B------:R-:W-:Y:S01]  /*6490*/  PRMT R145, R2, 0x7632, R145 ;  /* 0x0000763202917816 */ /* 0x000fe20000000091 */
[----:B------:R-:W-:Y:S01]  /*64a0*/  HMMA.16816.F32.BF16 R24, R4, R26, RZ ;  /* 0x0000001a0418723c */ /* 0x000fe200000418ff */
[--C-:B------:R-:W-:Y:S01]  /*64b0*/  HSET2.LE.AND R2, R9, R39.reuse, PT ;  /* 0x0000002709027233 */ /* 0x100fe20003803000 */
[----:B------:R-:W-:Y:S01]  /*64c0*/  PRMT R142, R3, 0x7632, R142 ;  /* 0x00007632038e7816 */ /* 0x000fe2000000008e */
[----:B------:R-:W-:-:S05]  /*64d0*/  HSET2.LE.AND R3, R8, R39, PT ;  /* 0x0000002708037233 */ /* 0x000fca0003803000 */
[C---:B------:R-:W-:Y:S08]  /*64e0*/  HMMA.16816.F32.BF16 R248, R4.reuse, R28, RZ ;  /* 0x0000001c04f8723c */ /* 0x040ff000000418ff */
[----:B------:R-:W-:Y:S07]  /*64f0*/  HMMA.16816.F32.BF16 R244, R4, R30, RZ ;  /* 0x0000001e04f4723c */ /* 0x000fee00000418ff */
[----:B------:R-:W-:-:S02]  /*6500*/  PRMT R4, R146, 0x5410, R144 ;  /* 0x0000541092047816 */ /* 0x000fc40000000090 */
[----:B--2---:R-:W-:Y:S02]  /*6510*/  F2FP.BF16.PACK_AB R5, R205, R204 ;  /* 0x000000cccd05723e */ /* 0x004fe400000010ff */
[----:B------:R-:W-:Y:S01]  /*6520*/  LOP3.LUT R8, R2, R4, RZ, 0xc0, !PT ;  /* 0x0000000402087212 */ /* 0x000fe200078ec0ff */
[----:B------:R-:W-:Y:S01]  /*6530*/  HSET2.LE.AND R2, R10, R39, PT ;  /* 0x000000270a027233 */ /* 0x000fe20003803000 */
[----:B------:R-:W-:Y:S02]  /*6540*/  PRMT R4, R147, 0x5410, R145 ;  /* 0x0000541093047816 */ /* 0x000fe40000000091 */
[----:B------:R-:W-:Y:S02]  /*6550*/  PRMT R141, R5, 0x7610, R141 ;  /* 0x00007610058d7816 */ /* 0x000fe4000000008d */
[----:B------:R-:W-:Y:S02]  /*6560*/  LOP3.LUT R9, R3, R4, RZ, 0xc0, !PT ;  /* 0x0000000403097212 */ /* 0x000fe400078ec0ff */
[----:B------:R-:W-:-:S02]  /*6570*/  PRMT R140, R5, 0x7632, R140 ;  /* 0x00007632058c7816 */ /* 0x000fc4000000008c */
[----:B------:R-:W1:Y:S01]  /*6580*/  LDSM.16.MT88.4 R4, [R178+0xc800] ;  /* 0x00c80000b204783b */ /* 0x000e620000004200 */
[----:B------:R-:W-:-:S04]  /*6590*/  PRMT R3, R143, 0x5410, R142 ;  /* 0x000054108f037816 */ /* 0x000fc8000000008e */
[----:B------:R-:W-:Y:S01]  /*65a0*/  LOP3.LUT R10, R2, R3, RZ, 0xc0, !PT ;  /* 0x00000003020a7212 */ /* 0x000fe200078ec0ff */
[----:B------:R-:W-:Y:S01]  /*65b0*/  HSET2.LE.AND R2, R11, R39, PT ;  /* 0x000000270b027233 */ /* 0x000fe20003803000 */
[----:B------:R-:W-:-:S04]  /*65c0*/  PRMT R3, R141, 0x5410, R140 ;  /* 0x000054108d037816 */ /* 0x000fc8000000008c */
[----:B------:R-:W-:Y:S02]  /*65d0*/  LOP3.LUT R11, R2, R3, RZ, 0xc0, !PT ;  /* 0x00000003020b7212 */ /* 0x000fe400078ec0ff */
[----:B------:R-:W-:-:S05]  /*65e0*/  LOP3.LUT R2, R135, UR4, RZ, 0x3c, !PT ;  /* 0x0000000487027c12 */ /* 0x000fca000f8e3cff */
[----:B----4-:R-:W-:Y:S01]  /*65f0*/  HMMA.16816.F32.BF16 R240, R8, R16, R124 ;  /* 0x0000001008f0723c */ /* 0x010fe2000004187c */
[----:B------:R-:W-:-:S05]  /*6600*/  IMAD.WIDE.U32 R2, R2, -0x326172a9, RZ ;  /* 0xcd9e8d5702027825 */ /* 0x000fca00078e00ff */
[----:B------:R-:W-:Y:S02]  /*6610*/  LOP3.LUT R3, R3, UR31, R138, 0x96, !PT ;  /* 0x0000001f03037c12 */ /* 0x000fe4000f8e968a */
        /* <DEDUP_REMOVED lines=16> */
[C---:B--2---:R-:W-:Y:S08]  /*6720*/  HMMA.16816.F32.BF16 R232, R8.reuse, R16, R108 ;  /* 0x0000001008e8723c */ /* 0x044ff0000004186c */
[C---:B------:R-:W-:Y:S01]  /*6730*/  HMMA.16816.F32.BF16 R68, R8.reuse, R18, R68 ;  /* 0x000000120844723c */ /* 0x040fe20000041844 */
[----:B------:R-:W2:Y:S07]  /*6740*/  LDSM.16.MT88.4 R16, [R180+0xe800] ;  /* 0x00e80000b410783b */ /* 0x000eae0000004200 */
[C---:B-1----:R-:W-:Y:S07]  /*6750*/  HMMA.16816.F32.BF16 R84, R8.reuse, R4, R104 ;  /* 0x000000040854723c */ /* 0x042fee0000041868 */
[----:B------:R-:W-:Y:S01]  /*6760*/  IMAD.MOV.U32 R104, RZ, RZ, R207 ;  /* 0x000000ffff687224 */ /* 0x000fe200078e00cf */
[----:B------:R-:W-:Y:S01]  /*6770*/  HMMA.16816.F32.BF16 R76, R8, R6, R64 ;  /* 0x00000006084c723c */ /* 0x000fe20000041840 */
[----:B------:R-:W1:Y:S01]  /*6780*/  LDSM.16.MT88.4 R4, [R179+0xe800] ;  /* 0x00e80000b304783b */ /* 0x000e620000004200 */
[----:B------:R-:W-:Y:S01]  /*6790*/  IMAD.MOV.U32 R105, RZ, RZ, R206 ;  /* 0x000000ffff697224 */ /* 0x000fe200078e00ce */
[----:B------:R-:W3:Y:S01]  /*67a0*/  LDC.U8 R64, c[0x0][0x2d8] ;  /* 0x0000b600ff407b82 */ /* 0x000ee20000000000 */
[----:B------:R-:W-:-:S02]  /*67b0*/  IMAD.MOV.U32 R106, RZ, RZ, R205 ;  /* 0x000000ffff6a7224 */ /* 0x000fc400078e00cd */
[----:B------:R-:W-:Y:S02]  /*67c0*/  IMAD.MOV.U32 R107, RZ, RZ, R204 ;  /* 0x000000ffff6b7224 */ /* 0x000fe400078e00cc */
[----:B------:R-:W-:Y:S02]  /*67d0*/  IMAD.MOV.U32 R65, RZ, RZ, R211 ;  /* 0x000000ffff417224 */ /* 0x000fe400078e00d3 */
[----:B------:R-:W-:Y:S02]  /*67e0*/  IMAD.MOV.U32 R67, RZ, RZ, R210 ;  /* 0x000000ffff437224 */ /* 0x000fe400078e00d2 */
[----:B------:R-:W-:Y:S01]  /*67f0*/  IMAD.MOV.U32 R66, RZ, RZ, R209 ;  /* 0x000000ffff427224 */ /* 0x000fe200078e00d1 */
[C---:B--2---:R-:W-:Y:S08]  /*6800*/  HMMA.16816.F32.BF16 R228, R8.reuse, R16, R96 ;  /* 0x0000001008e4723c */ /* 0x044ff00000041860 */
[----:B------:R-:W-:Y:S01]  /*6810*/  HMMA.16816.F32.BF16 R212, R8, R18, R60 ;  /* 0x0000001208d4723c */ /* 0x000fe2000004183c */
[----:B------:R-:W2:Y:S06]  /*6820*/  LDSM.16.MT88.4 R16, [R177+0x10800] ;  /* 0x01080000b110783b */ /* 0x000eac0000004200 */
[----:B------:R-:W-:-:S02]  /*6830*/  LOP3.LUT R60, R15, UR21, R52, 0x96, !PT ;  /* 0x000000150f3c7c12 */ /* 0x000fc4000f8e9634 */
[----:B------:R-:W-:Y:S02]  /*6840*/  LOP3.LUT R63, R14, 0xffff, RZ, 0xc0, !PT ;  /* 0x0000ffff0e3f7812 */ /* 0x000fe400078ec0ff */
[----:B------:R-:W-:Y:S02]  /*6850*/  SHF.R.U32.HI R62, RZ, 0x10, R14 ;  /* 0x00000010ff3e7819 */ /* 0x000fe4000001160e */
[----:B------:R-:W-:Y:S01]  /*6860*/  LOP3.LUT R52, R21, UR5, R56, 0x96, !PT ;  /* 0x0000000515347c12 */ /* 0x000fe2000f8e9638 */
[C---:B-1----:R-:W-:Y:S08]  /*6870*/  HMMA.16816.F32.BF16 R116, R8.reuse, R4, R92 ;  /* 0x000000040874723c */ /* 0x042ff0000004185c */
[C---:B------:R-:W-:Y:S01]  /*6880*/  HMMA.16816.F32.BF16 R92, R8.reuse, R6, R48 ;  /* 0x00000006085c723c */ /* 0x040fe20000041830 */
[----:B------:R-:W1:Y:S07]  /*6890*/  LDSM.16.MT88.4 R4, [R178+0x10800] ;  /* 0x01080000b204783b */ /* 0x000e6e0000004200 */
[C---:B--2---:R-:W-:Y:S08]  /*68a0*/  HMMA.16816.F32.BF16 R224, R8.reuse, R16, R88 ;  /* 0x0000001008e0723c */ /* 0x044ff00000041858 */
[C---:B------:R-:W-:Y:S01]  /*68b0*/  HMMA.16816.F32.BF16 R208, R8.reuse, R18, R44 ;  /* 0x0000001208d0723c */ /* 0x040fe2000004182c */
[----:B------:R-:W2:Y:S06]  /*68c0*/  LDSM.16.MT88.4 R16, [R180+0x10800] ;  /* 0x01080000b410783b */ /* 0x000eac0000004200 */
[----:B------:R-:W-:Y:S01]  /*68d0*/  IMAD.MOV.U32 R47, RZ, RZ, R106 ;  /* 0x000000ffff2f7224 */ /* 0x000fe200078e006a */
[C---:B-1----:R-:W-:Y:S07]  /*68e0*/  HMMA.16816.F32.BF16 R108, R8.reuse, R4, R40 ;  /* 0x00000004086c723c */ /* 0x042fee0000041828 */
[----:B------:R-:W-:Y:S01]  /*68f0*/  LOP3.LUT R4, R37, UR30, R2, 0x96, !PT ;  /* 0x0000001e25047c12 */ /* 0x000fe2000f8e9602 */
[----:B------:R-:W-:Y:S01]  /*6900*/  IMAD.WIDE.U32 R2, R3, -0x2daee0ad, RZ ;  /* 0xd2511f5303027825 */ /* 0x000fe200078e00ff */
[----:B------:R-:W-:Y:S03]  /*6910*/  HMMA.16816.F32.BF16 R168, R8, R6, R32 ;  /* 0x0000000608a8723c */ /* 0x000fe60000041820 */
[----:B------:R-:W-:Y:S01]  /*6920*/  IMAD.WIDE.U32 R4, R4, -0x2daee0ad, RZ ;  /* 0xd2511f5304047825 */ /* 0x000fe200078e00ff */
[----:B------:R-:W-:-:S04]  /*6930*/  LOP3.LUT R3, R3, UR29, R54, 0x96, !PT ;  /* 0x0000001d03037c12 */ /* 0x000fc8000f8e9636 */
[----:B------:R-:W-:Y:S01]  /*6940*/  LOP3.LUT R6, R5, UR27, R2, 0x96, !PT ;  /* 0x0000001b05067c12 */ /* 0x000fe2000f8e9602 */
[----:B------:R-:W-:-:S04]  /*6950*/  IMAD.WIDE.U32 R2, R3, -0x326172a9, RZ ;  /* 0xcd9e8d5703027825 */ /* 0x000fc800078e00ff */
[----:B------:R-:W-:Y:S01]  /*6960*/  IMAD.WIDE.U32 R6, R6, -0x326172a9, RZ ;  /* 0xcd9e8d5706067825 */ /* 0x000fe200078e00ff */
[----:B------:R-:W-:Y:S01]  /*6970*/  LOP3.LUT R5, R3, UR28, R36, 0x96, !PT ;  /* 0x0000001c03057c12 */ /* 0x000fe2000f8e9624 */
[----:B--2---:R-:W-:Y:S03]  /*6980*/  HMMA.16816.F32.BF16 R204, R8, R16, R128 ;  /* 0x0000001008cc723c */ /* 0x004fe60000041880 */
[C-C-:B------:R-:W-:Y:S02]  /*6990*/  LOP3.LUT R13, R7.reuse, UR26, R2.reuse, 0x96, !PT ;  /* 0x0000001a070d7c12 */ /* 0x140fe4000f8e9602 */
[----:B------:R-:W-:-:S03]  /*69a0*/  LOP3.LUT R7, R7, UR26, R2, 0x96, !PT ;  /* 0x0000001a07077c12 */ /* 0x000fc6000f8e9602 */
[----:B------:R-:W-:Y:S01]  /*69b0*/  IMAD.WIDE.U32 R54, R13, -0x2daee0ad, RZ ;  /* 0xd2511f530d367825 */ /* 0x000fe200078e00ff */
[----:B------:R-:W-:Y:S01]  /*69c0*/  LOP3.LUT R16, R3, UR28, R36, 0x96, !PT ;  /* 0x0000001c03107c12 */ /* 0x000fe2000f8e9624 */
[----:B------:R-:W-:Y:S02]  /*69d0*/  HMMA.16816.F32.BF16 R48, R8, R18, R24 ;  /* 0x000000120830723c */ /* 0x000fe40000041818 */
[----:B------:R-:W-:-:S04]  /*69e0*/  IMAD.WIDE.U32 R2, R5, -0x2daee0ad, RZ ;  /* 0xd2511f5305027825 */ /* 0x000fc800078e00ff */
[----:B------:R-:W-:Y:S01]  /*69f0*/  IMAD.MOV.U32 R131, RZ, RZ, R107 ;  /* 0x000000ffff837224 */ /* 0x000fe200078e006b */
[----:B------:R-:W-:Y:S01]  /*6a00*/  LOP3.LUT R5, R3, UR24, R4, 0x96, !PT ;  /* 0x0000001803057c12 */ /* 0x000fe2000f8e9604 */
[----:B------:R-:W-:Y:S01]  /*6a10*/  IMAD R4, R16, -0x2daee0ad, RZ ;  /* 0xd2511f5310047824 */ /* 0x000fe200078e02ff */
[----:B------:R-:W-:Y:S01]  /*6a20*/  LOP3.LUT R2, R55, UR16, R2, 0x96, !PT ;  /* 0x0000001037027c12 */ /* 0x000fe2000f8e9602 */
[----:B------:R-:W-:Y:S01]  /*6a30*/  IMAD.WIDE.U32 R16, R7, -0x2daee0ad, RZ ;  /* 0xd2511f5307107825 */ /* 0x000fe200078e00ff */
[----:B------:R-:W-:Y:S02]  /*6a40*/  LOP3.LUT R19, R14, 0xff, RZ, 0xc0, !PT ;  /* 0x000000ff0e137812 */ /* 0x000fe400078ec0ff */
[----:B------:R-:W-:Y:S01]  /*6a50*/  SHF.R.U32.HI R18, RZ, 0x18, R14 ;  /* 0x00000018ff127819 */ /* 0x000fe2000001160e */
[----:B------:R-:W-:Y:S01]  /*6a60*/  IMAD.WIDE.U32 R2, R2, -0x326172a9, RZ ;  /* 0xcd9e8d5702027825 */ /* 0x000fe200078e00ff */
[----:B------:R-:W-:Y:S02]  /*6a70*/  LOP3.LUT R13, R17, UR16, R4, 0x96, !PT ;  /* 0x00000010110d7c12 */ /* 0x000fe4000f8e9604 */
[----:B---3--:R-:W-:Y:S01]  /*6a80*/  ISETP.GE.U32.AND P4, PT, R64, R19, PT ;  /* 0x000000134000720c */ /* 0x008fe20003f86070 */
[----:B------:R-:W-:Y:S01]  /*6a90*/  IMAD.WIDE.U32 R4, R5, -0x326172a9, RZ ;  /* 0xcd9e8d5705047825 */ /* 0x000fe200078e00ff */
[----:B------:R-:W-:-:S02]  /*6aa0*/  LOP3.LUT R15, R2, 0xff, RZ, 0xc0, !PT ;  /* 0x000000ff020f7812 */ /* 0x000fc400078ec0ff */
[----:B------:R-:W-:Y:S01]  /*6ab0*/  LOP3.LUT R53, R2, 0xffff, RZ, 0xc0, !PT ;  /* 0x0000ffff02357812 */ /* 0x000fe200078ec0ff */
[----:B------:R-:W-:Y:S01]  /*6ac0*/  IMAD.MOV.U32 R130, RZ, RZ, R112 ;  /* 0x000000ffff827224 */ /* 0x000fe200078e0070 */
[--C-:B------:R-:W-:Y:S01]  /*6ad0*/  SHF.R.U32.HI R61, RZ, 0x10, R2.reuse ;  /* 0x00000010ff3d7819 */ /* 0x100fe20000011602 */
[----:B------:R-:W-:Y:S01]  /*6ae0*/  IMAD.MOV.U32 R129, RZ, RZ, R113 ;  /* 0x000000ffff817224 */ /* 0x000fe200078e0071 */
[----:B------:R-:W-:Y:S01]  /*6af0*/  SHF.R.U32.HI R14, RZ, 0x18, R2 ;  /* 0x00000018ff0e7819 */ /* 0x000fe20000011602 */
[----:B------:R-:W-:Y:S01]  /*6b00*/  IMAD.MOV.U32 R128, RZ, RZ, R114 ;  /* 0x000000ffff807224 */ /* 0x000fe200078e0072 */
[----:B------:R-:W-:Y:S01]  /*6b10*/  LOP3.LUT R7, R3, UR21, R4, 0x96, !PT ;  /* 0x0000001503077c12 */ /* 0x000fe2000f8e9604 */
[----:B------:R-:W-:Y:S01]  /*6b20*/  IMAD.WIDE.U32 R2, R13, -0x326172a9, RZ ;  /* 0xcd9e8d570d027825 */ /* 0x000fe200078e00ff */
[C-C-:B------:R-:W-:Y:S02]  /*6b30*/  LOP3.LUT R55, R5.reuse, UR20, R6.reuse, 0x96, !PT ;  /* 0x0000001405377c12 */ /* 0x140fe4000f8e9606 */
[----:B------:R-:W-:-:S02]  /*6b40*/  LOP3.LUT R17, R5, UR20, R6, 0x96, !PT ;  /* 0x0000001405117c12 */ /* 0x000fc4000f8e9606 */
[----:B------:R-:W-:Y:S02]  /*6b50*/  LOP3.LUT R5, R3, UR21, R4, 0x96, !PT ;  /* 0x0000001503057c12 */ /* 0x000fe4000f8e9604 */
[C---:B------:R-:W-:Y:S02]  /*6b60*/  LOP3.LUT R3, R2.reuse, 0xffff, RZ, 0xc0, !PT ;  /* 0x0000ffff02037812 */ /* 0x040fe400078ec0ff */
[----:B------:R-:W-:Y:S02]  /*6b70*/  LOP3.LUT R13, R2, 0xff, RZ, 0xc0, !PT ;  /* 0x000000ff020d7812 */ /* 0x000fe400078ec0ff */
[--C-:B------:R-:W-:Y:S02]  /*6b80*/  SHF.R.U32.HI R4, RZ, 0x10, R2.reuse ;  /* 0x00000010ff047819 */ /* 0x100fe40000011602 */
[----:B------:R-:W-:Y:S01]  /*6b90*/  SHF.R.U32.HI R6, RZ, 0x18, R2 ;  /* 0x00000018ff067819 */ /* 0x000fe20000011602 */
[----:B------:R-:W-:Y:S01]  /*6ba0*/  FFMA.FTZ R2, R137, c[0x0][0x23c], -R12 ;  /* 0x00008f0089027a23 */ /* 0x000fe2000001080c */
[----:B------:R-:W-:-:S02]  /*6bb0*/  SHF.R.U32.HI R3, RZ, 0x8, R3 ;  /* 0x00000008ff037819 */ /* 0x000fc40000011603 */
[C---:B------:R-:W-:Y:S01]  /*6bc0*/  ISETP.GE.U32.AND P3, PT, R64.reuse, R15, PT ;  /* 0x0000000f4000720c */ /* 0x040fe20003f66070 */
[----:B------:R1:W-:Y:S01]  /*6bd0*/  MUFU.EX2 R174, R2 ;  /* 0x0000000200ae7308 */ /* 0x0003e20000000800 */
[----:B------:R-:W-:Y:S02]  /*6be0*/  PRMT R22, R13, 0x5410, R3 ;  /* 0x000054100d167816 */ /* 0x000fe40000000003 */
[----:B------:R-:W-:Y:S02]  /*6bf0*/  LOP3.LUT R13, R7, 0xff, RZ, 0xc0, !PT ;  /* 0x000000ff070d7812 */ /* 0x000fe400078ec0ff */
[C---:B------:R-:W-:Y:S02]  /*6c00*/  ISETP.GE.U32.AND P1, PT, R64.reuse, R14, PT ;  /* 0x0000000e4000720c */ /* 0x040fe40003f26070 */
[C---:B------:R-:W-:Y:S02]  /*6c10*/  ISETP.GE.U32.AND P5, PT, R64.reuse, R13, PT ;  /* 0x0000000d4000720c */ /* 0x040fe40003fa6070 */
[----:B------:R-:W-:-:S02]  /*6c20*/  ISETP.GE.U32.AND P2, PT, R64, R18, PT ;  /* 0x000000124000720c */ /* 0x000fc40003f46070 */
[----:B-1----:R-:W-:Y:S01]  /*6c30*/  LOP3.LUT R2, R4, 0xff, RZ, 0xc0, !PT ;  /* 0x000000ff04027812 */ /* 0x002fe200078ec0ff */
[----:B------:R-:W-:-:S03]  /*6c40*/  FFMA.FTZ R4, R136, c[0x0][0x23c], -R12 ;  /* 0x00008f0088047a23 */ /* 0x000fc6000001080c */
[----:B------:R-:W-:Y:S01]  /*6c50*/  PRMT R19, R2, 0x5410, R6 ;  /* 0x0000541002137816 */ /* 0x000fe20000000006 */
[----:B------:R1:W2:Y:S01]  /*6c60*/  MUFU.EX2 R133, R4 ;  /* 0x0000000400857308 */ /* 0x0002a20000000800 */
[----:B------:R-:W-:-:S05]  /*6c70*/  IMAD.WIDE.U32 R2, R17, -0x2daee0ad, RZ ;  /* 0xd2511f5311027825 */ /* 0x000fca00078e00ff */
[C---:B------:R-:W-:Y:S02]  /*6c80*/  LOP3.LUT R13, R2.reuse, 0xffff, RZ, 0xc0, !PT ;  /* 0x0000ffff020d7812 */ /* 0x040fe400078ec0ff */
[----:B------:R-:W-:Y:S02]  /*6c90*/  LOP3.LUT R15, R2, 0xff, RZ, 0xc0, !PT ;  /* 0x000000ff020f7812 */ /* 0x000fe400078ec0ff */
[--C-:B------:R-:W-:Y:S02]  /*6ca0*/  SHF.R.U32.HI R14, RZ, 0x10, R2.reuse ;  /* 0x00000010ff0e7819 */ /* 0x100fe40000011602 */
[----:B------:R-:W-:Y:S02]  /*6cb0*/  SHF.R.U32.HI R17, RZ, 0x18, R2 ;  /* 0x00000018ff117819 */ /* 0x000fe40000011602 */
[----:B-1----:R-:W-:Y:S02]  /*6cc0*/  LOP3.LUT R4, R7, 0xffff, RZ, 0xc0, !PT ;  /* 0x0000ffff07047812 */ /* 0x002fe400078ec0ff */
[----:B--2---:R-:W-:-:S02]  /*6cd0*/  F2FP.BF16.PACK_AB R2, R133, R174 ;  /* 0x000000ae8502723e */ /* 0x004fc400000010ff */
[----:B------:R-:W-:Y:S02]  /*6ce0*/  SHF.R.U32.HI R6, RZ, 0x8, R4 ;  /* 0x00000008ff067819 */ /* 0x000fe40000011604 */
[----:B------:R-:W-:Y:S02]  /*6cf0*/  PRMT R139, R2, 0x7610, R139 ;  /* 0x00007610028b7816 */ /* 0x000fe4000000008b */
[----:B------:R-:W-:Y:S02]  /*6d00*/  LOP3.LUT R6, R6, 0xffff, RZ, 0xc0, !PT ;  /* 0x0000ffff06067812 */ /* 0x000fe400078ec0ff */
[----:B------:R-:W-:Y:S01]  /*6d10*/  PRMT R138, R2, 0x7632, R138 ;  /* 0x00007632028a7816 */ /* 0x000fe2000000008a */
[----:B------:R-:W-:Y:S01]  /*6d20*/  @!P5 HFMA2.BF16_V2 R58, -RZ.H0_H0, RZ.H0_H0, -R139.H0_H0 ;  /* 0x200000ffff3ad231 */ /* 0x000fe2000034098b */
[----:B------:R-:W-:Y:S01]  /*6d30*/  ISETP.GE.U32.AND P6, PT, R64, R6, PT ;  /* 0x000000064000720c */ /* 0x000fe20003fc6070 */
[----:B------:R-:W-:Y:S01]  /*6d40*/  FFMA.FTZ R6, R162, c[0x0][0x23c], -R0 ;  /* 0x00008f00a2067a23 */ /* 0x000fe20000010800 */
[----:B------:R-:W-:Y:S01]  /*6d50*/  SHF.R.U32.HI R2, RZ, 0x18, R7 ;  /* 0x00000018ff027819 */ /* 0x000fe20000011607 */
[----:B------:R-:W-:Y:S01]  /*6d60*/  IMAD.MOV.U32 R162, RZ, RZ, R130 ;  /* 0x000000ffffa27224 */ /* 0x000fe200078e0082 */
[----:B------:R-:W-:-:S02]  /*6d70*/  PRMT R23, R139, 0x5410, R138 ;  /* 0x000054108b177816 */ /* 0x000fc4000000008a */
[----:B------:R-:W-:Y:S01]  /*6d80*/  @!P5 PRMT R139, R58, 0x5410, RZ ;  /* 0x000054103a8bd816 */ /* 0x000fe200000000ff */
[----:B------:R-:W-:Y:S01]  /*6d90*/  IMAD.MOV.U32 R58, RZ, RZ, R38 ;  /* 0x000000ffff3a7224 */ /* 0x000fe200078e0026 */
[----:B------:R-:W-:Y:S02]  /*6da0*/  ISETP.GE.U32.AND P5, PT, R64, R2, PT ;  /* 0x000000024000720c */ /* 0x000fe40003fa6070 */
[----:B------:R-:W-:Y:S01]  /*6db0*/  SHF.R.U32.HI R2, RZ, 0x10, R7 ;  /* 0x00000010ff027819 */ /* 0x000fe20000011607 */
[----:B------:R-:W-:Y:S01]  /*6dc0*/  HSET2.LE.AND R7, R19, R39, PT ;  /* 0x0000002713077233 */ /* 0x000fe20003803000 */
[----:B------:R-:W-:Y:S01]  /*6dd0*/  LOP3.LUT R4, R3, UR5, R16, 0x96, !PT ;  /* 0x0000000503047c12 */ /* 0x000fe2000f8e9610 */
[----:B------:R-:W-:Y:S01]  /*6de0*/  @!P6 HFMA2.BF16_V2 R59, -RZ.H0_H0, RZ.H0_H0, -R138.H0_H0 ;  /* 0x200000ffff3be231 */ /* 0x000fe2000034098a */
[----:B------:R-:W-:Y:S01]  /*6df0*/  LOP3.LUT R2, R2, 0xff, RZ, 0xc0, !PT ;  /* 0x000000ff02027812 */ /* 0x000fe200078ec0ff */
[----:B------:R-:W-:Y:S02]  /*6e00*/  FFMA.FTZ R3, R161, c[0x0][0x23c], -R0 ;  /* 0x00008f00a1037a23 */ /* 0x000fe40000010800 */
[----:B------:R1:W-:Y:S01]  /*6e10*/  MUFU.EX2 R161, R6 ;  /* 0x0000000600a17308 */ /* 0x0003e20000000800 */
[----:B------:R-:W-:Y:S01]  /*6e20*/  @!P6 PRMT R138, R59, 0x5410, RZ ;  /* 0x000054103b8ae816 */ /* 0x000fe200000000ff */
[----:B------:R-:W-:Y:S01]  /*6e30*/  IMAD.MOV.U32 R59, RZ, RZ, R183 ;  /* 0x000000ffff3b7224 */ /* 0x000fe200078e00b7 */
[----:B------:R-:W-:Y:S01]  /*6e40*/  ISETP.GE.U32.AND P6, PT, R64, R2, PT ;  /* 0x000000024000720c */ /* 0x000fe20003fc6070 */
[----:B------:R-:W-:Y:S01]  /*6e50*/  IMAD.MOV.U32 R64, RZ, RZ, R182 ;  /* 0x000000ffff407224 */ /* 0x000fe200078e00b6 */
[----:B------:R-:W-:-:S03]  /*6e60*/  LOP3.LUT R2, R5, 0xffff, RZ, 0xc0, !PT ;  /* 0x0000ffff05027812 */ /* 0x000fc600078ec0ff */
[----:B------:R2:W3:Y:S01]  /*6e70*/  MUFU.EX2 R56, R3 ;  /* 0x0000000300387308 */ /* 0x0004e20000000800 */
[----:B-1----:R-:W-:Y:S02]  /*6e80*/  SHF.R.U32.HI R6, RZ, 0x10, R5 ;  /* 0x00000010ff067819 */ /* 0x002fe40000011605 */
[----:B--2---:R-:W-:Y:S02]  /*6e90*/  SHF.R.U32.HI R3, RZ, 0x8, R2 ;  /* 0x00000008ff037819 */ /* 0x004fe40000011602 */
[----:B------:R-:W-:-:S04]  /*6ea0*/  LOP3.LUT R2, R5, 0xff, RZ, 0xc0, !PT ;  /* 0x000000ff05027812 */ /* 0x000fc800078ec0ff */
[----:B------:R-:W-:Y:S01]  /*6eb0*/  PRMT R18, R2, 0x5410, R3 ;  /* 0x0000541002127816 */ /* 0x000fe20000000003 */
[--C-:B------:R-:W-:Y:S01]  /*6ec0*/  FFMA.FTZ R2, R148, c[0x0][0x23c], -R0.reuse ;  /* 0x00008f0094027a23 */ /* 0x100fe20000010800 */
[----:B------:R-:W-:Y:S01]  /*6ed0*/  SHF.R.U32.HI R3, RZ, 0x18, R5 ;  /* 0x00000018ff037819 */ /* 0x000fe20000011605 */
[----:B------:R-:W-:Y:S02]  /*6ee0*/  FFMA.FTZ R5, R150, c[0x0][0x23c], -R0 ;  /* 0x00008f0096057a23 */ /* 0x000fe40000010800 */
[----:B------:R1:W-:Y:S01]  /*6ef0*/  MUFU.EX2 R88, R2 ;  /* 0x0000000200587308 */ /* 0x0003e20000000800 */
[----:B------:R-:W-:Y:S02]  /*6f00*/  IMAD.MOV.U32 R150, RZ, RZ, R128 ;  /* 0x000000ffff967224 */ /* 0x000fe400078e0080 */
[----:B------:R-:W-:-:S05]  /*6f10*/  IMAD.MOV.U32 R148, RZ, RZ, R129 ;  /* 0x000000ffff947224 */ /* 0x000fca00078e0081 */
[----:B------:R2:W-:Y:S01]  /*6f20*/  MUFU.EX2 R46, R5 ;  /* 0x00000005002e7308 */ /* 0x0005e20000000800 */
[----:B-1----:R-:W-:Y:S01]  /*6f30*/  LOP3.LUT R2, R6, 0xff, RZ, 0xc0, !PT ;  /* 0x000000ff06027812 */ /* 0x002fe200078ec0ff */
[----:B------:R-:W-:-:S03]  /*6f40*/  HSET2.LE.AND R6, R22, R39, PT ;  /* 0x0000002716067233 */ /* 0x000fc60003803000 */
[----:B------:R-:W-:Y:S02]  /*6f50*/  PRMT R16, R2, 0x5410, R3 ;  /* 0x0000541002107816 */ /* 0x000fe40000000003 */
[----:B------:R-:W-:Y:S02]  /*6f60*/  SHF.R.U32.HI R3, RZ, 0x8, R13 ;  /* 0x00000008ff037819 */ /* 0x000fe4000001160d */
[----:B------:R-:W-:Y:S01]  /*6f70*/  LOP3.LUT R2, R14, 0xff, RZ, 0xc0, !PT ;  /* 0x000000ff0e027812 */ /* 0x000fe200078ec0ff */
[--C-:B--2---:R-:W-:Y:S01]  /*6f80*/  FFMA.FTZ R5, R149, c[0x0][0x23c], -R0.reuse ;  /* 0x00008f0095057a23 */ /* 0x104fe20000010800 */
[----:B------:R-:W-:Y:S01]  /*6f90*/  PRMT R15, R15, 0x5410, R3 ;  /* 0x000054100f0f7816 */ /* 0x000fe20000000003 */
[--C-:B------:R-:W-:Y:S01]  /*6fa0*/  FFMA.FTZ R3, R151, c[0x0][0x23c], -R0.reuse ;  /* 0x00008f0097037a23 */ /* 0x100fe20000010800 */
[----:B------:R-:W-:Y:S01]  /*6fb0*/  PRMT R14, R2, 0x5410, R17 ;  /* 0x00005410020e7816 */ /* 0x000fe20000000011 */
[----:B------:R1:W-:Y:S01]  /*6fc0*/  MUFU.EX2 R182, R5 ;  /* 0x0000000500b67308 */ /* 0x0003e20000000800 */
[----:B------:R-:W-:Y:S01]  /*6fd0*/  LOP3.LUT R2, R4, 0xffff, RZ, 0xc0, !PT ;  /* 0x0000ffff04027812 */ /* 0x000fe200078ec0ff */
[----:B------:R-:W-:Y:S01]  /*6fe0*/  FFMA.FTZ R17, R164, c[0x0][0x23c], -R0 ;  /* 0x00008f00a4117a23 */ /* 0x000fe20000010800 */
[----:B------:R-:W-:Y:S01]  /*6ff0*/  HSET2.LE.AND R15, R15, R39, PT ;  /* 0x000000270f0f7233 */ /* 0x000fe20003803000 */
[----:B------:R-:W-:-:S02]  /*7000*/  IMAD.MOV.U32 R151, RZ, RZ, R58 ;  /* 0x000000ffff977224 */ /* 0x000fc400078e003a */
[----:B------:R-:W-:Y:S02]  /*7010*/  IMAD.MOV.U32 R149, RZ, RZ, R57 ;  /* 0x000000ffff957224 */ /* 0x000fe400078e0039 */
[----:B------:R2:W-:Y:S01]  /*7020*/  MUFU.EX2 R45, R3 ;  /* 0x00000003002d7308 */ /* 0x0005e20000000800 */
[----:B-1----:R-:W-:Y:S01]  /*7030*/  FFMA.FTZ R5, R160, c[0x0][0x23c], -R0 ;  /* 0x00008f00a0057a23 */ /* 0x002fe20000010800 */
[----:B---3--:R-:W-:-:S06]  /*7040*/  F2FP.BF16.PACK_AB R0, R161, R56 ;  /* 0x00000038a100723e */ /* 0x008fcc00000010ff */
[----:B------:R-:W-:Y:S01]  /*7050*/  MUFU.EX2 R160, R17 ;  /* 0x0000001100a07308 */ /* 0x000fe20000000800 */
[C---:B------:R-:W-:Y:S02]  /*7060*/  PRMT R137, R0.reuse, 0x7632, R137 ;  /* 0x0000763200897816 */ /* 0x040fe40000000089 */
[----:B------:R-:W-:Y:S02]  /*7070*/  PRMT R136, R0, 0x7610, R136 ;  /* 0x0000761000887816 */ /* 0x000fe40000000088 */
[----:B--2---:R-:W-:-:S03]  /*7080*/  SHF.R.U32.HI R3, RZ, 0x8, R2 ;  /* 0x00000008ff037819 */ /* 0x004fc60000011602 */
[----:B------:R1:W-:Y:S01]  /*7090*/  MUFU.EX2 R90, R5 ;  /* 0x00000005005a7308 */ /* 0x0003e20000000800 */
[----:B------:R-:W-:Y:S02]  /*70a0*/  LOP3.LUT R2, R4, 0xff, RZ, 0xc0, !PT ;  /* 0x000000ff04027812 */ /* 0x000fe400078ec0ff */
[----:B------:R-:W-:Y:S02]  /*70b0*/  PRMT R0, R136, 0x5410, R137 ;  /* 0x0000541088007816 */ /* 0x000fe40000000089 */
[----:B------:R-:W-:Y:S01]  /*70c0*/  PRMT R13, R2, 0x5410, R3 ;  /* 0x00005410020d7816 */ /* 0x000fe20000000003 */
[----:B------:R-:W-:Y:S01]  /*70d0*/  FFMA.FTZ R2, R173, c[0x0][0x23c], -R12 ;  /* 0x00008f00ad027a23 */ /* 0x000fe2000001080c */
[----:B------:R-:W-:Y:S01]  /*70e0*/  SHF.R.U32.HI R3, RZ, 0x18, R4 ;  /* 0x00000018ff037819 */ /* 0x000fe20000011604 */
[----:B------:R-:W-:Y:S02]  /*70f0*/  IMAD.MOV.U32 R173, RZ, RZ, R64 ;  /* 0x000000ffffad7224 */ /* 0x000fe400078e0040 */
[----:B------:R2:W-:Y:S01]  /*7100*/  MUFU.EX2 R44, R2 ;  /* 0x00000002002c7308 */ /* 0x0005e20000000800 */
[----:B------:R-:W-:Y:S01]  /*7110*/  HSET2.LE.AND R13, R13, R39, PT ;  /* 0x000000270d0d7233 */ /* 0x000fe20003803000 */
[----:B------:R-:W-:Y:S01]  /*7120*/  IMAD.MOV.U32 R64, RZ, RZ, R105 ;  /* 0x000000ffff407224 */ /* 0x000fe200078e0069 */
[----:B-1----:R-:W-:Y:S01]  /*7130*/  SHF.R.U32.HI R5, RZ, 0x10, R4 ;  /* 0x00000010ff057819 */ /* 0x002fe20000011604 */
[----:B------:R-:W-:-:S02]  /*7140*/  FFMA.FTZ R4, R163, c[0x0][0x23c], -R12 ;  /* 0x00008f00a3047a23 */ /* 0x000fc4000001080c */
[----:B------:R-:W-:Y:S02]  /*7150*/  IMAD.MOV.U32 R163, RZ, RZ, R65 ;  /* 0x000000ffffa37224 */ /* 0x000fe400078e0041 */
[----:B------:R1:W3:Y:S01]  /*7160*/  MUFU.EX2 R183, R4 ;  /* 0x0000000400b77308 */ /* 0x0002e20000000800 */
[----:B------:R-:W-:Y:S01]  /*7170*/  IMAD.MOV.U32 R65, RZ, RZ, R104 ;  /* 0x000000ffff417224 */ /* 0x000fe200078e0068 */
[----:B--2---:R-:W-:-:S04]  /*7180*/  LOP3.LUT R2, R5, 0xff, RZ, 0xc0, !PT ;  /* 0x000000ff05027812 */ /* 0x004fc800078ec0ff */
[----:B------:R-:W-:Y:S01]  /*7190*/  PRMT R5, R2, 0x5410, R3 ;  /* 0x0000541002057816 */ /* 0x000fe20000000003 */
[--C-:B------:R-:W-:Y:S02]  /*71a0*/  HSET2.LE.AND R3, R16, R39.reuse, PT ;  /* 0x0000002710037233 */ /* 0x100fe40003803000 */
[--C-:B------:R-:W-:Y:S02]  /*71b0*/  HSET2.LE.AND R16, R14, R39.reuse, PT ;  /* 0x000000270e107233 */ /* 0x100fe40003803000 */
[--C-:B------:R-:W-:Y:S01]  /*71c0*/  HSET2.LE.AND R14, R5, R39.reuse, PT ;  /* 0x00000027050e7233 */ /* 0x100fe20003803000 */
[----:B------:R-:W-:Y:S01]  /*71d0*/  LOP3.LUT R5, R3, R0, RZ, 0xc0, !PT ;  /* 0x0000000003057212 */ /* 0x000fe200078ec0ff */
[----:B-1----:R-:W-:Y:S01]  /*71e0*/  FFMA.FTZ R4, R165, c[0x0][0x23c], -R12 ;  /* 0x00008f00a5047a23 */ /* 0x002fe2000001080c */
[----:B---3--:R-:W-:Y:S01]  /*71f0*/  F2FP.BF16.PACK_AB R0, R183, R44 ;  /* 0x0000002cb700723e */ /* 0x008fe200000010ff */
[----:B------:R-:W-:Y:S02]  /*7200*/  HSET2.LE.AND R2, R18, R39, PT ;  /* 0x0000002712027233 */ /* 0x000fe40003803000 */
[----:B------:R1:W-:Y:S01]  /*7210*/  MUFU.EX2 R89, R4 ;  /* 0x0000000400597308 */ /* 0x0003e20000000800 */
[----:B------:R-:W-:-:S02]  /*7220*/  PRMT R103, R0, 0x7610, R103 ;  /* 0x0000761000677816 */ /* 0x000fc40000000067 */
[----:B------:R-:W-:Y:S01]  /*7230*/  PRMT R102, R0, 0x7632, R102 ;  /* 0x0000763200667816 */ /* 0x000fe20000000066 */
[----:B-1----:R-:W-:-:S04]  /*7240*/  FFMA.FTZ R4, R166, c[0x0][0x23c], -R12 ;  /* 0x00008f00a6047a23 */ /* 0x002fc8000001080c */
[----:B------:R1:W2:Y:S02]  /*7250*/  MUFU.EX2 R91, R4 ;  /* 0x00000004005b7308 */ /* 0x0002a40000000800 */
[--C-:B-1----:R-:W-:Y:S01]  /*7260*/  FFMA.FTZ R4, R172, c[0x0][0x23c], -R12.reuse ;  /* 0x00008f00ac047a23 */ /* 0x102fe2000001080c */
[----:B--2---:R-:W-:Y:S01]  /*7270*/  F2FP.BF16.PACK_AB R0, R91, R89 ;  /* 0x000000595b00723e */ /* 0x004fe200000010ff */
[----:B------:R-:W-:-:S04]  /*7280*/  FFMA.FTZ R12, R167, c[0x0][0x23c], -R12 ;  /* 0x00008f00a70c7a23 */ /* 0x000fc8000001080c */
[----:B------:R1:W-:Y:S01]  /*7290*/  MUFU.EX2 R134, R4 ;  /* 0x0000000400867308 */ /* 0x0003e20000000800 */
[C---:B------:R-:W-:Y:S02]  /*72a0*/  PRMT R33, R0.reuse, 0x7610, R33 ;  /* 0x0000761000217816 */ /* 0x040fe40000000021 */
[----:B------:R-:W-:Y:S02]  /*72b0*/  PRMT R32, R0, 0x7632, R32 ;  /* 0x0000763200207816 */ /* 0x000fe40000000020 */
[----:B------:R-:W-:-:S03]  /*72c0*/  PRMT R0, R103, 0x5410, R102 ;  /* 0x0000541067007816 */ /* 0x000fc60000000066 */
[----:B------:R-:W2:Y:S01]  /*72d0*/  MUFU.EX2 R135, R12 ;  /* 0x0000000c00877308 */ /* 0x000ea20000000800 */
[----:B------:R-:W-:Y:S02]  /*72e0*/  LOP3.LUT R6, R6, R0, RZ, 0xc0, !PT ;  /* 0x0000000006067212 */ /* 0x000fe400078ec0ff */
[----:B-1----:R-:W-:Y:S02]  /*72f0*/  LOP3.LUT R4, R2, R23, RZ, 0xc0, !PT ;  /* 0x0000001702047212 */ /* 0x002fe400078ec0ff */
[----:B------:R-:W-:-:S04]  /*7300*/  F2FP.BF16.PACK_AB R2, R46, R88 ;  /* 0x000000582e02723e */ /* 0x000fc800000010ff */
[C---:B------:R-:W-:Y:S02]  /*7310*/  PRMT R35, R2.reuse, 0x7632, R35 ;  /* 0x0000763202237816 */ /* 0x040fe40000000023 */
[----:B------:R-:W-:Y:S02]  /*7320*/  PRMT R34, R2, 0x7610, R34 ;  /* 0x0000761002227816 */ /* 0x000fe40000000022 */
[----:B--2---:R-:W-:Y:S02]  /*7330*/  F2FP.BF16.PACK_AB R2, R135, R134 ;  /* 0x000000868702723e */ /* 0x004fe400000010ff */
[----:B------:R-:W-:Y:S02]  /*7340*/  PRMT R0, R34, 0x5410, R35 ;  /* 0x0000541022007816 */ /* 0x000fe40000000023 */
[----:B------:R-:W-:Y:S02]  /*7350*/  PRMT R29, R2, 0x7610, R29 ;  /* 0x00007610021d7816 */ /* 0x000fe4000000001d */
[----:B------:R-:W-:-:S02]  /*7360*/  LOP3.LUT R7, R7, R0, RZ, 0xc0, !PT ;  /* 0x0000000007077212 */ /* 0x000fc400078ec0ff */
[----:B------:R-:W-:Y:S02]  /*7370*/  PRMT R0, R33, 0x5410, R32 ;  /* 0x0000541021007816 */ /* 0x000fe40000000020 */
[----:B------:R-:W-:Y:S02]  /*7380*/  PRMT R28, R2, 0x7632, R28 ;  /* 0x00007632021c7816 */ /* 0x000fe4000000001c */
[----:B------:R-:W-:Y:S01]  /*7390*/  LOP3.LUT R96, R13, R0, RZ, 0xc0, !PT ;  /* 0x000000000d607212 */ /* 0x000fe200078ec0ff */
[----:B------:R1:W2:Y:S01]  /*73a0*/  LDL.LU.S16 R2, [R1] ;  /* 0x0000000001027983 */ /* 0x0002a20000300600 */
        /* <DEDUP_REMOVED lines=8> */
[----:B------:R-:W-:-:S04]  /*7430*/  PRMT R0, R29, 0x5410, R28 ;  /* 0x000054101d007816 */ /* 0x000fc8000000001c */
[----:B------:R-:W-:Y:S02]  /*7440*/  LOP3.LUT R98, R15, R0, RZ, 0xc0, !PT ;  /* 0x000000000f627212 */ /* 0x000fe400078ec0ff */
[----:B------:R-:W3:Y:S01]  /*7450*/  LDSM.16.MT88.4 R12, [R179+0x10800] ;  /* 0x01080000b30c783b */ /* 0x000ee20000004200 */
[----:B------:R-:W-:-:S04]  /*7460*/  PRMT R0, R23, 0x5410, R22 ;  /* 0x0000541017007816 */ /* 0x000fc80000000016 */
[----:B------:R-:W-:Y:S01]  /*7470*/  LOP3.LUT R99, R16, R0, RZ, 0xc0, !PT ;  /* 0x0000000010637212 */ /* 0x000fe200078ec0ff */
[C---:B---3--:R-:W-:Y:S07]  /*7480*/  HMMA.16816.F32.BF16 R24, R8.reuse, R12, R248 ;  /* 0x0000000c0818723c */ /* 0x048fee00000418f8 */
[----:B------:R-:W-:Y:S01]  /*7490*/  IMAD.MOV.U32 R248, RZ, RZ, R90 ;  /* 0x000000fffff87224 */ /* 0x000fe200078e005a */
[----:B------:R-:W-:Y:S01]  /*74a0*/  HMMA.16816.F32.BF16 R16, R8, R14, R244 ;  /* 0x0000000e0810723c */ /* 0x000fe200000418f4 */
[----:B------:R-:W3:Y:S01]  /*74b0*/  LDSM.16.MT88.4 R12, [R177+0xd000] ;  /* 0x00d00000b10c783b */ /* 0x000ee20000004200 */
[----:B------:R-:W-:Y:S01]  /*74c0*/  IMAD.MOV.U32 R250, RZ, RZ, R160 ;  /* 0x000000fffffa7224 */ /* 0x000fe200078e00a0 */
[----:B--2---:R-:W-:-:S02]  /*74d0*/  @!P6 HFMA2.BF16_V2 R2, -RZ.H0_H0, RZ.H0_H0, -R136.H0_H0 ;  /* 0x200000ffff02e231 */ /* 0x004fc40000340988 */
[----:B------:R-:W2:Y:S03]  /*74e0*/  LDSM.16.MT88.4 R8, [R178+0xd000] ;  /* 0x00d00000b208783b */ /* 0x000ea60000004200 */
[C---:B---3--:R-:W-:Y:S01]  /*74f0*/  HMMA.16816.F32.BF16 R104, R4.reuse, R12, R240 ;  /* 0x0000000c0468723c */ /* 0x048fe200000418f0 */
[----:B------:R-:W-:Y:S02]  /*7500*/  IMAD.MOV.U32 R244, RZ, RZ, R56 ;  /* 0x000000fffff47224 */ /* 0x000fe400078e0038 */
[----:B------:R-:W-:Y:S02]  /*7510*/  IMAD.MOV.U32 R246, RZ, RZ, R45 ;  /* 0x000000fffff67224 */ /* 0x000fe400078e002d */
[----:B------:R-:W-:Y:S02]  /*7520*/  IMAD.MOV.U32 R247, RZ, RZ, R91 ;  /* 0x000000fffff77224 */ /* 0x000fe400078e005b */
[----:B------:R-:W-:Y:S01]  /*7530*/  IMAD.MOV.U32 R241, RZ, RZ, R46 ;  /* 0x000000fffff17224 */ /* 0x000fe200078e002e */
[----:B------:R-:W-:Y:S01]  /*7540*/  HMMA.16816.F32.BF16 R36, R4, R14, R220 ;  /* 0x0000000e0424723c */ /* 0x000fe200000418dc */
[----:B------:R-:W3:Y:S01]  /*7550*/  LDSM.16.MT88.4 R12, [R180+0xd000] ;  /* 0x00d00000b40c783b */ /* 0x000ee20000004200 */
[----:B------:R-:W-:-:S02]  /*7560*/  IMAD.MOV.U32 R240, RZ, RZ, R44 ;  /* 0x000000fffff07224 */ /* 0x000fc400078e002c */
[----:B------:R-:W-:Y:S02]  /*7570*/  IMAD.MOV.U32 R242, RZ, RZ, R65 ;  /* 0x000000fffff27224 */ /* 0x000fe400078e0041 */
[----:B------:R-:W-:Y:S02]  /*7580*/  IMAD.MOV.U32 R245, RZ, RZ, R89 ;  /* 0x000000fffff57224 */ /* 0x000fe400078e0059 */
[----:B------:R-:W-:Y:S02]  /*7590*/  IMAD.MOV.U32 R223, RZ, RZ, R88 ;  /* 0x000000ffffdf7224 */ /* 0x000fe400078e0058 */
[----:B------:R-:W-:Y:S02]  /*75a0*/  IMAD.MOV.U32 R221, RZ, RZ, R161 ;  /* 0x000000ffffdd7224 */ /* 0x000fe400078e00a1 */
[----:B------:R-:W-:Y:S01]  /*75b0*/  IMAD.MOV.U32 R220, RZ, RZ, R174 ;  /* 0x000000ffffdc7224 */ /* 0x000fe200078e00ae */
[----:B------:R-:W-:Y:S01]  /*75c0*/  SHF.R.U32.HI R0, RZ, 0x8, R53 ;  /* 0x00000008ff007819 */ /* 0x000fe20000011635 */
[----:B------:R-:W-:Y:S01]  /*75d0*/  @!P5 HFMA2.BF16_V2 R252, -RZ.H0_H0, RZ.H0_H0, -R137.H0_H0 ;  /* 0x200000fffffcd231 */ /* 0x000fe20000340989 */
[----:B------:R-:W-:-:S02]  /*75e0*/  IMAD.MOV.U32 R251, RZ, RZ, R135 ;  /* 0x000000fffffb7224 */ /* 0x000fc400078e0087 */
[----:B------:R-:W-:Y:S01]  /*75f0*/  IMAD.MOV.U32 R249, RZ, RZ, R134 ;  /* 0x000000fffff97224 */ /* 0x000fe200078e0086 */
[C---:B--2---:R-:W-:Y:S08]  /*7600*/  HMMA.16816.F32.BF16 R112, R4.reuse, R8, R120 ;  /* 0x000000080470723c */ /* 0x044ff00000041878 */
[----:B------:R-:W-:Y:S01]  /*7610*/  HMMA.16816.F32.BF16 R40, R4, R10, R80 ;  /* 0x0000000a0428723c */ /* 0x000fe20000041850 */
[----:B------:R-:W2:Y:S01]  /*7620*/  LDSM.16.MT88.4 R8, [R179+0xd000] ;  /* 0x00d00000b308783b */ /* 0x000ea20000004200 */
[----:B------:R-:W4:Y:S01]  /*7630*/  LDC.U8 R243, c[0x0][0x2d8] ;  /* 0x0000b600fff37b82 */ /* 0x000f220000000000 */
[----:B------:R-:W-:-:S05]  /*7640*/  IMAD.MOV.U32 R222, RZ, RZ, R133 ;  /* 0x000000ffffde7224 */ /* 0x000fca00078e0085 */
[----:B---3--:R-:W-:Y:S07]  /*7650*/  HMMA.16816.F32.BF16 R120, R4, R12, R236 ;  /* 0x0000000c0478723c */ /* 0x008fee00000418ec */
[----:B------:R-:W-:Y:S02]  /*7660*/  IMAD.MOV.U32 R236, RZ, RZ, R59 ;  /* 0x000000ffffec7224 */ /* 0x000fe400078e003b */
[----:B------:R-:W-:Y:S02]  /*7670*/  IMAD.MOV.U32 R237, RZ, RZ, R131 ;  /* 0x000000ffffed7224 */ /* 0x000fe400078e0083 */
[----:B------:R-:W-:-:S02]  /*7680*/  IMAD.MOV.U32 R238, RZ, RZ, R47 ;  /* 0x000000ffffee7224 */ /* 0x000fc400078e002f */
[----:B------:R-:W-:Y:S01]  /*7690*/  HMMA.16816.F32.BF16 R44, R4, R14, R216 ;  /* 0x0000000e042c723c */ /* 0x000fe200000418d8 */
[----:B------:R-:W3:Y:S01]  /*76a0*/  LDSM.16.MT88.4 R12, [R177+0xf000] ;  /* 0x00f00000b10c783b */ /* 0x000ee20000004200 */
[----:B------:R-:W-:-:S05]  /*76b0*/  IMAD.MOV.U32 R239, RZ, RZ, R64 ;  /* 0x000000ffffef7224 */ /* 0x000fca00078e0040 */
[----:B------:R-:W-:Y:S02]  /*76c0*/  IMAD.MOV.U32 R218, RZ, RZ, R66 ;  /* 0x000000ffffda7224 */ /* 0x000fe400078e0042 */
[----:B------:R-:W-:Y:S02]  /*76d0*/  IMAD.MOV.U32 R217, RZ, RZ, R67 ;  /* 0x000000ffffd97224 */ /* 0x000fe400078e0043 */
[----:B------:R-:W-:Y:S01]  /*76e0*/  IMAD.MOV.U32 R216, RZ, RZ, R162 ;  /* 0x000000ffffd87224 */ /* 0x000fe200078e00a2 */
[----:B------:R-:W-:Y:S01]  /*76f0*/  LOP3.LUT R0, R0, 0xffff, RZ, 0xc0, !PT ;  /* 0x0000ffff00007812 */ /* 0x000fe200078ec0ff */
[----:B------:R-:W-:Y:S01]  /*7700*/  IMAD.MOV.U32 R219, RZ, RZ, R132 ;  /* 0x000000ffffdb7224 */ /* 0x000fe200078e0084 */
[----:B------:R-:W-:Y:S01]  /*7710*/  @!P5 PRMT R137, R252, 0x5410, RZ ;  /* 0x00005410fc89d816 */ /* 0x000fe200000000ff */
[----:B------:R-:W-:Y:S01]  /*7720*/  LDSM.16.MT88.4 R132, [R179+0xd800] ;  /* 0x00d80000b384783b */ /* 0x000fe20000004200 */
[C---:B--2---:R-:W-:Y:S08]  /*7730*/  HMMA.16816.F32.BF16 R128, R4.reuse, R8, R124 ;  /* 0x000000080480723c */ /* 0x044ff0000004187c */
[C---:B------:R-:W-:Y:S01]  /*7740*/  HMMA.16816.F32.BF16 R56, R4.reuse, R10, R72 ;  /* 0x0000000a0438723c */ /* 0x040fe20000041848 */
[----:B------:R-:W2:Y:S07]  /*7750*/  LDSM.16.MT88.4 R8, [R178+0xf000] ;  /* 0x00f00000b208783b */ /* 0x000eae0000004200 */
[C---:B---3--:R-:W-:Y:S08]  /*7760*/  HMMA.16816.F32.BF16 R64, R4.reuse, R12, R232 ;  /* 0x0000000c0440723c */ /* 0x048ff000000418e8 */
[----:B------:R-:W-:Y:S01]  /*7770*/  HMMA.16816.F32.BF16 R68, R4, R14, R68 ;  /* 0x0000000e0444723c */ /* 0x000fe20000041844 */
[----:B------:R-:W3:Y:S01]  /*7780*/  LDSM.16.MT88.4 R12, [R180+0xf000] ;  /* 0x00f00000b40c783b */ /* 0x000ee20000004200 */
[----:B------:R-:W-:-:S02]  /*7790*/  IMAD.MOV.U32 R232, RZ, RZ, R151 ;  /* 0x000000ffffe87224 */ /* 0x000fc400078e0097 */
[----:B------:R-:W-:Y:S01]  /*77a0*/  IMAD.MOV.U32 R235, RZ, RZ, R149 ;  /* 0x000000ffffeb7224 */ /* 0x000fe200078e0095 */
[----:B----4-:R-:W-:Y:S01]  /*77b0*/  ISETP.GE.U32.AND P5, PT, R243, R0, PT ;  /* 0x00000000f300720c */ /* 0x010fe20003fa6070 */
[----:B------:R-:W-:Y:S01]  /*77c0*/  IMAD.MOV.U32 R233, RZ, RZ, R173 ;  /* 0x000000ffffe97224 */ /* 0x000fe200078e00ad */
[----:B------:R-:W-:Y:S01]  /*77d0*/  LDSM.16.MT88.4 R124, [R180+0xd800] ;  /* 0x00d80000b47c783b */ /* 0x000fe20000004200 */
[----:B------:R-:W-:Y:S01]  /*77e0*/  IMAD.MOV.U32 R234, RZ, RZ, R175 ;  /* 0x000000ffffea7224 */ /* 0x000fe200078e00af */
[C---:B--2---:R-:W-:Y:S08]  /*77f0*/  HMMA.16816.F32.BF16 R72, R4.reuse, R8, R84 ;  /* 0x000000080448723c */ /* 0x044ff00000041854 */
[C---:B------:R-:W-:Y:S01]  /*7800*/  HMMA.16816.F32.BF16 R76, R4.reuse, R10, R76 ;  /* 0x0000000a044c723c */ /* 0x040fe2000004184c */
[----:B------:R-:W2:Y:S07]  /*7810*/  LDSM.16.MT88.4 R8, [R179+0xf000] ;  /* 0x00f00000b308783b */ /* 0x000eae0000004200 */
[C---:B---3--:R-:W-:Y:S07]  /*7820*/  HMMA.16816.F32.BF16 R80, R4.reuse, R12, R228 ;  /* 0x0000000c0450723c */ /* 0x048fee00000418e4 */
[----:B------:R-:W-:Y:S01]  /*7830*/  IMAD.MOV.U32 R231, RZ, RZ, R163 ;  /* 0x000000ffffe77224 */ /* 0x000fe200078e00a3 */
[----:B------:R-:W-:Y:S01]  /*7840*/  HMMA.16816.F32.BF16 R84, R4, R14, R212 ;  /* 0x0000000e0454723c */ /* 0x000fe200000418d4 */
[----:B------:R-:W3:Y:S01]  /*7850*/  LDSM.16.MT88.4 R12, [R177+0x11000] ;  /* 0x01100000b10c783b */ /* 0x000ee20000004200 */
[----:B------:R-:W-:-:S02]  /*7860*/  IMAD.MOV.U32 R230, RZ, RZ, R150 ;  /* 0x000000ffffe67224 */ /* 0x000fc400078e0096 */
[----:B------:R-:W-:-:S04]  /*7870*/  IMAD.MOV.U32 R229, RZ, RZ, R148 ;  /* 0x000000ffffe57224 */ /* 0x000fc800078e0094 */
[C---:B--2---:R-:W-:Y:S08]  /*7880*/  HMMA.16816.F32.BF16 R88, R4.reuse, R8, R116 ;  /* 0x000000080458723c */ /* 0x044ff00000041874 */
[C---:B------:R-:W-:Y:S01]  /*7890*/  HMMA.16816.F32.BF16 R92, R4.reuse, R10, R92 ;  /* 0x0000000a045c723c */ /* 0x040fe2000004185c */
[----:B------:R-:W2:Y:S07]  /*78a0*/  LDSM.16.MT88.4 R8, [R178+0x11000] ;  /* 0x01100000b208783b */ /* 0x000eae0000004200 */
[C---:B---3--:R-:W-:Y:S08]  /*78b0*/  HMMA.16816.F32.BF16 R148, R4.reuse, R12, R224 ;  /* 0x0000000c0494723c */ /* 0x048ff000000418e0 */
[----:B------:R-:W-:Y:S01]  /*78c0*/  HMMA.16816.F32.BF16 R160, R4, R14, R208 ;  /* 0x0000000e04a0723c */ /* 0x000fe200000418d0 */
[----:B------:R-:W3:Y:S07]  /*78d0*/  LDSM.16.MT88.4 R12, [R180+0x11000] ;  /* 0x01100000b40c783b */ /* 0x000eee0000004200 */
[----:B------:R-:W-:Y:S01]  /*78e0*/  HMMA.16816.F32.BF16 R128, R96, R132, R128 ;  /* 0x000000846080723c */ /* 0x000fe20000041880 */
[----:B------:R-:W-:Y:S01]  /*78f0*/  IMAD.MOV.U32 R228, RZ, RZ, R229 ;  /* 0x000000ffffe47224 */ /* 0x000fe200078e00e5 */
[----:B------:R-:W-:Y:S06]  /*7900*/  LDSM.16.MT88.4 R116, [R178+0xd800] ;  /* 0x00d80000b274783b */ /* 0x000fec0000004200 */
[C---:B--2---:R-:W-:Y:S08]  /*7910*/  HMMA.16816.F32.BF16 R164, R4.reuse, R8, R108 ;  /* 0x0000000804a4723c */ /* 0x044ff0000004186c */
[C---:B------:R-:W-:Y:S01]  /*7920*/  HMMA.16816.F32.BF16 R168, R4.reuse, R10, R168 ;  /* 0x0000000a04a8723c */ /* 0x040fe200000418a8 */
[----:B------:R-:W2:Y:S07]  /*7930*/  LDSM.16.MT88.4 R8, [R179+0x11000] ;  /* 0x01100000b308783b */ /* 0x000eae0000004200 */
[C---:B---3--:R-:W-:Y:S08]  /*7940*/  HMMA.16816.F32.BF16 R204, R4.reuse, R12, R204 ;  /* 0x0000000c04cc723c */ /* 0x048ff000000418cc */
[----:B------:R-:W-:Y:S08]  /*7950*/  HMMA.16816.F32.BF16 R172, R4, R14, R48 ;  /* 0x0000000e04ac723c */ /* 0x000ff00000041830 */
[----:B------:R-:W-:Y:S01]  /*7960*/  HMMA.16816.F32.BF16 R132, R96, R134, R56 ;  /* 0x000000866084723c */ /* 0x000fe20000041838 */
[----:B------:R-:W-:Y:S01]  /*7970*/  IMAD.MOV.U32 R229, RZ, RZ, R230 ;  /* 0x000000ffffe57224 */ /* 0x000fe200078e00e6 */
[----:B------:R-:W-:Y:S06]  /*7980*/  LDSM.16.MT88.4 R108, [R177+0xd800] ;  /* 0x00d80000b16c783b */ /* 0x000fec0000004200 */
[C---:B--2---:R-:W-:Y:S01]  /*7990*/  HMMA.16816.F32.BF16 R24, R4.reuse, R8, R24 ;  /* 0x000000080418723c */ /* 0x044fe20000041818 */
[----:B------:R-:W-:Y:S07]  /*79a0*/  LDSM.16.MT88.4 R48, [R178+0xf800] ;  /* 0x00f80000b230783b */ /* 0x000fee0000004200 */
[----:B------:R-:W-:Y:S07]  /*79b0*/  HMMA.16816.F32.BF16 R16, R4, R10, R16 ;  /* 0x0000000a0410723c */ /* 0x000fee0000041810 */
[----:B------:R-:W-:-:S04]  /*79c0*/  PRMT R7, R2, 0x7610, R7 ;  /* 0x0000761002077816 */ /* 0x000fc80000000007 */
[----:B------:R-:W-:Y:S02]  /*79d0*/  @!P6 PRMT R136, R7, 0x5410, RZ ;  /* 0x000054100788e816 */ /* 0x000fe400000000ff */
[----:B------:R1:W2:Y:S02]  /*79e0*/  LDL.LU.S16 R7, [R1+0x4] ;  /* 0x0000040001077983 */ /* 0x0002a40000300600 */
[----:B--2---:R-:W-:-:S05]  /*79f0*/  @!P3 HFMA2.BF16_V2 R7, -RZ.H0_H0, RZ.H0_H0, -R103.H0_H0 ;  /* 0x200000ffff07b231 */ /* 0x004fca0000340967 */
[----:B------:R-:W-:Y:S02]  /*7a00*/  PRMT R6, R7, 0x7610, R6 ;  /* 0x0000761007067816 */ /* 0x000fe40000000006 */
[----:B------:R1:W2:Y:S02]  /*7a10*/  LDL.LU.S16 R7, [R1+0x8] ;  /* 0x0000080001077983 */ /* 0x0002a40000300600 */
[----:B--2---:R-:W-:-:S05]  /*7a20*/  @!P5 HFMA2.BF16_V2 R7, -RZ.H0_H0, RZ.H0_H0, -R102.H0_H0 ;  /* 0x200000ffff07d231 */ /* 0x004fca0000340966 */
[----:B------:R-:W-:-:S04]  /*7a30*/  PRMT R5, R7, 0x7610, R5 ;  /* 0x0000761007057816 */ /* 0x000fc80000000005 */
[----:B------:R-:W-:Y:S02]  /*7a40*/  @!P5 PRMT R102, R5, 0x5410, RZ ;  /* 0x000054100566d816 */ /* 0x000fe400000000ff */
[----:B------:R1:W2:Y:S01]  /*7a50*/  LDL.LU.S16 R5, [R1+0xc] ;  /* 0x00000c0001057983 */ /* 0x0002a20000300600 */
[----:B------:R-:W-:Y:S01]  /*7a60*/  LOP3.LUT R4, R61, 0xff, RZ, 0xc0, !PT ;  /* 0x000000ff3d047812 */ /* 0x000fe200078ec0ff */
[----:B--2---:R-:W-:-:S05]  /*7a70*/  @!P1 HFMA2.BF16_V2 R5, -RZ.H0_H0, RZ.H0_H0, -R35.H0_H0 ;  /* 0x200000ffff059231 */ /* 0x004fca0000340923 */
[----:B------:R-:W-:-:S04]  /*7a80*/  PRMT R59, R5, 0x7610, R59 ;  /* 0x00007610053b7816 */ /* 0x000fc8000000003b */
[----:B------:R-:W-:Y:S02]  /*7a90*/  @!P1 PRMT R35, R59, 0x5410, RZ ;  /* 0x000054103b239816 */ /* 0x000fe400000000ff */
[----:B------:R1:W2:Y:S01]  /*7aa0*/  LDL.LU.S16 R59, [R1+0x10] ;  /* 0x00001000013b7983 */ /* 0x0002a20000300600 */
[----:B------:R-:W-:Y:S01]  /*7ab0*/  ISETP.GE.U32.AND P6, PT, R243, R4, PT ;  /* 0x00000004f300720c */ /* 0x000fe20003fc6070 */
[----:B------:R-:W-:-:S05]  /*7ac0*/  IMAD.WIDE.U32 R2, R55, -0x2daee0ad, RZ ;  /* 0xd2511f5337027825 */ /* 0x000fca00078e00ff */
[----:B------:R-:W-:-:S04]  /*7ad0*/  LOP3.LUT R0, R3, UR5, R54, 0x96, !PT ;  /* 0x0000000503007c12 */ /* 0x000fc8000f8e9636 */
[----:B------:R-:W-:-:S04]  /*7ae0*/  LOP3.LUT R4, R0, 0xffff, RZ, 0xc0, !PT ;  /* 0x0000ffff00047812 */ /* 0x000fc800078ec0ff */
[----:B------:R-:W-:Y:S01]  /*7af0*/  SHF.R.U32.HI R4, RZ, 0x8, R4 ;  /* 0x00000008ff047819 */ /* 0x000fe20000011604 */
[----:B--2---:R-:W-:-:S05]  /*7b00*/  @!P6 HFMA2.BF16_V2 R59, -RZ.H0_H0, RZ.H0_H0, -R34.H0_H0 ;  /* 0x200000ffff3be231 */ /* 0x004fca0000340922 */
[----:B------:R-:W-:Y:S02]  /*7b10*/  PRMT R58, R59, 0x7610, R58 ;  /* 0x000076103b3a7816 */ /* 0x000fe4000000003a */
[----:B------:R1:W2:Y:S01]  /*7b20*/  LDL.LU.S16 R59, [R1+0x18] ;  /* 0x00001800013b7983 */ /* 0x0002a20000300600 */
[----:B------:R-:W-:Y:S02]  /*7b30*/  LOP3.LUT R4, R4, 0xffff, RZ, 0xc0, !PT ;  /* 0x0000ffff04047812 */ /* 0x000fe400078ec0ff */
[----:B------:R-:W-:Y:S02]  /*7b40*/  @!P3 PRMT R103, R6, 0x5410, RZ ;  /* 0x000054100667b816 */ /* 0x000fe400000000ff */
[----:B------:R-:W-:Y:S02]  /*7b50*/  ISETP.GE.U32.AND P3, PT, R243, R4, PT ;  /* 0x00000004f300720c */ /* 0x000fe40003f66070 */
[----:B------:R-:W-:-:S04]  /*7b60*/  LOP3.LUT R4, R0, 0xff, RZ, 0xc0, !PT ;  /* 0x000000ff00047812 */ /* 0x000fc800078ec0ff */
[----:B------:R-:W-:Y:S11]  /*7b70*/  ISETP.GE.U32.AND P5, PT, R243, R4, PT ;  /* 0x00000004f300720c */ /* 0x000ff60003fa6070 */
[----:B------:R-:W-:Y:S02]  /*7b80*/  @!UPT UIADD3 URZ, URZ, URZ, URZ ;  /* 0x0000003f3f3ff290 */ /* 0x000fe4000fffe03f */
[----:B--2---:R-:W-:-:S05]  /*7b90*/  @!P5 HFMA2.BF16_V2 R59, -RZ.H0_H0, RZ.H0_H0, -R33.H0_H0 ;  /* 0x200000ffff3bd231 */ /* 0x004fca0000340921 */
[----:B------:R-:W-:Y:S02]  /*7ba0*/  PRMT R57, R59, 0x7610, R57 ;  /* 0x000076103b397816 */ /* 0x000fe40000000039 */
[----:B------:R1:W2:Y:S01]  /*7bb0*/  LDL.LU.S16 R59, [R1+0x14] ;  /* 0x00001400013b7983 */ /* 0x0002a20000300600 */
[----:B------:R-:W-:-:S04]  /*7bc0*/  SHF.R.U32.HI R4, RZ, 0x18, R0 ;  /* 0x00000018ff047819 */ /* 0x000fc80000011600 */
[----:B------:R-:W-:Y:S02]  /*7bd0*/  ISETP.GE.U32.AND P1, PT, R243, R4, PT ;  /* 0x00000004f300720c */ /* 0x000fe40003f26070 */
[----:B------:R-:W-:Y:S01]  /*7be0*/  SHF.R.U32.HI R0, RZ, 0x10, R0 ;  /* 0x00000010ff007819 */ /* 0x000fe20000011600 */
[----:B--2---:R-:W-:-:S05]  /*7bf0*/  @!P3 HFMA2.BF16_V2 R59, -RZ.H0_H0, RZ.H0_H0, -R32.H0_H0 ;  /* 0x200000ffff3bb231 */ /* 0x004fca0000340920 */
[----:B------:R-:W-:-:S04]  /*7c00*/  PRMT R4, R59, 0x7610, R4 ;  /* 0x000076103b047816 */ /* 0x000fc80000000004 */
[----:B------:R-:W-:Y:S02]  /*7c10*/  @!P3 PRMT R32, R4, 0x5410, RZ ;  /* 0x000054100420b816 */ /* 0x000fe400000000ff */
[----:B------:R1:W2:Y:S04]  /*7c20*/  LDL.LU.S16 R4, [R1+0x1c] ;  /* 0x00001c0001047983 */ /* 0x0002a80000300600 */
[----:B------:R1:W3:Y:S01]  /*7c30*/  LDL.LU.S16 R61, [R1+0x20] ;  /* 0x00002000013d7983 */ /* 0x0002e20000300600 */
[----:B------:R-:W-:Y:S02]  /*7c40*/  LOP3.LUT R0, R0, 0xff, RZ, 0xc0, !PT ;  /* 0x000000ff00007812 */ /* 0x000fe400078ec0ff */
[----:B------:R-:W-:Y:S02]  /*7c50*/  @!P6 PRMT R34, R58, 0x5410, RZ ;  /* 0x000054103a22e816 */ /* 0x000fe400000000ff */
[----:B------:R-:W-:-:S02]  /*7c60*/  ISETP.GE.U32.AND P6, PT, R243, R0, PT ;  /* 0x00000000f300720c */ /* 0x000fc40003fc6070 */
[----:B------:R-:W-:-:S04]  /*7c70*/  LOP3.LUT R0, R52, 0xffff, RZ, 0xc0, !PT ;  /* 0x0000ffff34007812 */ /* 0x000fc800078ec0ff */
[----:B------:R-:W-:-:S07]  /*7c80*/  SHF.R.U32.HI R0, RZ, 0x8, R0 ;  /* 0x00000008ff007819 */ /* 0x000fce0000011600 */
[----:B---3--:R-:W-:-:S05]  /*7c90*/  @!P6 HFMA2.BF16_V2 R61, -RZ.H0_H0, RZ.H0_H0, -R30.H0_H0 ;  /* 0x200000ffff3de231 */ /* 0x008fca000034091e */
[----:B------:R-:W-:-:S04]  /*7ca0*/  PRMT R55, R61, 0x7610, R55 ;  /* 0x000076103d377816 */ /* 0x000fc80000000037 */
[----:B------:R-:W-:Y:S02]  /*7cb0*/  @!P6 PRMT R30, R55, 0x5410, RZ ;  /* 0x00005410371ee816 */ /* 0x000fe400000000ff */
[----:B------:R1:W3:Y:S01]  /*7cc0*/  LDL.LU.S16 R55, [R1+0x24] ;  /* 0x0000240001377983 */ /* 0x0002e20000300600 */
[----:B--2---:R-:W-:Y:S01]  /*7cd0*/  @!P1 HFMA2.BF16_V2 R4, -RZ.H0_H0, RZ.H0_H0, -R31.H0_H0 ;  /* 0x200000ffff049231 */ /* 0x004fe2000034091f */
[----:B------:R-:W-:Y:S02]  /*7ce0*/  LOP3.LUT R0, R0, 0xffff, RZ, 0xc0, !PT ;  /* 0x0000ffff00007812 */ /* 0x000fe400078ec0ff */
[----:B------:R-:W-:Y:S02]  /*7cf0*/  @!P5 PRMT R33, R57, 0x5410, RZ ;  /* 0x000054103921d816 */ /* 0x000fe400000000ff */
[----:B------:R-:W-:Y:S02]  /*7d00*/  PRMT R56, R4, 0x7610, R56 ;  /* 0x0000761004387816 */ /* 0x000fe40000000038 */
[----:B------:R-:W-:-:S02]  /*7d10*/  ISETP.GE.U32.AND P5, PT, R243, R0, PT ;  /* 0x00000000f300720c */ /* 0x000fc40003fa6070 */
[----:B------:R-:W-:Y:S02]  /*7d20*/  LOP3.LUT R4, R52, 0xff, RZ, 0xc0, !PT ;  /* 0x000000ff34047812 */ /* 0x000fe400078ec0ff */
[--C-:B------:R-:W-:Y:S02]  /*7d30*/  SHF.R.U32.HI R0, RZ, 0x18, R52.reuse ;  /* 0x00000018ff007819 */ /* 0x100fe40000011634 */
[----:B------:R-:W-:Y:S02]  /*7d40*/  @!P1 PRMT R31, R56, 0x5410, RZ ;  /* 0x00005410381f9816 */ /* 0x000fe400000000ff */
[C---:B------:R-:W-:Y:S01]  /*7d50*/  ISETP.GE.U32.AND P3, PT, R243.reuse, R4, PT ;  /* 0x00000004f300720c */ /* 0x040fe20003f66070 */
[----:B------:R-:W-:Y:S01]  /*7d60*/  IMAD.MOV.U32 R230, RZ, RZ, R231 ;  /* 0x000000ffffe67224 */ /* 0x000fe200078e00e7 */
[----:B------:R-:W-:Y:S01]  /*7d70*/  ISETP.GE.U32.AND P1, PT, R243, R0, PT ;  /* 0x00000000f300720c */ /* 0x000fe20003f26070 */
[----:B------:R-:W-:Y:S01]  /*7d80*/  IMAD.MOV.U32 R215, RZ, RZ, R229 ;  /* 0x000000ffffd77224 */ /* 0x000fe200078e00e5 */
[----:B------:R-:W-:Y:S01]  /*7d90*/  SHF.R.U32.HI R0, RZ, 0x10, R52 ;  /* 0x00000010ff007819 */ /* 0x000fe20000011634 */
[----:B------:R-:W2:Y:S03]  /*7da0*/  LDSM.16.MT88.4 R56, [R180+0xf800] ;  /* 0x00f80000b438783b */ /* 0x000ea60000004200 */
[----:B------:R-:W-:-:S04]  /*7db0*/  LOP3.LUT R0, R0, 0xff, RZ, 0xc0, !PT ;  /* 0x000000ff00007812 */ /* 0x000fc800078ec0ff */
[----:B------:R-:W-:Y:S02]  /*7dc0*/  ISETP.GE.U32.AND P6, PT, R243, R0, PT ;  /* 0x00000000f300720c */ /* 0x000fe40003fc6070 */
[----:B------:R-:W-:-:S04]  /*7dd0*/  LOP3.LUT R0, R60, 0xffff, RZ, 0xc0, !PT ;  /* 0x0000ffff3c007812 */ /* 0x000fc800078ec0ff */
[----:B------:R-:W-:-:S04]  /*7de0*/  SHF.R.U32.HI R0, RZ, 0x8, R0 ;  /* 0x00000008ff007819 */ /* 0x000fc80000011600 */
[----:B------:R-:W-:Y:S01]  /*7df0*/  LOP3.LUT R0, R0, 0xffff, RZ, 0xc0, !PT ;  /* 0x0000ffff00007812 */ /* 0x000fe200078ec0ff */
[----:B---3--:R-:W-:-:S05]  /*7e00*/  @!P3 HFMA2.BF16_V2 R55, -RZ.H0_H0, RZ.H0_H0, -R146.H0_H0 ;  /* 0x200000ffff37b231 */ /* 0x008fca0000340992 */
[----:B------:R-:W-:Y:S02]  /*7e10*/  PRMT R54, R55, 0x7610, R54 ;  /* 0x0000761037367816 */ /* 0x000fe40000000036 */
[----:B------:R1:W3:Y:S02]  /*7e20*/  LDL.LU.S16 R55, [R1+0x2c] ;  /* 0x00002c0001377983 */ /* 0x0002e40000300600 */
[----:B------:R-:W-:Y:S02]  /*7e30*/  @!P3 PRMT R146, R54, 0x5410, RZ ;  /* 0x000054103692b816 */ /* 0x000fe400000000ff */
[----:B------:R-:W-:Y:S02]  /*7e40*/  ISETP.GE.U32.AND P3, PT, R243, R0, PT ;  /* 0x00000000f300720c */ /* 0x000fe40003f66070 */
[----:B------:R1:W4:Y:S04]  /*7e50*/  LDL.LU.S16 R0, [R1+0x28] ;  /* 0x0000280001007983 */ /* 0x0003280000300600 */
[----:B------:R1:W2:Y:S01]  /*7e60*/  LDL.LU.S16 R61, [R1+0x30] ;  /* 0x00003000013d7983 */ /* 0x0002a20000300600 */
[----:B------:R-:W-:Y:S01]  /*7e70*/  LOP3.LUT R7, R20, 0xffff, RZ, 0xc0, !PT ;  /* 0x0000ffff14077812 */ /* 0x000fe200078ec0ff */
[----:B--2---:R-:W-:-:S05]  /*7e80*/  @!P1 HFMA2.BF16_V2 R61, -RZ.H0_H0, RZ.H0_H0, -R145.H0_H0 ;  /* 0x200000ffff3d9231 */ /* 0x004fca0000340991 */
[----:B------:R-:W-:-:S04]  /*7e90*/  PRMT R21, R61, 0x7610, R21 ;  /* 0x000076103d157816 */ /* 0x000fc80000000015 */
[----:B------:R-:W-:Y:S02]  /*7ea0*/  @!P1 PRMT R145, R21, 0x5410, RZ ;  /* 0x0000541015919816 */ /* 0x000fe400000000ff */
[----:B------:R1:W2:Y:S01]  /*7eb0*/  LDL.LU.S16 R21, [R1+0x34] ;  /* 0x0000340001157983 */ /* 0x0002a20000300600 */
[----:B---3--:R-:W-:Y:S02]  /*7ec0*/  @!P5 HFMA2.BF16_V2 R55, -RZ.H0_H0, RZ.H0_H0, -R144.H0_H0 ;  /* 0x200000ffff37d231 */ /* 0x008fe40000340990 */
[----:B----4-:R-:W-:-:S03]  /*7ed0*/  @!P6 HFMA2.BF16_V2 R0, -RZ.H0_H0, RZ.H0_H0, -R147.H0_H0 ;  /* 0x200000ffff00e231 */ /* 0x010fc60000340993 */
[----:B------:R-:W-:Y:S02]  /*7ee0*/  PRMT R53, R55, 0x7610, R53 ;  /* 0x0000761037357816 */ /* 0x000fe40000000035 */
[----:B------:R-:W-:Y:S02]  /*7ef0*/  PRMT R52, R0, 0x7610, R52 ;  /* 0x0000761000347816 */ /* 0x000fe40000000034 */
[----:B------:R-:W-:Y:S02]  /*7f00*/  LOP3.LUT R0, R60, 0xff, RZ, 0xc0, !PT ;  /* 0x000000ff3c007812 */ /* 0x000fe400078ec0ff */
[----:B------:R-:W-:Y:S02]  /*7f10*/  @!P5 PRMT R144, R53, 0x5410, RZ ;  /* 0x000054103590d816 */ /* 0x000fe400000000ff */
[----:B------:R-:W-:Y:S02]  /*7f20*/  ISETP.GE.U32.AND P5, PT, R243, R0, PT ;  /* 0x00000000f300720c */ /* 0x000fe40003fa6070 */
[----:B------:R-:W-:-:S02]  /*7f30*/  SHF.R.U32.HI R0, RZ, 0x18, R60 ;  /* 0x00000018ff007819 */ /* 0x000fc4000001163c */
[----:B------:R-:W-:Y:S02]  /*7f40*/  @!P6 PRMT R147, R52, 0x5410, RZ ;  /* 0x000054103493e816 */ /* 0x000fe400000000ff */
[----:B------:R-:W-:Y:S02]  /*7f50*/  ISETP.GE.U32.AND P6, PT, R243, R0, PT ;  /* 0x00000000f300720c */ /* 0x000fe40003fc6070 */
[----:B------:R-:W-:-:S04]  /*7f60*/  SHF.R.U32.HI R0, RZ, 0x10, R60 ;  /* 0x00000010ff007819 */ /* 0x000fc8000001163c */
[----:B------:R-:W-:-:S04]  /*7f70*/  LOP3.LUT R0, R0, 0xff, RZ, 0xc0, !PT ;  /* 0x000000ff00007812 */ /* 0x000fc800078ec0ff */
[----:B------:R-:W-:Y:S02]  /*7f80*/  ISETP.GE.U32.AND P1, PT, R243, R0, PT ;  /* 0x00000000f300720c */ /* 0x000fe40003f26070 */
[----:B------:R1:W3:Y:S01]  /*7f90*/  LDL.LU.S16 R0, [R1+0x38] ;  /* 0x0000380001007983 */ /* 0x0002e20000300600 */
[----:B------:R-:W-:Y:S02]  /*7fa0*/  LOP3.LUT R6, R20, 0xff, RZ, 0xc0, !PT ;  /* 0x000000ff14067812 */ /* 0x000fe400078ec0ff */
[--C-:B------:R-:W-:Y:S02]  /*7fb0*/  SHF.R.U32.HI R8, RZ, 0x10, R20.reuse ;  /* 0x00000010ff087819 */ /* 0x100fe40000011614 */
[----:B------:R-:W-:Y:S01]  /*7fc0*/  SHF.R.U32.HI R5, RZ, 0x18, R20 ;  /* 0x00000018ff057819 */ /* 0x000fe20000011614 */
[----:B--2---:R-:W-:-:S05]  /*7fd0*/  @!P5 HFMA2.BF16_V2 R21, -RZ.H0_H0, RZ.H0_H0, -R152.H0_H0 ;  /* 0x200000ffff15d231 */ /* 0x004fca0000340998 */
[----:B------:R-:W-:-:S04]  /*7fe0*/  PRMT R20, R21, 0x7610, R20 ;  /* 0x0000761015147816 */ /* 0x000fc80000000014 */
[----:B------:R-:W-:Y:S02]  /*7ff0*/  @!P5 PRMT R152, R20, 0x5410, RZ ;  /* 0x000054101498d816 */ /* 0x000fe400000000ff */
[----:B------:R1:W2:Y:S01]  /*8000*/  LDL.LU.S16 R20, [R1+0x40] ;  /* 0x0000400001147983 */ /* 0x0002a20000300600 */
[----:B---3--:R-:W-:-:S05]  /*8010*/  @!P3 HFMA2.BF16_V2 R0, -RZ.H0_H0, RZ.H0_H0, -R153.H0_H0 ;  /* 0x200000ffff00b231 */ /* 0x008fca0000340999 */
[----:B------:R-:W-:Y:S02]  /*8020*/  PRMT R15, R0, 0x7610, R15 ;  /* 0x00007610000f7816 */ /* 0x000fe4000000000f */
[----:B------:R-:W-:-:S04]  /*8030*/  LOP3.LUT R0, R62, 0xff, RZ, 0xc0, !PT ;  /* 0x000000ff3e007812 */ /* 0x000fc800078ec0ff */
[----:B------:R-:W-:Y:S02]  /*8040*/  ISETP.GE.U32.AND P5, PT, R243, R0, PT ;  /* 0x00000000f300720c */ /* 0x000fe40003fa6070 */
[----:B------:R-:W-:-:S04]  /*8050*/  SHF.R.U32.HI R0, RZ, 0x8, R63 ;  /* 0x00000008ff007819 */ /* 0x000fc8000001163f */
[----:B------:R-:W-:Y:S02]  /*8060*/  LOP3.LUT R0, R0, 0xffff, RZ, 0xc0, !PT ;  /* 0x0000ffff00007812 */ /* 0x000fe400078ec0ff */
[----:B------:R-:W-:Y:S02]  /*8070*/  @!P3 PRMT R153, R15, 0x5410, RZ ;  /* 0x000054100f99b816 */ /* 0x000fe400000000ff */
[----:B------:R1:W3:Y:S01]  /*8080*/  LDL.LU.S16 R15, [R1+0x3c] ;  /* 0x00003c00010f7983 */ /* 0x0002e20000300600 */
[----:B--2---:R-:W-:-:S05]  /*8090*/  @!P1 HFMA2.BF16_V2 R20, -RZ.H0_H0, RZ.H0_H0, -R157.H0_H0 ;  /* 0x200000ffff149231 */ /* 0x004fca000034099d */
[----:B------:R-:W-:-:S04]  /*80a0*/  PRMT R14, R20, 0x7610, R14 ;  /* 0x00007610140e7816 */ /* 0x000fc8000000000e */
[----:B------:R-:W-:Y:S02]  /*80b0*/  @!P1 PRMT R157, R14, 0x5410, RZ ;  /* 0x000054100e9d9816 */ /* 0x000fe400000000ff */
[----:B------:R-:W-:Y:S02]  /*80c0*/  ISETP.GE.U32.AND P1, PT, R243, R0, PT ;  /* 0x00000000f300720c */ /* 0x000fe40003f26070 */
[----:B------:R1:W2:Y:S01]  /*80d0*/  LDL.LU.S16 R0, [R1+0x44] ;  /* 0x0000440001007983 */ /* 0x0002a20000300600 */
[----:B------:R-:W-:Y:S02]  /*80e0*/  IMAD.MOV.U32 R231, RZ, RZ, R232 ;  /* 0x000000ffffe77224 */ /* 0x000fe400078e00e8 */
[----:B------:R-:W-:Y:S02]  /*80f0*/  IMAD.MOV.U32 R232, RZ, RZ, R233 ;  /* 0x000000ffffe87224 */ /* 0x000fe400078e00e9 */
[----:B------:R-:W-:Y:S02]  /*8100*/  IMAD.MOV.U32 R233, RZ, RZ, R235 ;  /* 0x000000ffffe97224 */ /* 0x000fe400078e00eb */
        /* <DEDUP_REMOVED lines=9> */
[----:B--2---:R-:W-:-:S05]  /*81a0*/  @!P4 HFMA2.BF16_V2 R0, -RZ.H0_H0, RZ.H0_H0, -R156.H0_H0 ;  /* 0x200000ffff00c231 */ /* 0x004fca000034099c */
[----:B------:R-:W-:-:S04]  /*81b0*/  PRMT R13, R0, 0x7610, R13 ;  /* 0x00007610000d7816 */ /* 0x000fc8000000000d */
[----:B------:R-:W-:Y:S02]  /*81c0*/  @!P4 PRMT R156, R13, 0x5410, RZ ;  /* 0x000054100d9cc816 */ /* 0x000fe400000000ff */
[----:B------:R1:W2:Y:S02]  /*81d0*/  LDL.LU.S16 R13, [R1+0x48] ;  /* 0x00004800010d7983 */ /* 0x0002a40000300600 */
[----:B--2---:R-:W-:-:S05]  /*81e0*/  @!P1 HFMA2.BF16_V2 R13, -RZ.H0_H0, RZ.H0_H0, -R154.H0_H0 ;  /* 0x200000ffff0d9231 */ /* 0x004fca000034099a */
[----:B------:R-:W-:Y:S02]  /*81f0*/  PRMT R12, R13, 0x7610, R12 ;  /* 0x000076100d0c7816 */ /* 0x000fe4000000000c */
[----:B------:R1:W2:Y:S02]  /*8200*/  LDL.LU.S16 R13, [R1+0x54] ;  /* 0x00005400010d7983 */ /* 0x0002a40000300600 */
[----:B------:R-:W-:Y:S02]  /*8210*/  @!P1 PRMT R154, R12, 0x5410, RZ ;  /* 0x000054100c9a9816 */ /* 0x000fe400000000ff */
[----:B------:R1:W4:Y:S01]  /*8220*/  LDL.LU.S16 R12, [R1+0x50] ;  /* 0x00005000010c7983 */ /* 0x0003220000300600 */
[----:B------:R-:W-:Y:S02]  /*8230*/  ISETP.GE.U32.AND P3, PT, R243, R6, PT ;  /* 0x00000006f300720c */ /* 0x000fe40003f66070 */
[----:B------:R-:W-:Y:S01]  /*8240*/  SHF.R.U32.HI R0, RZ, 0x8, R7 ;  /* 0x00000008ff007819 */ /* 0x000fe20000011607 */
[----:B----4-:R-:W-:-:S05]  /*8250*/  @!P2 HFMA2.BF16_V2 R12, -RZ.H0_H0, RZ.H0_H0, -R158.H0_H0 ;  /* 0x200000ffff0ca231 */ /* 0x010fca000034099e */
[----:B------:R-:W-:Y:S02]  /*8260*/  PRMT R10, R12, 0x7610, R10 ;  /* 0x000076100c0a7816 */ /* 0x000fe4000000000a */
[----:B------:R1:W4:Y:S01]  /*8270*/  LDL.LU.S16 R12, [R1+0x4c] ;  /* 0x00004c00010c7983 */ /* 0x0003220000300600 */
[----:B------:R-:W-:-:S04]  /*8280*/  LOP3.LUT R0, R0, 0xffff, RZ, 0xc0, !PT ;  /* 0x0000ffff00007812 */ /* 0x000fc800078ec0ff */
[C---:B------:R-:W-:Y:S02]  /*8290*/  ISETP.GE.U32.AND P4, PT, R243.reuse, R0, PT ;  /* 0x00000000f300720c */ /* 0x040fe40003f86070 */
[----:B------:R-:W-:Y:S01]  /*82a0*/  LOP3.LUT R0, R8, 0xff, RZ, 0xc0, !PT ;  /* 0x000000ff08007812 */ /* 0x000fe200078ec0ff */
[----:B------:R-:W-:Y:S02]  /*82b0*/  IMAD.MOV.U32 R229, RZ, RZ, R232 ;  /* 0x000000ffffe57224 */ /* 0x000fe400078e00e8 */
[----:B------:R-:W-:Y:S01]  /*82c0*/  IMAD.MOV.U32 R232, RZ, RZ, R219 ;  /* 0x000000ffffe87224 */ /* 0x000fe200078e00db */
[----:B------:R-:W-:Y:S01]  /*82d0*/  ISETP.GE.U32.AND P1, PT, R243, R0, PT ;  /* 0x00000000f300720c */ /* 0x000fe20003f26070 */
        /* <DEDUP_REMOVED lines=10> */
[----:B------:R-:W-:Y:S02]  /*8380*/  IMAD.MOV.U32 R244, RZ, RZ, R182 ;  /* 0x000000fffff47224 */ /* 0x000fe400078e00b6 */
[----:B------:R-:W-:Y:S02]  /*8390*/  IMAD.MOV.U32 R231, RZ, RZ, R218 ;  /* 0x000000ffffe77224 */ /* 0x000fe400078e00da */
[----:B------:R-:W-:Y:S01]  /*83a0*/  IMAD.MOV.U32 R217, RZ, RZ, R181 ;  /* 0x000000ffffd97224 */ /* 0x000fe200078e00b5 */
[----:B------:R-:W-:Y:S01]  /*83b0*/  @!P2 PRMT R158, R10, 0x5410, RZ ;  /* 0x000054100a9ea816 */ /* 0x000fe200000000ff */
[----:B------:R-:W-:Y:S01]  /*83c0*/  IMAD.MOV.U32 R218, RZ, RZ, R176 ;  /* 0x000000ffffda7224 */ /* 0x000fe200078e00b0 */
[----:B----4-:R-:W-:-:S05]  /*83d0*/  @!P3 HFMA2.BF16_V2 R12, -RZ.H0_H0, RZ.H0_H0, -R143.H0_H0 ;  /* 0x200000ffff0cb231 */ /* 0x010fca000034098f */
[----:B------:R-:W-:-:S04]  /*83e0*/  PRMT R0, R12, 0x7610, R0 ;  /* 0x000076100c007816 */ /* 0x000fc80000000000 */
[----:B------:R-:W-:Y:S02]  /*83f0*/  @!P3 PRMT R143, R0, 0x5410, RZ ;  /* 0x00005410008fb816 */ /* 0x000fe400000000ff */
[----:B------:R1:W4:Y:S04]  /*8400*/  LDL.LU.S16 R0, [R1+0x58] ;  /* 0x0000580001007983 */ /* 0x0003280000300600 */
[----:B------:R1:W5:Y:S04]  /*8410*/  LDL.LU R182, [R1+0xd0] ;  /* 0x0000d00001b67983 */ /* 0x0003680000300800 */
[----:B------:R1:W5:Y:S04]  /*8420*/  LDL.LU R181, [R1+0xcc] ;  /* 0x0000cc0001b57983 */ /* 0x0003680000300800 */
[----:B------:R1:W5:Y:S04]  /*8430*/  LDL.LU R176, [R1+0xc8] ;  /* 0x0000c80001b07983 */ /* 0x0003680000300800 */
[----:B------:R1:W4:Y:S01]  /*8440*/  LDL.LU.S16 R10, [R1+0x5c] ;  /* 0x00005c00010a7983 */ /* 0x0003220000300600 */
[----:B--2---:R-:W-:Y:S01]  /*8450*/  @!P5 HFMA2.BF16_V2 R13, -RZ.H0_H0, RZ.H0_H0, -R159.H0_H0 ;  /* 0x200000ffff0dd231 */ /* 0x004fe2000034099f */
[C---:B------:R-:W-:Y:S08]  /*8460*/  HMMA.16816.F32.BF16 R52, R96.reuse, R56, R80 ;  /* 0x000000386034723c */ /* 0x040ff00000041850 */
[----:B------:R-:W-:Y:S01]  /*8470*/  HMMA.16816.F32.BF16 R112, R96, R116, R112 ;  /* 0x000000746070723c */ /* 0x000fe20000041870 */
[----:B------:R-:W-:Y:S01]  /*8480*/  PRMT R11, R13, 0x7610, R11 ;  /* 0x000076100d0b7816 */ /* 0x000fe2000000000b */
[----:B---3--:R-:W-:Y:S01]  /*8490*/  @!P6 HFMA2.BF16_V2 R15, -RZ.H0_H0, RZ.H0_H0, -R155.H0_H0 ;  /* 0x200000ffff0fe231 */ /* 0x008fe2000034099b */
[----:B------:R-:W-:Y:S02]  /*84a0*/  LDSM.16.MT88.4 R80, [R178+0x11800] ;  /* 0x01180000b250783b */ /* 0x000fe40000004200 */
[----:B------:R-:W-:-:S03]  /*84b0*/  @!P5 PRMT R159, R11, 0x5410, RZ ;  /* 0x000054100b9fd816 */ /* 0x000fc600000000ff */
[C---:B------:R-:W-:Y:S01]  /*84c0*/  HMMA.16816.F32.BF16 R56, R96.reuse, R58, R84 ;  /* 0x0000003a6038723c */ /* 0x040fe20000041854 */
[----:B------:R1:W2:Y:S04]  /*84d0*/  LDL.LU.S16 R84, [R1+0x74] ;  /* 0x0000740001547983 */ /* 0x0002a80000300600 */
[----:B------:R1:W3:Y:S04]  /*84e0*/  LDL.LU.S16 R21, [R1+0x70] ;  /* 0x0000700001157983 */ /* 0x0002e80000300600 */
[----:B------:R1:W2:Y:S04]  /*84f0*/  LDL.LU.S16 R20, [R1+0x68] ;  /* 0x0000680001147983 */ /* 0x0002a80000300600 */
[----:B------:R1:W2:Y:S01]  /*8500*/  LDL.LU.S16 R11, [R1+0x64] ;  /* 0x00006400010b7983 */ /* 0x0002a20000300600 */
[----:B------:R-:W-:Y:S03]  /*8510*/  HMMA.16816.F32.BF16 R116, R96, R118, R40 ;  /* 0x000000766074723c */ /* 0x000fe60000041828 */
[----:B------:R-:W1:Y:S01]  /*8520*/  LDSM.16.MT88.4 R40, [R177+0xf800] ;  /* 0x00f80000b128783b */ /* 0x000e620000004200 */
[----:B----4-:R-:W-:-:S05]  /*8530*/  @!P1 HFMA2.BF16_V2 R10, -RZ.H0_H0, RZ.H0_H0, -R141.H0_H0 ;  /* 0x200000ffff0a9231 */ /* 0x010fca000034098d */
[----:B------:R-:W-:Y:S02]  /*8540*/  PRMT R8, R10, 0x7610, R8 ;  /* 0x000076100a087816 */ /* 0x000fe40000000008 */
[----:B------:R4:W4:Y:S01]  /*8550*/  LDL.LU.S16 R10, [R1+0x60] ;  /* 0x00006000010a7983 */ /* 0x0009220000300600 */
[----:B------:R-:W-:Y:S01]  /*8560*/  PRMT R4, R15, 0x7610, R4 ;  /* 0x000076100f047816 */ /* 0x000fe20000000004 */
[----:B------:R-:W-:Y:S01]  /*8570*/  @!P4 HFMA2.BF16_V2 R0, -RZ.H0_H0, RZ.H0_H0, -R142.H0_H0 ;  /* 0x200000ffff00c231 */ /* 0x000fe2000034098e */
[----:B------:R-:W-:Y:S01]  /*8580*/  HMMA.16816.F32.BF16 R104, R96, R108, R104 ;  /* 0x0000006c6068723c */ /* 0x000fe20000041868 */
[----:B------:R-:W-:Y:S01]  /*8590*/  @!P1 PRMT R141, R8, 0x5410, RZ ;  /* 0x00005410088d9816 */ /* 0x000fe200000000ff */
[----:B------:R-:W-:Y:S01]  /*85a0*/  LDSM.16.MT88.4 R12, [R179+0x11800] ;  /* 0x01180000b30c783b */ /* 0x000fe20000004200 */
[----:B------:R-:W-:Y:S02]  /*85b0*/  @!P6 PRMT R155, R4, 0x5410, RZ ;  /* 0x00005410049be816 */ /* 0x000fe400000000ff */
[----:B------:R-:W-:-:S02]  /*85c0*/  ISETP.GE.U32.AND P6, PT, R243, R5, PT ;  /* 0x00000005f300720c */ /* 0x000fc40003fc6070 */
[C---:B------:R-:W-:Y:S02]  /*85d0*/  LOP3.LUT R5, R2.reuse, 0xffff, RZ, 0xc0, !PT ;  /* 0x0000ffff02057812 */ /* 0x040fe400078ec0ff */
[----:B------:R-:W-:Y:S02]  /*85e0*/  LOP3.LUT R4, R2, 0xff, RZ, 0xc0, !PT ;  /* 0x000000ff02047812 */ /* 0x000fe400078ec0ff */
[--C-:B------:R-:W-:Y:S02]  /*85f0*/  SHF.R.U32.HI R3, RZ, 0x10, R2.reuse ;  /* 0x00000010ff037819 */ /* 0x100fe40000011602 */
[----:B------:R-:W-:-:S04]  /*8600*/  SHF.R.U32.HI R2, RZ, 0x18, R2 ;  /* 0x00000018ff027819 */ /* 0x000fc80000011602 */
[----:B------:R-:W-:Y:S02]  /*8610*/  ISETP.GE.U32.AND P2, PT, R243, R2, PT ;  /* 0x00000002f300720c */ /* 0x000fe40003f46070 */
[----:B------:R-:W-:Y:S02]  /*8620*/  SHF.R.U32.HI R2, RZ, 0x8, R5 ;  /* 0x00000008ff027819 */ /* 0x000fe40000011605 */
[----:B------:R-:W-:Y:S02]  /*8630*/  PRMT R9, R0, 0x7610, R9 ;  /* 0x0000761000097816 */ /* 0x000fe40000000009 */
[----:B------:R-:W-:Y:S02]  /*8640*/  LOP3.LUT R2, R2, 0xffff, RZ, 0xc0, !PT ;  /* 0x0000ffff02027812 */ /* 0x000fe400078ec0ff */
[----:B------:R-:W-:Y:S01]  /*8650*/  @!P4 PRMT R142, R9, 0x5410, RZ ;  /* 0x00005410098ec816 */ /* 0x000fe200000000ff */
[----:B------:R-:W-:Y:S01]  /*8660*/  HMMA.16816.F32.BF16 R108, R96, R110, R36 ;  /* 0x0000006e606c723c */ /* 0x000fe20000041824 */
[----:B------:R-:W-:-:S02]  /*8670*/  ISETP.GE.U32.AND P4, PT, R243, R2, PT ;  /* 0x00000002f300720c */ /* 0x000fc40003f86070 */
[----:B------:R-:W-:-:S05]  /*8680*/  LOP3.LUT R0, R3, 0xff, RZ, 0xc0, !PT ;  /* 0x000000ff03007812 */ /* 0x000fca00078ec0ff */
[----:B-1----:R-:W-:Y:S01]  /*8690*/  HMMA.16816.F32.BF16 R36, R96, R40, R64 ;  /* 0x000000286024723c */ /* 0x002fe20000041840 */
[----:B------:R-:W1:Y:S01]  /*86a0*/  LDSM.16.MT88.4 R64, [R179+0xf800] ;  /* 0x00f80000b340783b */ /* 0x000e620000004200 */
[----:B------:R-:W-:Y:S01]  /*86b0*/  ISETP.GE.U32.AND P3, PT, R243, R0, PT ;  /* 0x00000000f300720c */ /* 0x000fe20003f66070 */
[----:B------:R-:W-:Y:S02]  /*86c0*/  FADD.FTZ R3, R228, R215 ;  /* 0x000000d7e4037221 */ /* 0x000fe40000010000 */
[----:B------:R-:W-:Y:S02]  /*86d0*/  FADD.FTZ R0, R214, R213 ;  /* 0x000000d5d6007221 */ /* 0x000fe40000010000 */
[--C-:B------:R-:W-:Y:S01]  /*86e0*/  FADD.FTZ R2, R230, R3.reuse ;  /* 0x00000003e6027221 */ /* 0x100fe20000010000 */
[----:B--2---:R-:W-:Y:S01]  /*86f0*/  @!P4 HFMA2.BF16_V2 R20, -RZ.H0_H0, RZ.H0_H0, -R28.H0_H0 ;  /* 0x200000ffff14c231 */ /* 0x004fe2000034091c */
[----:B------:R-:W-:Y:S02]  /*8700*/  FADD.FTZ R0, R229, R0 ;  /* 0x00000000e5007221 */ /* 0x000fe40000010000 */
[----:B------:R-:W-:Y:S01]  /*8710*/  FADD.FTZ R2, R232, R2 ;  /* 0x00000002e8027221 */ /* 0x000fe20000010000 */
[----:B------:R-:W-:Y:S01]  /*8720*/  ISETP.GE.U32.AND P5, PT, R243, R4, PT ;  /* 0x00000004f300720c */ /* 0x000fe20003fa6070 */
[----:B------:R-:W-:Y:S01]  /*8730*/  FADD.FTZ R0, R231, R0 ;  /* 0x00000000e7007221 */ /* 0x000fe20000010000 */
[----:B------:R-:W-:Y:S01]  /*8740*/  PRMT R3, R20, 0x7610, R3 ;  /* 0x0000761014037816 */ /* 0x000fe20000000003 */
[----:B------:R-:W-:-:S02]  /*8750*/  FADD.FTZ R2, R216, R2 ;  /* 0x00000002d8027221 */ /* 0x000fc40000010000 */
[----:B------:R-:W-:Y:S01]  /*8760*/  FADD.FTZ R0, R235, R0 ;  /* 0x00000000eb007221 */ /* 0x000fe20000010000 */
[C---:B------:R-:W-:Y:S02]  /*8770*/  LEA R8, P1, R234.reuse, c[0x0][0x1f8], 0x1 ;  /* 0x00007e00ea087a11 */ /* 0x040fe400078208ff */
[----:B------:R-:W-:Y:S01]  /*8780*/  @!P4 PRMT R28, R3, 0x5410, RZ ;  /* 0x00005410031cc816 */ /* 0x000fe200000000ff */
[----:B------:R-:W-:Y:S02]  /*8790*/  IMAD.MOV.U32 R3, RZ, RZ, c[0x0][0x228] ;  /* 0x00008a00ff037624 */ /* 0x000fe400078e00ff */
[----:B------:R-:W-:Y:S01]  /*87a0*/  FADD.FTZ R0, R217, R0 ;  /* 0x00000000d9007221 */ /* 0x000fe20000010000 */
[----:B------:R-:W-:Y:S01]  /*87b0*/  LEA.HI.X R9, R234, c[0x0][0x1fc], R233, 0x1, P1 ;  /* 0x00007f00ea097a11 */ /* 0x000fe200008f0ce9 */
[----:B------:R-:W-:Y:S01]  /*87c0*/  IMAD.SHL.U32 R3, R3, 0x8, RZ ;  /* 0x0000000803037824 */ /* 0x000fe200078e00ff */
[----:B------:R-:W-:Y:S01]  /*87d0*/  @!P6 HFMA2.BF16_V2 R84, -RZ.H0_H0, RZ.H0_H0, -R140.H0_H0 ;  /* 0x200000ffff54e231 */ /* 0x000fe2000034098c */
[----:B------:R-:W-:Y:S01]  /*87e0*/  FADD.FTZ R0, R219, R0 ;  /* 0x00000000db007221 */ /* 0x000fe20000010000 */
[----:B---3--:R-:W-:-:S03]  /*87f0*/  @!P5 HFMA2.BF16_V2 R21, -RZ.H0_H0, RZ.H0_H0, -R29.H0_H0 ;  /* 0x200000ffff15d231 */ /* 0x008fc6000034091d */
[----:B------:R-:W-:Y:S01]  /*8800*/  FADD.FTZ R0, R237, R0 ;  /* 0x00000000ed007221 */ /* 0x000fe20000010000 */
[----:B------:R-:W-:Y:S01]  /*8810*/  PRMT R7, R84, 0x7610, R7 ;  /* 0x0000761054077816 */ /* 0x000fe20000000007 */
[----:B------:R-:W-:Y:S01]  /*8820*/  STG.E.U16 [R8.64], R152 ;  /* 0x0000009808007986 */ /* 0x000fe2000c101512 */
[----:B------:R-:W-:Y:S01]  /*8830*/  @!P3 HFMA2.BF16_V2 R11, -RZ.H0_H0, RZ.H0_H0, -R23.H0_H0 ;  /* 0x200000ffff0bb231 */ /* 0x000fe20000340917 */
[----:B------:R-:W-:Y:S02]  /*8840*/  FADD.FTZ R0, R239, R0 ;  /* 0x00000000ef007221 */ /* 0x000fe40000010000 */
[----:B------:R-:W-:Y:S01]  /*8850*/  STG.E.U16 [R8.64+0x2], R153 ;  /* 0x0000029908007986 */ /* 0x000fe2000c101512 */
[----:B------:R-:W-:Y:S01]  /*8860*/  @!P6 PRMT R140, R7, 0x5410, RZ ;  /* 0x00005410078ce816 */ /* 0x000fe200000000ff */
[----:B------:R-:W-:Y:S01]  /*8870*/  FADD.FTZ R0, R221, R0 ;  /* 0x00000000dd007221 */ /* 0x000fe20000010000 */
[----:B------:R-:W-:Y:S01]  /*8880*/  PRMT R6, R21, 0x7610, R6 ;  /* 0x0000761015067816 */ /* 0x000fe20000000006 */
[----:B------:R-:W-:Y:S01]  /*8890*/  HMMA.16816.F32.BF16 R120, R96, R124, R120 ;  /* 0x0000007c6078723c */ /* 0x000fe20000041878 */
[----:B------:R-:W-:Y:S01]  /*88a0*/  PRMT R5, R11, 0x7610, R5 ;  /* 0x000076100b057816 */ /* 0x000fe20000000005 */
[----:B------:R-:W-:Y:S01]  /*88b0*/  FADD.FTZ R0, R223, R0 ;  /* 0x00000000df007221 */ /* 0x000fe20000010000 */
[----:B------:R-:W-:-:S02]  /*88c0*/  @!P5 PRMT R29, R6, 0x5410, RZ ;  /* 0x00005410061dd816 */ /* 0x000fc400000000ff */
[----:B------:R-:W-:-:S03]  /*88d0*/  @!P3 PRMT R23, R5, 0x5410, RZ ;  /* 0x000054100517b816 */ /* 0x000fc600000000ff */
[----:B------:R-:W-:Y:S01]  /*88e0*/  HMMA.16816.F32.BF16 R124, R96, R126, R44 ;  /* 0x0000007e607c723c */ /* 0x000fe2000004182c */
[----:B------:R-:W-:-:S07]  /*88f0*/  FADD.FTZ R0, R241, R0 ;  /* 0x00000000f1007221 */ /* 0x000fce0000010000 */
[C---:B------:R-:W-:Y:S01]  /*8900*/  HMMA.16816.F32.BF16 R44, R96.reuse, R48, R72 ;  /* 0x00000030602c723c */ /* 0x040fe20000041848 */
[----:B------:R-:W2:Y:S07]  /*8910*/  LDSM.16.MT88.4 R72, [R177+0x11800] ;  /* 0x01180000b148783b */ /* 0x000eae0000004200 */
[----:B-1----:R-:W-:Y:S01]  /*8920*/  HMMA.16816.F32.BF16 R60, R96, R64, R88 ;  /* 0x00000040603c723c */ /* 0x002fe20000041858 */
[----:B------:R-:W1:Y:S01]  /*8930*/  LDSM.16.MT88.4 R88, [R180+0x11800] ;  /* 0x01180000b458783b */ /* 0x000e620000004200 */
[----:B------:R-:W-:-:S04]  /*8940*/  FADD.FTZ R0, R244, R0 ;  /* 0x00000000f4007221 */ /* 0x000fc80000010000 */
[----:B------:R-:W-:-:S04]  /*8950*/  FADD.FTZ R0, R246, R0 ;  /* 0x00000000f6007221 */ /* 0x000fc80000010000 */
[----:B------:R-:W-:-:S04]  /*8960*/  FADD.FTZ R0, R248, R0 ;  /* 0x00000000f8007221 */ /* 0x000fc80000010000 */
[----:B------:R-:W-:Y:S01]  /*8970*/  FADD.FTZ R229, R250, R0 ;  /* 0x00000000fae57221 */ /* 0x000fe20000010000 */
[C---:B------:R-:W-:Y:S08]  /*8980*/  HMMA.16816.F32.BF16 R40, R96.reuse, R42, R68 ;  /* 0x0000002a6028723c */ /* 0x040ff00000041844 */
[C---:B------:R-:W-:Y:S08]  /*8990*/  HMMA.16816.F32.BF16 R48, R96.reuse, R50, R76 ;  /* 0x000000326030723c */ /* 0x040ff0000004184c */
[C---:B------:R-:W-:Y:S08]  /*89a0*/  HMMA.16816.F32.BF16 R64, R96.reuse, R66, R92 ;  /* 0x000000426040723c */ /* 0x040ff0000004185c */
[C---:B--2---:R-:W-:Y:S08]  /*89b0*/  HMMA.16816.F32.BF16 R68, R96.reuse, R72, R148 ;  /* 0x000000486044723c */ /* 0x044ff00000041894 */
[C---:B------:R-:W-:Y:S08]  /*89c0*/  HMMA.16816.F32.BF16 R76, R96.reuse, R80, R164 ;  /* 0x00000050604c723c */ /* 0x040ff000000418a4 */
[C---:B-1----:R-:W-:Y:S07]  /*89d0*/  HMMA.16816.F32.BF16 R84, R96.reuse, R88, R204 ;  /* 0x000000586054723c */ /* 0x042fee00000418cc */
[----:B------:R-:W-:Y:S01]  /*89e0*/  IADD3 R207, P1, R8, -0x80, RZ ;  /* 0xffffff8008cf7810 */ /* 0x000fe20007f3e0ff */
[C---:B------:R-:W-:Y:S08]  /*89f0*/  HMMA.16816.F32.BF16 R72, R96.reuse, R74, R160 ;  /* 0x0000004a6048723c */ /* 0x040ff000000418a0 */
[C---:B------:R-:W-:Y:S08]  /*8a00*/  HMMA.16816.F32.BF16 R80, R96.reuse, R82, R168 ;  /* 0x000000526050723c */ /* 0x040ff000000418a8 */
[C---:B------:R-:W-:Y:S08]  /*8a10*/  HMMA.16816.F32.BF16 R88, R96.reuse, R90, R172 ;  /* 0x0000005a6058723c */ /* 0x040ff000000418ac */
[C---:B------:R-:W-:Y:S08]  /*8a20*/  HMMA.16816.F32.BF16 R92, R96.reuse, R12, R24 ;  /* 0x0000000c605c723c */ /* 0x040ff00000041818 */
[----:B------:R-:W-:Y:S01]  /*8a30*/  HMMA.16816.F32.BF16 R96, R96, R14, R16 ;  /* 0x0000000e6060723c */ /* 0x000fe20000041810 */
[----:B----4-:R-:W-:-:S05]  /*8a40*/  @!P2 HFMA2.BF16_V2 R10, -RZ.H0_H0, RZ.H0_H0, -R22.H0_H0 ;  /* 0x200000ffff0aa231 */ /* 0x010fca0000340916 */
[----:B------:R-:W-:-:S04]  /*8a50*/  PRMT R4, R10, 0x7610, R4 ;  /* 0x000076100a047816 */ /* 0x000fc80000000004 */
[----:B------:R-:W-:Y:S01]  /*8a60*/  @!P2 PRMT R22, R4, 0x5410, RZ ;  /* 0x000054100416a816 */ /* 0x000fe200000000ff */
[----:B------:R-:W-:-:S04]  /*8a70*/  FADD.FTZ R4, R218, R2 ;  /* 0x00000002da047221 */ /* 0x000fc80000010000 */
[----:B------:R-:W-:Y:S02]  /*8a80*/  FADD.FTZ R4, R236, R4 ;  /* 0x00000004ec047221 */ /* 0x000fe40000010000 */
[----:B------:R-:W-:-:S04]  /*8a90*/  IMAD.WIDE R2, R3, 0x2, R8 ;  /* 0x0000000203027825 */ /* 0x000fc800078e0208 */
[----:B------:R-:W-:Y:S01]  /*8aa0*/  FADD.FTZ R4, R238, R4 ;  /* 0x00000004ee047221 */ /* 0x000fe20000010000 */
[----:B------:R-:W-:Y:S03]  /*8ab0*/  STG.E.U16 [R2.64], R157 ;  /* 0x0000009d02007986 */ /* 0x000fe6000c101512 */
[----:B------:R-:W-:Y:S01]  /*8ac0*/  FADD.FTZ R4, R220, R4 ;  /* 0x00000004dc047221 */ /* 0x000fe20000010000 */
[----:B------:R-:W-:Y:S04]  /*8ad0*/  STG.E.U16 [R2.64+0x2], R155 ;  /* 0x0000029b02007986 */ /* 0x000fe8000c101512 */
[----:B------:R-:W-:Y:S01]  /*8ae0*/  STG.E.U16 [R8.64+0x10], R156 ;  /* 0x0000109c08007986 */ /* 0x000fe2000c101512 */
[----:B------:R-:W-:-:S03]  /*8af0*/  FADD.FTZ R4, R222, R4 ;  /* 0x00000004de047221 */ /* 0x000fc60000010000 */
[----:B------:R-:W-:Y:S04]  /*8b00*/  STG.E.U16 [R8.64+0x12], R154 ;  /* 0x0000129a08007986 */ /* 0x000fe8000c101512 */
[----:B------:R-:W-:Y:S04]  /*8b10*/  STG.E.U16 [R2.64+0x10], R159 ;  /* 0x0000109f02007986 */ /* 0x000fe8000c101512 */
[----:B------:R-:W-:Y:S04]  /*8b20*/  STG.E.U16 [R2.64+0x12], R158 ;  /* 0x0000129e02007986 */ /* 0x000fe8000c101512 */
[----:B------:R-:W-:Y:S04]  /*8b30*/  STG.E.U16 [R8.64+0x20], R146 ;  /* 0x0000209208007986 */ /* 0x000fe8000c101512 */
[----:B------:R-:W-:Y:S01]  /*8b40*/  STG.E.U16 [R8.64+0x22], R144 ;  /* 0x0000229008007986 */ /* 0x000fe2000c101512 */
[----:B------:R-:W-:-:S03]  /*8b50*/  FADD.FTZ R4, R240, R4 ;  /* 0x00000004f0047221 */ /* 0x000fc60000010000 */
[----:B------:R-:W-:Y:S04]  /*8b60*/  STG.E.U16 [R2.64+0x20], R147 ;  /* 0x0000209302007986 */ /* 0x000fe8000c101512 */
[----:B------:R-:W-:Y:S04]  /*8b70*/  STG.E.U16 [R2.64+0x22], R145 ;  /* 0x0000229102007986 */ /* 0x000fe8000c101512 */
[----:B------:R-:W-:Y:S04]  /*8b80*/  STG.E.U16 [R8.64+0x30], R143 ;  /* 0x0000308f08007986 */ /* 0x000fe8000c101512 */
        /* <DEDUP_REMOVED lines=19> */
[----:B------:R1:W-:Y:S02]  /*8cc0*/  STG.E.U16 [R2.64+0x72], R22 ;  /* 0x0000721602007986 */ /* 0x0003e4000c101512 */
[----:B-1----:R-:W-:-:S04]  /*8cd0*/  FADD.FTZ R2, R245, R4 ;  /* 0x00000004f5027221 */ /* 0x002fc80000010000 */
[----:B------:R-:W-:-:S04]  /*8ce0*/  FADD.FTZ R2, R247, R2 ;  /* 0x00000002f7027221 */ /* 0x000fc80000010000 */
[----:B------:R-:W-:-:S04]  /*8cf0*/  FADD.FTZ R2, R249, R2 ;  /* 0x00000002f9027221 */ /* 0x000fc80000010000 */
[----:B------:R-:W-:-:S05]  /*8d00*/  FADD.FTZ R228, R251, R2 ;  /* 0x00000002fbe47221 */ /* 0x000fca0000010000 */
[----:B------:R1:W-:Y:S04]  /*8d10*/  STL [R1+0x68], R228 ;  /* 0x000068e401007387 */ /* 0x0003e80000100800 */
[----:B------:R1:W-:Y:S01]  /*8d20*/  STL [R1+0x78], R229 ;  /* 0x000078e501007387 */ /* 0x0003e20000100800 */
[----:B------:R-:W-:Y:S01]  /*8d30*/  IADD3.X R103, R9, -0x1, RZ, P1, !PT ;  /* 0xffffffff09677810 */ /* 0x000fe20000ffe4ff */
[----:B------:R-:W-:Y:S05]  /*8d40*/  @!P0 BRA `(.L_x_1086) ;  /* 0x000061c000008947 */ /* 0x000fea0003800000 */
[----:B------:R-:W2:Y:S01]  /*8d50*/  LDL.64 R244, [R1+0x88] ;  /* 0x0000880001f47983 */ /* 0x000ea20000100a00 */
[----:B------:R-:W-:-:S04]  /*8d60*/  DEPBAR.LE SB0, 0x0 ;  /* 0x000080000000791a */ /* 0x000fc80000000000 */
[----:B------:R-:W3:Y:S04]  /*8d70*/  LDL R246, [R1+0x98] ;  /* 0x0000980001f67983 */ /* 0x000ee80000100800 */
[----:B------:R-:W4:Y:S04]  /*8d80*/  LDL R247, [R1+0x9c] ;  /* 0x00009c0001f77983 */ /* 0x000f280000100800 */
[----:B------:R-:W4:Y:S04]  /*8d90*/  LDL.64 R248, [R1+0xb0] ;  /* 0x0000b00001f87983 */ /* 0x000f280000100a00 */
[----:B------:R-:W4:Y:S01]  /*8da0*/  LDL.64 R250, [R1+0xb8] ;  /* 0x0000b80001fa7983 */ /* 0x000f220000100a00 */
[----:B------:R-:W-:-:S04]  /*8db0*/  UIADD3 UR25, UR8, -0x2, URZ ;  /* 0xfffffffe08197890 */ /* 0x000fc8000fffe03f */
[----:B------:R-:W-:Y:S02]  /*8dc0*/  USHF.R.S32.HI UR5, URZ, 0x1f, UR25 ;  /* 0x0000001f3f057899 */ /* 0x000fe40008011419 */
[----:B------:R-:W-:Y:S01]  /*8dd0*/  UIMAD UR4, UR12, UR25, URZ ;  /* 0x000000190c0472a4 */ /* 0x000fe2000f8e023f */
[----:B------:R-:W-:Y:S01]  /*8de0*/  IMAD.U32 R0, RZ, RZ, UR25 ;  /* 0x00000019ff007e24 */ /* 0x000fe2000f8e00ff */
[----:B------:R-:W-:Y:S02]  /*8df0*/  UISETP.GT.AND UP0, UPT, UR25, UR9, UPT ;  /* 0x000000091900728c */ /* 0x000fe4000bf04270 */
[----:B------:R-:W-:Y:S01]  /*8e00*/  UIMAD UR4, UR5, UR13, UR4 ;  /* 0x0000000d050472a4 */ /* 0x000fe2000f8e0204 */
[----:B------:R-:W-:Y:S01]  /*8e10*/  BAR.SYNC.DEFER_BLOCKING 0x0 ;  /* 0x0000000000007b1d */ /* 0x000fe20000010000 */
[----:B--2---:R-:W-:Y:S02]  /*8e20*/  ISETP.GE.AND P4, PT, R244, c[0x0][0x220], PT ;  /* 0x00008800f4007a0c */ /* 0x004fe40003f86270 */
[----:B---3--:R-:W-:-:S02]  /*8e30*/  ISETP.GE.AND P3, PT, R246, c[0x0][0x220], PT ;  /* 0x00008800f6007a0c */ /* 0x008fc40003f66270 */
[----:B----4-:R-:W-:Y:S01]  /*8e40*/  ISETP.GE.AND P2, PT, R247, c[0x0][0x220], PT ;  /* 0x00008800f7007a0c */ /* 0x010fe20003f46270 */
[----:B------:R-:W-:-:S08]  /*8e50*/  IMAD.MOV.U32 R3, RZ, RZ, R249 ;  /* 0x000000ffff037224 */ /* 0x000fd000078e00f9 */
[----:B------:R-:W-:Y:S01]  /*8e60*/  @P4 STS.128 [R199+0xc000], RZ ;  /* 0x00c000ffc7004388 */ /* 0x000fe20000000c00 */
[----:B------:R-:W-:-:S03]  /*8e70*/  IMAD.MOV.U32 R2, RZ, RZ, R250 ;  /* 0x000000ffff027224 */ /* 0x000fc600078e00fa */
[----:B------:R-:W2:Y:S01]  /*8e80*/  S2R R251, SR_TID.X ;  /* 0x0000000000fb7919 */ /* 0x000ea20000002100 */
[----:B------:R-:W-:-:S05]  /*8e90*/  IMAD.WIDE.U32 R2, R0, UR13, R2 ;  /* 0x0000000d00027c25 */ /* 0x000fca000f8e0002 */
[----:B------:R-:W-:Y:S02]  /*8ea0*/  IADD3 R0, R3, UR4, RZ ;  /* 0x0000000403007c10 */ /* 0x000fe4000fffe0ff */
[C---:B------:R-:W-:Y:S02]  /*8eb0*/  @!P4 LEA R28, P6, R2.reuse, c[0x0][0x170], 0x1 ;  /* 0x00005c00021cca11 */ /* 0x040fe400078c08ff */
[C---:B------:R-:W-:Y:S02]  /*8ec0*/  @!P3 LEA R26, P1, R2.reuse, c[0x0][0x170], 0x1 ;  /* 0x00005c00021aba11 */ /* 0x040fe400078208ff */
        /* <DEDUP_REMOVED lines=9> */
[----:B------:R-:W-:Y:S01]  /*8f60*/  IADD3.X R2, R0, UR10, RZ, P5, !PT ;  /* 0x0000000a00027c10 */ /* 0x000fe2000affe4ff */
[----:B--2---:R-:W-:Y:S01]  /*8f70*/  IMAD.SHL.U32 R251, R251, 0x2, RZ ;  /* 0x00000002fbfb7824 */ /* 0x004fe200078e00ff */
        /* <DEDUP_REMOVED lines=35> */
[----:B------:R-:W-:Y:S01]  /*91b0*/  IADD3.X R3, R3, UR10, RZ, P5, !PT ;  /* 0x0000000a03037c10 */ /* 0x000fe2000affe4ff */
[----:B------:R-:W-:Y:S01]  /*91c0*/  IMAD.U32 R0, RZ, RZ, UR25 ;  /* 0x00000019ff007e24 */ /* 0x000fe2000f8e00ff */
[C---:B------:R-:W-:Y:S01]  /*91d0*/  @!P4 LEA R10, P5, R2.reuse, c[0x0][0x170], 0x1 ;  /* 0x00005c00020aca11 */ /* 0x040fe200078a08ff */
        /* <DEDUP_REMOVED lines=10> */
[----:B------:R-:W-:Y:S02]  /*9280*/  @!P2 LEA.HI.X R5, R2, c[0x0][0x174], R3, 0x1, P0 ;  /* 0x00005d000205aa11 */ /* 0x000fe400000f0c03 */
[----:B------:R-:W-:Y:S01]  /*9290*/  LOP3.LUT R251, R251, 0x6, RZ, 0xc0, !PT ;  /* 0x00000006fbfb7812 */ /* 0x000fe200078ec0ff */
[----:B------:R-:W-:Y:S01]  /*92a0*/  @!PT LDS RZ, [RZ] ;  /* 0x00000000fffff984 */ /* 0x000fe20000000800 */
[----:B------:R-:W-:Y:S01]  /*92b0*/  @!PT LDS RZ, [RZ] ;  /* 0x00000000fffff984 */ /* 0x000fe20000000800 */
[----:B------:R-:W-:Y:S01]  /*92c0*/  @!PT LDS RZ, [RZ] ;  /* 0x00000000fffff984 */ /* 0x000fe20000000800 */
[----:B------:R1:W-:Y:S04]  /*92d0*/  @!P4 LDGSTS.E.BYPASS.LTC128B.128 [R199+0xd000], [R16.64] ;  /* 0x0d00000010c7cfae */ /* 0x0003e8000b901d52 */
        /* <DEDUP_REMOVED lines=13> */
[----:B------:R1:W-:Y:S01]  /*93b0*/  @!P2 LDGSTS.E.BYPASS.LTC128B.128 [R199+0x11000], [R12.64+0x100] ;  /* 0x110001000cc7afae */ /* 0x0003e2000b901d52 */
[-C--:B------:R-:W-:Y:S02]  /*93c0*/  ISETP.GE.AND P0, PT, R2, R202.reuse, PT ;  /* 0x000000ca0200720c */ /* 0x080fe40003f06270 */
[----:B------:R-:W-:Y:S01]  /*93d0*/  ISETP.GE.AND P1, PT, R0, R202, PT ;  /* 0x000000ca0000720c */ /* 0x000fe20003f26270 */
[----:B------:R-:W-:Y:S01]  /*93e0*/  @P4 STS.128 [R199+0xd800], RZ ;  /* 0x00d800ffc7004388 */ /* 0x000fe20000000c00 */
[----:B------:R-:W-:-:S02]  /*93f0*/  ISETP.LT.OR P5, PT, R2, R201, P5 ;  /* 0x000000c90200720c */ /* 0x000fc40002fa1670 */
[-C--:B------:R-:W-:Y:S01]  /*9400*/  ISETP.LT.OR P0, PT, R2, R200.reuse, P0 ;  /* 0x000000c80200720c */ /* 0x080fe20000701670 */
[----:B------:R-:W-:Y:S01]  /*9410*/  @!PT LDS RZ, [RZ] ;  /* 0x00000000fffff984 */ /* 0x000fe20000000800 */
[----:B------:R-:W-:Y:S01]  /*9420*/  @!PT LDS RZ, [RZ] ;  /* 0x00000000fffff984 */ /* 0x000fe20000000800 */
[----:B------:R-:W-:Y:S01]  /*9430*/  @!PT LDS RZ, [RZ] ;  /* 0x00000000fffff984 */ /* 0x000fe20000000800 */
[----:B------:R1:W-:Y:S01]  /*9440*/  @!P4 LDGSTS.E.BYPASS.LTC128B.128 [R199+0xd800], [R10.64] ;  /* 0x0d8000000ac7cfae */ /* 0x0003e2000b901d52 */
[C---:B------:R-:W-:Y:S02]  /*9450*/  IADD3 R2, R0.reuse, 0x9, RZ ;  /* 0x0000000900027810 */ /* 0x040fe40007ffe0ff */
[C---:B------:R-:W-:Y:S01]  /*9460*/  ISETP.LT.OR P6, PT, R0.reuse, R201, P6 ;  /* 0x000000c90000720c */ /* 0x040fe200037c1670 */
[----:B------:R-:W-:Y:S01]  /*9470*/  @P3 STS.128 [R199+0xf800], RZ ;  /* 0x00f800ffc7003388 */ /* 0x000fe20000000c00 */
[C---:B------:R-:W-:Y:S02]  /*9480*/  ISETP.LT.OR P1, PT, R0.reuse, R200, P1 ;  /* 0x000000c80000720c */ /* 0x040fe40000f21670 */
[----:B------:R-:W-:Y:S01]  /*9490*/  IADD3 R3, R0, 0x8, RZ ;  /* 0x0000000800037810 */ /* 0x000fe20007ffe0ff */
        /* <DEDUP_REMOVED lines=9> */
[----:B--2--5:R-:W-:Y:S04]  /*9530*/  LDSM.16.M88.4 R24, [R176+0x6000] ;  /* 0x00600000b018783b */ /* 0x024fe80000000200 */
[----:B---3--:R-:W-:Y:S04]  /*9540*/  LDSM.16.M88.4 R28, [R176+0x6800] ;  /* 0x00680000b01c783b */ /* 0x008fe80000000200 */
[----:B-1----:R-:W-:Y:S04]  /*9550*/  LDSM.16.M88.4 R12, [R184] ;  /* 0x00000000b80c783b */ /* 0x002fe80000000200 */
[----:B------:R-:W-:Y:S04]  /*9560*/  LDSM.16.M88.4 R32, [R187] ;  /* 0x00000000bb20783b */ /* 0x000fe80000000200 */
[----:B------:R-:W-:Y:S04]  /*9570*/  LDSM.16.M88.4 R140, [R176+0x7000] ;  /* 0x00700000b08c783b */ /* 0x000fe80000000200 */
[----:B------:R-:W-:Y:S04]  /*9580*/  LDSM.16.M88.4 R152, [R176+0x7800] ;  /* 0x00780000b098783b */ /* 0x000fe80000000200 */
[----:B----4-:R-:W1:Y:S04]  /*9590*/  LDSM.16.M88.4 R4, [R183] ;  /* 0x00000000b704783b */ /* 0x010e680000000200 */
[----:B------:R-:W2:Y:S04]  /*95a0*/  LDSM.16.M88.4 R148, [R198] ;  /* 0x00000000c694783b */ /* 0x000ea80000000200 */
[----:B------:R-:W3:Y:S04]  /*95b0*/  LDSM.16.M88.4 R164, [R197] ;  /* 0x00000000c5a4783b */ /* 0x000ee80000000200 */
[----:B------:R-:W4:Y:S04]  /*95c0*/  LDSM.16.M88.4 R172, [R196] ;  /* 0x00000000c4ac783b */ /* 0x000f280000000200 */
[----:B------:R-:W-:Y:S04]  /*95d0*/  LDSM.16.M88.4 R20, [R186] ;  /* 0x00000000ba14783b */ /* 0x000fe80000000200 */
[----:B------:R-:W2:Y:S04]  /*95e0*/  LDSM.16.M88.4 R208, [R182+0x6000] ;  /* 0x00600000b6d0783b */ /* 0x000ea80000000200 */
[----:B------:R-:W2:Y:S04]  /*95f0*/  LDSM.16.M88.4 R204, [R182+0x6800] ;  /* 0x00680000b6cc783b */ /* 0x000ea80000000200 */
[----:B------:R-:W2:Y:S04]  /*9600*/  LDSM.16.M88.4 R212, [R182+0x7000] ;  /* 0x00700000b6d4783b */ /* 0x000ea80000000200 */
[----:B------:R-:W2:Y:S04]  /*9610*/  LDSM.16.M88.4 R216, [R182+0x7800] ;  /* 0x00780000b6d8783b */ /* 0x000ea80000000200 */
[----:B------:R-:W-:Y:S01]  /*9620*/  LDSM.16.M88.4 R224, [R181] ;  /* 0x00000000b5e0783b */ /* 0x000fe20000000200 */
[C---:B-1----:R-:W-:Y:S03]  /*9630*/  HMMA.16816.F32.BF16 R16, R4.reuse, R24, RZ ;  /* 0x000000180410723c */ /* 0x042fe600000418ff */
[----:B------:R-:W-:Y:S04]  /*9640*/  LDSM.16.M88.4 R220, [R176+0x8000] ;  /* 0x00800000b0dc783b */ /* 0x000fe80000000200 */
[----:B------:R-:W0:Y:S01]  /*9650*/  LDGDEPBAR ;  /* 0x00000000000079af */ /* 0x000e220000000000 */
[C---:B------:R-:W-:Y:S08]  /*9660*/  HMMA.16816.F32.BF16 R136, R4.reuse, R26, RZ ;  /* 0x0000001a0488723c */ /* 0x040ff000000418ff */
[----:B------:R-:W-:Y:S08]  /*9670*/  HMMA.16816.F32.BF16 R24, R4, R28, RZ ;  /* 0x0000001c0418723c */ /* 0x000ff000000418ff */
[----:B------:R-:W-:Y:S08]  /*9680*/  HMMA.16816.F32.BF16 R168, R12, R32, R16 ;  /* 0x000000200ca8723c */ /* 0x000ff00000041810 */
[C---:B------:R-:W-:Y:S08]  /*9690*/  HMMA.16816.F32.BF16 R28, R4.reuse, R30, RZ ;  /* 0x0000001e041c723c */ /* 0x040ff000000418ff */
[C---:B------:R-:W-:Y:S08]  /*96a0*/  HMMA.16816.F32.BF16 R16, R4.reuse, R140, RZ ;  /* 0x0000008c0410723c */ /* 0x040ff000000418ff */
[C---:B------:R-:W-:Y:S08]  /*96b0*/  HMMA.16816.F32.BF16 R144, R4.reuse, R142, RZ ;  /* 0x0000008e0490723c */ /* 0x040ff000000418ff */
[C---:B------:R-:W-:Y:S08]  /*96c0*/  HMMA.16816.F32.BF16 R156, R4.reuse, R152, RZ ;  /* 0x00000098049c723c */ /* 0x040ff000000418ff */
[----:B------:R-:W-:Y:S01]  /*96d0*/  HMMA.16816.F32.BF16 R152, R4, R154, RZ ;  /* 0x0000009a0498723c */ /* 0x000fe200000418ff */
[----:B------:R-:W1:Y:S07]  /*96e0*/  LDSM.16.M88.4 R4, [R185] ;  /* 0x00000000b904783b */ /* 0x000e6e0000000200 */
[C---:B------:R-:W-:Y:S08]  /*96f0*/  HMMA.16816.F32.BF16 R160, R12.reuse, R34, R136 ;  /* 0x000000220ca0723c */ /* 0x040ff00000041888 */
[C---:B--2---:R-:W-:Y:S08]  /*9700*/  HMMA.16816.F32.BF16 R140, R12.reuse, R148, R24 ;  /* 0x000000940c8c723c */ /* 0x044ff00000041818 */
[C---:B------:R-:W-:Y:S08]  /*9710*/  HMMA.16816.F32.BF16 R136, R12.reuse, R150, R28 ;  /* 0x000000960c88723c */ /* 0x040ff0000004181c */
[C---:B---3--:R-:W-:Y:S01]  /*9720*/  HMMA.16816.F32.BF16 R32, R12.reuse, R164, R16 ;  /* 0x000000a40c20723c */ /* 0x048fe20000041810 */
[----:B------:R-:W-:Y:S07]  /*9730*/  LDSM.16.M88.4 R16, [R183+0x2000] ;  /* 0x00200000b710783b */ /* 0x000fee0000000200 */
[C---:B------:R-:W-:Y:S01]  /*9740*/  HMMA.16816.F32.BF16 R28, R12.reuse, R166, R144 ;  /* 0x000000a60c1c723c */ /* 0x040fe20000041890 */
[----:B------:R-:W-:Y:S07]  /*9750*/  LDSM.16.M88.4 R164, [R181+0x1000] ;  /* 0x00100000b5a4783b */ /* 0x000fee0000000200 */
[----:B----4-:R-:W-:Y:S01]  /*9760*/  HMMA.16816.F32.BF16 R24, R12, R172, R156 ;  /* 0x000000ac0c18723c */ /* 0x010fe2000004189c */
[----:B------:R-:W2:Y:S07]  /*9770*/  LDSM.16.M88.4 R156, [R181+0x800] ;  /* 0x00080000b59c783b */ /* 0x000eae0000000200 */
[----:B------:R-:W-:Y:S01]  /*9780*/  HMMA.16816.F32.BF16 R144, R20, R208, R168 ;  /* 0x000000d01490723c */ /* 0x000fe200000418a8 */
[----:B------:R-:W-:Y:S07]  /*9790*/  LDSM.16.M88.4 R168, [R176+0x9000] ;  /* 0x00900000b0a8783b */ /* 0x000fee0000000200 */
[----:B------:R-:W-:Y:S01]  /*97a0*/  HMMA.16816.F32.BF16 R12, R12, R174, R152 ;  /* 0x000000ae0c0c723c */ /* 0x000fe20000041898 */
[----:B------:R-:W3:Y:S07]  /*97b0*/  LDSM.16.M88.4 R172, [R181+0x1800] ;  /* 0x00180000b5ac783b */ /* 0x000eee0000000200 */
[C---:B------:R-:W-:Y:S01]  /*97c0*/  HMMA.16816.F32.BF16 R152, R20.reuse, R210, R160 ;  /* 0x000000d21498723c */ /* 0x040fe200000418a0 */
[----:B------:R-:W4:Y:S04]  /*97d0*/  LDSM.16.M88.4 R160, [R176+0x8800] ;  /* 0x00880000b0a0783b */ /* 0x000f280000000200 */
[----:B------:R-:W-:Y:S03]  /*97e0*/  LDSM.16.M88.4 R208, [R182+0x9800] ;  /* 0x00980000b6d0783b */ /* 0x000fe60000000200 */
[C---:B------:R-:W-:Y:S08]  /*97f0*/  HMMA.16816.F32.BF16 R148, R20.reuse, R204, R140 ;  /* 0x000000cc1494723c */ /* 0x040ff0000004188c */
[C---:B------:R-:W-:Y:S01]  /*9800*/  HMMA.16816.F32.BF16 R140, R20.reuse, R206, R136 ;  /* 0x000000ce148c723c */ /* 0x040fe20000041888 */
[----:B------:R-:W2:Y:S07]  /*9810*/  LDSM.16.M88.4 R204, [R176+0x9800] ;  /* 0x00980000b0cc783b */ /* 0x000eae0000000200 */
[C---:B------:R-:W-:Y:S08]  /*9820*/  HMMA.16816.F32.BF16 R136, R20.reuse, R212, R32 ;  /* 0x000000d41488723c */ /* 0x040ff00000041820 */
[C---:B------:R-:W-:Y:S01]  /*9830*/  HMMA.16816.F32.BF16 R32, R20.reuse, R214, R28 ;  /* 0x000000d61420723c */ /* 0x040fe2000004181c */
[----:B------:R-:W-:Y:S07]  /*9840*/  LDSM.16.M88.4 R212, [R195] ;  /* 0x00000000c3d4783b */ /* 0x000fee0000000200 */
[----:B------:R-:W-:Y:S08]  /*9850*/  HMMA.16816.F32.BF16 R28, R20, R216, R24 ;  /* 0x000000d8141c723c */ /* 0x000ff00000041818 */
[----:B-1----:R-:W-:Y:S08]  /*9860*/  HMMA.16816.F32.BF16 R24, R4, R224, R144 ;  /* 0x000000e00418723c */ /* 0x002ff00000041890 */
[----:B------:R-:W-:Y:S01]  /*9870*/  HMMA.16816.F32.BF16 R12, R20, R218, R12 ;  /* 0x000000da140c723c */ /* 0x000fe2000004180c */
[----:B------:R-:W1:Y:S04]  /*9880*/  LDSM.16.M88.4 R20, [R184+0x2000] ;  /* 0x00200000b814783b */ /* 0x000e680000000200 */
[----:B------:R-:W-:Y:S03]  /*9890*/  LDSM.16.M88.4 R216, [R176+0xa000] ;  /* 0x00a00000b0d8783b */ /* 0x000fe60000000200 */
[C---:B------:R-:W-:Y:S01]  /*98a0*/  HMMA.16816.F32.BF16 R152, R4.reuse, R226, R152 ;  /* 0x000000e20498723c */ /* 0x040fe20000041898 */
[----:B------:R-:W-:Y:S07]  /*98b0*/  LDSM.16.M88.4 R224, [R182+0x8000] ;  /* 0x00800000b6e0783b */ /* 0x000fee0000000200 */
[C---:B--2---:R-:W-:Y:S08]  /*98c0*/  HMMA.16816.F32.BF16 R144, R4.reuse, R156, R148 ;  /* 0x0000009c0490723c */ /* 0x044ff00000041894 */
[C---:B------:R-:W-:Y:S01]  /*98d0*/  HMMA.16816.F32.BF16 R140, R4.reuse, R158, R140 ;  /* 0x0000009e048c723c */ /* 0x040fe2000004188c */
[----:B------:R-:W2:Y:S07]  /*98e0*/  LDSM.16.M88.4 R156, [R194] ;  /* 0x00000000c29c783b */ /* 0x000eae0000000200 */
[C---:B------:R-:W-:Y:S08]  /*98f0*/  HMMA.16816.F32.BF16 R136, R4.reuse, R164, R136 ;  /* 0x000000a40488723c */ /* 0x040ff00000041888 */
[C---:B------:R-:W-:Y:S01]  /*9900*/  HMMA.16816.F32.BF16 R32, R4.reuse, R166, R32 ;  /* 0x000000a60420723c */ /* 0x040fe20000041820 */
[----:B------:R-:W1:Y:S07]  /*9910*/  LDSM.16.M88.4 R164, [R193] ;  /* 0x00000000c1a4783b */ /* 0x000e6e0000000200 */
[----:B---3--:R-:W-:Y:S08]  /*9920*/  HMMA.16816.F32.BF16 R28, R4, R172, R28 ;  /* 0x000000ac041c723c */ /* 0x008ff0000004181c */
[----:B------:R-:W-:Y:S08]  /*9930*/  HMMA.16816.F32.BF16 R24, R16, R220, R24 ;  /* 0x000000dc1018723c */ /* 0x000ff00000041818 */
[----:B------:R-:W-:Y:S01]  /*9940*/  HMMA.16816.F32.BF16 R4, R4, R174, R12 ;  /* 0x000000ae0404723c */ /* 0x000fe2000004180c */
[----:B------:R-:W3:Y:S04]  /*9950*/  LDSM.16.M88.4 R172, [R192] ;  /* 0x00000000c0ac783b */ /* 0x000ee80000000200 */
[----:B------:R-:W1:Y:S03]  /*9960*/  LDSM.16.M88.4 R12, [R186+0x2000] ;  /* 0x00200000ba0c783b */ /* 0x000e660000000200 */
[C---:B------:R-:W-:Y:S01]  /*9970*/  HMMA.16816.F32.BF16 R148, R16.reuse, R222, R152 ;  /* 0x000000de1094723c */ /* 0x040fe20000041898 */
[----:B------:R-:W-:Y:S04]  /*9980*/  LDSM.16.M88.4 R220, [R181+0x2000] ;  /* 0x00200000b5dc783b */ /* 0x000fe80000000200 */
[----:B------:R-:W-:Y:S03]  /*9990*/  LDSM.16.M88.4 R152, [R181+0x2800] ;  /* 0x00280000b598783b */ /* 0x000fe60000000200 */
[C---:B----4-:R-:W-:Y:S08]  /*99a0*/  HMMA.16816.F32.BF16 R144, R16.reuse, R160, R144 ;  /* 0x000000a01090723c */ /* 0x050ff00000041890 */
[C---:B------:R-:W-:Y:S01]  /*99b0*/  HMMA.16816.F32.BF16 R140, R16.reuse, R162, R140 ;  /* 0x000000a2108c723c */ /* 0x040fe2000004188c */
[----:B------:R-:W4:Y:S07]  /*99c0*/  LDSM.16.M88.4 R160, [R182+0x8800] ;  /* 0x00880000b6a0783b */ /* 0x000f2e0000000200 */
[C---:B------:R-:W-:Y:S08]  /*99d0*/  HMMA.16816.F32.BF16 R136, R16.reuse, R168, R136 ;  /* 0x000000a81088723c */ /* 0x040ff00000041888 */
[C---:B------:R-:W-:Y:S01]  /*99e0*/  HMMA.16816.F32.BF16 R32, R16.reuse, R170, R32 ;  /* 0x000000aa1020723c */ /* 0x040fe20000041820 */
[----:B------:R-:W3:Y:S07]  /*99f0*/  LDSM.16.M88.4 R168, [R182+0x9000] ;  /* 0x00900000b6a8783b */ /* 0x000eee0000000200 */
        /* <DEDUP_REMOVED lines=9> */
[----:B------:R-:W2:Y:S07]  /*9a90*/  LDSM.16.M88.4 R156, [R181+0x3000] ;  /* 0x00300000b59c783b */ /* 0x000eae0000000200 */
[C---:B------:R-:W-:Y:S08]  /*9aa0*/  HMMA.16816.F32.BF16 R136, R20.reuse, R164, R136 ;  /* 0x000000a41488723c */ /* 0x040ff00000041888 */
[C---:B------:R-:W-:Y:S01]  /*9ab0*/  HMMA.16816.F32.BF16 R32, R20.reuse, R166, R32 ;  /* 0x000000a61420723c */ /* 0x040fe20000041820 */
[----:B------:R-:W-:Y:S07]  /*9ac0*/  LDSM.16.M88.4 R164, [R176+0xb000] ;  /* 0x00b00000b0a4783b */ /* 0x000fee0000000200 */
[----:B---3--:R-:W-:Y:S08]  /*9ad0*/  HMMA.16816.F32.BF16 R28, R20, R172, R28 ;  /* 0x000000ac141c723c */ /* 0x008ff0000004181c */
[----:B------:R-:W-:Y:S08]  /*9ae0*/  HMMA.16816.F32.BF16 R24, R12, R224, R24 ;  /* 0x000000e00c18723c */ /* 0x000ff00000041818 */
[----:B------:R-:W-:Y:S01]  /*9af0*/  HMMA.16816.F32.BF16 R16, R20, R174, R16 ;  /* 0x000000ae1410723c */ /* 0x000fe20000041810 */
[----:B------:R-:W3:Y:S04]  /*9b00*/  LDSM.16.M88.4 R20, [R183+0x4000] ;  /* 0x00400000b714783b */ /* 0x000ee80000000200 */
[----:B------:R-:W-:Y:S03]  /*9b10*/  LDSM.16.M88.4 R172, [R176+0xb800] ;  /* 0x00b80000b0ac783b */ /* 0x000fe60000000200 */
[C---:B------:R-:W-:Y:S01]  /*9b20*/  HMMA.16816.F32.BF16 R148, R12.reuse, R226, R148 ;  /* 0x000000e20c94723c */ /* 0x040fe20000041894 */
[----:B------:R-:W-:Y:S07]  /*9b30*/  LDSM.16.M88.4 R224, [R191] ;  /* 0x00000000bfe0783b */ /* 0x000fee0000000200 */
[C---:B----4-:R-:W-:Y:S08]  /*9b40*/  HMMA.16816.F32.BF16 R144, R12.reuse, R160, R144 ;  /* 0x000000a00c90723c */ /* 0x050ff00000041890 */
[C---:B------:R-:W-:Y:S01]  /*9b50*/  HMMA.16816.F32.BF16 R140, R12.reuse, R162, R140 ;  /* 0x000000a20c8c723c */ /* 0x040fe2000004188c */
[----:B------:R-:W4:Y:S07]  /*9b60*/  LDSM.16.M88.4 R160, [R176+0xa800] ;  /* 0x00a80000b0a0783b */ /* 0x000f2e0000000200 */
[C---:B------:R-:W-:Y:S08]  /*9b70*/  HMMA.16816.F32.BF16 R136, R12.reuse, R168, R136 ;  /* 0x000000a80c88723c */ /* 0x040ff00000041888 */
[C---:B------:R-:W-:Y:S01]  /*9b80*/  HMMA.16816.F32.BF16 R32, R12.reuse, R170, R32 ;  /* 0x000000aa0c20723c */ /* 0x040fe20000041820 */
[----:B------:R-:W-:Y:S07]  /*9b90*/  LDSM.16.M88.4 R168, [R189] ;  /* 0x00000000bda8783b */ /* 0x000fee0000000200 */
[----:B------:R-:W-:Y:S08]  /*9ba0*/  HMMA.16816.F32.BF16 R28, R12, R208, R28 ;  /* 0x000000d00c1c723c */ /* 0x000ff0000004181c */
[----:B-1----:R-:W-:Y:S08]  /*9bb0*/  HMMA.16816.F32.BF16 R24, R4, R220, R24 ;  /* 0x000000dc0418723c */ /* 0x002ff00000041818 */
[----:B------:R-:W-:Y:S01]  /*9bc0*/  HMMA.16816.F32.BF16 R12, R12, R210, R16 ;  /* 0x000000d20c0c723c */ /* 0x000fe20000041810 */
[----:B------:R-:W1:Y:S04]  /*9bd0*/  LDSM.16.M88.4 R16, [R184+0x4000] ;  /* 0x00400000b810783b */ /* 0x000e680000000200 */
[----:B------:R-:W-:Y:S03]  /*9be0*/  LDSM.16.M88.4 R208, [R188] ;  /* 0x00000000bcd0783b */ /* 0x000fe60000000200 */
[C---:B------:R-:W-:Y:S08]  /*9bf0*/  HMMA.16816.F32.BF16 R148, R4.reuse, R222, R148 ;  /* 0x000000de0494723c */ /* 0x040ff00000041894 */
[C---:B------:R-:W-:Y:S08]  /*9c00*/  HMMA.16816.F32.BF16 R144, R4.reuse, R152, R144 ;  /* 0x000000980490723c */ /* 0x040ff00000041890 */
[C---:B------:R-:W-:Y:S08]  /*9c10*/  HMMA.16816.F32.BF16 R140, R4.reuse, R154, R140 ;  /* 0x0000009a048c723c */ /* 0x040ff0000004188c */
[C---:B--2---:R-:W-:Y:S08]  /*9c20*/  HMMA.16816.F32.BF16 R136, R4.reuse, R156, R136 ;  /* 0x0000009c0488723c */ /* 0x044ff00000041888 */
[C---:B------:R-:W-:Y:S01]  /*9c30*/  HMMA.16816.F32.BF16 R32, R4.reuse, R158, R32 ;  /* 0x0000009e0420723c */ /* 0x040fe20000041820 */
[----:B------:R-:W2:Y:S07]  /*9c40*/  LDSM.16.M88.4 R156, [R190] ;  /* 0x00000000be9c783b */ /* 0x000eae0000000200 */
[----:B------:R-:W-:Y:S08]  /*9c50*/  HMMA.16816.F32.BF16 R28, R4, R204, R28 ;  /* 0x000000cc041c723c */ /* 0x000ff0000004181c */
[----:B---3--:R-:W-:Y:S08]  /*9c60*/  HMMA.16816.F32.BF16 R24, R20, R216, R24 ;  /* 0x000000d81418723c */ /* 0x008ff00000041818 */
[----:B------:R-:W-:Y:S01]  /*9c70*/  HMMA.16816.F32.BF16 R12, R4, R206, R12 ;  /* 0x000000ce040c723c */ /* 0x000fe2000004180c */
[----:B------:R-:W3:Y:S04]  /*9c80*/  LDSM.16.M88.4 R4, [R186+0x4000] ;  /* 0x00400000ba04783b */ /* 0x000ee80000000200 */
[----:B------:R-:W-:Y:S03]  /*9c90*/  LDSM.16.M88.4 R204, [R181+0x4000] ;  /* 0x00400000b5cc783b */ /* 0x000fe60000000200 */
[C---:B------:R-:W-:Y:S08]  /*9ca0*/  HMMA.16816.F32.BF16 R148, R20.reuse, R218, R148 ;  /* 0x000000da1494723c */ /* 0x040ff00000041894 */
        /* <DEDUP_REMOVED lines=10> */
[----:B------:R-:W1:Y:S03]  /*9d50*/  LDSM.16.M88.4 R12, [R185+0x4000] ;  /* 0x00400000b90c783b */ /* 0x000e660000000200 */
[C---:B------:R-:W-:Y:S08]  /*9d60*/  HMMA.16816.F32.BF16 R24, R16.reuse, R226, R148 ;  /* 0x000000e21018723c */ /* 0x040ff00000041894 */
[C---:B--2---:R-:W-:Y:S08]  /*9d70*/  HMMA.16816.F32.BF16 R152, R16.reuse, R156, R152 ;  /* 0x0000009c1098723c */ /* 0x044ff00000041898 */
[C---:B------:R-:W-:Y:S01]  /*9d80*/  HMMA.16816.F32.BF16 R148, R16.reuse, R158, R144 ;  /* 0x0000009e1094723c */ /* 0x040fe20000041890 */
[----:B------:R-:W2:Y:S07]  /*9d90*/  LDSM.16.M88.4 R156, [R181+0x4800] ;  /* 0x00480000b59c783b */ /* 0x000eae0000000200 */
[C---:B------:R-:W-:Y:S08]  /*9da0*/  HMMA.16816.F32.BF16 R144, R16.reuse, R168, R140 ;  /* 0x000000a81090723c */ /* 0x040ff0000004188c */
[C---:B------:R-:W-:Y:S08]  /*9db0*/  HMMA.16816.F32.BF16 R136, R16.reuse, R170, R136 ;  /* 0x000000aa1088723c */ /* 0x040ff00000041888 */
[C---:B------:R-:W-:Y:S08]  /*9dc0*/  HMMA.16816.F32.BF16 R32, R16.reuse, R208, R32 ;  /* 0x000000d01020723c */ /* 0x040ff00000041820 */
[----:B------:R-:W-:Y:S08]  /*9dd0*/  HMMA.16816.F32.BF16 R16, R16, R210, R20 ;  /* 0x000000d21010723c */ /* 0x000ff00000041814 */
[C---:B---3--:R-:W-:Y:S08]  /*9de0*/  HMMA.16816.F32.BF16 R20, R4.reuse, R214, R24 ;  /* 0x000000d60414723c */ /* 0x048ff00000041818 */
[C---:B------:R-:W-:Y:S08]  /*9df0*/  HMMA.16816.F32.BF16 R28, R4.reuse, R212, R28 ;  /* 0x000000d4041c723c */ /* 0x040ff0000004181c */
[C---:B----4-:R-:W-:Y:S08]  /*9e00*/  HMMA.16816.F32.BF16 R24, R4.reuse, R160, R152 ;  /* 0x000000a00418723c */ /* 0x050ff00000041898 */
[C---:B------:R-:W-:Y:S08]  /*9e10*/  HMMA.16816.F32.BF16 R140, R4.reuse, R162, R148 ;  /* 0x000000a2048c723c */ /* 0x040ff00000041894 */
[C---:B------:R-:W-:Y:S08]  /*9e20*/  HMMA.16816.F32.BF16 R152, R4.reuse, R164, R144 ;  /* 0x000000a40498723c */ /* 0x040ff00000041890 */
[C---:B------:R-:W-:Y:S08]  /*9e30*/  HMMA.16816.F32.BF16 R160, R4.reuse, R166, R136 ;  /* 0x000000a604a0723c */ /* 0x040ff00000041888 */
[C---:B-1----:R-:W-:Y:S01]  /*9e40*/  HMMA.16816.F32.BF16 R164, R4.reuse, R172, R32 ;  /* 0x000000ac04a4723c */ /* 0x042fe20000041820 */
[----:B------:R-:W-:Y:S07]  /*9e50*/  LDSM.16.M88.4 R32, [R181+0x5800] ;  /* 0x00580000b520783b */ /* 0x000fee0000000200 */
[----:B------:R-:W-:Y:S08]  /*9e60*/  HMMA.16816.F32.BF16 R144, R4, R174, R16 ;  /* 0x000000ae0490723c */ /* 0x000ff00000041810 */
[----:B------:R-:W-:Y:S01]  /*9e70*/  HMMA.16816.F32.BF16 R4, R12, R206, R20 ;  /* 0x000000ce0c04723c */ /* 0x000fe20000041814 */
[----:B------:R-:W1:Y:S01]  /*9e80*/  LDSM.16.M88.4 R20, [R181+0x5000] ;  /* 0x00500000b514783b */ /* 0x000e620000000200 */
[----:B------:R-:W-:-:S06]  /*9e90*/  DEPBAR.LE SB0, 0x0 ;  /* 0x000080000000791a */ /* 0x000fcc0000000000 */
[C---:B------:R-:W-:Y:S08]  /*9ea0*/  HMMA.16816.F32.BF16 R28, R12.reuse, R204, R28 ;  /* 0x000000cc0c1c723c */ /* 0x040ff0000004181c */
[C---:B--2---:R-:W-:Y:S11]  /*9eb0*/  HMMA.16816.F32.BF16 R16, R12.reuse, R156, R24 ;  /* 0x0000009c0c10723c */ /* 0x044ff60000041818 */
[----:B------:R-:W-:Y:S05]  /*9ec0*/  @!UPT UIADD3 URZ, URZ, URZ, URZ ;  /* 0x0000003f3f3ff290 */ /* 0x000fea000fffe03f */
[----:B------:R-:W-:Y:S02]  /*9ed0*/  FSEL R137, R29, -INF , !P5 ;  /* 0xff8000001d897808 */ /* 0x000fe40006800000 */
[----:B------:R-:W-:Y:S01]  /*9ee0*/  FSEL R148, R31, -INF , !P0 ;  /* 0xff8000001f947808 */ /* 0x000fe20004000000 */
[----:B------:R-:W-:Y:S01]  /*9ef0*/  BAR.SYNC.DEFER_BLOCKING 0x0 ;  /* 0x0000000000007b1d */ /* 0x000fe20000010000 */
[C---:B------:R-:W-:Y:S02]  /*9f00*/  ISETP.GE.AND P5, PT, R2.reuse, R203, PT ;  /* 0x000000cb0200720c */ /* 0x040fe40003fa6270 */
[----:B------:R-:W-:Y:S02]  /*9f10*/  ISETP.GE.AND P0, PT, R2, R202, PT ;  /* 0x000000ca0200720c */ /* 0x000fe40003f06270 */
[----:B------:R-:W-:Y:S01]  /*9f20*/  FSEL R102, R28, -INF , !P6 ;  /* 0xff8000001c667808 */ /* 0x000fe20007000000 */
[----:B-1----:R-:W-:Y:S01]  /*9f30*/  HMMA.16816.F32.BF16 R24, R12, R20, R152 ;  /* 0x000000140c18723c */ /* 0x002fe20000041898 */
[----:B------:R-:W-:-:S02]  /*9f40*/  FSEL R138, R30, -INF , !P1 ;  /* 0xff8000001e8a7808 */ /* 0x000fc40004800000 */
[C---:B------:R-:W-:Y:S02]  /*9f50*/  ISETP.GE.AND P6, PT, R3.reuse, R203, PT ;  /* 0x000000cb0300720c */ /* 0x040fe40003fc6270 */
[C---:B------:R-:W-:Y:S02]  /*9f60*/  ISETP.GE.AND P1, PT, R3.reuse, R202, PT ;  /* 0x000000ca0300720c */ /* 0x040fe40003f26270 */
[CC--:B------:R-:W-:Y:S01]  /*9f70*/  ISETP.LT.OR P5, PT, R2.reuse, R201.reuse, P5 ;  /* 0x000000c90200720c */ /* 0x0c0fe20002fa1670 */
[----:B------:R-:W-:Y:S01]  /*9f80*/  HMMA.16816.F32.BF16 R28, R12, R158, R140 ;  /* 0x0000009e0c1c723c */ /* 0x000fe2000004188c */
[----:B------:R-:W-:Y:S02]  /*9f90*/  ISETP.LT.OR P0, PT, R2, R200, P0 ;  /* 0x000000c80200720c */ /* 0x000fe40000701670 */
[----:B------:R-:W-:Y:S02]  /*9fa0*/  IADD3 R2, R0, 0x11, RZ ;  /* 0x0000001100027810 */ /* 0x000fe40007ffe0ff */
[----:B------:R-:W-:-:S02]  /*9fb0*/  ISETP.LT.OR P6, PT, R3, R201, P6 ;  /* 0x000000c90300720c */ /* 0x000fc400037c1670 */
[----:B------:R-:W-:Y:S02]  /*9fc0*/  ISETP.LT.OR P1, PT, R3, R200, P1 ;  /* 0x000000c80300720c */ /* 0x000fe40000f21670 */
[----:B------:R-:W-:Y:S02]  /*9fd0*/  IADD3 R3, R0, 0x10, RZ ;  /* 0x0000001000037810 */ /* 0x000fe40007ffe0ff */
[----:B------:R-:W-:Y:S02]  /*9fe0*/  FSEL R136, R5, -INF , !P5 ;  /* 0xff80000005887808 */ /* 0x000fe40006800000 */
[----:B------:R-:W-:Y:S02]  /*9ff0*/  FSEL R140, R7, -INF , !P0 ;  /* 0xff800000078c7808 */ /* 0x000fe40004000000 */
[C---:B------:R-:W-:Y:S02]  /*a000*/  ISETP.GE.AND P5, PT, R2.reuse, R203, PT ;  /* 0x000000cb0200720c */ /* 0x040fe40003fa6270 */
[----:B------:R-:W-:-:S02]  /*a010*/  ISETP.GE.AND P0, PT, R2, R202, PT ;  /* 0x000000ca0200720c */ /* 0x000fc40003f06270 */
[----:B------:R-:W-:Y:S02]  /*a020*/  FSEL R103, R4, -INF , !P6 ;  /* 0xff80000004677808 */ /* 0x000fe40007000000 */
[----:B------:R-:W-:Y:S02]  /*a030*/  FSEL R139, R6, -INF , !P1 ;  /* 0xff800000068b7808 */ /* 0x000fe40004800000 */
[C---:B------:R-:W-:Y:S01]  /*a040*/  ISETP.GE.AND P6, PT, R3.reuse, R203, PT ;  /* 0x000000cb0300720c */ /* 0x040fe20003fc6270 */
[----:B------:R-:W-:Y:S01]  /*a050*/  HMMA.16816.F32.BF16 R4, R12, R32, R164 ;  /* 0x000000200c04723c */ /* 0x000fe200000418a4 */
        /* <DEDUP_REMOVED lines=8> */
[----:B------:R-:W-:-:S02]  /*a0e0*/  ISETP.GE.AND P5, PT, R2, R203, PT ;  /* 0x000000cb0200720c */ /* 0x000fc40003fa6270 */
[----:B------:R-:W-:Y:S02]  /*a0f0*/  ISETP.GE.AND P0, PT, R2, R202, PT ;  /* 0x000000ca0200720c */ /* 0x000fe40003f06270 */
[----:B------:R-:W-:Y:S02]  /*a100*/  FSEL R143, R16, -INF , !P6 ;  /* 0xff800000108f7808 */ /* 0x000fe40007000000 */
[----:B------:R-:W-:Y:S02]  /*a110*/  FSEL R150, R18, -INF , !P1 ;  /* 0xff80000012967808 */ /* 0x000fe40004800000 */
[----:B------:R-:W-:Y:S01]  /*a120*/  HMMA.16816.F32.BF16 R16, R12, R22, R160 ;  /* 0x000000160c10723c */ /* 0x000fe200000418a0 */
[C---:B------:R-:W-:Y:S02]  /*a130*/  ISETP.LT.OR P5, PT, R2.reuse, R201, P5 ;  /* 0x000000c90200720c */ /* 0x040fe40002fa1670 */
[----:B------:R-:W-:Y:S02]  /*a140*/  ISETP.LT.OR P0, PT, R2, R200, P0 ;  /* 0x000000c80200720c */ /* 0x000fe40000701670 */
[----:B------:R-:W-:-:S02]  /*a150*/  IADD3 R2, R0, 0x21, RZ ;  /* 0x0000002100027810 */ /* 0x000fc40007ffe0ff */
[----:B------:R-:W-:Y:S01]  /*a160*/  FSEL R141, R29, -INF , !P5 ;  /* 0xff8000001d8d7808 */ /* 0x000fe20006800000 */
[----:B------:R-:W-:Y:S01]  /*a170*/  HMMA.16816.F32.BF16 R12, R12, R34, R144 ;  /* 0x000000220c0c723c */ /* 0x000fe20000041890 */
[----:B------:R-:W-:Y:S02]  /*a180*/  FSEL R169, R31, -INF , !P0 ;  /* 0xff8000001fa97808 */ /* 0x000fe40004000000 */
[C---:B------:R-:W-:Y:S02]  /*a190*/  ISETP.GE.AND P5, PT, R2.reuse, R203, PT ;  /* 0x000000cb0200720c */ /* 0x040fe40003fa6270 */
[----:B------:R-:W-:Y:S02]  /*a1a0*/  ISETP.GE.AND P0, PT, R2, R202, PT ;  /* 0x000000ca0200720c */ /* 0x000fe40003f06270 */
[----:B------:R-:W-:Y:S02]  /*a1b0*/  IADD3 R3, R0, 0x18, RZ ;  /* 0x0000001800037810 */ /* 0x000fe40007ffe0ff */
[----:B------:R-:W-:-:S02]  /*a1c0*/  ISETP.LT.OR P5, PT, R2, R201, P5 ;  /* 0x000000c90200720c */ /* 0x000fc40002fa1670 */
[----:B------:R-:W-:Y:S02]  /*a1d0*/  ISETP.LT.OR P0, PT, R2, R200, P0 ;  /* 0x000000c80200720c */ /* 0x000fe40000701670 */
[----:B------:R-:W-:Y:S02]  /*a1e0*/  IADD3 R2, R0, 0x29, RZ ;  /* 0x0000002900027810 */ /* 0x000fe40007ffe0ff */
[C---:B------:R-:W-:Y:S02]  /*a1f0*/  ISETP.GE.AND P6, PT, R3.reuse, R203, PT ;  /* 0x000000cb0300720c */ /* 0x040fe40003fc6270 */
[----:B------:R-:W-:Y:S02]  /*a200*/  ISETP.GE.AND P1, PT, R3, R202, PT ;  /* 0x000000ca0300720c */ /* 0x000fe40003f26270 */
[----:B------:R-:W-:Y:S02]  /*a210*/  FSEL R251, R25, -INF , !P5 ;  /* 0xff80000019fb7808 */ /* 0x000fe40006800000 */
[----:B------:R-:W-:-:S02]  /*a220*/  FSEL R173, R27, -INF , !P0 ;  /* 0xff8000001bad7808 */ /* 0x000fc40004000000 */
[C---:B------:R-:W-:Y:S02]  /*a230*/  ISETP.GE.AND P5, PT, R2.reuse, R203, PT ;  /* 0x000000cb0200720c */ /* 0x040fe40003fa6270 */
[----:B------:R-:W-:Y:S02]  /*a240*/  ISETP.GE.AND P0, PT, R2, R202, PT ;  /* 0x000000ca0200720c */ /* 0x000fe40003f06270 */
[CC--:B------:R-:W-:Y:S02]  /*a250*/  ISETP.LT.OR P6, PT, R3.reuse, R201.reuse, P6 ;  /* 0x000000c90300720c */ /* 0x0c0fe400037c1670 */
        /* <DEDUP_REMOVED lines=18> */
[----:B------:R-:W-:Y:S02]  /*a380*/  IADD3 R2, R0, 0x38, RZ ;  /* 0x0000003800027810 */ /* 0x000fe40007ffe0ff */
[----:B------:R-:W-:Y:S02]  /*a390*/  FSEL R248, R24, -INF , !P6 ;  /* 0xff80000018f87808 */ /* 0x000fe40007000000 */
[----:B------:R-:W-:-:S02]  /*a3a0*/  FSEL R174, R26, -INF , !P1 ;  /* 0xff8000001aae7808 */ /* 0x000fc40004800000 */
[CC--:B------:R-:W-:Y:S02]  /*a3b0*/  ISETP.GE.AND P6, PT, R3.reuse, R203.reuse, PT ;  /* 0x000000cb0300720c */ /* 0x0c0fe40003fc6270 */
[----:B------:R-:W-:Y:S02]  /*a3c0*/  ISETP.GE.AND P1, PT, R3, R202, PT ;  /* 0x000000ca0300720c */ /* 0x000fe40003f26270 */
        /* <DEDUP_REMOVED lines=8> */
[C---:B------:R-:W-:Y:S02]  /*a450*/  ISETP.GE.AND P6, PT, R3.reuse, R203, PT ;  /* 0x000000cb0300720c */ /* 0x040fe40003fc6270 */
[----:B------:R-:W-:-:S02]  /*a460*/  ISETP.GE.AND P1, PT, R3, R202, PT ;  /* 0x000000ca0300720c */ /* 0x000fc40003f26270 */
[----:B------:R-:W-:Y:S02]  /*a470*/  FSEL R167, R12, -INF , !P0 ;  /* 0xff8000000ca77808 */ /* 0x000fe40004000000 */
[----:B------:R-:W-:Y:S02]  /*a480*/  PLOP3.LUT P0, PT, PT, PT, UP0, 0x80, 0x0 ;  /* 0x000000000000781c */ /* 0x000fe40003f0f008 */
[C---:B------:R-:W-:Y:S02]  /*a490*/  ISETP.LT.OR P6, PT, R3.reuse, R201, P6 ;  /* 0x000000c90300720c */ /* 0x040fe400037c1670 */
[----:B------:R-:W-:Y:S02]  /*a4a0*/  ISETP.LT.OR P1, PT, R3, R200, P1 ;  /* 0x000000c80300720c */ /* 0x000fe40000f21670 */
[----:B------:R-:W-:Y:S02]  /*a4b0*/  IADD3 R0, R0, 0x39, RZ ;  /* 0x0000003900007810 */ /* 0x000fe40007ffe0ff */
[----:B------:R-:W-:-:S02]  /*a4c0*/  FSEL R218, R4, -INF , !P6 ;  /* 0xff80000004da7808 */ /* 0x000fc40007000000 */
[----:B------:R-:W-:Y:S02]  /*a4d0*/  FSEL R219, R6, -INF , !P1 ;  /* 0xff80000006db7808 */ /* 0x000fe40004800000 */
[----:B------:R-:W-:Y:S02]  /*a4e0*/  FSEL R172, R5, -INF , !P5 ;  /* 0xff80000005ac7808 */ /* 0x000fe40006800000 */
[-C--:B------:R-:W-:Y:S02]  /*a4f0*/  ISETP.GE.AND P5, PT, R2, R202.reuse, PT ;  /* 0x000000ca0200720c */ /* 0x080fe40003fa6270 */
[C---:B------:R-:W-:Y:S02]  /*a500*/  ISETP.GE.AND P6, PT, R0.reuse, R203, PT ;  /* 0x000000cb0000720c */ /* 0x040fe40003fc6270 */
[----:B------:R-:W-:Y:S02]  /*a510*/  ISETP.GE.AND P1, PT, R0, R202, PT ;  /* 0x000000ca0000720c */ /* 0x000fe40003f26270 */
[----:B------:R-:W-:-:S02]  /*a520*/  ISETP.LT.OR P5, PT, R2, R200, P5 ;  /* 0x000000c80200720c */ /* 0x000fc40002fa1670 */
[C---:B------:R-:W-:Y:S02]  /*a530*/  ISETP.LT.OR P6, PT, R0.reuse, R201, P6 ;  /* 0x000000c90000720c */ /* 0x040fe400037c1670 */
[----:B------:R-:W-:Y:S02]  /*a540*/  ISETP.LT.OR P1, PT, R0, R200, P1 ;  /* 0x000000c80000720c */ /* 0x000fe40000f21670 */
[----:B------:R-:W-:Y:S02]  /*a550*/  FSEL R205, R14, -INF , !P5 ;  /* 0xff8000000ecd7808 */ /* 0x000fe40006800000 */
[----:B------:R-:W-:Y:S02]  /*a560*/  FSEL R217, R13, -INF , !P6 ;  /* 0xff8000000dd97808 */ /* 0x000fe40007000000 */
[----:B------:R-:W-:Y:S01]  /*a570*/  FSEL R216, R15, -INF , !P1 ;  /* 0xff8000000fd87808 */ /* 0x000fe20004800000 */
[----:B------:R-:W-:Y:S05]  /*a580*/  @!P0 BRA `(.L_x_1087) ;  /* 0x000006d000008947 */ /* 0x000fea0003800000 */
[----:B------:R-:W2:Y:S01]  /*a590*/  LDL.64 R240, [R1+0x90] ;  /* 0x0000900001f07983 */ /* 0x000ea20000100a00 */
[----:B------:R-:W-:-:S03]  /*a5a0*/  ULDC.64 UR4, c[0x0][0x198] ;  /* 0x0000660000047ab9 */ /* 0x000fc60000000a00 */
[----:B------:R-:W3:Y:S01]  /*a5b0*/  LDL.64 R244, [R1+0xa0] ;  /* 0x0000a00001f47983 */ /* 0x000ee20000100a00 */
[----:B------:R-:W-:Y:S01]  /*a5c0*/  UMOV UR21, 0x6 ;  /* 0x0000000600157882 */ /* 0x000fe20000000000 */
[----:B------:R-:W-:Y:S01]  /*a5d0*/  BSSY B0, `(.L_x_1088) ;  /* 0x0000067000007945 */ /* 0x000fe20003800000 */
[----:B------:R-:W-:Y:S01]  /*a5e0*/  UIADD3 UR24, UR8, -0x3, URZ ;  /* 0xfffffffd08187890 */ /* 0x000fe2000fffe03f */
[----:B------:R1:W-:Y:S01]  /*a5f0*/  @P4 STS.128 [R199+0x6000], RZ ;  /* 0x006000ffc7004388 */ /* 0x0003e20000000c00 */
[----:B------:R-:W-:Y:S02]  /*a600*/  USHF.L.U32 UR8, UR4, 0x6, URZ ;  /* 0x0000000604087899 */ /* 0x000fe4000800063f */
[----:B------:R-:W-:Y:S02]  /*a610*/  USHF.L.U64.HI UR5, UR4, UR21, UR5 ;  /* 0x0000001504057299 */ /* 0x000fe40008010205 */
[----:B------:R-:W-:Y:S02]  /*a620*/  USHF.R.S32.HI UR4, URZ, 0x1f, UR24 ;  /* 0x0000001f3f047899 */ /* 0x000fe40008011418 */
[----:B------:R-:W-:Y:S01]  /*a630*/  UIMAD UR5, UR5, UR24, URZ ;  /* 0x00000018050572a4 */ /* 0x000fe2000f8e023f */
[----:B------:R-:W-:-:S03]  /*a640*/  IMAD.U32 R0, RZ, RZ, UR8 ;  /* 0x00000008ff007e24 */ /* 0x000fc6000f8e00ff */
[----:B------:R-:W-:Y:S01]  /*a650*/  UIMAD UR4, UR4, UR8, UR5 ;  /* 0x00000008040472a4 */ /* 0x000fe2000f8e0205 */
[----:B--2---:R-:W-:Y:S02]  /*a660*/  IMAD.MOV.U32 R3, RZ, RZ, R241 ;  /* 0x000000ffff037224 */ /* 0x004fe400078e00f1 */
[----:B---3--:R-:W-:-:S04]  /*a670*/  IMAD.MOV.U32 R2, RZ, RZ, R244 ;  /* 0x000000ffff027224 */ /* 0x008fc800078e00f4 */
[----:B------:R-:W-:-:S05]  /*a680*/  IMAD.WIDE.U32 R2, R0, UR24, R2 ;  /* 0x0000001800027c25 */ /* 0x000fca000f8e0002 */
[----:B------:R-:W-:Y:S02]  /*a690*/  IADD3 R0, R3, UR4, RZ ;  /* 0x0000000403007c10 */ /* 0x000fe4000fffe0ff */
[C---:B------:R-:W-:Y:S02]  /*a6a0*/  @!P4 LEA R4, P5, R2.reuse, c[0x0][0x168], 0x1 ;  /* 0x00005a000204ca11 */ /* 0x040fe400078a08ff */
        /* <DEDUP_REMOVED lines=12> */
[C---:B------:R-:W-:Y:S02]  /*a770*/  @!P4 LEA R10, P0, R3.reuse, c[0x0][0x168], 0x1 ;  /* 0x00005a00030aca11 */ /* 0x040fe400078008ff */
[C---:B------:R-:W-:Y:S01]  /*a780*/  IADD3 R0, P5, R3.reuse, UR7, RZ ;  /* 0x0000000703007c10 */ /* 0x040fe2000ffbe0ff */
[----:B------:R-:W-:Y:S01]  /*a790*/  @!PT LDS RZ, [RZ] ;  /* 0x00000000fffff984 */ /* 0x000fe20000000800 */
[----:B------:R-:W-:Y:S01]  /*a7a0*/  @!PT LDS RZ, [RZ] ;  /* 0x00000000fffff984 */ /* 0x000fe20000000800 */
[----:B------:R-:W-:Y:S01]  /*a7b0*/  @!PT LDS RZ, [RZ] ;  /* 0x00000000fffff984 */ /* 0x000fe20000000800 */
[----:B------:R3:W-:Y:S01]  /*a7c0*/  @!P3 LDGSTS.E.BYPASS.LTC128B.128 [R199+0x8000], [R6.64+0x80] ;  /* 0x0800008006c7bfae */ /* 0x0007e2000b901d52 */
[----:B------:R-:W-:-:S02]  /*a7d0*/  @!P4 LEA.HI.X R11, R3, c[0x0][0x16c], R2, 0x1, P0 ;  /* 0x00005b00030bca11 */ /* 0x000fc400000f0c02 */
[----:B------:R-:W-:Y:S01]  /*a7e0*/  @!P4 LEA R14, P6, R0, c[0x0][0x168], 0x1 ;  /* 0x00005a00000eca11 */ /* 0x000fe200078c08ff */
        /* <DEDUP_REMOVED lines=12> */
[C---:B------:R-:W-:Y:S02]  /*a8b0*/  @!P2 LEA.HI.X R5, R3.reuse, c[0x0][0x16c], R2, 0x1, P0 ;  /* 0x00005b000305aa11 */ /* 0x040fe400000f0c02 */
[----:B---3--:R-:W-:-:S04]  /*a8c0*/  @!P3 LEA R6, P1, R3, c[0x0][0x168], 0x1 ;  /* 0x00005a000306ba11 */ /* 0x008fc800078208ff */
[----:B------:R-:W-:Y:S02]  /*a8d0*/  @!P3 LEA.HI.X R7, R3, c[0x0][0x16c], R2, 0x1, P1 ;  /* 0x00005b000307ba11 */ /* 0x000fe400008f0c02 */
[----:B------:R-:W-:Y:S02]  /*a8e0*/  IADD3.X R3, R2, UR6, RZ, P5, !PT ;  /* 0x0000000602037c10 */ /* 0x000fe4000affe4ff */
[C---:B----4-:R-:W-:Y:S01]  /*a8f0*/  @!P3 LEA R12, P1, R0.reuse, c[0x0][0x168], 0x1 ;  /* 0x00005a00000cba11 */ /* 0x050fe200078208ff */
[----:B------:R-:W-:Y:S01]  /*a900*/  @!PT LDS RZ, [RZ] ;  /* 0x00000000fffff984 */ /* 0x000fe20000000800 */
[----:B------:R-:W-:Y:S01]  /*a910*/  @!PT LDS RZ, [RZ] ;  /* 0x00000000fffff984 */ /* 0x000fe20000000800 */
[----:B------:R-:W-:Y:S01]  /*a920*/  @!PT LDS RZ, [RZ] ;  /* 0x00000000fffff984 */ /* 0x000fe20000000800 */
[----:B------:R2:W-:Y:S01]  /*a930*/  @!P3 LDGSTS.E.BYPASS.LTC128B.128 [R199+0x8800], [R6.64+0x80] ;  /* 0x0880008006c7bfae */ /* 0x0005e2000b901d52 */
[C---:B------:R-:W-:Y:S02]  /*a940*/  IADD3 R2, P5, R0.reuse, UR7, RZ ;  /* 0x0000000700027c10 */ /* 0x040fe4000ffbe0ff */
[C-C-:B------:R-:W-:Y:S01]  /*a950*/  @!P4 LEA.HI.X R15, R0.reuse, c[0x0][0x16c], R3.reuse, 0x1, P6 ;  /* 0x00005b00000fca11 */ /* 0x140fe200030f0c03 */
[----:B------:R1:W-:Y:S01]  /*a960*/  @P2 STS.128 [R199+0xa800], RZ ;  /* 0x00a800ffc7002388 */ /* 0x0003e20000000c00 */
[----:B------:R-:W-:-:S02]  /*a970*/  @!P3 LEA.HI.X R13, R0, c[0x0][0x16c], R3, 0x1, P1 ;  /* 0x00005b00000dba11 */ /* 0x000fc400008f0c03 */
[C---:B-----5:R-:W-:Y:S01]  /*a980*/  @!P2 LEA R10, P0, R0.reuse, c[0x0][0x168], 0x1 ;  /* 0x00005a00000aaa11 */ /* 0x060fe200078008ff */
[----:B------:R-:W-:Y:S01]  /*a990*/  @!PT LDS RZ, [RZ] ;  /* 0x00000000fffff984 */ /* 0x000fe20000000800 */
[----:B------:R-:W-:Y:S01]  /*a9a0*/  @!PT LDS RZ, [RZ] ;  /* 0x00000000fffff984 */ /* 0x000fe20000000800 */
[----:B------:R-:W-:Y:S01]  /*a9b0*/  @!PT LDS RZ, [RZ] ;  /* 0x00000000fffff984 */ /* 0x000fe20000000800 */
[----:B------:R3:W-:Y:S03]  /*a9c0*/  @!P2 LDGSTS.E.BYPASS.LTC128B.128 [R199+0xa800], [R4.64+0x100] ;  /* 0x0a80010004c7afae */ /* 0x0007e6000b901d52 */
[----:B------:R-:W-:Y:S01]  /*a9d0*/  @!P2 LEA.HI.X R11, R0, c[0x0][0x16c], R3, 0x1, P0 ;  /* 0x00005b00000baa11 */ /* 0x000fe200000f0c03 */
[----:B------:R1:W-:Y:S01]  /*a9e0*/  @P4 STS.128 [R199+0x7000], RZ ;  /* 0x007000ffc7004388 */ /* 0x0003e20000000c00 */
[----:B------:R-:W-:-:S03]  /*a9f0*/  IADD3.X R3, R3, UR6, RZ, P5, !PT ;  /* 0x0000000603037c10 */ /* 0x000fc6000affe4ff */
        /* <DEDUP_REMOVED lines=9> */
[----:B--2---:R-:W-:-:S03]  /*aa90*/  @!P4 LEA R6, P1, R2, c[0x0][0x168], 0x1 ;  /* 0x00005a000206ca11 */ /* 0x004fc600078208ff */
[----:B------:R1:W-:Y:S01]  /*aaa0*/  @P2 STS.128 [R199+0xb000], RZ ;  /* 0x00b000ffc7002388 */ /* 0x0003e20000000c00 */
[----:B------:R-:W-:-:S03]  /*aab0*/  @!P4 LEA.HI.X R7, R2, c[0x0][0x16c], R3, 0x1, P1 ;  /* 0x00005b000207ca11 */ /* 0x000fc600008f0c03 */
        /* <DEDUP_REMOVED lines=24> */
.L_x_1089:
[----:B------:R-:W-:Y:S05]  /*ac40*/  BSYNC B0 ;  /* 0x0000000000007941 */ /* 0x000fea0003800000 */
.L_x_1088:
[----:B------:R-:W0:Y:S02]  /*ac50*/  LDGDEPBAR ;  /* 0x00000000000079af */ /* 0x000e240000000000 */
.L_x_1087:
[----:B-1----:R-:W2:Y:S04]  /*ac60*/  LDL R10, [R1+0xa8] ;  /* 0x0000a800010a7983 */ /* 0x002ea80000100800 */
[----:B------:R-:W3:Y:S04]  /*ac70*/  LDL R7, [R1+0xac] ;  /* 0x0000ac0001077983 */ /* 0x000ee80000100800 */
[----:B------:R-:W4:Y:S01]  /*ac80*/  LDL R3, [R1+0xc0] ;  /* 0x0000c00001037983 */ /* 0x000f220000100800 */
[----:B------:R-:W-:Y:S01]  /*ac90*/  FMNMX.FTZ R0, R101, R102, !PT ;  /* 0x0000006665007209 */ /* 0x000fe20007810000 */
[----:B------:R-:W-:Y:S01]  /*aca0*/  USHF.L.U32 UR27, UR25, 0x1, URZ ;  /* 0x00000001191b7899 */ /* 0x000fe2000800063f */
[----:B------:R-:W-:Y:S01]  /*acb0*/  PRMT R26, R243, 0x7054, R243 ;  /* 0x00007054f31a7816 */ /* 0x000fe200000000f3 */
[----:B------:R-:W-:Y:S01]  /*acc0*/  UIADD3 UR4, UR23, -0x4498517b, URZ ;  /* 0xbb67ae8517047890 */ /* 0x000fe2000fffe03f */
[----:B------:R-:W-:Y:S01]  /*acd0*/  FMNMX.FTZ R0, R137, R0, !PT ;  /* 0x0000000089007209 */ /* 0x000fe20007810000 */
[----:B------:R-:W-:Y:S01]  /*ace0*/  ULOP3.LUT UR5, UR27, UR23, URZ, 0x3c, !UPT ;  /* 0x000000171b057292 */ /* 0x000fe2000f8e3c3f */
[----:B------:R-:W-:Y:S01]  /*acf0*/  LDSM.16.MT88.4 R28, [R177+0xc000] ;  /* 0x00c00000b11c783b */ /* 0x000fe20000004200 */
[----:B------:R-:W-:Y:S01]  /*ad00*/  UIADD3 UR26, UR22, -0x61c88647, URZ ;  /* 0x9e3779b9161a7890 */ /* 0x000fe2000fffe03f */
[----:B------:R-:W-:Y:S01]  /*ad10*/  FMNMX.FTZ R0, R103, R0, !PT ;  /* 0x0000000067007209 */ /* 0x000fe20007810000 */
[----:B------:R-:W-:Y:S01]  /*ad20*/  UIADD3 UR24, UR22, 0x3c6ef372, URZ ;  /* 0x3c6ef37216187890 */ /* 0x000fe2000fffe03f */
[----:B------:R-:W-:Y:S01]  /*ad30*/  IMAD.MOV.U32 R160, RZ, RZ, R229 ;  /* 0x000000ffffa07224 */ /* 0x000fe200078e00e5 */
[----:B------:R-:W-:Y:S01]  /*ad40*/  UIADD3 UR21, UR23, 0x76cf5d0a, URZ ;  /* 0x76cf5d0a17157890 */ /* 0x000fe2000fffe03f */
[----:B------:R-:W-:Y:S01]  /*ad50*/  FMNMX.FTZ R0, R136, R0, !PT ;  /* 0x0000000088007209 */ /* 0x000fe20007810000 */
[----:B------:R-:W-:Y:S01]  /*ad60*/  UIADD3 UR8, UR22, -0x255992d5, URZ ;  /* 0xdaa66d2b16087890 */ /* 0x000fe2000fffe03f */
[----:B------:R-:W-:Y:S01]  /*ad70*/  IMAD.MOV.U32 R162, RZ, RZ, R228 ;  /* 0x000000ffffa27224 */ /* 0x000fe200078e00e4 */
[----:B------:R-:W-:Y:S01]  /*ad80*/  UIADD3 UR29, UR23, -0x126145ec, URZ ;  /* 0xed9eba14171d7890 */ /* 0x000fe2000fffe03f */
[----:B------:R-:W-:Y:S01]  /*ad90*/  FMNMX.FTZ R0, R143, R0, !PT ;  /* 0x000000008f007209 */ /* 0x000fe20007810000 */
[----:B------:R-:W-:-:S02]  /*ada0*/  UIADD3 UR28, UR22, -0x4ab325aa, URZ ;  /* 0xb54cda56161c7890 */ /* 0x000fc4000fffe03f */
[----:B------:R-:W-:Y:S01]  /*adb0*/  UIADD3 UR27, UR27, 0x1, URZ ;  /* 0x000000011b1b7890 */ /* 0x000fe2000fffe03f */
[----:B------:R-:W-:-:S03]  /*adc0*/  FMNMX.FTZ R0, R149, R0, !PT ;  /* 0x0000000095007209 */ /* 0x000fc60007810000 */
[----:B------:R-:W-:Y:S01]  /*add0*/  ULOP3.LUT UR27, UR27, UR23, URZ, 0x3c, !UPT ;  /* 0x000000171b1b7292 */ /* 0x000fe2000f8e3c3f */
        /* <DEDUP_REMOVED lines=20> */
[----:B------:R-:W1:Y:S01]  /*af20*/  SHFL.BFLY PT, R2, R0, 0x2, 0x1f ;  /* 0x0c401f0000027f89 */ /* 0x000e6200000e0000 */
[----:B------:R-:W-:-:S04]  /*af30*/  FMNMX.FTZ R4, R252, R4, !PT ;  /* 0x00000004fc047209 */ /* 0x000fc80007810000 */
[----:B------:R-:W-:-:S04]  /*af40*/  FMNMX.FTZ R4, R175, R4, !PT ;  /* 0x00000004af047209 */ /* 0x000fc80007810000 */
[----:B------:R-:W-:-:S04]  /*af50*/  FMNMX.FTZ R4, R219, R4, !PT ;  /* 0x00000004db047209 */ /* 0x000fc80007810000 */
[----:B------:R-:W-:-:S04]  /*af60*/  FMNMX.FTZ R4, R204, R4, !PT ;  /* 0x00000004cc047209 */ /* 0x000fc80007810000 */
[----:B------:R-:W-:-:S04]  /*af70*/  FMNMX.FTZ R4, R205, R4, !PT ;  /* 0x00000004cd047209 */ /* 0x000fc80007810000 */
[----:B------:R-:W-:Y:S02]  /*af80*/  FMNMX.FTZ R4, R216, R4, !PT ;  /* 0x00000004d8047209 */ /* 0x000fe40007810000 */
[----:B-1----:R-:W-:-:S03]  /*af90*/  FMNMX.FTZ R0, R0, R2, !PT ;  /* 0x0000000200007209 */ /* 0x002fc60007810000 */
[----:B------:R-:W1:Y:S04]  /*afa0*/  SHFL.BFLY PT, R6, R4, 0x2, 0x1f ;  /* 0x0c401f0004067f89 */ /* 0x000e6800000e0000 */
[----:B------:R-:W5:Y:S01]  /*afb0*/  SHFL.BFLY PT, R5, R0, 0x1, 0x1f ;  /* 0x0c201f0000057f89 */ /* 0x000f6200000e0000 */
[----:B-1----:R-:W-:Y:S02]  /*afc0*/  FMNMX.FTZ R6, R4, R6, !PT ;  /* 0x0000000604067209 */ /* 0x002fe40007810000 */
[----:B-----5:R-:W-:-:S04]  /*afd0*/  FMNMX.FTZ R215, R0, R5, !PT ;  /* 0x0000000500d77209 */ /* 0x020fc80007810000 */
[C---:B------:R-:W-:Y:S01]  /*afe0*/  FSETP.NEU.FTZ.AND P1, PT, R215.reuse, -INF , PT ;  /* 0xff800000d700780b */ /* 0x040fe20003f3d000 */
[----:B------:R-:W-:-:S05]  /*aff0*/  FMUL.FTZ R11, R215, c[0x0][0x23c] ;  /* 0x00008f00d70b7a20 */ /* 0x000fca0000410000 */
[----:B------:R-:W-:-:S05]  /*b000*/  FSEL R11, R11, RZ, P1 ;  /* 0x000000ff0b0b7208 */ /* 0x000fca0000800000 */
[----:B------:R-:W-:-:S04]  /*b010*/  FFMA.FTZ R0, R102, c[0x0][0x23c], -R11 ;  /* 0x00008f0066007a23 */ /* 0x000fc8000001080b */
[----:B------:R1:W-:Y:S02]  /*b020*/  MUFU.EX2 R24, R0 ;  /* 0x0000000000187308 */ /* 0x0003e40000000800 */
[----:B-1----:R-:W-:-:S06]  /*b030*/  FFMA.FTZ R0, R137, c[0x0][0x23c], -R11 ;  /* 0x00008f0089007a23 */ /* 0x002fcc000001080b */
[----:B------:R1:W-:Y:S01]  /*b040*/  MUFU.EX2 R163, R0 ;  /* 0x0000000000a37308 */ /* 0x0003e20000000800 */
[----:B--2---:R-:W-:-:S05]  /*b050*/  IMAD.WIDE.U32 R152, R10, -0x326172a9, RZ ;  /* 0xcd9e8d570a987825 */ /* 0x004fca00078e00ff */
[----:B---3--:R-:W-:Y:S02]  /*b060*/  LOP3.LUT R2, R153, R7, RZ, 0x3c, !PT ;  /* 0x0000000799027212 */ /* 0x008fe400078e3cff */
[----:B------:R-:W2:Y:S01]  /*b070*/  SHFL.BFLY PT, R7, R6, 0x1, 0x1f ;  /* 0x0c201f0006077f89 */ /* 0x000ea200000e0000 */
[----:B----4-:R-:W-:-:S04]  /*b080*/  IMAD.WIDE.U32 R16, R3, -0x2daee0ad, RZ ;  /* 0xd2511f5303107825 */ /* 0x010fc800078e00ff */
[----:B------:R-:W-:Y:S01]  /*b090*/  IMAD.WIDE.U32 R144, R2, -0x2daee0ad, RZ ;  /* 0xd2511f5302907825 */ /* 0x000fe200078e00ff */
[----:B------:R-:W-:Y:S01]  /*b0a0*/  LOP3.LUT R2, R17, UR5, RZ, 0x3c, !PT ;  /* 0x0000000511027c12 */ /* 0x000fe2000f8e3cff */
[----:B------:R-:W-:-:S03]  /*b0b0*/  UIADD3 UR5, UR23, 0x32370b8f, URZ ;  /* 0x32370b8f17057890 */ /* 0x000fc6000fffe03f */
[----:B------:R-:W-:Y:S01]  /*b0c0*/  LOP3.LUT R32, R145, UR4, R16, 0x96, !PT ;  /* 0x0000000491207c12 */ /* 0x000fe2000f8e9610 */
[----:B------:R-:W-:Y:S01]  /*b0d0*/  IMAD.WIDE.U32 R2, R2, -0x326172a9, RZ ;  /* 0xcd9e8d5702027825 */ /* 0x000fe200078e00ff */
[----:B------:R-:W-:-:S03]  /*b0e0*/  UIADD3 UR4, UR22, 0x78dde6e4, URZ ;  /* 0x78dde6e416047890 */ /* 0x000fc6000fffe03f */
[----:B------:R-:W-:Y:S01]  /*b0f0*/  IMAD.WIDE.U32 R32, R32, -0x326172a9, RZ ;  /* 0xcd9e8d5720207825 */ /* 0x000fe200078e00ff */
[----:B------:R-:W-:-:S04]  /*b100*/  LOP3.LUT R3, R3, UR26, R152, 0x96, !PT ;  /* 0x0000001a03037c12 */ /* 0x000fc8000f8e9698 */
[----:B------:R-:W-:Y:S01]  /*b110*/  LOP3.LUT R4, R33, UR24, R2, 0x96, !PT ;  /* 0x0000001821047c12 */ /* 0x000fe2000f8e9602 */
[----:B------:R-:W-:Y:S01]  /*b120*/  IMAD.WIDE.U32 R2, R3, -0x2daee0ad, RZ ;  /* 0xd2511f5303027825 */ /* 0x000fe200078e00ff */
[----:B--2---:R-:W-:-:S03]  /*b130*/  FMNMX.FTZ R214, R6, R7, !PT ;  /* 0x0000000706d67209 */ /* 0x004fc60007810000 */
[----:B------:R-:W-:Y:S01]  /*b140*/  IMAD.WIDE.U32 R4, R4, -0x2daee0ad, RZ ;  /* 0xd2511f5304047825 */ /* 0x000fe200078e00ff */
[----:B------:R-:W-:Y:S02]  /*b150*/  LOP3.LUT R14, R3, UR21, R144, 0x96, !PT ;  /* 0x00000015030e7c12 */ /* 0x000fe4000f8e9690 */
[----:B------:R-:W-:Y:S01]  /*b160*/  FSETP.NEU.FTZ.AND P0, PT, R214, -INF , PT ;  /* 0xff800000d600780b */ /* 0x000fe20003f1d000 */
[----:B------:R-:W-:Y:S01]  /*b170*/  FFMA.FTZ R3, R103, c[0x0][0x23c], -R11 ;  /* 0x00008f0067037a23 */ /* 0x000fe2000001080b */
[----:B------:R-:W-:Y:S01]  /*b180*/  LOP3.LUT R18, R5, UR5, R2, 0x96, !PT ;  /* 0x0000000505127c12 */ /* 0x000fe2000f8e9602 */
[----:B------:R-:W-:Y:S02]  /*b190*/  IMAD.WIDE.U32 R14, R14, -0x326172a9, RZ ;  /* 0xcd9e8d570e0e7825 */ /* 0x000fe400078e00ff */
[----:B------:R2:W-:Y:S02]  /*b1a0*/  MUFU.EX2 R166, R3 ;  /* 0x0000000300a67308 */ /* 0x0005e40000000800 */
[----:B------:R-:W-:Y:S01]  /*b1b0*/  IMAD.WIDE.U32 R18, R18, -0x326172a9, RZ ;  /* 0xcd9e8d5712127825 */ /* 0x000fe200078e00ff */
[----:B------:R-:W-:-:S02]  /*b1c0*/  LOP3.LUT R5, R15, UR8, R32, 0x96, !PT ;  /* 0x000000080f057c12 */ /* 0x000fc4000f8e9620 */
[----:B------:R-:W-:Y:S01]  /*b1d0*/  LOP3.LUT R2, R15, UR8, R32, 0x96, !PT ;  /* 0x000000080f027c12 */ /* 0x000fe2000f8e9620 */
[----:B------:R-:W-:Y:S01]  /*b1e0*/  FMUL.FTZ R10, R214, c[0x0][0x23c] ;  /* 0x00008f00d60a7a20 */ /* 0x000fe20000410000 */
[----:B-1----:R-:W-:Y:S01]  /*b1f0*/  LOP3.LUT R0, R19, UR4, R14, 0x96, !PT ;  /* 0x0000000413007c12 */ /* 0x002fe2000f8e960e */
[----:B------:R-:W-:Y:S02]  /*b200*/  IMAD R5, R5, -0x2daee0ad, RZ ;  /* 0xd2511f5305057824 */ /* 0x000fe400078e02ff */
[----:B------:R-:W-:Y:S01]  /*b210*/  IMAD.WIDE.U32 R22, R2, -0x2daee0ad, RZ ;  /* 0xd2511f5302167825 */ /* 0x000fe200078e00ff */
[----:B------:R-:W-:-:S03]  /*b220*/  FSEL R10, R10, RZ, P0 ;  /* 0x000000ff0a0a7208 */ /* 0x000fc60000000000 */
[----:B------:R-:W-:Y:S01]  /*b230*/  IMAD.WIDE.U32 R102, R0, -0x2daee0ad, RZ ;  /* 0xd2511f5300667825 */ /* 0x000fe200078e00ff */
[----:B------:R-:W-:-:S03]  /*b240*/  LOP3.LUT R20, R23, UR29, R4, 0x96, !PT ;  /* 0x0000001d17147c12 */ /* 0x000fc6000f8e9604 */
[----:B------:R-:W-:Y:S01]  /*b250*/  FFMA.FTZ R0, R136, c[0x0][0x23c], -R11 ;  /* 0x00008f0088007a23 */ /* 0x000fe2000001080b */
[----:B------:R-:W-:Y:S01]  /*b260*/  LOP3.LUT R2, R103, UR16, R5, 0x96, !PT ;  /* 0x0000001067027c12 */ /* 0x000fe2000f8e9605 */
[----:B------:R-:W-:Y:S02]  /*b270*/  IMAD.WIDE.U32 R20, R20, -0x326172a9, RZ ;  /* 0xcd9e8d5714147825 */ /* 0x000fe400078e00ff */
[----:B------:R1:W-:Y:S02]  /*b280*/  MUFU.EX2 R164, R0 ;  /* 0x0000000000a47308 */ /* 0x0003e40000000800 */
[----:B--2---:R-:W-:-:S04]  /*b290*/  IMAD.WIDE.U32 R2, R2, -0x326172a9, RZ ;  /* 0xcd9e8d5702027825 */ /* 0x004fc800078e00ff */
[----:B------:R-:W-:Y:S01]  /*b2a0*/  FFMA.FTZ R5, R148, c[0x0][0x23c], -R10 ;  /* 0x00008f0094057a23 */ /* 0x000fe2000001080a */
[--C-:B------:R-:W-:Y:S01]  /*b2b0*/  SHF.R.U32.HI R4, RZ, 0x10, R2.reuse ;  /* 0x00000010ff047819 */ /* 0x100fe20000011602 */
[----:B------:R-:W-:Y:S01]  /*b2c0*/  IMAD.MOV.U32 R148, RZ, RZ, R173 ;  /* 0x000000ffff947224 */ /* 0x000fe200078e00ad */
[----:B------:R-:W-:Y:S01]  /*b2d0*/  SHF.R.U32.HI R6, RZ, 0x18, R2 ;  /* 0x00000018ff067819 */ /* 0x000fe20000011602 */
[----:B------:R-:W-:Y:S01]  /*b2e0*/  MUFU.EX2 R154, R5 ;  /* 0x00000005009a7308 */ /* 0x000fe20000000800 */
[----:B------:R-:W-:Y:S02]  /*b2f0*/  LOP3.LUT R4, R4, 0xff, RZ, 0xc0, !PT ;  /* 0x000000ff04047812 */ /* 0x000fe400078ec0ff */
[----:B------:R-:W-:Y:S02]  /*b300*/  LOP3.LUT R7, R2, 0xff, RZ, 0xc0, !PT ;  /* 0x000000ff02077812 */ /* 0x000fe400078ec0ff */
[----:B------:R-:W-:Y:S01]  /*b310*/  PRMT R12, R4, 0x5410, R6 ;  /* 0x00005410040c7816 */ /* 0x000fe20000000006 */
[--C-:B-1----:R-:W-:Y:S01]  /*b320*/  FFMA.FTZ R0, R138, c[0x0][0x23c], -R10.reuse ;  /* 0x00008f008a007a23 */ /* 0x102fe2000001080a */
[----:B------:R-:W-:Y:S01]  /*b330*/  FSEL R6, R215, RZ, P1 ;  /* 0x000000ffd7067208 */ /* 0x000fe20000800000 */
[----:B------:R-:W-:-:S02]  /*b340*/  FFMA.FTZ R4, R140, c[0x0][0x23c], -R10 ;  /* 0x00008f008c047a23 */ /* 0x000fc4000001080a */
[----:B------:R1:W2:Y:S08]  /*b350*/  MUFU.EX2 R25, R0 ;  /* 0x0000000000197308 */ /* 0x0002b00000000800 */
[----:B------:R3:W-:Y:S01]  /*b360*/  MUFU.EX2 R165, R4 ;  /* 0x0000000400a57308 */ /* 0x0007e20000000800 */
[----:B-1----:R-:W-:Y:S02]  /*b370*/  LOP3.LUT R0, R2, 0xffff, RZ, 0xc0, !PT ;  /* 0x0000ffff02007812 */ /* 0x002fe400078ec0ff */
[----:B------:R-:W-:Y:S01]  /*b380*/  LOP3.LUT R2, R3, UR28, R20, 0x96, !PT ;  /* 0x0000001c03027c12 */ /* 0x000fe2000f8e9614 */
[----:B------:R-:W-:Y:S01]  /*b390*/  FFMA.FTZ R3, R139, c[0x0][0x23c], -R10 ;  /* 0x00008f008b037a23 */ /* 0x000fe2000001080a */
[----:B------:R-:W-:-:S02]  /*b3a0*/  SHF.R.U32.HI R0, RZ, 0x8, R0 ;  /* 0x00000008ff007819 */ /* 0x000fc40000011600 */
[----:B------:R-:W-:Y:S01]  /*b3b0*/  SHF.R.U32.HI R5, RZ, 0x18, R2 ;  /* 0x00000018ff057819 */ /* 0x000fe20000011602 */
[----:B------:R1:W-:Y:S01]  /*b3c0*/  MUFU.EX2 R161, R3 ;  /* 0x0000000300a17308 */ /* 0x0003e20000000800 */
[----:B------:R-:W-:Y:S01]  /*b3d0*/  PRMT R13, R7, 0x5410, R0 ;  /* 0x00005410070d7816 */ /* 0x000fe20000000000 */
[----:B---3--:R-:W-:Y:S01]  /*b3e0*/  FADD.FTZ R4, R101, -R6 ;  /* 0x8000000665047221 */ /* 0x008fe20000010000 */
[C---:B------:R-:W-:Y:S02]  /*b3f0*/  LOP3.LUT R0, R2.reuse, 0xffff, RZ, 0xc0, !PT ;  /* 0x0000ffff02007812 */ /* 0x040fe400078ec0ff */
[----:B------:R-:W-:Y:S01]  /*b400*/  LOP3.LUT R7, R2, 0xff, RZ, 0xc0, !PT ;  /* 0x000000ff02077812 */ /* 0x000fe200078ec0ff */
[----:B------:R-:W-:-:S04]  /*b410*/  FMUL.FTZ R4, R4, c[0x0][0x23c] ;  /* 0x00008f0004047a20 */ /* 0x000fc80000410000 */
[----:B------:R-:W3:Y:S01]  /*b420*/  MUFU.EX2 R35, R4 ;  /* 0x0000000400237308 */ /* 0x000ee20000000800 */
[----:B-1----:R-:W-:Y:S02]  /*b430*/  SHF.R.U32.HI R3, RZ, 0x10, R2 ;  /* 0x00000010ff037819 */ /* 0x002fe40000011602 */
[----:B------:R-:W-:Y:S02]  /*b440*/  SHF.R.U32.HI R2, RZ, 0x8, R0 ;  /* 0x00000008ff027819 */ /* 0x000fe40000011600 */
[----:B------:R-:W-:Y:S02]  /*b450*/  LOP3.LUT R0, R3, 0xff, RZ, 0xc0, !PT ;  /* 0x000000ff03007812 */ /* 0x000fe400078ec0ff */
[----:B------:R-:W-:Y:S02]  /*b460*/  PRMT R7, R7, 0x5410, R2 ;  /* 0x0000541007077816 */ /* 0x000fe40000000002 */
[----:B------:R-:W-:Y:S02]  /*b470*/  PRMT R5, R0, 0x5410, R5 ;  /* 0x0000541000057816 */ /* 0x000fe40000000005 */
[----:B--2---:R-:W-:Y:S01]  /*b480*/  F2FP.BF16.PACK_AB R0, R154, R25 ;  /* 0x000000199a00723e */ /* 0x004fe200000010ff */
[-C--:B---3--:R-:W-:Y:S01]  /*b490*/  FMUL.FTZ R104, R104, R35.reuse ;  /* 0x0000002368687220 */ /* 0x088fe20000410000 */
[----:B------:R-:W-:Y:S01]  /*b4a0*/  F2FP.BF16.PACK_AB R2, R163, R24 ;  /* 0x00000018a302723e */ /* 0x000fe200000010ff */
[-C--:B------:R-:W-:Y:S01]  /*b4b0*/  FMUL.FTZ R105, R105, R35.reuse ;  /* 0x0000002369697220 */ /* 0x080fe20000410000 */
[----:B------:R-:W-:Y:S01]  /*b4c0*/  FSEL R3, R214, RZ, P0 ;  /* 0x000000ffd6037208 */ /* 0x000fe20000000000 */
[-C--:B------:R-:W-:Y:S01]  /*b4d0*/  FMUL.FTZ R108, R108, R35.reuse ;  /* 0x000000236c6c7220 */ /* 0x080fe20000410000 */
[C---:B------:R-:W-:Y:S01]  /*b4e0*/  PRMT R213, R0.reuse, 0x7610, R213 ;  /* 0x0000761000d57816 */ /* 0x040fe200000000d5 */
[-C--:B------:R-:W-:Y:S01]  /*b4f0*/  FMUL.FTZ R109, R109, R35.reuse ;  /* 0x000000236d6d7220 */ /* 0x080fe20000410000 */
[----:B------:R-:W-:Y:S01]  /*b500*/  PRMT R211, R0, 0x7632, R211 ;  /* 0x0000763200d37816 */ /* 0x000fe200000000d3 */
[----:B------:R-:W-:Y:S01]  /*b510*/  FADD.FTZ R3, R100, -R3 ;  /* 0x8000000364037221 */ /* 0x000fe20000010000 */
[----:B------:R-:W-:Y:S01]  /*b520*/  PRMT R209, R2, 0x7610, R209 ;  /* 0x0000761002d17816 */ /* 0x000fe200000000d1 */
[-C--:B------:R-:W-:Y:S01]  /*b530*/  FMUL.FTZ R112, R112, R35.reuse ;  /* 0x0000002370707220 */ /* 0x080fe20000410000 */
[----:B------:R-:W-:Y:S01]  /*b540*/  PRMT R212, R2, 0x7632, R212 ;  /* 0x0000763202d47816 */ /* 0x000fe200000000d4 */
[----:B------:R-:W-:Y:S01]  /*b550*/  FMUL.FTZ R3, R3, c[0x0][0x23c] ;  /* 0x00008f0003037a20 */ /* 0x000fe20000410000 */
[----:B------:R-:W-:Y:S01]  /*b560*/  F2FP.BF16.PACK_AB R0, R164, R166 ;  /* 0x000000a6a400723e */ /* 0x000fe200000010ff */
[----:B------:R-:W-:Y:S01]  /*b570*/  FMUL.FTZ R113, R113, R35 ;  /* 0x0000002371717220 */ /* 0x000fe20000410000 */
[----:B------:R-:W-:Y:S01]  /*b580*/  F2FP.BF16.PACK_AB R2, R165, R161 ;  /* 0x000000a1a502723e */ /* 0x000fe200000010ff */
[----:B------:R-:W1:Y:S01]  /*b590*/  MUFU.EX2 R34, R3 ;  /* 0x0000000300227308 */ /* 0x000e620000000800 */
[----:B------:R-:W-:Y:S01]  /*b5a0*/  PRMT R210, R0, 0x7610, R210 ;  /* 0x0000761000d27816 */ /* 0x000fe200000000d2 */
[-C--:B------:R-:W-:Y:S01]  /*b5b0*/  FMUL.FTZ R116, R116, R35.reuse ;  /* 0x0000002374747220 */ /* 0x080fe20000410000 */
[----:B------:R-:W-:Y:S01]  /*b5c0*/  PRMT R208, R0, 0x7632, R208 ;  /* 0x0000763200d07816 */ /* 0x000fe200000000d0 */
[----:B------:R-:W-:Y:S01]  /*b5d0*/  HSET2.LE.AND R0, R7, R26, PT ;  /* 0x0000001a07007233 */ /* 0x000fe20003803000 */
[C---:B------:R-:W-:Y:S01]  /*b5e0*/  PRMT R147, R2.reuse, 0x7610, R147 ;  /* 0x0000761002937816 */ /* 0x040fe20000000093 */
[-C--:B------:R-:W-:Y:S01]  /*b5f0*/  FMUL.FTZ R117, R117, R35.reuse ;  /* 0x0000002375757220 */ /* 0x080fe20000410000 */
[----:B------:R-:W-:Y:S01]  /*b600*/  PRMT R146, R2, 0x7632, R146 ;  /* 0x0000763202927816 */ /* 0x000fe20000000092 */
[-C--:B------:R-:W-:Y:S01]  /*b610*/  FMUL.FTZ R120, R120, R35.reuse ;  /* 0x0000002378787220 */ /* 0x080fe20000410000 */
[----:B------:R-:W-:Y:S01]  /*b620*/  PRMT R2, R209, 0x5410, R212 ;  /* 0x00005410d1027816 */ /* 0x000fe200000000d4 */
[----:B------:R-:W-:-:S02]  /*b630*/  FMUL.FTZ R121, R121, R35 ;  /* 0x0000002379797220 */ /* 0x000fc40000410000 */
[----:B------:R-:W-:Y:S01]  /*b640*/  FMUL.FTZ R124, R124, R35 ;  /* 0x000000237c7c7220 */ /* 0x000fe20000410000 */
[----:B------:R-:W-:Y:S01]  /*b650*/  LOP3.LUT R4, R0, R2, RZ, 0xc0, !PT ;  /* 0x0000000200047212 */ /* 0x000fe200078ec0ff */
[--C-:B------:R-:W-:Y:S01]  /*b660*/  HSET2.LE.AND R0, R5, R26.reuse, PT ;  /* 0x0000001a05007233 */ /* 0x100fe20003803000 */
[----:B------:R-:W-:Y:S01]  /*b670*/  PRMT R5, R213, 0x5410, R211 ;  /* 0x00005410d5057816 */ /* 0x000fe200000000d3 */
[--C-:B------:R-:W-:Y:S01]  /*b680*/  HSET2.LE.AND R2, R13, R26.reuse, PT ;  /* 0x0000001a0d027233 */ /* 0x100fe20003803000 */
[-C--:B-1----:R-:W-:Y:S01]  /*b690*/  FMUL.FTZ R106, R106, R34.reuse ;  /* 0x000000226a6a7220 */ /* 0x082fe20000410000 */
[----:B------:R-:W-:Y:S01]  /*b6a0*/  HSET2.LE.AND R3, R12, R26, PT ;  /* 0x0000001a0c037233 */ /* 0x000fe20003803000 */
[----:B------:R-:W-:Y:S01]  /*b6b0*/  LOP3.LUT R5, R0, R5, RZ, 0xc0, !PT ;  /* 0x0000000500057212 */ /* 0x000fe200078ec0ff */
[-C--:B------:R-:W-:Y:S01]  /*b6c0*/  FMUL.FTZ R107, R107, R34.reuse ;  /* 0x000000226b6b7220 */ /* 0x080fe20000410000 */
[----:B------:R-:W-:Y:S01]  /*b6d0*/  PRMT R0, R210, 0x5410, R208 ;  /* 0x00005410d2007816 */ /* 0x000fe200000000d0 */
[----:B------:R-:W-:-:S02]  /*b6e0*/  FMUL.FTZ R110, R110, R34 ;  /* 0x000000226e6e7220 */ /* 0x000fc40000410000 */
[----:B------:R-:W-:Y:S01]  /*b6f0*/  FMUL.FTZ R111, R111, R34 ;  /* 0x000000226f6f7220 */ /* 0x000fe20000410000 */
[----:B------:R-:W-:Y:S01]  /*b700*/  LOP3.LUT R6, R2, R0, RZ, 0xc0, !PT ;  /* 0x0000000002067212 */ /* 0x000fe200078ec0ff */
[----:B------:R-:W-:Y:S01]  /*b710*/  IMAD.MOV.U32 R12, RZ, RZ, R25 ;  /* 0x000000ffff0c7224 */ /* 0x000fe200078e0019 */
[----:B------:R-:W-:Y:S01]  /*b720*/  PRMT R0, R147, 0x5410, R146 ;  /* 0x0000541093007816 */ /* 0x000fe20000000092 */
[----:B------:R-:W-:Y:S02]  /*b730*/  IMAD.MOV.U32 R2, RZ, RZ, R24 ;  /* 0x000000ffff027224 */ /* 0x000fe400078e0018 */
[----:B------:R-:W1:Y:S01]  /*b740*/  LDSM.16.MT88.4 R24, [R178+0xc000] ;  /* 0x00c00000b218783b */ /* 0x000e620000004200 */
[----:B------:R-:W-:Y:S01]  /*b750*/  LOP3.LUT R7, R3, R0, RZ, 0xc0, !PT ;  /* 0x0000000003077212 */ /* 0x000fe200078ec0ff */
[-C--:B------:R-:W-:Y:S02]  /*b760*/  FMUL.FTZ R114, R114, R34.reuse ;  /* 0x0000002272727220 */ /* 0x080fe40000410000 */
[----:B------:R-:W-:-:S02]  /*b770*/  FMUL.FTZ R115, R115, R34 ;  /* 0x0000002273737220 */ /* 0x000fc40000410000 */
[-C--:B------:R-:W-:Y:S02]  /*b780*/  FMUL.FTZ R118, R118, R34.reuse ;  /* 0x0000002276767220 */ /* 0x080fe40000410000 */
[C---:B------:R-:W-:Y:S01]  /*b790*/  HMMA.16816.F32.BF16 R104, R4.reuse, R28, R104 ;  /* 0x0000001c0468723c */ /* 0x040fe20000041868 */
[-C--:B------:R-:W-:Y:S02]  /*b7a0*/  FMUL.FTZ R119, R119, R34.reuse ;  /* 0x0000002277777220 */ /* 0x080fe40000410000 */
[-C--:B------:R-:W-:Y:S02]  /*b7b0*/  FMUL.FTZ R122, R122, R34.reuse ;  /* 0x000000227a7a7220 */ /* 0x080fe40000410000 */
[-C--:B------:R-:W-:Y:S02]  /*b7c0*/  FMUL.FTZ R123, R123, R34.reuse ;  /* 0x000000227b7b7220 */ /* 0x080fe40000410000 */
[----:B------:R-:W-:Y:S01]  /*b7d0*/  FMUL.FTZ R125, R125, R35 ;  /* 0x000000237d7d7220 */ /* 0x000fe20000410000 */
[----:B------:R-:W-:Y:S01]  /*b7e0*/  HMMA.16816.F32.BF16 R240, R4, R30, R108 ;  /* 0x0000001e04f0723c */ /* 0x000fe2000004186c */
[----:B------:R-:W2:Y:S01]  /*b7f0*/  LDSM.16.MT88.4 R28, [R180+0xc000] ;  /* 0x00c00000b41c783b */ /* 0x000ea20000004200 */
        /* <DEDUP_REMOVED lines=8> */
[-C--:B------:R-:W-:Y:S02]  /*b880*/  FMUL.FTZ R134, R134, R34.reuse ;  /* 0x0000002286867220 */ /* 0x080fe40000410000 */
[-C--:B------:R-:W-:Y:S02]  /*b890*/  FMUL.FTZ R135, R135, R34.reuse ;  /* 0x0000002287877220 */ /* 0x080fe40000410000 */
[-C--:B------:R-:W-:Y:S01]  /*b8a0*/  FMUL.FTZ R36, R36, R35.reuse ;  /* 0x0000002324247220 */ /* 0x080fe20000410000 */
[----:B-1----:R-:W-:Y:S01]  /*b8b0*/  HMMA.16816.F32.BF16 R112, R4, R24, R112 ;  /* 0x000000180470723c */ /* 0x002fe20000041870 */
[----:B------:R-:W-:Y:S02]  /*b8c0*/  FMUL.FTZ R37, R37, R35 ;  /* 0x0000002325257220 */ /* 0x000fe40000410000 */
[----:B------:R-:W-:-:S02]  /*b8d0*/  FMUL.FTZ R38, R38, R34 ;  /* 0x0000002226267220 */ /* 0x000fc40000410000 */
[-C--:B------:R-:W-:Y:S02]  /*b8e0*/  FMUL.FTZ R39, R39, R34.reuse ;  /* 0x0000002227277220 */ /* 0x080fe40000410000 */
[-C--:B------:R-:W-:Y:S01]  /*b8f0*/  FMUL.FTZ R40, R40, R35.reuse ;  /* 0x0000002328287220 */ /* 0x080fe20000410000 */
[C---:B------:R-:W-:Y:S01]  /*b900*/  HMMA.16816.F32.BF16 R236, R4.reuse, R26, R116 ;  /* 0x0000001a04ec723c */ /* 0x040fe20000041874 */
[----:B------:R-:W1:Y:S01]  /*b910*/  LDSM.16.MT88.4 R24, [R179+0xc000] ;  /* 0x00c00000b318783b */ /* 0x000e620000004200 */
[----:B------:R-:W-:Y:S02]  /*b920*/  FMUL.FTZ R41, R41, R35 ;  /* 0x0000002329297220 */ /* 0x000fe40000410000 */
[-C--:B------:R-:W-:Y:S02]  /*b930*/  FMUL.FTZ R42, R42, R34.reuse ;  /* 0x000000222a2a7220 */ /* 0x080fe40000410000 */
[----:B------:R-:W-:Y:S02]  /*b940*/  FMUL.FTZ R43, R43, R34 ;  /* 0x000000222b2b7220 */ /* 0x000fe40000410000 */
[----:B------:R-:W-:Y:S01]  /*b950*/  IMAD.MOV.U32 R13, RZ, RZ, R205 ;  /* 0x000000ffff0d7224 */ /* 0x000fe200078e00cd */
[----:B--2---:R-:W-:Y:S01]  /*b960*/  HMMA.16816.F32.BF16 R120, R4, R28, R120 ;  /* 0x0000001c0478723c */ /* 0x004fe20000041878 */
[----:B------:R-:W-:-:S02]  /*b970*/  IMAD.MOV.U32 R0, RZ, RZ, R204 ;  /* 0x000000ffff007224 */ /* 0x000fc400078e00cc */
[-C--:B------:R-:W-:Y:S02]  /*b980*/  FMUL.FTZ R44, R44, R35.reuse ;  /* 0x000000232c2c7220 */ /* 0x080fe40000410000 */
[-C--:B------:R-:W-:Y:S02]  /*b990*/  FMUL.FTZ R45, R45, R35.reuse ;  /* 0x000000232d2d7220 */ /* 0x080fe40000410000 */
[-C--:B------:R-:W-:Y:S01]  /*b9a0*/  FMUL.FTZ R46, R46, R34.reuse ;  /* 0x000000222e2e7220 */ /* 0x080fe20000410000 */
[----:B------:R-:W-:Y:S01]  /*b9b0*/  HMMA.16816.F32.BF16 R232, R4, R30, R124 ;  /* 0x0000001e04e8723c */ /* 0x000fe2000004187c */
[----:B------:R-:W2:Y:S01]  /*b9c0*/  LDSM.16.MT88.4 R28, [R177+0xe000] ;  /* 0x00e00000b11c783b */ /* 0x000ea20000004200 */
[----:B------:R-:W-:Y:S02]  /*b9d0*/  FMUL.FTZ R47, R47, R34 ;  /* 0x000000222f2f7220 */ /* 0x000fe40000410000 */
[-C--:B------:R-:W-:Y:S02]  /*b9e0*/  FMUL.FTZ R48, R48, R35.reuse ;  /* 0x0000002330307220 */ /* 0x080fe40000410000 */
[----:B------:R-:W-:-:S02]  /*b9f0*/  FMUL.FTZ R49, R49, R35 ;  /* 0x0000002331317220 */ /* 0x000fc40000410000 */
[-C--:B------:R-:W-:Y:S02]  /*ba00*/  FMUL.FTZ R50, R50, R34.reuse ;  /* 0x0000002232327220 */ /* 0x080fe40000410000 */
[-C--:B------:R-:W-:Y:S02]  /*ba10*/  FMUL.FTZ R51, R51, R34.reuse ;  /* 0x0000002233337220 */ /* 0x080fe40000410000 */
[-C--:B------:R-:W-:Y:S02]  /*ba20*/  FMUL.FTZ R52, R52, R35.reuse ;  /* 0x0000002334347220 */ /* 0x080fe40000410000 */
[----:B------:R-:W-:Y:S02]  /*ba30*/  FMUL.FTZ R53, R53, R35 ;  /* 0x0000002335357220 */ /* 0x000fe40000410000 */
[-C--:B------:R-:W-:Y:S02]  /*ba40*/  FMUL.FTZ R54, R54, R34.reuse ;  /* 0x0000002236367220 */ /* 0x080fe40000410000 */
[----:B------:R-:W-:-:S02]  /*ba50*/  FMUL.FTZ R55, R55, R34 ;  /* 0x0000002237377220 */ /* 0x000fc40000410000 */
[-C--:B------:R-:W-:Y:S02]  /*ba60*/  FMUL.FTZ R56, R56, R35.reuse ;  /* 0x0000002338387220 */ /* 0x080fe40000410000 */
[-C--:B------:R-:W-:Y:S01]  /*ba70*/  FMUL.FTZ R57, R57, R35.reuse ;  /* 0x0000002339397220 */ /* 0x080fe20000410000 */
[C---:B-1----:R-:W-:Y:S01]  /*ba80*/  HMMA.16816.F32.BF16 R128, R4.reuse, R24, R128 ;  /* 0x000000180480723c */ /* 0x042fe20000041880 */
[-C--:B------:R-:W-:Y:S02]  /*ba90*/  FMUL.FTZ R58, R58, R34.reuse ;  /* 0x000000223a3a7220 */ /* 0x080fe40000410000 */
[----:B------:R-:W-:Y:S02]  /*baa0*/  FMUL.FTZ R59, R59, R34 ;  /* 0x000000223b3b7220 */ /* 0x000fe40000410000 */
[----:B------:R-:W-:Y:S02]  /*bab0*/  IMAD.MOV.U32 R3, RZ, RZ, R175 ;  /* 0x000000ffff037224 */ /* 0x000fe400078e00af */
[-C--:B------:R-:W-:Y:S01]  /*bac0*/  FMUL.FTZ R60, R60, R35.reuse ;  /* 0x000000233c3c7220 */ /* 0x080fe20000410000 */
[----:B------:R-:W-:Y:S01]  /*bad0*/  HMMA.16816.F32.BF16 R228, R4, R26, R132 ;  /* 0x0000001a04e4723c */ /* 0x000fe20000041884 */
[----:B------:R-:W1:Y:S01]  /*bae0*/  LDSM.16.MT88.4 R24, [R178+0xe000] ;  /* 0x00e00000b218783b */ /* 0x000e620000004200 */
[----:B------:R-:W-:-:S02]  /*baf0*/  FMUL.FTZ R61, R61, R35 ;  /* 0x000000233d3d7220 */ /* 0x000fc40000410000 */
[-C--:B------:R-:W-:Y:S02]  /*bb00*/  FMUL.FTZ R62, R62, R34.reuse ;  /* 0x000000223e3e7220 */ /* 0x080fe40000410000 */
[----:B------:R-:W-:Y:S02]  /*bb10*/  FMUL.FTZ R63, R63, R34 ;  /* 0x000000223f3f7220 */ /* 0x000fe40000410000 */
[----:B------:R-:W-:Y:S01]  /*bb20*/  IMAD.MOV.U32 R135, RZ, RZ, R174 ;  /* 0x000000ffff877224 */ /* 0x000fe200078e00ae */
[----:B--2---:R-:W-:Y:S01]  /*bb30*/  HMMA.16816.F32.BF16 R204, R4, R28, R36 ;  /* 0x0000001c04cc723c */ /* 0x004fe20000041824 */
[----:B------:R-:W-:Y:S02]  /*bb40*/  IMAD.MOV.U32 R134, RZ, RZ, R154 ;  /* 0x000000ffff867224 */ /* 0x000fe400078e009a */
[----:B------:R-:W-:Y:S02]  /*bb50*/  IMAD.MOV.U32 R133, RZ, RZ, R172 ;  /* 0x000000ffff857224 */ /* 0x000fe400078e00ac */
[----:B------:R-:W-:-:S02]  /*bb60*/  FMUL.FTZ R64, R64, R35 ;  /* 0x0000002340407220 */ /* 0x000fc40000410000 */
[----:B------:R-:W-:Y:S01]  /*bb70*/  IMAD.MOV.U32 R38, RZ, RZ, R152 ;  /* 0x000000ffff267224 */ /* 0x000fe200078e0098 */
[----:B------:R-:W-:Y:S01]  /*bb80*/  HMMA.16816.F32.BF16 R224, R4, R30, R40 ;  /* 0x0000001e04e0723c */ /* 0x000fe20000041828 */
[----:B------:R-:W2:Y:S01]  /*bb90*/  LDSM.16.MT88.4 R28, [R180+0xe000] ;  /* 0x00e00000b41c783b */ /* 0x000ea20000004200 */
[----:B------:R-:W-:Y:S01]  /*bba0*/  MOV R39, R153 ;  /* 0x0000009900277202 */ /* 0x000fe20000000f00 */
[-C--:B------:R-:W-:Y:S02]  /*bbb0*/  FMUL.FTZ R65, R65, R35.reuse ;  /* 0x0000002341417220 */ /* 0x080fe40000410000 */
        /* <DEDUP_REMOVED lines=9> */
[-C--:B------:R-:W-:Y:S01]  /*bc50*/  FMUL.FTZ R75, R75, R34.reuse ;  /* 0x000000224b4b7220 */ /* 0x080fe20000410000 */
[C---:B-1----:R-:W-:Y:S01]  /*bc60*/  HMMA.16816.F32.BF16 R172, R4.reuse, R24, R44 ;  /* 0x0000001804ac723c */ /* 0x042fe2000004182c */
[-C--:B------:R-:W-:Y:S02]  /*bc70*/  FMUL.FTZ R80, R80, R35.reuse ;  /* 0x0000002350507220 */ /* 0x080fe40000410000 */
[-C--:B------:R-:W-:Y:S02]  /*bc80*/  FMUL.FTZ R81, R81, R35.reuse ;  /* 0x0000002351517220 */ /* 0x080fe40000410000 */
[-C--:B------:R-:W-:Y:S02]  /*bc90*/  FMUL.FTZ R82, R82, R34.reuse ;  /* 0x0000002252527220 */ /* 0x080fe40000410000 */
[----:B------:R-:W-:Y:S01]  /*bca0*/  FMUL.FTZ R83, R83, R34 ;  /* 0x0000002253537220 */ /* 0x000fe20000410000 */
[----:B------:R-:W-:Y:S01]  /*bcb0*/  HMMA.16816.F32.BF16 R124, R4, R26, R48 ;  /* 0x0000001a047c723c */ /* 0x000fe20000041830 */
[----:B------:R-:W1:Y:S01]  /*bcc0*/  LDSM.16.MT88.4 R24, [R179+0xe000] ;  /* 0x00e00000b318783b */ /* 0x000e620000004200 */
[----:B------:R-:W-:-:S02]  /*bcd0*/  FMUL.FTZ R88, R88, R35 ;  /* 0x0000002358587220 */ /* 0x000fc40000410000 */
[-C--:B------:R-:W-:Y:S02]  /*bce0*/  FMUL.FTZ R89, R89, R35.reuse ;  /* 0x0000002359597220 */ /* 0x080fe40000410000 */
[-C--:B------:R-:W-:Y:S02]  /*bcf0*/  FMUL.FTZ R90, R90, R34.reuse ;  /* 0x000000225a5a7220 */ /* 0x080fe40000410000 */
[----:B------:R-:W-:Y:S01]  /*bd00*/  FMUL.FTZ R91, R91, R34 ;  /* 0x000000225b5b7220 */ /* 0x000fe20000410000 */
[----:B--2---:R-:W-:Y:S01]  /*bd10*/  HMMA.16816.F32.BF16 R152, R4, R28, R52 ;  /* 0x0000001c0498723c */ /* 0x004fe20000041834 */
[----:B------:R-:W-:Y:S01]  /*bd20*/  IMAD.MOV.U32 R47, RZ, RZ, R0 ;  /* 0x000000ffff2f7224 */ /* 0x000fe200078e0000 */
[----:B------:R-:W-:Y:S01]  /*bd30*/  LOP3.LUT R0, R17, UR27, RZ, 0x3c, !PT ;  /* 0x0000001b11007c12 */ /* 0x000fe2000f8e3cff */
[-C--:B------:R-:W-:Y:S01]  /*bd40*/  FMUL.FTZ R76, R76, R35.reuse ;  /* 0x000000234c4c7220 */ /* 0x080fe20000410000 */
[----:B------:R-:W-:Y:S01]  /*bd50*/  UIADD3 UR27, UR23, 0x646e171e, URZ ;  /* 0x646e171e171b7890 */ /* 0x000fe2000fffe03f */
[----:B------:R-:W-:-:S02]  /*bd60*/  FMUL.FTZ R77, R77, R35 ;  /* 0x000000234d4d7220 */ /* 0x000fc40000410000 */
[-C--:B------:R-:W-:Y:S01]  /*bd70*/  FMUL.FTZ R78, R78, R34.reuse ;  /* 0x000000224e4e7220 */ /* 0x080fe20000410000 */
[----:B------:R-:W-:Y:S01]  /*bd80*/  HMMA.16816.F32.BF16 R220, R4, R30, R56 ;  /* 0x0000001e04dc723c */ /* 0x000fe20000041838 */
[----:B------:R-:W2:Y:S01]  /*bd90*/  LDSM.16.MT88.4 R28, [R177+0x10000] ;  /* 0x01000000b11c783b */ /* 0x000ea20000004200 */
[----:B------:R-:W-:Y:S02]  /*bda0*/  FMUL.FTZ R79, R79, R34 ;  /* 0x000000224f4f7220 */ /* 0x000fe40000410000 */
[----:B------:R-:W-:Y:S02]  /*bdb0*/  IMAD.MOV.U32 R46, RZ, RZ, R2 ;  /* 0x000000ffff2e7224 */ /* 0x000fe400078e0002 */
[----:B------:R-:W-:Y:S02]  /*bdc0*/  IMAD.MOV.U32 R45, RZ, RZ, R12 ;  /* 0x000000ffff2d7224 */ /* 0x000fe400078e000c */
[----:B------:R-:W-:Y:S02]  /*bdd0*/  IMAD.MOV.U32 R58, RZ, RZ, R165 ;  /* 0x000000ffff3a7224 */ /* 0x000fe400078e00a5 */
[----:B------:R-:W-:-:S02]  /*bde0*/  IMAD.MOV.U32 R59, RZ, RZ, R164 ;  /* 0x000000ffff3b7224 */ /* 0x000fc400078e00a4 */
[-C--:B------:R-:W-:Y:S02]  /*bdf0*/  FMUL.FTZ R84, R84, R35.reuse ;  /* 0x0000002354547220 */ /* 0x080fe40000410000 */
[-C--:B------:R-:W-:Y:S02]  /*be00*/  FMUL.FTZ R85, R85, R35.reuse ;  /* 0x0000002355557220 */ /* 0x080fe40000410000 */
[-C--:B------:R-:W-:Y:S02]  /*be10*/  FMUL.FTZ R86, R86, R34.reuse ;  /* 0x0000002256567220 */ /* 0x080fe40000410000 */
[-C--:B------:R-:W-:Y:S02]  /*be20*/  FMUL.FTZ R87, R87, R34.reuse ;  /* 0x0000002257577220 */ /* 0x080fe40000410000 */
[-C--:B------:R-:W-:Y:S02]  /*be30*/  FMUL.FTZ R92, R92, R35.reuse ;  /* 0x000000235c5c7220 */ /* 0x080fe40000410000 */
[----:B------:R-:W-:Y:S01]  /*be40*/  FMUL.FTZ R93, R93, R35 ;  /* 0x000000235d5d7220 */ /* 0x000fe20000410000 */
[----:B-1----:R-:W-:Y:S01]  /*be50*/  HMMA.16816.F32.BF16 R116, R4, R24, R60 ;  /* 0x000000180474723c */ /* 0x002fe2000004183c */
[----:B------:R-:W-:-:S02]  /*be60*/  FMUL.FTZ R94, R94, R34 ;  /* 0x000000225e5e7220 */ /* 0x000fc40000410000 */
[-C--:B------:R-:W-:Y:S02]  /*be70*/  FMUL.FTZ R95, R95, R34.reuse ;  /* 0x000000225f5f7220 */ /* 0x080fe40000410000 */
[-C--:B------:R-:W-:Y:S02]  /*be80*/  FMUL.FTZ R96, R96, R35.reuse ;  /* 0x0000002360607220 */ /* 0x080fe40000410000 */
[----:B------:R-:W-:Y:S01]  /*be90*/  FMUL.FTZ R97, R97, R35 ;  /* 0x0000002361617220 */ /* 0x000fe20000410000 */
[C---:B------:R-:W-:Y:S01]  /*bea0*/  HMMA.16816.F32.BF16 R108, R4.reuse, R26, R64 ;  /* 0x0000001a046c723c */ /* 0x040fe20000041840 */
[----:B------:R-:W1:Y:S01]  /*beb0*/  LDSM.16.MT88.4 R24, [R178+0x10000] ;  /* 0x01000000b218783b */ /* 0x000e620000004200 */
[-C--:B------:R-:W-:Y:S02]  /*bec0*/  FMUL.FTZ R98, R98, R34.reuse ;  /* 0x0000002262627220 */ /* 0x080fe40000410000 */
[----:B------:R-:W-:Y:S02]  /*bed0*/  FMUL.FTZ R99, R99, R34 ;  /* 0x0000002263637220 */ /* 0x000fe40000410000 */
[----:B------:R-:W-:Y:S01]  /*bee0*/  IMAD.MOV.U32 R56, RZ, RZ, R217 ;  /* 0x000000ffff387224 */ /* 0x000fe200078e00d9 */
[----:B------:R-:W-:Y:S01]  /*bef0*/  MOV R66, R166 ;  /* 0x000000a600427202 */ /* 0x000fe20000000f00 */
[----:B------:R-:W-:Y:S01]  /*bf00*/  IMAD.MOV.U32 R64, RZ, RZ, R167 ;  /* 0x000000ffff407224 */ /* 0x000fe200078e00a7 */
[----:B--2---:R-:W-:Y:S01]  /*bf10*/  HMMA.16816.F32.BF16 R68, R4, R28, R68 ;  /* 0x0000001c0444723c */ /* 0x004fe20000041844 */
[----:B------:R-:W-:-:S02]  /*bf20*/  IMAD.MOV.U32 R65, RZ, RZ, R219 ;  /* 0x000000ffff417224 */ /* 0x000fc400078e00db */
[----:B------:R-:W-:Y:S02]  /*bf30*/  IMAD.MOV.U32 R67, RZ, RZ, R218 ;  /* 0x000000ffff437224 */ /* 0x000fe400078e00da */
[----:B------:R-:W-:Y:S02]  /*bf40*/  IMAD.MOV.U32 R57, RZ, RZ, R216 ;  /* 0x000000ffff397224 */ /* 0x000fe400078e00d8 */
[----:B------:R-:W-:Y:S01]  /*bf50*/  IMAD.MOV.U32 R48, RZ, RZ, R163 ;  /* 0x000000ffff307224 */ /* 0x000fe200078e00a3 */
[----:B------:R-:W-:Y:S01]  /*bf60*/  HMMA.16816.F32.BF16 R52, R4, R30, R72 ;  /* 0x0000001e0434723c */ /* 0x000fe20000041848 */
[----:B------:R-:W2:Y:S01]  /*bf70*/  LDSM.16.MT88.4 R28, [R180+0x10000] ;  /* 0x01000000b41c783b */ /* 0x000ea20000004200 */
[----:B------:R-:W-:Y:S02]  /*bf80*/  IMAD.MOV.U32 R49, RZ, RZ, R162 ;  /* 0x000000ffff317224 */ /* 0x000fe400078e00a2 */
[----:B------:R-:W-:Y:S02]  /*bf90*/  IMAD.MOV.U32 R50, RZ, RZ, R161 ;  /* 0x000000ffff327224 */ /* 0x000fe400078e00a1 */
[----:B------:R-:W-:-:S02]  /*bfa0*/  IMAD.MOV.U32 R51, RZ, RZ, R160 ;  /* 0x000000ffff337224 */ /* 0x000fc400078e00a0 */
[----:B------:R-:W-:Y:S02]  /*bfb0*/  IMAD.MOV.U32 R74, RZ, RZ, R3 ;  /* 0x000000ffff4a7224 */ /* 0x000fe400078e0003 */
[----:B------:R-:W-:Y:S02]  /*bfc0*/  IMAD.MOV.U32 R75, RZ, RZ, R13 ;  /* 0x000000ffff4b7224 */ /* 0x000fe400078e000d */
[----:B------:R-:W-:Y:S02]  /*bfd0*/  IMAD.MOV.U32 R72, RZ, RZ, R134 ;  /* 0x000000ffff487224 */ /* 0x000fe400078e0086 */
[----:B------:R-:W-:Y:S01]  /*bfe0*/  IMAD.MOV.U32 R73, RZ, RZ, R135 ;  /* 0x000000ffff497224 */ /* 0x000fe200078e0087 */
[C---:B-1----:R-:W-:Y:S07]  /*bff0*/  HMMA.16816.F32.BF16 R156, R4.reuse, R26, R80 ;  /* 0x0000001a049c723c */ /* 0x042fee0000041850 */
[----:B------:R-:W-:Y:S01]  /*c000*/  IMAD.MOV.U32 R82, RZ, RZ, R38 ;  /* 0x000000ffff527224 */ /* 0x000fe200078e0026 */
[----:B------:R-:W-:Y:S01]  /*c010*/  HMMA.16816.F32.BF16 R60, R4, R24, R76 ;  /* 0x00000018043c723c */ /* 0x000fe2000004184c */
[----:B------:R-:W1:Y:S01]  /*c020*/  LDSM.16.MT88.4 R24, [R179+0x10000] ;  /* 0x01000000b318783b */ /* 0x000e620000004200 */
[----:B------:R-:W-:Y:S01]  /*c030*/  IMAD.MOV.U32 R83, RZ, RZ, R39 ;  /* 0x000000ffff537224 */ /* 0x000fe200078e0027 */
[----:B------:R-:W3:Y:S01]  /*c040*/  LDC.U8 R78, c[0x0][0x2d8] ;  /* 0x0000b600ff4e7b82 */ /* 0x000ee20000000000 */
[----:B------:R-:W-:-:S03]  /*c050*/  IMAD.MOV.U32 R81, RZ, RZ, R51 ;  /* 0x000000ffff517224 */ /* 0x000fc600078e0033 */
[----:B------:R-:W-:Y:S01]  /*c060*/  IMAD.MOV.U32 R79, RZ, RZ, R133 ;  /* 0x000000ffff4f7224 */ /* 0x000fe200078e0085 */
[----:B------:R-:W-:Y:S01]  /*c070*/  MOV R77, R50 ;  /* 0x00000032004d7202 */ /* 0x000fe20000000f00 */
[C---:B--2---:R-:W-:Y:S07]  /*c080*/  HMMA.16816.F32.BF16 R164, R4.reuse, R30, R88 ;  /* 0x0000001e04a4723c */ /* 0x044fee0000041858 */
[----:B------:R-:W-:Y:S01]  /*c090*/  IMAD.WIDE.U32 R30, R0, -0x326172a9, RZ ;  /* 0xcd9e8d57001e7825 */ /* 0x000fe200078e00ff */
[----:B------:R-:W-:Y:S03]  /*c0a0*/  HMMA.16816.F32.BF16 R132, R4, R28, R84 ;  /* 0x0000001c0484723c */ /* 0x000fe60000041854 */
[----:B------:R-:W-:Y:S01]  /*c0b0*/  IMAD.MOV.U32 R91, RZ, RZ, R56 ;  /* 0x000000ffff5b7224 */ /* 0x000fe200078e0038 */
[----:B------:R-:W-:Y:S01]  /*c0c0*/  LOP3.LUT R2, R31, UR26, R82, 0x96, !PT ;  /* 0x0000001a1f027c12 */ /* 0x000fe2000f8e9652 */
[----:B------:R-:W-:Y:S01]  /*c0d0*/  IMAD.MOV.U32 R90, RZ, RZ, R57 ;  /* 0x000000ffff5a7224 */ /* 0x000fe200078e0039 */
[----:B------:R-:W-:Y:S01]  /*c0e0*/  LOP3.LUT R0, R33, UR24, R30, 0x96, !PT ;  /* 0x0000001821007c12 */ /* 0x000fe2000f8e961e */
[----:B------:R-:W-:-:S02]  /*c0f0*/  IMAD.MOV.U32 R89, RZ, RZ, R58 ;  /* 0x000000ffff597224 */ /* 0x000fc400078e003a */
[----:B------:R-:W-:-:S04]  /*c100*/  IMAD.WIDE.U32 R2, R2, -0x2daee0ad, RZ ;  /* 0xd2511f5302027825 */ /* 0x000fc800078e00ff */
[----:B------:R-:W-:Y:S01]  /*c110*/  IMAD.WIDE.U32 R12, R0, -0x2daee0ad, RZ ;  /* 0xd2511f53000c7825 */ /* 0x000fe200078e00ff */
[----:B------:R-:W-:-:S03]  /*c120*/  LOP3.LUT R3, R3, UR21, R144, 0x96, !PT ;  /* 0x0000001503037c12 */ /* 0x000fc6000f8e9690 */
[----:B------:R-:W-:Y:S01]  /*c130*/  IMAD.MOV.U32 R88, RZ, RZ, R59 ;  /* 0x000000ffff587224 */ /* 0x000fe200078e003b */
[----:B------:R-:W-:Y:S01]  /*c140*/  LOP3.LUT R0, R13, UR5, R2, 0x96, !PT ;  /* 0x000000050d007c12 */ /* 0x000fe2000f8e9602 */
[----:B------:R-:W-:Y:S01]  /*c150*/  IMAD.WIDE.U32 R2, R3, -0x326172a9, RZ ;  /* 0xcd9e8d5703027825 */ /* 0x000fe200078e00ff */
[----:B------:R-:W-:-:S03]  /*c160*/  LOP3.LUT R13, R19, UR4, R14, 0x96, !PT ;  /* 0x00000004130d7c12 */ /* 0x000fc6000f8e960e */
[----:B------:R-:W-:Y:S01]  /*c170*/  IMAD.WIDE.U32 R14, R0, -0x326172a9, RZ ;  /* 0xcd9e8d57000e7825 */ /* 0x000fe200078e00ff */
[----:B------:R-:W-:Y:S01]  /*c180*/  LOP3.LUT R3, R3, UR8, R32, 0x96, !PT ;  /* 0x0000000803037c12 */ /* 0x000fe2000f8e9620 */
[C---:B-1----:R-:W-:Y:S02]  /*c190*/  HMMA.16816.F32.BF16 R216, R4.reuse, R24, R92 ;  /* 0x0000001804d8723c */ /* 0x042fe4000004185c */
[----:B------:R-:W-:Y:S01]  /*c1a0*/  IMAD.WIDE.U32 R16, R13, -0x2daee0ad, RZ ;  /* 0xd2511f530d107825 */ /* 0x000fe200078e00ff */
[----:B------:R-:W-:Y:S02]  /*c1b0*/  LOP3.LUT R0, R15, UR4, R2, 0x96, !PT ;  /* 0x000000040f007c12 */ /* 0x000fe4000f8e9602 */
[----:B------:R-:W-:Y:S01]  /*c1c0*/  LOP3.LUT R15, R21, UR20, R18, 0x96, !PT ;  /* 0x00000014150f7c12 */ /* 0x000fe2000f8e9612 */
[----:B------:R-:W-:Y:S02]  /*c1d0*/  IMAD.WIDE.U32 R2, R3, -0x2daee0ad, RZ ;  /* 0xd2511f5303027825 */ /* 0x000fe400078e00ff */
[----:B------:R-:W-:Y:S01]  /*c1e0*/  HMMA.16816.F32.BF16 R160, R4, R26, R96 ;  /* 0x0000001a04a0723c */ /* 0x000fe20000041860 */
[----:B------:R-:W-:Y:S01]  /*c1f0*/  LDSM.16.MT88.4 R24, [R177+0xe800] ;  /* 0x00e80000b118783b */ /* 0x000fe20000004200 */
[----:B------:R-:W-:Y:S01]  /*c200*/  IMAD.WIDE.U32 R38, R0, -0x2daee0ad, RZ ;  /* 0xd2511f5300267825 */ /* 0x000fe200078e00ff */
[----:B------:R-:W-:-:S03]  /*c210*/  LOP3.LUT R0, R3, UR29, R12, 0x96, !PT ;  /* 0x0000001d03007c12 */ /* 0x000fc6000f8e960c */
[----:B------:R-:W-:Y:S01]  /*c220*/  IMAD.MOV.U32 R86, RZ, RZ, R49 ;  /* 0x000000ffff567224 */ /* 0x000fe200078e0031 */
[----:B------:R-:W-:Y:S01]  /*c230*/  LOP3.LUT R2, R39, UR16, R2, 0x96, !PT ;  /* 0x0000001027027c12 */ /* 0x000fe2000f8e9602 */
[----:B------:R-:W-:Y:S01]  /*c240*/  IMAD.WIDE.U32 R12, R0, -0x326172a9, RZ ;  /* 0xcd9e8d57000c7825 */ /* 0x000fe200078e00ff */
[----:B------:R-:W-:Y:S02]  /*c250*/  LOP3.LUT R4, R17, UR16, R22, 0x96, !PT ;  /* 0x0000001011047c12 */ /* 0x000fe4000f8e9616 */
[----:B------:R-:W-:Y:S01]  /*c260*/  LOP3.LUT R17, R21, UR20, R18, 0x96, !PT ;  /* 0x0000001415117c12 */ /* 0x000fe2000f8e9612 */
[----:B------:R-:W-:Y:S01]  /*c270*/  IMAD.WIDE.U32 R2, R2, -0x326172a9, RZ ;  /* 0xcd9e8d5702027825 */ /* 0x000fe200078e00ff */
[----:B------:R-:W-:-:S03]  /*c280*/  LOP3.LUT R43, R13, UR20, R14, 0x96, !PT ;  /* 0x000000140d2b7c12 */ /* 0x000fc6000f8e960e */
[----:B------:R-:W-:Y:S01]  /*c290*/  IMAD.WIDE.U32 R4, R4, -0x326172a9, RZ ;  /* 0xcd9e8d5704047825 */ /* 0x000fe200078e00ff */
[----:B------:R-:W-:Y:S02]  /*c2a0*/  LOP3.LUT R36, R3, UR28, R12, 0x96, !PT ;  /* 0x0000001c03247c12 */ /* 0x000fe4000f8e960c */
[C---:B------:R-:W-:Y:S01]  /*c2b0*/  LOP3.LUT R0, R2.reuse, 0xff, RZ, 0xc0, !PT ;  /* 0x000000ff02007812 */ /* 0x040fe200078ec0ff */
[----:B------:R-:W-:Y:S01]  /*c2c0*/  IMAD.MOV.U32 R98, RZ, RZ, R65 ;  /* 0x000000ffff627224 */ /* 0x000fe200078e0041 */
[----:B------:R-:W-:Y:S01]  /*c2d0*/  LOP3.LUT R94, R2, 0xffff, RZ, 0xc0, !PT ;  /* 0x0000ffff025e7812 */ /* 0x000fe200078ec0ff */
[----:B------:R-:W-:Y:S01]  /*c2e0*/  IMAD.MOV.U32 R99, RZ, RZ, R66 ;  /* 0x000000ffff637224 */ /* 0x000fe200078e0042 */
[--C-:B------:R-:W-:Y:S01]  /*c2f0*/  SHF.R.U32.HI R40, RZ, 0x10, R2.reuse ;  /* 0x00000010ff287819 */ /* 0x100fe20000011602 */
[----:B------:R-:W-:Y:S01]  /*c300*/  IMAD.MOV.U32 R96, RZ, RZ, R75 ;  /* 0x000000ffff607224 */ /* 0x000fe200078e004b */
[----:B------:R-:W-:Y:S01]  /*c310*/  SHF.R.U32.HI R39, RZ, 0x18, R2 ;  /* 0x00000018ff277819 */ /* 0x000fe20000011602 */
[----:B------:R-:W-:Y:S01]  /*c320*/  IMAD.WIDE.U32 R2, R15, -0x2daee0ad, RZ ;  /* 0xd2511f530f027825 */ /* 0x000fe200078e00ff */
[----:B------:R-:W-:-:S02]  /*c330*/  LOP3.LUT R7, R4, 0xff, RZ, 0xc0, !PT ;  /* 0x000000ff04077812 */ /* 0x000fc400078ec0ff */
[----:B------:R-:W-:Y:S01]  /*c340*/  LOP3.LUT R6, R5, UR28, R20, 0x96, !PT ;  /* 0x0000001c05067c12 */ /* 0x000fe2000f8e9614 */
[----:B------:R-:W-:Y:S01]  /*c350*/  IMAD.MOV.U32 R95, RZ, RZ, R48 ;  /* 0x000000ffff5f7224 */ /* 0x000fe200078e0030 */
[----:B------:R-:W-:Y:S01]  /*c360*/  LOP3.LUT R28, R3, UR27, R16, 0x96, !PT ;  /* 0x0000001b031c7c12 */ /* 0x000fe2000f8e9610 */
[----:B------:R-:W-:Y:S01]  /*c370*/  LDSM.16.MT88.4 R20, [R177+0xc800] ;  /* 0x00c80000b114783b */ /* 0x000fe20000004200 */
[C---:B------:R-:W-:Y:S02]  /*c380*/  LOP3.LUT R29, R2.reuse, 0xff, RZ, 0xc0, !PT ;  /* 0x000000ff021d7812 */ /* 0x040fe400078ec0ff */
[----:B------:R-:W-:Y:S02]  /*c390*/  LOP3.LUT R42, R2, 0xffff, RZ, 0xc0, !PT ;  /* 0x0000ffff022a7812 */ /* 0x000fe400078ec0ff */
[--C-:B------:R-:W-:Y:S02]  /*c3a0*/  SHF.R.U32.HI R44, RZ, 0x10, R2.reuse ;  /* 0x00000010ff2c7819 */ /* 0x100fe40000011602 */
[----:B------:R-:W-:Y:S01]  /*c3b0*/  SHF.R.U32.HI R37, RZ, 0x18, R2 ;  /* 0x00000018ff257819 */ /* 0x000fe20000011602 */
[----:B------:R-:W-:Y:S01]  /*c3c0*/  IMAD.WIDE.U32 R2, R17, -0x2daee0ad, RZ ;  /* 0xd2511f5311027825 */ /* 0x000fe200078e00ff */
[----:B------:R-:W-:-:S02]  /*c3d0*/  LOP3.LUT R18, R4, 0xffff, RZ, 0xc0, !PT ;  /* 0x0000ffff04127812 */ /* 0x000fc400078ec0ff */
[----:B---3--:R-:W-:Y:S02]  /*c3e0*/  ISETP.GE.U32.AND P3, PT, R78, R0, PT ;  /* 0x000000004e00720c */ /* 0x008fe40003f66070 */
[----:B------:R-:W-:Y:S02]  /*c3f0*/  LOP3.LUT R0, R3, UR27, R102, 0x96, !PT ;  /* 0x0000001b03007c12 */ /* 0x000fe4000f8e9666 */
[----:B------:R-:W-:Y:S01]  /*c400*/  LOP3.LUT R5, R2, 0xffff, RZ, 0xc0, !PT ;  /* 0x0000ffff02057812 */ /* 0x000fe200078ec0ff */
[----:B------:R-:W-:Y:S01]  /*c410*/  FFMA.FTZ R3, R143, c[0x0][0x23c], -R11 ;  /* 0x00008f008f037a23 */ /* 0x000fe2000001080b */
[----:B------:R-:W-:Y:S02]  /*c420*/  ISETP.GE.U32.AND P2, PT, R78, R7, PT ;  /* 0x000000074e00720c */ /* 0x000fe40003f46070 */
[----:B------:R-:W-:Y:S01]  /*c430*/  LOP3.LUT R13, R2, 0xff, RZ, 0xc0, !PT ;  /* 0x000000ff020d7812 */ /* 0x000fe200078ec0ff */
[----:B------:R1:W-:Y:S01]  /*c440*/  MUFU.EX2 R76, R3 ;  /* 0x00000003004c7308 */ /* 0x0003e20000000800 */
[----:B------:R-:W-:-:S02]  /*c450*/  SHF.R.U32.HI R12, RZ, 0x10, R2 ;  /* 0x00000010ff0c7819 */ /* 0x000fc40000011602 */
[----:B------:R-:W-:Y:S02]  /*c460*/  SHF.R.U32.HI R7, RZ, 0x18, R2 ;  /* 0x00000018ff077819 */ /* 0x000fe40000011602 */
[----:B------:R-:W-:Y:S02]  /*c470*/  LOP3.LUT R2, R6, 0xff, RZ, 0xc0, !PT ;  /* 0x000000ff06027812 */ /* 0x000fe400078ec0ff */
[----:B------:R-:W-:Y:S02]  /*c480*/  SHF.R.U32.HI R41, RZ, 0x10, R4 ;  /* 0x00000010ff297819 */ /* 0x000fe40000011604 */
[----:B------:R-:W-:Y:S01]  /*c490*/  ISETP.GE.U32.AND P6, PT, R78, R2, PT ;  /* 0x000000024e00720c */ /* 0x000fe20003fc6070 */
[----:B------:R-:W-:Y:S01]  /*c4a0*/  @!P2 HFMA2.BF16_V2 R170, -RZ.H0_H0, RZ.H0_H0, -R210.H0_H0 ;  /* 0x200000ffffaaa231 */ /* 0x000fe200003409d2 */
[----:B------:R-:W-:Y:S02]  /*c4b0*/  SHF.R.U32.HI R2, RZ, 0x18, R6 ;  /* 0x00000018ff027819 */ /* 0x000fe40000011606 */
[----:B------:R-:W-:-:S02]  /*c4c0*/  SHF.R.U32.HI R4, RZ, 0x18, R4 ;  /* 0x00000018ff047819 */ /* 0x000fc40000011604 */
[----:B------:R-:W-:Y:S01]  /*c4d0*/  ISETP.GE.U32.AND P1, PT, R78, R2, PT ;  /* 0x000000024e00720c */ /* 0x000fe20003f26070 */
[----:B-1----:R-:W-:Y:S01]  /*c4e0*/  FFMA.FTZ R3, R149, c[0x0][0x23c], -R11 ;  /* 0x00008f0095037a23 */ /* 0x002fe2000001080b */
[----:B------:R-:W-:Y:S02]  /*c4f0*/  LOP3.LUT R2, R6, 0xffff, RZ, 0xc0, !PT ;  /* 0x0000ffff06027812 */ /* 0x000fe400078ec0ff */
[----:B------:R-:W-:Y:S01]  /*c500*/  ISETP.GE.U32.AND P0, PT, R78, R4, PT ;  /* 0x000000044e00720c */ /* 0x000fe20003f06070 */
[----:B------:R1:W-:Y:S01]  /*c510*/  MUFU.EX2 R97, R3 ;  /* 0x0000000300617308 */ /* 0x0003e20000000800 */
[----:B------:R-:W-:Y:S01]  /*c520*/  SHF.R.U32.HI R4, RZ, 0x10, R6 ;  /* 0x00000010ff047819 */ /* 0x000fe20000011606 */
[----:B------:R-:W-:Y:S01]  /*c530*/  @!P6 HFMA2.BF16_V2 R100, -RZ.H0_H0, RZ.H0_H0, -R209.H0_H0 ;  /* 0x200000ffff64e231 */ /* 0x000fe200003409d1 */
[----:B------:R-:W-:Y:S02]  /*c540*/  SHF.R.U32.HI R2, RZ, 0x8, R2 ;  /* 0x00000008ff027819 */ /* 0x000fe40000011602 */
[----:B------:R-:W-:-:S02]  /*c550*/  LOP3.LUT R4, R4, 0xff, RZ, 0xc0, !PT ;  /* 0x000000ff04047812 */ /* 0x000fc400078ec0ff */
[----:B------:R-:W-:Y:S01]  /*c560*/  LOP3.LUT R2, R2, 0xffff, RZ, 0xc0, !PT ;  /* 0x0000ffff02027812 */ /* 0x000fe200078ec0ff */
[----:B------:R-:W-:Y:S01]  /*c570*/  @!P1 HFMA2.BF16_V2 R136, -RZ.H0_H0, RZ.H0_H0, -R211.H0_H0 ;  /* 0x200000ffff889231 */ /* 0x000fe200003409d3 */
[C---:B------:R-:W-:Y:S02]  /*c580*/  ISETP.GE.U32.AND P5, PT, R78.reuse, R4, PT ;  /* 0x000000044e00720c */ /* 0x040fe40003fa6070 */
[----:B------:R-:W-:Y:S01]  /*c590*/  ISETP.GE.U32.AND P4, PT, R78, R2, PT ;  /* 0x000000024e00720c */ /* 0x000fe20003f86070 */
[----:B------:R-:W-:Y:S01]  /*c5a0*/  @!P0 HFMA2.BF16_V2 R244, -RZ.H0_H0, RZ.H0_H0, -R146.H0_H0 ;  /* 0x200000fffff48231 */ /* 0x000fe20000340992 */
[----:B------:R-:W-:Y:S01]  /*c5b0*/  SHF.R.U32.HI R4, RZ, 0x8, R5 ;  /* 0x00000008ff047819 */ /* 0x000fe20000011605 */
[----:B------:R-:W-:Y:S01]  /*c5c0*/  FFMA.FTZ R5, R150, c[0x0][0x23c], -R10 ;  /* 0x00008f0096057a23 */ /* 0x000fe2000001080a */
[----:B------:R-:W-:Y:S01]  /*c5d0*/  SHF.R.U32.HI R2, RZ, 0x8, R18 ;  /* 0x00000008ff027819 */ /* 0x000fe20000011612 */
[----:B-1----:R-:W-:Y:S01]  /*c5e0*/  FFMA.FTZ R3, R142, c[0x0][0x23c], -R11 ;  /* 0x00008f008e037a23 */ /* 0x002fe2000001080b */
[----:B------:R-:W-:Y:S01]  /*c5f0*/  @!P6 PRMT R209, R100, 0x5410, RZ ;  /* 0x0000541064d1e816 */ /* 0x000fe200000000ff */
[----:B------:R1:W-:Y:S01]  /*c600*/  MUFU.EX2 R85, R5 ;  /* 0x0000000500557308 */ /* 0x0003e20000000800 */
[----:B------:R-:W-:Y:S01]  /*c610*/  LOP3.LUT R2, R2, 0xffff, RZ, 0xc0, !PT ;  /* 0x0000ffff02027812 */ /* 0x000fe200078ec0ff */
[----:B------:R-:W2:Y:S01]  /*c620*/  LDSM.16.MT88.4 R16, [R180+0xc800] ;  /* 0x00c80000b410783b */ /* 0x000ea20000004200 */
[----:B------:R-:W-:Y:S01]  /*c630*/  PRMT R13, R13, 0x5410, R4 ;  /* 0x000054100d0d7816 */ /* 0x000fe20000000004 */
[----:B------:R-:W-:Y:S01]  /*c640*/  IMAD.MOV.U32 R150, RZ, RZ, R73 ;  /* 0x000000ffff967224 */ /* 0x000fe200078e0049 */
[----:B------:R-:W-:Y:S01]  /*c650*/  ISETP.GE.U32.AND P6, PT, R78, R2, PT ;  /* 0x000000024e00720c */ /* 0x000fe20003fc6070 */
[----:B------:R-:W-:Y:S01]  /*c660*/  @!P4 HFMA2.BF16_V2 R101, -RZ.H0_H0, RZ.H0_H0, -R212.H0_H0 ;  /* 0x200000ffff65c231 */ /* 0x000fe200003409d4 */
[----:B------:R-:W-:Y:S01]  /*c670*/  SHF.R.U32.HI R4, RZ, 0x10, R0 ;  /* 0x00000010ff047819 */ /* 0x000fe20000011600 */
[----:B------:R3:W-:Y:S01]  /*c680*/  MUFU.EX2 R80, R3 ;  /* 0x0000000300507308 */ /* 0x0007e20000000800 */
[----:B------:R-:W-:-:S02]  /*c690*/  LOP3.LUT R2, R0, 0xffff, RZ, 0xc0, !PT ;  /* 0x0000ffff00027812 */ /* 0x000fc400078ec0ff */
[----:B------:R-:W-:Y:S02]  /*c6a0*/  LOP3.LUT R6, R0, 0xff, RZ, 0xc0, !PT ;  /* 0x000000ff00067812 */ /* 0x000fe400078ec0ff */
[----:B------:R-:W-:Y:S02]  /*c6b0*/  SHF.R.U32.HI R2, RZ, 0x8, R2 ;  /* 0x00000008ff027819 */ /* 0x000fe40000011602 */
[----:B------:R-:W-:Y:S02]  /*c6c0*/  PRMT R78, R78, 0x7054, R78 ;  /* 0x000070544e4e7816 */ /* 0x000fe4000000004e */
[----:B-1----:R-:W-:Y:S02]  /*c6d0*/  SHF.R.U32.HI R5, RZ, 0x18, R0 ;  /* 0x00000018ff057819 */ /* 0x002fe40000011600 */
[----:B------:R-:W-:Y:S02]  /*c6e0*/  LOP3.LUT R0, R4, 0xff, RZ, 0xc0, !PT ;  /* 0x000000ff04007812 */ /* 0x000fe400078ec0ff */
[----:B------:R-:W-:-:S02]  /*c6f0*/  PRMT R6, R6, 0x5410, R2 ;  /* 0x0000541006067816 */ /* 0x000fc40000000002 */
[----:B------:R-:W-:Y:S01]  /*c700*/  PRMT R5, R0, 0x5410, R5 ;  /* 0x0000541000057816 */ /* 0x000fe20000000005 */
[----:B---3--:R-:W-:Y:S01]  /*c710*/  FFMA.FTZ R3, R141, c[0x0][0x23c], -R11 ;  /* 0x00008f008d037a23 */ /* 0x008fe2000001080b */
[----:B------:R-:W-:Y:S01]  /*c720*/  @!P1 PRMT R211, R136, 0x5410, RZ ;  /* 0x0000541088d39816 */ /* 0x000fe200000000ff */
[----:B------:R-:W-:Y:S01]  /*c730*/  FFMA.FTZ R0, R169, c[0x0][0x23c], -R10 ;  /* 0x00008f00a9007a23 */ /* 0x000fe2000001080a */
[----:B------:R-:W-:Y:S01]  /*c740*/  MOV R149, R74 ;  /* 0x0000004a00957202 */ /* 0x000fe20000000f00 */
[----:B------:R1:W-:Y:S01]  /*c750*/  MUFU.EX2 R87, R3 ;  /* 0x0000000300577308 */ /* 0x0003e20000000800 */
[----:B------:R-:W-:Y:S01]  /*c760*/  @!P5 HFMA2.BF16_V2 R169, -RZ.H0_H0, RZ.H0_H0, -R213.H0_H0 ;  /* 0x200000ffffa9d231 */ /* 0x000fe200003409d5 */
[----:B------:R-:W-:Y:S02]  /*c770*/  @!P0 PRMT R146, R244, 0x5410, RZ ;  /* 0x00005410f4928816 */ /* 0x000fe400000000ff */
[----:B------:R-:W-:Y:S02]  /*c780*/  @!P4 PRMT R212, R101, 0x5410, RZ ;  /* 0x0000541065d4c816 */ /* 0x000fe400000000ff */
[----:B------:R-:W-:-:S02]  /*c790*/  @!P5 PRMT R213, R169, 0x5410, RZ ;  /* 0x00005410a9d5d816 */ /* 0x000fc400000000ff */
[----:B------:R3:W-:Y:S01]  /*c7a0*/  MUFU.EX2 R92, R0 ;  /* 0x00000000005c7308 */ /* 0x0007e20000000800 */
[----:B------:R-:W-:Y:S02]  /*c7b0*/  @!P2 PRMT R210, R170, 0x5410, RZ ;  /* 0x00005410aad2a816 */ /* 0x000fe400000000ff */
[----:B-1----:R-:W-:-:S04]  /*c7c0*/  LOP3.LUT R3, R12, 0xff, RZ, 0xc0, !PT ;  /* 0x000000ff0c037812 */ /* 0x002fc800078ec0ff */
[----:B------:R-:W-:Y:S01]  /*c7d0*/  PRMT R7, R3, 0x5410, R7 ;  /* 0x0000541003077816 */ /* 0x000fe20000000007 */
[--C-:B------:R-:W-:Y:S01]  /*c7e0*/  FFMA.FTZ R3, R168, c[0x0][0x23c], -R10.reuse ;  /* 0x00008f00a8037a23 */ /* 0x100fe2000001080a */
[----:B------:R-:W-:Y:S02]  /*c7f0*/  @!P6 HFMA2.BF16_V2 R168, -RZ.H0_H0, RZ.H0_H0, -R208.H0_H0 ;  /* 0x200000ffffa8e231 */ /* 0x000fe400003409d0 */
[----:B---3--:R-:W-:Y:S01]  /*c800*/  HSET2.LE.AND R0, R6, R78, PT ;  /* 0x0000004e06007233 */ /* 0x008fe20003803000 */
[----:B------:R1:W3:Y:S01]  /*c810*/  MUFU.EX2 R93, R3 ;  /* 0x00000003005d7308 */ /* 0x0002e20000000800 */
[----:B------:R-:W4:Y:S01]  /*c820*/  LDC.U8 R244, c[0x0][0x2d8] ;  /* 0x0000b600fff47b82 */ /* 0x000f220000000000 */
[----:B------:R-:W-:Y:S01]  /*c830*/  @!P6 PRMT R208, R168, 0x5410, RZ ;  /* 0x00005410a8d0e816 */ /* 0x000fe200000000ff */
[----:B-1----:R-:W-:Y:S01]  /*c840*/  FFMA.FTZ R3, R151, c[0x0][0x23c], -R10 ;  /* 0x00008f0097037a23 */ /* 0x002fe2000001080a */
[----:B---3--:R-:W-:Y:S01]  /*c850*/  F2FP.BF16.PACK_AB R2, R93, R85 ;  /* 0x000000555d02723e */ /* 0x008fe200000010ff */
[----:B------:R-:W-:-:S03]  /*c860*/  IMAD.MOV.U32 R151, RZ, RZ, R72 ;  /* 0x000000ffff977224 */ /* 0x000fc600078e0048 */
[----:B------:R1:W3:Y:S01]  /*c870*/  MUFU.EX2 R84, R3 ;  /* 0x0000000300547308 */ /* 0x0002e20000000800 */
[C---:B------:R-:W-:Y:S02]  /*c880*/  PRMT R143, R2.reuse, 0x7610, R143 ;  /* 0x00007610028f7816 */ /* 0x040fe4000000008f */
[----:B------:R-:W-:Y:S01]  /*c890*/  PRMT R141, R2, 0x7632, R141 ;  /* 0x00007632028d7816 */ /* 0x000fe2000000008d */
[----:B------:R-:W-:Y:S01]  /*c8a0*/  HSET2.LE.AND R2, R5, R78, PT ;  /* 0x0000004e05027233 */ /* 0x000fe20003803000 */
[----:B-1----:R-:W-:-:S04]  /*c8b0*/  F2FP.BF16.PACK_AB R3, R97, R76 ;  /* 0x0000004c6103723e */ /* 0x002fc800000010ff */
[C---:B------:R-:W-:Y:S02]  /*c8c0*/  PRMT R145, R3.reuse, 0x7610, R145 ;  /* 0x0000761003917816 */ /* 0x040fe40000000091 */
[----:B------:R-:W-:-:S04]  /*c8d0*/  PRMT R142, R3, 0x7632, R142 ;  /* 0x00007632038e7816 */ /* 0x000fc8000000008e */
[----:B------:R-:W-:-:S04]  /*c8e0*/  PRMT R3, R145, 0x5410, R142 ;  /* 0x0000541091037816 */ /* 0x000fc8000000008e */
[----:B------:R-:W-:Y:S02]  /*c8f0*/  LOP3.LUT R4, R0, R3, RZ, 0xc0, !PT ;  /* 0x0000000300047212 */ /* 0x000fe400078ec0ff */
[----:B------:R-:W-:-:S04]  /*c900*/  PRMT R0, R143, 0x5410, R141 ;  /* 0x000054108f007816 */ /* 0x000fc8000000008d */
[----:B------:R-:W-:Y:S02]  /*c910*/  LOP3.LUT R5, R2, R0, RZ, 0xc0, !PT ;  /* 0x0000000002057212 */ /* 0x000fe400078ec0ff */
[----:B------:R-:W-:Y:S02]  /*c920*/  F2FP.BF16.PACK_AB R0, R87, R80 ;  /* 0x000000505700723e */ /* 0x000fe400000010ff */
[----:B---3--:R-:W-:Y:S02]  /*c930*/  F2FP.BF16.PACK_AB R2, R92, R84 ;  /* 0x000000545c02723e */ /* 0x008fe400000010ff */
[C---:B------:R-:W-:Y:S02]  /*c940*/  PRMT R140, R0.reuse, 0x7610, R140 ;  /* 0x00007610008c7816 */ /* 0x040fe4000000008c */
[----:B------:R-:W-:Y:S01]  /*c950*/  PRMT R138, R0, 0x7632, R138 ;  /* 0x00007632008a7816 */ /* 0x000fe2000000008a */
[----:B------:R-:W-:Y:S01]  /*c960*/  HSET2.LE.AND R0, R13, R78, PT ;  /* 0x0000004e0d007233 */ /* 0x000fe20003803000 */
[----:B------:R-:W-:Y:S01]  /*c970*/  PRMT R139, R2, 0x7610, R139 ;  /* 0x00007610028b7816 */ /* 0x000fe2000000008b */
[----:B------:R-:W1:Y:S01]  /*c980*/  LDSM.16.MT88.4 R12, [R178+0xc800] ;  /* 0x00c80000b20c783b */ /* 0x000e620000004200 */
[----:B------:R-:W-:-:S02]  /*c990*/  PRMT R3, R140, 0x5410, R138 ;  /* 0x000054108c037816 */ /* 0x000fc4000000008a */
[----:B------:R-:W-:Y:S01]  /*c9a0*/  PRMT R137, R2, 0x7632, R137 ;  /* 0x0000763202897816 */ /* 0x000fe20000000089 */
[----:B------:R-:W-:Y:S01]  /*c9b0*/  HSET2.LE.AND R2, R7, R78, PT ;  /* 0x0000004e07027233 */ /* 0x000fe20003803000 */
[----:B------:R-:W-:Y:S01]  /*c9c0*/  LOP3.LUT R6, R0, R3, RZ, 0xc0, !PT ;  /* 0x0000000300067212 */ /* 0x000fe200078ec0ff */
[----:B------:R-:W-:Y:S01]  /*c9d0*/  IMAD.MOV.U32 R78, RZ, RZ, R67 ;  /* 0x000000ffff4e7224 */ /* 0x000fe200078e0043 */
[----:B------:R-:W-:-:S04]  /*c9e0*/  PRMT R0, R139, 0x5410, R137 ;  /* 0x000054108b007816 */ /* 0x000fc80000000089 */
[----:B------:R-:W-:Y:S01]  /*c9f0*/  LOP3.LUT R7, R2, R0, RZ, 0xc0, !PT ;  /* 0x0000000002077212 */ /* 0x000fe200078ec0ff */
[----:B------:R-:W-:Y:S02]  /*ca00*/  IMAD.MOV.U32 R0, RZ, RZ, R79 ;  /* 0x000000ffff007224 */ /* 0x000fe400078e004f */
[----:B------:R-:W-:Y:S02]  /*ca10*/  IMAD.MOV.U32 R79, RZ, RZ, R64 ;  /* 0x000000ffff4f7224 */ /* 0x000fe400078e0040 */
[----:B------:R-:W-:Y:S02]  /*ca20*/  IMAD.MOV.U32 R2, RZ, RZ, R85 ;  /* 0x000000ffff027224 */ /* 0x000fe400078e0055 */
[C---:B--2---:R-:W-:Y:S07]  /*ca30*/  HMMA.16816.F32.BF16 R64, R4.reuse, R18, R232 ;  /* 0x000000120440723c */ /* 0x044fee00000418e8 */
[----:B------:R-:W-:Y:S01]  /*ca40*/  IMAD.MOV.U32 R235, RZ, RZ, R79 ;  /* 0x000000ffffeb7224 */ /* 0x000fe200078e004f */
[----:B------:R-:W-:Y:S01]  /*ca50*/  HMMA.16816.F32.BF16 R48, R4, R22, R240 ;  /* 0x000000160430723c */ /* 0x000fe200000418f0 */
[----:B------:R-:W-:-:S02]  /*ca60*/  IMAD.MOV.U32 R232, RZ, RZ, R150 ;  /* 0x000000ffffe87224 */ /* 0x000fc400078e0096 */
[----:B------:R-:W-:Y:S02]  /*ca70*/  IMAD.MOV.U32 R233, RZ, RZ, R149 ;  /* 0x000000ffffe97224 */ /* 0x000fe400078e0095 */
[----:B------:R-:W-:Y:S02]  /*ca80*/  IMAD.MOV.U32 R234, RZ, RZ, R96 ;  /* 0x000000ffffea7224 */ /* 0x000fe400078e0060 */
[----:B------:R-:W-:Y:S01]  /*ca90*/  MOV R243, R87 ;  /* 0x0000005700f37202 */ /* 0x000fe20000000f00 */
[----:B------:R-:W-:Y:S01]  /*caa0*/  HMMA.16816.F32.BF16 R120, R4, R16, R120 ;  /* 0x000000100478723c */ /* 0x000fe20000041878 */
[----:B------:R-:W-:Y:S01]  /*cab0*/  IMAD.MOV.U32 R242, RZ, RZ, R84 ;  /* 0x000000fffff27224 */ /* 0x000fe200078e0054 */
[----:B------:R-:W-:Y:S01]  /*cac0*/  LDSM.16.MT88.4 R16, [R179+0xe800] ;  /* 0x00e80000b310783b */ /* 0x000fe20000004200 */
[----:B------:R-:W-:Y:S02]  /*cad0*/  IMAD.MOV.U32 R241, RZ, RZ, R80 ;  /* 0x000000fffff17224 */ /* 0x000fe400078e0050 */
[----:B------:R-:W-:-:S03]  /*cae0*/  IMAD.MOV.U32 R240, RZ, RZ, R81 ;  /* 0x000000fffff07224 */ /* 0x000fc600078e0051 */
[C---:B-1----:R-:W-:Y:S07]  /*caf0*/  HMMA.16816.F32.BF16 R56, R4.reuse, R14, R236 ;  /* 0x0000000e0438723c */ /* 0x042fee00000418ec */
[----:B------:R-:W-:Y:S01]  /*cb00*/  IMAD.MOV.U32 R239, RZ, RZ, R77 ;  /* 0x000000ffffef7224 */ /* 0x000fe200078e004d */
[----:B------:R-:W-:Y:S01]  /*cb10*/  HMMA.16816.F32.BF16 R112, R4, R12, R112 ;  /* 0x0000000c0470723c */ /* 0x000fe20000041870 */
[----:B------:R-:W-:Y:S01]  /*cb20*/  IMAD.MOV.U32 R237, RZ, RZ, R76 ;  /* 0x000000ffffed7224 */ /* 0x000fe200078e004c */
[----:B------:R-:W1:Y:S01]  /*cb30*/  LDSM.16.MT88.4 R12, [R179+0xc800] ;  /* 0x00c80000b30c783b */ /* 0x000e620000004200 */
[----:B------:R-:W-:-:S02]  /*cb40*/  IMAD.MOV.U32 R236, RZ, RZ, R78 ;  /* 0x000000ffffec7224 */ /* 0x000fc400078e004e */
[----:B------:R-:W-:-:S03]  /*cb50*/  IMAD.MOV.U32 R238, RZ, RZ, R97 ;  /* 0x000000ffffee7224 */ /* 0x000fc600078e0061 */
[C---:B------:R-:W-:Y:S07]  /*cb60*/  HMMA.16816.F32.BF16 R76, R4.reuse, R24, R204 ;  /* 0x00000018044c723c */ /* 0x040fee00000418cc */
[----:B------:R-:W-:Y:S01]  /*cb70*/  IMAD.MOV.U32 R205, RZ, RZ, R83 ;  /* 0x000000ffffcd7224 */ /* 0x000fe200078e0053 */
[----:B------:R-:W-:Y:S01]  /*cb80*/  HMMA.16816.F32.BF16 R104, R4, R20, R104 ;  /* 0x000000140468723c */ /* 0x000fe20000041868 */
[----:B------:R-:W-:Y:S01]  /*cb90*/  IMAD.MOV.U32 R207, RZ, RZ, R148 ;  /* 0x000000ffffcf7224 */ /* 0x000fe200078e0094 */
[----:B------:R-:W2:Y:S01]  /*cba0*/  LDSM.16.MT88.4 R20, [R180+0xe800] ;  /* 0x00e80000b414783b */ /* 0x000ea20000004200 */
[----:B------:R-:W-:-:S02]  /*cbb0*/  IMAD.MOV.U32 R204, RZ, RZ, R82 ;  /* 0x000000ffffcc7224 */ /* 0x000fc400078e0052 */
[----:B------:R-:W3:Y:S03]  /*cbc0*/  LDC.U8 R205, c[0x0][0x2d8] ;  /* 0x0000b600ffcd7b82 */ /* 0x000ee60000000000 */
[----:B------:R-:W-:Y:S01]  /*cbd0*/  LOP3.LUT R3, R31, UR26, R204, 0x96, !PT ;  /* 0x0000001a1f037c12 */ /* 0x000fe2000f8e96cc */
[----:B------:R-:W-:Y:S01]  /*cbe0*/  HMMA.16816.F32.BF16 R80, R4, R26, R224 ;  /* 0x0000001a0450723c */ /* 0x000fe200000418e0 */
[----:B------:R-:W-:Y:S06]  /*cbf0*/  LDSM.16.MT88.4 R24, [R179+0x10800] ;  /* 0x01080000b318783b */ /* 0x000fec0000004200 */
[----:B------:R-:W-:-:S02]  /*cc00*/  IMAD.MOV.U32 R227, RZ, RZ, R207 ;  /* 0x000000ffffe37224 */ /* 0x000fc400078e00cf */
[----:B------:R-:W-:Y:S02]  /*cc10*/  IMAD.MOV.U32 R224, RZ, RZ, R88 ;  /* 0x000000ffffe07224 */ /* 0x000fe400078e0058 */
[----:B------:R-:W-:Y:S02]  /*cc20*/  IMAD.MOV.U32 R225, RZ, RZ, R89 ;  /* 0x000000ffffe17224 */ /* 0x000fe400078e0059 */
[----:B------:R-:W-:Y:S01]  /*cc30*/  IMAD.MOV.U32 R226, RZ, RZ, R90 ;  /* 0x000000ffffe27224 */ /* 0x000fe200078e005a */
[----:B-1----:R-:W-:Y:S01]  /*cc40*/  HMMA.16816.F32.BF16 R128, R4, R12, R128 ;  /* 0x0000000c0480723c */ /* 0x002fe20000041880 */
[C---:B---3--:R-:W-:Y:S02]  /*cc50*/  ISETP.GE.U32.AND P1, PT, R205.reuse, R29, PT ;  /* 0x0000001dcd00720c */ /* 0x048fe40003f26070 */
[----:B------:R1:W3:Y:S01]  /*cc60*/  LDL.LU.S16 R29, [R1+0x4] ;  /* 0x00000400011d7983 */ /* 0x0002e20000300600 */
[----:B------:R-:W-:-:S04]  /*cc70*/  ISETP.GE.U32.AND P4, PT, R205, R39, PT ;  /* 0x00000027cd00720c */ /* 0x000fc80003f86070 */
[----:B------:R-:W-:Y:S01]  /*cc80*/  HMMA.16816.F32.BF16 R72, R4, R14, R228 ;  /* 0x0000000e0448723c */ /* 0x000fe200000418e4 */
[----:B------:R-:W5:Y:S01]  /*cc90*/  LDSM.16.MT88.4 R12, [R178+0xe800] ;  /* 0x00e80000b20c783b */ /* 0x000f620000004200 */
[----:B------:R-:W-:-:S05]  /*cca0*/  ISETP.GE.U32.AND P2, PT, R205, R37, PT ;  /* 0x00000025cd00720c */ /* 0x000fca0003f46070 */
[----:B------:R-:W-:Y:S01]  /*ccb0*/  IMAD.MOV.U32 R231, RZ, RZ, R94 ;  /* 0x000000ffffe77224 */ /* 0x000fe200078e005e */
[C---:B--2---:R-:W-:Y:S01]  /*ccc0*/  HMMA.16816.F32.BF16 R152, R4.reuse, R20, R152 ;  /* 0x000000140498723c */ /* 0x044fe20000041898 */
[----:B------:R-:W-:Y:S02]  /*ccd0*/  IMAD.MOV.U32 R230, RZ, RZ, R151 ;  /* 0x000000ffffe67224 */ /* 0x000fe400078e0097 */
[----:B------:R-:W-:Y:S02]  /*cce0*/  IMAD.MOV.U32 R94, RZ, RZ, R86 ;  /* 0x000000ffff5e7224 */ /* 0x000fe400078e0056 */
[----:B------:R-:W-:Y:S02]  /*ccf0*/  IMAD.MOV.U32 R229, RZ, RZ, R98 ;  /* 0x000000ffffe57224 */ /* 0x000fe400078e0062 */
[----:B------:R-:W-:Y:S01]  /*cd00*/  IMAD.MOV.U32 R228, RZ, RZ, R99 ;  /* 0x000000ffffe47224 */ /* 0x000fe200078e0063 */
[----:B------:R-:W-:Y:S01]  /*cd10*/  HMMA.16816.F32.BF16 R220, R4, R22, R220 ;  /* 0x0000001604dc723c */ /* 0x000fe200000418dc */
[----:B------:R-:W-:Y:S01]  /*cd20*/  LDSM.16.MT88.4 R20, [R180+0x10800] ;  /* 0x01080000b414783b */ /* 0x000fe20000004200 */
[----:B------:R-:W-:-:S02]  /*cd30*/  IMAD.MOV.U32 R207, RZ, RZ, R231 ;  /* 0x000000ffffcf7224 */ /* 0x000fc400078e00e7 */
[----:B------:R-:W-:Y:S01]  /*cd40*/  IMAD.MOV.U32 R206, RZ, RZ, R228 ;  /* 0x000000ffffce7224 */ /* 0x000fe200078e00e4 */
[----:B------:R-:W-:Y:S01]  /*cd50*/  MOV R228, R229 ;  /* 0x000000e500e47202 */ /* 0x000fe20000000f00 */
[----:B------:R-:W-:Y:S01]  /*cd60*/  IMAD.MOV.U32 R229, RZ, RZ, R0 ;  /* 0x000000ffffe57224 */ /* 0x000fe200078e0000 */
[----:B------:R-:W-:Y:S01]  /*cd70*/  LOP3.LUT R0, R41, 0xff, RZ, 0xc0, !PT ;  /* 0x000000ff29007812 */ /* 0x000fe200078ec0ff */
[----:B------:R-:W-:Y:S02]  /*cd80*/  IMAD.MOV.U32 R204, RZ, RZ, R206 ;  /* 0x000000ffffcc7224 */ /* 0x000fe400078e00ce */
[----:B------:R-:W-:Y:S01]  /*cd90*/  IMAD.MOV.U32 R206, RZ, RZ, R235 ;  /* 0x000000ffffce7224 */ /* 0x000fe200078e00eb */
[----:B------:R-:W-:Y:S01]  /*cda0*/  ISETP.GE.U32.AND P5, PT, R205, R0, PT ;  /* 0x00000000cd00720c */ /* 0x000fe20003fa6070 */
[----:B------:R-:W-:Y:S01]  /*cdb0*/  IMAD.MOV.U32 R231, RZ, RZ, R91 ;  /* 0x000000ffffe77224 */ /* 0x000fe200078e005b */
[----:B------:R-:W-:-:S04]  /*cdc0*/  LOP3.LUT R0, R28, 0xff, RZ, 0xc0, !PT ;  /* 0x000000ff1c007812 */ /* 0x000fc800078ec0ff */
[----:B------:R-:W-:Y:S02]  /*cdd0*/  ISETP.GE.U32.AND P6, PT, R205, R0, PT ;  /* 0x00000000cd00720c */ /* 0x000fe40003fc6070 */
[----:B------:R-:W-:-:S05]  /*cde0*/  LOP3.LUT R0, R40, 0xff, RZ, 0xc0, !PT ;  /* 0x000000ff28007812 */ /* 0x000fca00078ec0ff */
[----:B------:R-:W-:Y:S01]  /*cdf0*/  @!P5 HFMA2.BF16_V2 R171, -RZ.H0_H0, RZ.H0_H0, -R147.H0_H0 ;  /* 0x200000ffffabd231 */ /* 0x000fe20000340993 */
[C---:B-----5:R-:W-:Y:S04]  /*ce00*/  HMMA.16816.F32.BF16 R84, R4.reuse, R12, R172 ;  /* 0x0000000c0454723c */ /* 0x060fe800000418ac */
[----:B------:R-:W-:Y:S02]  /*ce10*/  @!P5 PRMT R147, R171, 0x5410, RZ ;  /* 0x00005410ab93d816 */ /* 0x000fe400000000ff */
[----:B------:R-:W-:Y:S02]  /*ce20*/  ISETP.GE.U32.AND P5, PT, R205, R0, PT ;  /* 0x00000000cd00720c */ /* 0x000fe40003fa6070 */
[----:B------:R-:W-:Y:S01]  /*ce30*/  HMMA.16816.F32.BF16 R148, R4, R14, R124 ;  /* 0x0000000e0494723c */ /* 0x000fe2000004187c */
[----:B------:R-:W2:Y:S01]  /*ce40*/  LDSM.16.MT88.4 R12, [R177+0x10800] ;  /* 0x01080000b10c783b */ /* 0x000ea20000004200 */
[----:B------:R-:W-:Y:S01]  /*ce50*/  SHF.R.U32.HI R0, RZ, 0x10, R28 ;  /* 0x00000010ff007819 */ /* 0x000fe2000001161c */
[----:B------:R-:W-:Y:S01]  /*ce60*/  @!P6 HFMA2.BF16_V2 R245, -RZ.H0_H0, RZ.H0_H0, -R145.H0_H0 ;  /* 0x200000fffff5e231 */ /* 0x000fe20000340991 */
[----:B------:R-:W-:-:S02]  /*ce70*/  IMAD.MOV.U32 R205, RZ, RZ, R236 ;  /* 0x000000ffffcd7224 */ /* 0x000fc400078e00ec */
[----:B------:R-:W-:Y:S02]  /*ce80*/  IMAD.MOV.U32 R173, RZ, RZ, R240 ;  /* 0x000000ffffad7224 */ /* 0x000fe400078e00f0 */
[C---:B------:R-:W-:Y:S01]  /*ce90*/  HMMA.16816.F32.BF16 R124, R4.reuse, R16, R116 ;  /* 0x00000010047c723c */ /* 0x040fe20000041874 */
[----:B------:R-:W-:Y:S01]  /*cea0*/  @!P6 PRMT R145, R245, 0x5410, RZ ;  /* 0x00005410f591e816 */ /* 0x000fe200000000ff */
[----:B------:R-:W-:Y:S02]  /*ceb0*/  IMAD.MOV.U32 R240, RZ, RZ, R241 ;  /* 0x000000fffff07224 */ /* 0x000fe400078e00f1 */
[----:B------:R-:W-:Y:S01]  /*cec0*/  IMAD.MOV.U32 R241, RZ, RZ, R242 ;  /* 0x000000fffff17224 */ /* 0x000fe200078e00f2 */
[----:B------:R-:W-:Y:S01]  /*ced0*/  MOV R242, R243 ;  /* 0x000000f300f27202 */ /* 0x000fe20000000f00 */
[----:B------:R-:W-:Y:S02]  /*cee0*/  IMAD.MOV.U32 R172, RZ, RZ, R239 ;  /* 0x000000ffffac7224 */ /* 0x000fe400078e00ef */
[----:B------:R-:W-:Y:S01]  /*cef0*/  HMMA.16816.F32.BF16 R116, R4, R18, R108 ;  /* 0x000000120474723c */ /* 0x000fe2000004186c */
[----:B------:R-:W5:Y:S01]  /*cf00*/  LDSM.16.MT88.4 R16, [R178+0x10800] ;  /* 0x01080000b210783b */ /* 0x000f620000004200 */
[----:B------:R-:W-:-:S02]  /*cf10*/  IMAD.MOV.U32 R243, RZ, RZ, R92 ;  /* 0x000000fffff37224 */ /* 0x000fc400078e005c */
[----:B------:R-:W-:Y:S02]  /*cf20*/  IMAD.MOV.U32 R239, RZ, RZ, R93 ;  /* 0x000000ffffef7224 */ /* 0x000fe400078e005d */
[----:B------:R-:W-:Y:S02]  /*cf30*/  IMAD.MOV.U32 R174, RZ, RZ, R94 ;  /* 0x000000ffffae7224 */ /* 0x000fe400078e005e */
[----:B------:R-:W-:Y:S01]  /*cf40*/  IMAD.MOV.U32 R175, RZ, RZ, R95 ;  /* 0x000000ffffaf7224 */ /* 0x000fe200078e005f */
[C---:B--2---:R-:W-:Y:S07]  /*cf50*/  HMMA.16816.F32.BF16 R108, R4.reuse, R12, R68 ;  /* 0x0000000c046c723c */ /* 0x044fee0000041844 */
[----:B------:R-:W-:Y:S01]  /*cf60*/  IMAD.MOV.U32 R71, RZ, RZ, R237 ;  /* 0x000000ffff477224 */ /* 0x000fe200078e00ed */
[----:B------:R-:W-:Y:S01]  /*cf70*/  HMMA.16816.F32.BF16 R96, R4, R14, R52 ;  /* 0x0000000e0460723c */ /* 0x000fe20000041834 */
[----:B------:R-:W-:Y:S01]  /*cf80*/  IMAD.MOV.U32 R237, RZ, RZ, R2 ;  /* 0x000000ffffed7224 */ /* 0x000fe200078e0002 */
[----:B------:R-:W-:-:S02]  /*cf90*/  LOP3.LUT R2, R0, 0xff, RZ, 0xc0, !PT ;  /* 0x000000ff00027812 */ /* 0x000fc400078ec0ff */
[----:B------:R-:W-:-:S03]  /*cfa0*/  LOP3.LUT R0, R28, 0xffff, RZ, 0xc0, !PT ;  /* 0x0000ffff1c007812 */ /* 0x000fc600078ec0ff */
[----:B------:R-:W-:Y:S02]  /*cfb0*/  LOP3.LUT R14, R33, UR24, R30, 0x96, !PT ;  /* 0x00000018210e7c12 */ /* 0x000fe4000f8e961e */
[----:B------:R-:W-:Y:S02]  /*cfc0*/  SHF.R.U32.HI R0, RZ, 0x8, R0 ;  /* 0x00000008ff007819 */ /* 0x000fe40000011600 */
[----:B----4-:R-:W-:Y:S02]  /*cfd0*/  ISETP.GE.U32.AND P0, PT, R244, R2, PT ;  /* 0x00000002f400720c */ /* 0x010fe40003f06070 */
[----:B------:R-:W-:Y:S01]  /*cfe0*/  LOP3.LUT R0, R0, 0xffff, RZ, 0xc0, !PT ;  /* 0x0000ffff00007812 */ /* 0x000fe200078ec0ff */
[----:B------:R-:W-:-:S03]  /*cff0*/  IMAD.WIDE.U32 R2, R3, -0x2daee0ad, RZ ;  /* 0xd2511f5303027825 */ /* 0x000fc600078e00ff */
[----:B------:R-:W-:Y:S01]  /*d000*/  ISETP.GE.U32.AND P6, PT, R244, R0, PT ;  /* 0x00000000f400720c */ /* 0x000fe20003fc6070 */
[----:B------:R-:W-:Y:S01]  /*d010*/  IMAD.WIDE.U32 R14, R14, -0x2daee0ad, RZ ;  /* 0xd2511f530e0e7825 */ /* 0x000fe200078e00ff */
[----:B------:R-:W-:-:S04]  /*d020*/  LOP3.LUT R3, R3, UR21, R144, 0x96, !PT ;  /* 0x0000001503037c12 */ /* 0x000fc8000f8e9690 */
[----:B------:R-:W-:Y:S01]  /*d030*/  LOP3.LUT R0, R15, UR5, R2, 0x96, !PT ;  /* 0x000000050f007c12 */ /* 0x000fe2000f8e9602 */
[----:B------:R-:W-:-:S05]  /*d040*/  IMAD.WIDE.U32 R2, R3, -0x326172a9, RZ ;  /* 0xcd9e8d5703027825 */ /* 0x000fca00078e00ff */
[----:B------:R-:W-:Y:S01]  /*d050*/  LOP3.LUT R3, R3, UR8, R32, 0x96, !PT ;  /* 0x0000000803037c12 */ /* 0x000fe2000f8e9620 */
[----:B------:R-:W-:Y:S01]  /*d060*/  @!P6 HFMA2.BF16_V2 R246, -RZ.H0_H0, RZ.H0_H0, -R142.H0_H0 ;  /* 0x200000fffff6e231 */ /* 0x000fe2000034098e */
[----:B------:R-:W-:Y:S01]  /*d070*/  IMAD.WIDE.U32 R32, R0, -0x326172a9, RZ ;  /* 0xcd9e8d5700207825 */ /* 0x000fe200078e00ff */
[----:B------:R-:W-:-:S03]  /*d080*/  SHF.R.U32.HI R0, RZ, 0x18, R28 ;  /* 0x00000018ff007819 */ /* 0x000fc6000001161c */
[----:B------:R-:W-:Y:S02]  /*d090*/  @!P6 PRMT R142, R246, 0x5410, RZ ;  /* 0x00005410f68ee816 */ /* 0x000fe400000000ff */
[----:B------:R-:W-:Y:S01]  /*d0a0*/  ISETP.GE.U32.AND P6, PT, R244, R0, PT ;  /* 0x00000000f400720c */ /* 0x000fe20003fc6070 */
[----:B------:R-:W-:Y:S01]  /*d0b0*/  IMAD.WIDE.U32 R12, R3, -0x2daee0ad, RZ ;  /* 0xd2511f53030c7825 */ /* 0x000fe200078e00ff */
[----:B------:R-:W-:-:S03]  /*d0c0*/  LOP3.LUT R15, R33, UR4, R2, 0x96, !PT ;  /* 0x00000004210f7c12 */ /* 0x000fc6000f8e9602 */
[----:B------:R-:W-:Y:S01]  /*d0d0*/  IMAD.WIDE.U32 R2, R43, -0x2daee0ad, RZ ;  /* 0xd2511f532b027825 */ /* 0x000fe200078e00ff */
[----:B------:R-:W-:Y:S01]  /*d0e0*/  SHF.R.U32.HI R0, RZ, 0x8, R42 ;  /* 0x00000008ff007819 */ /* 0x000fe2000001162a */
[----:B------:R-:W-:-:S03]  /*d0f0*/  @!P0 HFMA2.BF16_V2 R250, -RZ.H0_H0, RZ.H0_H0, -R143.H0_H0 ;  /* 0x200000fffffa8231 */ /* 0x000fc6000034098f */
[----:B------:R-:W-:Y:S02]  /*d100*/  LOP3.LUT R68, R3, UR27, R38, 0x96, !PT ;  /* 0x0000001b03447c12 */ /* 0x000fe4000f8e9626 */
[----:B------:R-:W-:Y:S02]  /*d110*/  LOP3.LUT R144, R2, 0xffff, RZ, 0xc0, !PT ;  /* 0x0000ffff02907812 */ /* 0x000fe400078ec0ff */
[----:B------:R-:W-:Y:S01]  /*d120*/  LOP3.LUT R3, R0, 0xffff, RZ, 0xc0, !PT ;  /* 0x0000ffff00037812 */ /* 0x000fe200078ec0ff */
[----:B------:R-:W-:Y:S02]  /*d130*/  FFMA.FTZ R0, R248, c[0x0][0x23c], -R11 ;  /* 0x00008f00f8007a23 */ /* 0x000fe4000001080b */
[----:B------:R-:W-:Y:S02]  /*d140*/  IMAD.WIDE.U32 R30, R15, -0x2daee0ad, RZ ;  /* 0xd2511f530f1e7825 */ /* 0x000fe400078e00ff */
[----:B------:R2:W-:Y:S01]  /*d150*/  MUFU.EX2 R236, R0 ;  /* 0x0000000000ec7308 */ /* 0x0005e20000000800 */
[----:B------:R-:W-:-:S02]  /*d160*/  @!P0 PRMT R143, R250, 0x5410, RZ ;  /* 0x00005410fa8f8816 */ /* 0x000fc400000000ff */
[----:B------:R-:W-:Y:S02]  /*d170*/  LOP3.LUT R38, R2, 0xff, RZ, 0xc0, !PT ;  /* 0x000000ff02267812 */ /* 0x000fe400078ec0ff */
[--C-:B------:R-:W-:Y:S02]  /*d180*/  SHF.R.U32.HI R39, RZ, 0x10, R2.reuse ;  /* 0x00000010ff277819 */ /* 0x100fe40000011602 */
[----:B------:R-:W-:Y:S02]  /*d190*/  SHF.R.U32.HI R37, RZ, 0x18, R2 ;  /* 0x00000018ff257819 */ /* 0x000fe40000011602 */
[----:B------:R-:W-:Y:S02]  /*d1a0*/  ISETP.GE.U32.AND P0, PT, R244, R3, PT ;  /* 0x00000003f400720c */ /* 0x000fe40003f06070 */
[----:B------:R-:W-:Y:S01]  /*d1b0*/  LOP3.LUT R2, R31, UR16, R12, 0x96, !PT ;  /* 0x000000101f027c12 */ /* 0x000fe2000f8e960c */
[----:B--2---:R-:W-:Y:S01]  /*d1c0*/  FFMA.FTZ R0, R251, c[0x0][0x23c], -R11 ;  /* 0x00008f00fb007a23 */ /* 0x004fe2000001080b */
[----:B------:R-:W-:Y:S01]  /*d1d0*/  LOP3.LUT R14, R13, UR29, R14, 0x96, !PT ;  /* 0x0000001d0d0e7c12 */ /* 0x000fe2000f8e960e */
[----:B------:R-:W-:-:S02]  /*d1e0*/  IMAD.MOV.U32 R70, RZ, RZ, R227 ;  /* 0x000000ffff467224 */ /* 0x000fc400078e00e3 */
[----:B------:R2:W-:Y:S01]  /*d1f0*/  MUFU.EX2 R235, R0 ;  /* 0x0000000000eb7308 */ /* 0x0005e20000000800 */
[----:B------:R-:W-:Y:S01]  /*d200*/  IMAD.MOV.U32 R227, RZ, RZ, R204 ;  /* 0x000000ffffe37224 */ /* 0x000fe200078e00cc */
[----:B------:R-:W-:Y:S01]  /*d210*/  MOV R204, R228 ;  /* 0x000000e400cc7202 */ /* 0x000fe20000000f00 */
[----:B------:R-:W-:Y:S02]  /*d220*/  FFMA.FTZ R12, R247, c[0x0][0x23c], -R11 ;  /* 0x00008f00f70c7a23 */ /* 0x000fe4000001080b */
[----:B------:R-:W-:Y:S01]  /*d230*/  IMAD.MOV.U32 R228, RZ, RZ, R229 ;  /* 0x000000ffffe47224 */ /* 0x000fe200078e00e5 */
[----:B------:R-:W-:Y:S01]  /*d240*/  @!P1 HFMA2.BF16_V2 R248, -RZ.H0_H0, RZ.H0_H0, -R140.H0_H0 ;  /* 0x200000fffff89231 */ /* 0x000fe2000034098c */
[----:B------:R-:W-:Y:S02]  /*d250*/  IMAD.MOV.U32 R229, RZ, RZ, R230 ;  /* 0x000000ffffe57224 */ /* 0x000fe400078e00e6 */
[----:B------:R-:W-:Y:S01]  /*d260*/  IMAD.MOV.U32 R230, RZ, RZ, R234 ;  /* 0x000000ffffe67224 */ /* 0x000fe200078e00ea */
[----:B--2---:R-:W-:Y:S01]  /*d270*/  LOP3.LUT R0, R44, 0xff, RZ, 0xc0, !PT ;  /* 0x000000ff2c007812 */ /* 0x004fe200078ec0ff */
[----:B------:R-:W-:Y:S01]  /*d280*/  IMAD.MOV.U32 R69, RZ, RZ, R232 ;  /* 0x000000ffff457224 */ /* 0x000fe200078e00e8 */
[----:B------:R2:W-:Y:S01]  /*d290*/  MUFU.EX2 R234, R12 ;  /* 0x0000000c00ea7308 */ /* 0x0005e20000000800 */
[----:B-----5:R-:W-:Y:S01]  /*d2a0*/  HMMA.16816.F32.BF16 R92, R4, R16, R60 ;  /* 0x00000010045c723c */ /* 0x020fe2000004183c */
[----:B------:R-:W-:Y:S01]  /*d2b0*/  @!P1 PRMT R140, R248, 0x5410, RZ ;  /* 0x00005410f88c9816 */ /* 0x000fe200000000ff */
[----:B------:R-:W-:-:S02]  /*d2c0*/  IMAD.MOV.U32 R169, RZ, RZ, R69 ;  /* 0x000000ffffa97224 */ /* 0x000fc400078e0045 */
[----:B------:R-:W-:Y:S02]  /*d2d0*/  IMAD.MOV.U32 R69, RZ, RZ, R70 ;  /* 0x000000ffff457224 */ /* 0x000fe400078e0046 */
[----:B------:R-:W-:Y:S02]  /*d2e0*/  IMAD.MOV.U32 R70, RZ, RZ, R71 ;  /* 0x000000ffff467224 */ /* 0x000fe400078e0047 */
[----:B------:R-:W-:Y:S01]  /*d2f0*/  IMAD.MOV.U32 R41, RZ, RZ, R233 ;  /* 0x000000ffff297224 */ /* 0x000fe200078e00e9 */
[----:B--2---:R-:W-:Y:S01]  /*d300*/  LOP3.LUT R12, R36, 0xff, RZ, 0xc0, !PT ;  /* 0x000000ff240c7812 */ /* 0x004fe200078ec0ff */
[----:B------:R-:W-:-:S03]  /*d310*/  IMAD.MOV.U32 R71, RZ, RZ, R172 ;  /* 0x000000ffff477224 */ /* 0x000fc600078e00ac */
[----:B------:R-:W-:Y:S01]  /*d320*/  ISETP.GE.U32.AND P1, PT, R244, R12, PT ;  /* 0x0000000cf400720c */ /* 0x000fe20003f26070 */
[----:B------:R-:W-:Y:S02]  /*d330*/  IMAD.MOV.U32 R172, RZ, RZ, R173 ;  /* 0x000000ffffac7224 */ /* 0x000fe400078e00ad */
[----:B------:R-:W-:Y:S01]  /*d340*/  IMAD.MOV.U32 R173, RZ, RZ, R174 ;  /* 0x000000ffffad7224 */ /* 0x000fe200078e00ae */
[----:B------:R-:W-:Y:S01]  /*d350*/  MOV R174, R175 ;  /* 0x000000af00ae7202 */ /* 0x000fe20000000f00 */
[----:B------:R-:W-:Y:S02]  /*d360*/  IMAD.MOV.U32 R175, RZ, RZ, R224 ;  /* 0x000000ffffaf7224 */ /* 0x000fe400078e00e0 */
[----:B------:R-:W-:Y:S02]  /*d370*/  IMAD.MOV.U32 R224, RZ, RZ, R225 ;  /* 0x000000ffffe07224 */ /* 0x000fe400078e00e1 */
[----:B------:R-:W-:Y:S02]  /*d380*/  IMAD.MOV.U32 R225, RZ, RZ, R226 ;  /* 0x000000ffffe17224 */ /* 0x000fe400078e00e2 */
[----:B------:R-:W-:-:S02]  /*d390*/  IMAD.MOV.U32 R226, RZ, RZ, R231 ;  /* 0x000000ffffe27224 */ /* 0x000fc400078e00e7 */
[----:B------:R-:W-:Y:S02]  /*d3a0*/  IMAD.MOV.U32 R171, RZ, RZ, R69 ;  /* 0x000000ffffab7224 */ /* 0x000fe400078e0045 */
[----:B------:R-:W-:Y:S02]  /*d3b0*/  IMAD.MOV.U32 R168, RZ, RZ, R173 ;  /* 0x000000ffffa87224 */ /* 0x000fe400078e00ad */
[----:B------:R-:W-:Y:S01]  /*d3c0*/  IMAD.MOV.U32 R170, RZ, RZ, R174 ;  /* 0x000000ffffaa7224 */ /* 0x000fe200078e00ae */
[----:B------:R-:W-:Y:S01]  /*d3d0*/  @!P0 HFMA2.BF16_V2 R251, -RZ.H0_H0, RZ.H0_H0, -R138.H0_H0 ;  /* 0x200000fffffb8231 */ /* 0x000fe2000034098a */
[----:B------:R-:W-:Y:S01]  /*d3e0*/  IMAD.MOV.U32 R69, RZ, RZ, R172 ;  /* 0x000000ffff457224 */ /* 0x000fe200078e00ac */
[----:B------:R-:W-:Y:S01]  /*d3f0*/  MOV R174, R226 ;  /* 0x000000e200ae7202 */ /* 0x000fe20000000f00 */
[----:B------:R-:W-:Y:S02]  /*d400*/  IMAD.MOV.U32 R172, RZ, RZ, R224 ;  /* 0x000000ffffac7224 */ /* 0x000fe400078e00e0 */
[----:B------:R-:W-:-:S02]  /*d410*/  IMAD.MOV.U32 R173, RZ, RZ, R225 ;  /* 0x000000ffffad7224 */ /* 0x000fc400078e00e1 */
[----:B------:R-:W-:Y:S01]  /*d420*/  IMAD.MOV.U32 R224, RZ, RZ, R45 ;  /* 0x000000ffffe07224 */ /* 0x000fe200078e002d */
[----:B------:R-:W-:Y:S01]  /*d430*/  @!P0 PRMT R138, R251, 0x5410, RZ ;  /* 0x00005410fb8a8816 */ /* 0x000fe200000000ff */
[----:B------:R-:W-:Y:S02]  /*d440*/  IMAD.MOV.U32 R225, RZ, RZ, R46 ;  /* 0x000000ffffe17224 */ /* 0x000fe400078e002e */
[----:B------:R-:W-:Y:S02]  /*d450*/  IMAD.MOV.U32 R226, RZ, RZ, R47 ;  /* 0x000000ffffe27224 */ /* 0x000fe400078e002f */
[----:B------:R-:W-:Y:S01]  /*d460*/  HMMA.16816.F32.BF16 R44, R4, R26, R160 ;  /* 0x0000001a042c723c */ /* 0x000fe200000418a0 */
[----:B------:R-:W-:Y:S01]  /*d470*/  PRMT R248, R244, 0x7054, R244 ;  /* 0x00007054f4f87816 */ /* 0x000fe200000000f4 */
[----:B---3--:R-:W-:-:S05]  /*d480*/  @!P6 HFMA2.BF16_V2 R29, -RZ.H0_H0, RZ.H0_H0, -R141.H0_H0 ;  /* 0x200000ffff1de231 */ /* 0x008fca000034098d */
[----:B------:R-:W-:Y:S01]  /*d490*/  PRMT R3, R29, 0x7610, R3 ;  /* 0x000076101d037816 */ /* 0x000fe20000000003 */
[----:B------:R-:W-:-:S03]  /*d4a0*/  IMAD.WIDE.U32 R28, R14, -0x326172a9, RZ ;  /* 0xcd9e8d570e1c7825 */ /* 0x000fc600078e00ff */
[----:B------:R-:W-:Y:S01]  /*d4b0*/  @!P6 PRMT R141, R3, 0x5410, RZ ;  /* 0x00005410038de816 */ /* 0x000fe200000000ff */
[----:B------:R-:W-:Y:S01]  /*d4c0*/  IMAD.WIDE.U32 R2, R2, -0x326172a9, RZ ;  /* 0xcd9e8d5702027825 */ /* 0x000fe200078e00ff */
[----:B------:R-:W-:-:S04]  /*d4d0*/  ISETP.GE.U32.AND P6, PT, R244, R0, PT ;  /* 0x00000000f400720c */ /* 0x000fc80003fc6070 */
[C---:B------:R-:W-:Y:S02]  /*d4e0*/  LOP3.LUT R13, R2.reuse, 0xffff, RZ, 0xc0, !PT ;  /* 0x0000ffff020d7812 */ /* 0x040fe400078ec0ff */
[----:B------:R-:W-:Y:S02]  /*d4f0*/  LOP3.LUT R15, R2, 0xff, RZ, 0xc0, !PT ;  /* 0x000000ff020f7812 */ /* 0x000fe400078ec0ff */
[--C-:B------:R-:W-:Y:S02]  /*d500*/  SHF.R.U32.HI R14, RZ, 0x10, R2.reuse ;  /* 0x00000010ff0e7819 */ /* 0x100fe40000011602 */
[----:B------:R-:W-:Y:S02]  /*d510*/  SHF.R.U32.HI R16, RZ, 0x18, R2 ;  /* 0x00000018ff107819 */ /* 0x000fe40000011602 */
[----:B------:R-:W-:Y:S01]  /*d520*/  LOP3.LUT R2, R3, UR28, R28, 0x96, !PT ;  /* 0x0000001c03027c12 */ /* 0x000fe2000f8e961c */
[----:B------:R-:W-:Y:S01]  /*d530*/  FFMA.FTZ R3, R252, c[0x0][0x23c], -R10 ;  /* 0x00008f00fc037a23 */ /* 0x000fe2000001080a */
[----:B------:R-:W-:-:S03]  /*d540*/  SHF.R.U32.HI R12, RZ, 0x8, R13 ;  /* 0x00000008ff0c7819 */ /* 0x000fc6000001160d */
[----:B------:R2:W-:Y:S01]  /*d550*/  MUFU.EX2 R232, R3 ;  /* 0x0000000300e87308 */ /* 0x0005e20000000800 */
[----:B------:R-:W-:Y:S01]  /*d560*/  PRMT R15, R15, 0x5410, R12 ;  /* 0x000054100f0f7816 */ /* 0x000fe2000000000c */
[----:B------:R-:W-:Y:S01]  /*d570*/  FFMA.FTZ R12, R41, c[0x0][0x23c], -R10 ;  /* 0x00008f00290c7a23 */ /* 0x000fe2000001080a */
[----:B------:R-:W-:Y:S01]  /*d580*/  @!P6 HFMA2.BF16_V2 R247, -RZ.H0_H0, RZ.H0_H0, -R139.H0_H0 ;  /* 0x200000fffff7e231 */ /* 0x000fe2000034098b */
[----:B------:R-:W-:-:S04]  /*d590*/  FFMA.FTZ R0, R249, c[0x0][0x23c], -R11 ;  /* 0x00008f00f9007a23 */ /* 0x000fc8000001080b */
[----:B------:R3:W-:Y:S01]  /*d5a0*/  MUFU.EX2 R231, R12 ;  /* 0x0000000c00e77308 */ /* 0x0007e20000000800 */
[----:B------:R-:W-:Y:S02]  /*d5b0*/  @!P6 PRMT R139, R247, 0x5410, RZ ;  /* 0x00005410f78be816 */ /* 0x000fe400000000ff */
[----:B--2---:R-:W-:-:S04]  /*d5c0*/  SHF.R.U32.HI R3, RZ, 0x10, R36 ;  /* 0x00000010ff037819 */ /* 0x004fc80000011624 */
[----:B------:R-:W-:Y:S01]  /*d5d0*/  LOP3.LUT R3, R3, 0xff, RZ, 0xc0, !PT ;  /* 0x000000ff03037812 */ /* 0x000fe200078ec0ff */
[----:B------:R2:W4:Y:S01]  /*d5e0*/  MUFU.EX2 R233, R0 ;  /* 0x0000000000e97308 */ /* 0x0005220000000800 */
[--C-:B---3--:R-:W-:Y:S02]  /*d5f0*/  FFMA.FTZ R12, R169, c[0x0][0x23c], -R10.reuse ;  /* 0x00008f00a90c7a23 */ /* 0x108fe4000001080a */
[----:B------:R-:W-:Y:S01]  /*d600*/  ISETP.GE.U32.AND P6, PT, R244, R3, PT ;  /* 0x00000003f400720c */ /* 0x000fe20003fc6070 */
[----:B------:R-:W-:Y:S02]  /*d610*/  IMAD.MOV.U32 R169, RZ, RZ, R175 ;  /* 0x000000ffffa97224 */ /* 0x000fe400078e00af */
[----:B------:R-:W-:Y:S02]  /*d620*/  FFMA.FTZ R3, R171, c[0x0][0x23c], -R10 ;  /* 0x00008f00ab037a23 */ /* 0x000fe4000001080a */
[----:B------:R-:W-:Y:S02]  /*d630*/  IMAD.MOV.U32 R171, RZ, RZ, R168 ;  /* 0x000000ffffab7224 */ /* 0x000fe400078e00a8 */
[----:B------:R-:W-:-:S02]  /*d640*/  IMAD.MOV.U32 R168, RZ, RZ, R170 ;  /* 0x000000ffffa87224 */ /* 0x000fc400078e00aa */
[----:B------:R-:W-:Y:S02]  /*d650*/  IMAD.MOV.U32 R175, RZ, RZ, R230 ;  /* 0x000000ffffaf7224 */ /* 0x000fe400078e00e6 */
[----:B------:R-:W-:Y:S01]  /*d660*/  IMAD.MOV.U32 R170, RZ, RZ, R169 ;  /* 0x000000ffffaa7224 */ /* 0x000fe200078e00a9 */
[----:B--2---:R-:W-:Y:S01]  /*d670*/  SHF.R.U32.HI R0, RZ, 0x18, R36 ;  /* 0x00000018ff007819 */ /* 0x004fe20000011624 */
[----:B------:R-:W-:Y:S02]  /*d680*/  IMAD.MOV.U32 R169, RZ, RZ, R172 ;  /* 0x000000ffffa97224 */ /* 0x000fe400078e00ac */
[----:B------:R-:W-:Y:S01]  /*d690*/  IMAD.MOV.U32 R172, RZ, RZ, R173 ;  /* 0x000000ffffac7224 */ /* 0x000fe200078e00ad */
[----:B------:R-:W-:Y:S01]  /*d6a0*/  ISETP.GE.U32.AND P0, PT, R244, R0, PT ;  /* 0x00000000f400720c */ /* 0x000fe20003f06070 */
[----:B------:R-:W-:Y:S01]  /*d6b0*/  IMAD.MOV.U32 R173, RZ, RZ, R174 ;  /* 0x000000ffffad7224 */ /* 0x000fe200078e00ae */
[----:B------:R-:W-:Y:S01]  /*d6c0*/  LOP3.LUT R0, R14, 0xff, RZ, 0xc0, !PT ;  /* 0x000000ff0e007812 */ /* 0x000fe200078ec0ff */
[----:B------:R-:W-:Y:S01]  /*d6d0*/  IMAD.MOV.U32 R174, RZ, RZ, R175 ;  /* 0x000000ffffae7224 */ /* 0x000fe200078e00af */
[----:B------:R-:W-:Y:S01]  /*d6e0*/  MOV R175, R224 ;  /* 0x000000e000af7202 */ /* 0x000fe20000000f00 */
[----:B------:R-:W-:Y:S01]  /*d6f0*/  IMAD.MOV.U32 R224, RZ, RZ, R225 ;  /* 0x000000ffffe07224 */ /* 0x000fe200078e00e1 */
[----:B------:R-:W-:Y:S01]  /*d700*/  PRMT R14, R0, 0x5410, R16 ;  /* 0x00005410000e7816 */ /* 0x000fe20000000010 */
[----:B------:R-:W-:Y:S01]  /*d710*/  IMAD.MOV.U32 R225, RZ, RZ, R226 ;  /* 0x000000ffffe17224 */ /* 0x000fe200078e00e2 */
[C---:B------:R-:W-:Y:S01]  /*d720*/  HMMA.16816.F32.BF16 R40, R4.reuse, R24, R216 ;  /* 0x000000180428723c */ /* 0x040fe200000418d8 */
[----:B------:R-:W-:Y:S01]  /*d730*/  IMAD.MOV.U32 R226, RZ, RZ, R227 ;  /* 0x000000ffffe27224 */ /* 0x000fe200078e00e3 */
[----:B------:R-:W-:Y:S01]  /*d740*/  LOP3.LUT R0, R2, 0xffff, RZ, 0xc0, !PT ;  /* 0x0000ffff02007812 */ /* 0x000fe200078ec0ff */
[----:B------:R-:W-:Y:S01]  /*d750*/  IMAD.MOV.U32 R227, RZ, RZ, R204 ;  /* 0x000000ffffe37224 */ /* 0x000fe200078e00cc */
[----:B------:R-:W2:Y:S01]  /*d760*/  LDSM.16.MT88.4 R24, [R178+0xd000] ;  /* 0x00d00000b218783b */ /* 0x000ea20000004200 */
[----:B------:R-:W-:Y:S01]  /*d770*/  IMAD.MOV.U32 R204, RZ, RZ, R228 ;  /* 0x000000ffffcc7224 */ /* 0x000fe200078e00e4 */
[----:B------:R3:W-:Y:S01]  /*d780*/  MUFU.EX2 R230, R12 ;  /* 0x0000000c00e67308 */ /* 0x0007e20000000800 */
[----:B------:R-:W-:Y:S01]  /*d790*/  IMAD.MOV.U32 R228, RZ, RZ, R229 ;  /* 0x000000ffffe47224 */ /* 0x000fe200078e00e5 */
[C---:B------:R-:W-:Y:S08]  /*d7a0*/  HMMA.16816.F32.BF16 R60, R4.reuse, R18, R156 ;  /* 0x00000012043c723c */ /* 0x040ff0000004189c */
[C---:B------:R-:W-:Y:S01]  /*d7b0*/  HMMA.16816.F32.BF16 R88, R4.reuse, R20, R132 ;  /* 0x000000140458723c */ /* 0x040fe20000041884 */
[----:B------:R5:W1:Y:S07]  /*d7c0*/  MUFU.EX2 R229, R3 ;  /* 0x0000000300e57308 */ /* 0x000a6e0000000800 */
[----:B------:R-:W-:Y:S01]  /*d7d0*/  HMMA.16816.F32.BF16 R52, R4, R22, R164 ;  /* 0x000000160434723c */ /* 0x000fe200000418a4 */
[----:B---3--:R-:W-:-:S02]  /*d7e0*/  SHF.R.U32.HI R12, RZ, 0x8, R0 ;  /* 0x00000008ff0c7819 */ /* 0x008fc40000011600 */
[----:B------:R-:W-:Y:S01]  /*d7f0*/  LOP3.LUT R13, R2, 0xff, RZ, 0xc0, !PT ;  /* 0x000000ff020d7812 */ /* 0x000fe200078ec0ff */
[----:B------:R-:W-:Y:S01]  /*d800*/  IMAD.MOV.U32 R244, RZ, RZ, R171 ;  /* 0x000000fffff47224 */ /* 0x000fe200078e00ab */
[----:B----4-:R-:W-:Y:S01]  /*d810*/  F2FP.BF16.PACK_AB R0, R233, R234 ;  /* 0x000000eae900723e */ /* 0x010fe200000010ff */
[----:B------:R-:W-:Y:S01]  /*d820*/  IMAD.MOV.U32 R157, RZ, RZ, R168 ;  /* 0x000000ffff9d7224 */ /* 0x000fe200078e00a8 */
[----:B------:R-:W-:Y:S01]  /*d830*/  SHF.R.U32.HI R4, RZ, 0x10, R2 ;  /* 0x00000010ff047819 */ /* 0x000fe20000011602 */
[----:B------:R-:W-:Y:S01]  /*d840*/  IMAD.MOV.U32 R246, RZ, RZ, R170 ;  /* 0x000000fffff67224 */ /* 0x000fe200078e00aa */
[----:B-----5:R-:W-:Y:S01]  /*d850*/  F2FP.BF16.PACK_AB R3, R231, R232 ;  /* 0x000000e8e703723e */ /* 0x020fe200000010ff */
[----:B------:R-:W-:Y:S01]  /*d860*/  IMAD.MOV.U32 R245, RZ, RZ, R169 ;  /* 0x000000fffff57224 */ /* 0x000fe200078e00a9 */
[C---:B------:R-:W-:Y:S01]  /*d870*/  PRMT R136, R0.reuse, 0x7610, R136 ;  /* 0x0000761000887816 */ /* 0x040fe20000000088 */
[----:B------:R-:W-:Y:S01]  /*d880*/  LDSM.16.MT88.4 R16, [R177+0xd000] ;  /* 0x00d00000b110783b */ /* 0x000fe20000004200 */
[----:B------:R-:W-:Y:S01]  /*d890*/  PRMT R103, R0, 0x7632, R103 ;  /* 0x0000763200677816 */ /* 0x000fe20000000067 */
[--C-:B------:R-:W-:Y:S01]  /*d8a0*/  HSET2.LE.AND R0, R15, R248.reuse, PT ;  /* 0x000000f80f007233 */ /* 0x100fe20003803000 */
[----:B------:R-:W-:Y:S01]  /*d8b0*/  SHF.R.U32.HI R5, RZ, 0x18, R2 ;  /* 0x00000018ff057819 */ /* 0x000fe20000011602 */
[----:B------:R-:W-:Y:S01]  /*d8c0*/  IMAD.MOV.U32 R159, RZ, RZ, R224 ;  /* 0x000000ffff9f7224 */ /* 0x000fe200078e00e0 */
[----:B------:R-:W-:Y:S01]  /*d8d0*/  LOP3.LUT R4, R4, 0xff, RZ, 0xc0, !PT ;  /* 0x000000ff04047812 */ /* 0x000fe200078ec0ff */
[----:B------:R-:W-:Y:S01]  /*d8e0*/  IMAD.MOV.U32 R134, RZ, RZ, R204 ;  /* 0x000000ffff867224 */ /* 0x000fe200078e00cc */
[C---:B------:R-:W-:Y:S01]  /*d8f0*/  PRMT R102, R3.reuse, 0x7632, R102 ;  /* 0x0000763203667816 */ /* 0x040fe20000000066 */
[----:B------:R-:W-:Y:S01]  /*d900*/  IMAD.MOV.U32 R133, RZ, RZ, R205 ;  /* 0x000000ffff857224 */ /* 0x000fe200078e00cd */
[----:B------:R-:W-:Y:S01]  /*d910*/  PRMT R101, R3, 0x7610, R101 ;  /* 0x0000761003657816 */ /* 0x000fe20000000065 */
[----:B------:R-:W-:Y:S01]  /*d920*/  IMAD.MOV.U32 R132, RZ, RZ, R207 ;  /* 0x000000ffff847224 */ /* 0x000fe200078e00cf */
[----:B------:R-:W-:Y:S01]  /*d930*/  PRMT R3, R136, 0x5410, R103 ;  /* 0x0000541088037816 */ /* 0x000fe20000000067 */
[----:B------:R-:W-:Y:S01]  /*d940*/  @!P2 HFMA2.BF16_V2 R249, -RZ.H0_H0, RZ.H0_H0, -R137.H0_H0 ;  /* 0x200000fffff9a231 */ /* 0x000fe20000340989 */
[----:B------:R-:W-:Y:S01]  /*d950*/  PRMT R5, R4, 0x5410, R5 ;  /* 0x0000541004057816 */ /* 0x000fe20000000005 */
[----:B------:R-:W-:Y:S01]  /*d960*/  HSET2.LE.AND R2, R14, R248, PT ;  /* 0x000000f80e027233 */ /* 0x000fe20003803000 */
[----:B------:R-:W-:Y:S01]  /*d970*/  F2FP.BF16.PACK_AB R4, R235, R236 ;  /* 0x000000eceb04723e */ /* 0x000fe200000010ff */
[----:B------:R-:W-:Y:S01]  /*d980*/  IMAD.MOV.U32 R156, RZ, RZ, R172 ;  /* 0x000000ffff9c7224 */ /* 0x000fe200078e00ac */
[----:B------:R-:W-:Y:S01]  /*d990*/  LOP3.LUT R6, R0, R3, RZ, 0xc0, !PT ;  /* 0x0000000300067212 */ /* 0x000fe200078ec0ff */
[----:B------:R-:W-:Y:S01]  /*d9a0*/  IMAD.MOV.U32 R135, RZ, RZ, R174 ;  /* 0x000000ffff877224 */ /* 0x000fe200078e00ae */
[----:B------:R-:W-:Y:S01]  /*d9b0*/  PRMT R12, R13, 0x5410, R12 ;  /* 0x000054100d0c7816 */ /* 0x000fe2000000000c */
[----:B------:R-:W-:Y:S01]  /*d9c0*/  IMAD.MOV.U32 R158, RZ, RZ, R175 ;  /* 0x000000ffff9e7224 */ /* 0x000fe200078e00af */
[----:B------:R-:W-:Y:S01]  /*d9d0*/  PRMT R0, R101, 0x5410, R102 ;  /* 0x0000541065007816 */ /* 0x000fe20000000066 */
[----:B------:R-:W-:Y:S01]  /*d9e0*/  LDSM.16.MT88.4 R20, [R180+0xd000] ;  /* 0x00d00000b414783b */ /* 0x000fe20000004200 */
[----:B-1----:R-:W-:-:S02]  /*d9f0*/  F2FP.BF16.PACK_AB R3, R229, R230 ;  /* 0x000000e6e503723e */ /* 0x002fc400000010ff */
[C---:B------:R-:W-:Y:S02]  /*da00*/  PRMT R100, R4.reuse, 0x7610, R100 ;  /* 0x0000761004647816 */ /* 0x040fe40000000064 */
[----:B------:R-:W-:Y:S02]  /*da10*/  PRMT R33, R4, 0x7632, R33 ;  /* 0x0000763204217816 */ /* 0x000fe40000000021 */
[----:B------:R-:W-:Y:S01]  /*da20*/  LOP3.LUT R7, R2, R0, RZ, 0xc0, !PT ;  /* 0x0000000002077212 */ /* 0x000fe200078ec0ff */
[--C-:B------:R-:W-:Y:S01]  /*da30*/  HSET2.LE.AND R0, R12, R248.reuse, PT ;  /* 0x000000f80c007233 */ /* 0x100fe20003803000 */
[C---:B------:R-:W-:Y:S02]  /*da40*/  PRMT R31, R3.reuse, 0x7632, R31 ;  /* 0x00007632031f7816 */ /* 0x040fe4000000001f */
[----:B------:R-:W-:Y:S01]  /*da50*/  PRMT R28, R3, 0x7610, R28 ;  /* 0x00007610031c7816 */ /* 0x000fe2000000001c */
[----:B------:R-:W-:Y:S01]  /*da60*/  HSET2.LE.AND R2, R5, R248, PT ;  /* 0x000000f805027233 */ /* 0x000fe20003803000 */
[----:B------:R-:W-:Y:S01]  /*da70*/  PRMT R3, R100, 0x5410, R33 ;  /* 0x0000541064037816 */ /* 0x000fe20000000021 */
[----:B------:R-:W-:Y:S03]  /*da80*/  LDSM.16.MT88.4 R12, [R177+0xf000] ;  /* 0x00f00000b10c783b */ /* 0x000fe60000004200 */
[----:B------:R-:W-:-:S02]  /*da90*/  LOP3.LUT R4, R0, R3, RZ, 0xc0, !PT ;  /* 0x0000000300047212 */ /* 0x000fc400078ec0ff */
[----:B------:R-:W-:-:S04]  /*daa0*/  PRMT R0, R28, 0x5410, R31 ;  /* 0x000054101c007816 */ /* 0x000fc8000000001f */
[----:B------:R-:W-:-:S07]  /*dab0*/  LOP3.LUT R5, R2, R0, RZ, 0xc0, !PT ;  /* 0x0000000002057212 */ /* 0x000fce00078ec0ff */
[C---:B--2---:R-:W-:Y:S08]  /*dac0*/  HMMA.16816.F32.BF16 R112, R4.reuse, R24, R112 ;  /* 0x000000180470723c */ /* 0x044ff00000041870 */
[----:B------:R-:W-:Y:S01]  /*dad0*/  HMMA.16816.F32.BF16 R56, R4, R26, R56 ;  /* 0x0000001a0438723c */ /* 0x000fe20000041838 */
[----:B------:R-:W1:Y:S01]  /*dae0*/  LDSM.16.MT88.4 R24, [R177+0x11000] ;  /* 0x01100000b118783b */ /* 0x000e620000004200 */
[----:B------:R-:W-:-:S03]  /*daf0*/  LOP3.LUT R2, R29, UR20, R32, 0x96, !PT ;  /* 0x000000141d027c12 */ /* 0x000fc6000f8e9620 */
[----:B------:R2:W3:Y:S03]  /*db00*/  LDL.LU.S16 R29, [R1] ;  /* 0x00000000011d7983 */ /* 0x0004e60000300600 */
[C---:B-1----:R-:W-:Y:S01]  /*db10*/  HMMA.16816.F32.BF16 R168, R4.reuse, R26, R96 ;  /* 0x0000001a04a8723c */ /* 0x042fe20000041860 */
[----:B------:R2:W4:Y:S07]  /*db20*/  LDL.LU.S16 R27, [R1+0xc] ;  /* 0x00000c00011b7983 */ /* 0x00052e0000300600 */
[C---:B------:R-:W-:Y:S08]  /*db30*/  HMMA.16816.F32.BF16 R104, R4.reuse, R16, R104 ;  /* 0x000000100468723c */ /* 0x040ff00000041868 */
[C---:B------:R-:W-:Y:S01]  /*db40*/  HMMA.16816.F32.BF16 R48, R4.reuse, R18, R48 ;  /* 0x000000120430723c */ /* 0x040fe20000041830 */
[----:B------:R-:W1:Y:S07]  /*db50*/  LDSM.16.MT88.4 R16, [R179+0xd000] ;  /* 0x00d00000b310783b */ /* 0x000e6e0000004200 */
[C---:B-1----:R-:W-:Y:S08]  /*db60*/  HMMA.16816.F32.BF16 R128, R4.reuse, R16, R128 ;  /* 0x000000100480723c */ /* 0x042ff00000041880 */
[C---:B------:R-:W-:Y:S01]  /*db70*/  HMMA.16816.F32.BF16 R72, R4.reuse, R18, R72 ;  /* 0x000000120448723c */ /* 0x040fe20000041848 */
[----:B------:R-:W1:Y:S07]  /*db80*/  LDSM.16.MT88.4 R16, [R180+0xf000] ;  /* 0x00f00000b410783b */ /* 0x000e6e0000004200 */
[C---:B------:R-:W-:Y:S08]  /*db90*/  HMMA.16816.F32.BF16 R76, R4.reuse, R12, R76 ;  /* 0x0000000c044c723c */ /* 0x040ff0000004184c */
[C---:B------:R-:W-:Y:S01]  /*dba0*/  HMMA.16816.F32.BF16 R80, R4.reuse, R14, R80 ;  /* 0x0000000e0450723c */ /* 0x040fe20000041850 */
[----:B------:R-:W5:Y:S07]  /*dbb0*/  LDSM.16.MT88.4 R12, [R179+0xf000] ;  /* 0x00f00000b30c783b */ /* 0x000f6e0000004200 */
[C---:B-1----:R-:W-:Y:S08]  /*dbc0*/  HMMA.16816.F32.BF16 R152, R4.reuse, R16, R152 ;  /* 0x000000100498723c */ /* 0x042ff00000041898 */
[----:B------:R-:W-:Y:S01]  /*dbd0*/  HMMA.16816.F32.BF16 R220, R4, R18, R220 ;  /* 0x0000001204dc723c */ /* 0x000fe200000418dc */
[----:B------:R-:W1:Y:S01]  /*dbe0*/  LDSM.16.MT88.4 R16, [R178+0x11000] ;  /* 0x01100000b210783b */ /* 0x000e620000004200 */
[----:B------:R-:W-:-:S04]  /*dbf0*/  IMAD.WIDE.U32 R2, R2, -0x2daee0ad, RZ ;  /* 0xd2511f5302027825 */ /* 0x000fc800078e00ff */
[----:B------:R-:W-:Y:S02]  /*dc00*/  IMAD.MOV.U32 R224, RZ, RZ, R225 ;  /* 0x000000ffffe07224 */ /* 0x000fe400078e00e1 */
[----:B------:R-:W-:Y:S02]  /*dc10*/  IMAD.MOV.U32 R225, RZ, RZ, R227 ;  /* 0x000000ffffe17224 */ /* 0x000fe400078e00e3 */
[----:B------:R-:W-:Y:S01]  /*dc20*/  IMAD.MOV.U32 R227, RZ, RZ, R206 ;  /* 0x000000ffffe37224 */ /* 0x000fe200078e00ce */
[----:B------:R-:W-:Y:S01]  /*dc30*/  LOP3.LUT R0, R3, UR27, R30, 0x96, !PT ;  /* 0x0000001b03007c12 */ /* 0x000fe2000f8e961e */
[C---:B-----5:R-:W-:Y:S07]  /*dc40*/  HMMA.16816.F32.BF16 R204, R4.reuse, R12, R124 ;  /* 0x0000000c04cc723c */ /* 0x060fee000004187c */
[----:B------:R-:W-:Y:S01]  /*dc50*/  LOP3.LUT R13, R2, 0xffff, RZ, 0xc0, !PT ;  /* 0x0000ffff020d7812 */ /* 0x000fe200078ec0ff */
[----:B-1----:R-:W-:Y:S01]  /*dc60*/  HMMA.16816.F32.BF16 R164, R4, R16, R92 ;  /* 0x0000001004a4723c */ /* 0x002fe2000004185c */
[----:B------:R2:W5:Y:S01]  /*dc70*/  LDL.LU.S16 R16, [R1+0x8] ;  /* 0x0000080001107983 */ /* 0x0005620000300600 */
[----:B----4-:R-:W-:-:S05]  /*dc80*/  @!P0 HFMA2.BF16_V2 R27, -RZ.H0_H0, RZ.H0_H0, -R31.H0_H0 ;  /* 0x200000ffff1b8231 */ /* 0x010fca000034091f */
[----:B------:R-:W-:-:S04]  /*dc90*/  PRMT R3, R27, 0x7610, R3 ;  /* 0x000076101b037816 */ /* 0x000fc80000000003 */
[----:B------:R-:W-:Y:S02]  /*dca0*/  @!P0 PRMT R31, R3, 0x5410, RZ ;  /* 0x00005410031f8816 */ /* 0x000fe400000000ff */
[----:B------:R2:W4:Y:S04]  /*dcb0*/  LDL.LU.S16 R3, [R1+0x18] ;  /* 0x0000180001037983 */ /* 0x0005280000300600 */
[----:B------:R2:W2:Y:S01]  /*dcc0*/  LDL.LU.S16 R27, [R1+0x14] ;  /* 0x00001400011b7983 */ /* 0x0004a20000300600 */
[----:B------:R-:W-:Y:S02]  /*dcd0*/  @!P2 PRMT R137, R249, 0x5410, RZ ;  /* 0x00005410f989a816 */ /* 0x000fe400000000ff */
[----:B------:R-:W1:Y:S01]  /*dce0*/  LDC.U8 R249, c[0x0][0x2d8] ;  /* 0x0000b600fff97b82 */ /* 0x000e620000000000 */
[----:B------:R-:W-:Y:S01]  /*dcf0*/  LOP3.LUT R12, R36, 0xffff, RZ, 0xc0, !PT ;  /* 0x0000ffff240c7812 */ /* 0x000fe200078ec0ff */
[C---:B------:R-:W-:Y:S01]  /*dd00*/  HMMA.16816.F32.BF16 R216, R4.reuse, R24, R108 ;  /* 0x0000001804d8723c */ /* 0x040fe2000004186c */
[----:B------:R-:W-:Y:S01]  /*dd10*/  MOV R250, R173 ;  /* 0x000000ad00fa7202 */ /* 0x000fe20000000f00 */
[----:B------:R-:W-:Y:S01]  /*dd20*/  @!P1 HFMA2.BF16_V2 R252, -RZ.H0_H0, RZ.H0_H0, -R100.H0_H0 ;  /* 0x200000fffffc9231 */ /* 0x000fe20000340964 */
[----:B------:R-:W-:Y:S04]  /*dd30*/  LDSM.16.MT88.4 R108, [R177+0xd800] ;  /* 0x00d80000b16c783b */ /* 0x000fe80000004200 */
[----:B------:R-:W-:Y:S01]  /*dd40*/  SHF.R.U32.HI R24, RZ, 0x18, R2 ;  /* 0x00000018ff187819 */ /* 0x000fe20000011602 */
[----:B------:R-:W-:Y:S01]  /*dd50*/  HMMA.16816.F32.BF16 R172, R4, R14, R116 ;  /* 0x0000000e04ac723c */ /* 0x000fe20000041874 */
[----:B------:R-:W-:Y:S01]  /*dd60*/  @!P1 PRMT R100, R252, 0x5410, RZ ;  /* 0x00005410fc649816 */ /* 0x000fe200000000ff */
[----:B------:R-:W-:Y:S05]  /*dd70*/  LDSM.16.MT88.4 R116, [R178+0xd800] ;  /* 0x00d80000b274783b */ /* 0x000fea0000004200 */
[----:B------:R-:W-:-:S02]  /*dd80*/  LOP3.LUT R15, R2, 0xff, RZ, 0xc0, !PT ;  /* 0x000000ff020f7812 */ /* 0x000fc400078ec0ff */
[----:B------:R-:W-:Y:S02]  /*dd90*/  SHF.R.U32.HI R14, RZ, 0x10, R2 ;  /* 0x00000010ff0e7819 */ /* 0x000fe40000011602 */
[----:B------:R-:W-:-:S04]  /*dda0*/  SHF.R.U32.HI R2, RZ, 0x8, R12 ;  /* 0x00000008ff027819 */ /* 0x000fc8000001160c */
[----:B------:R-:W-:-:S04]  /*ddb0*/  LOP3.LUT R2, R2, 0xffff, RZ, 0xc0, !PT ;  /* 0x0000ffff02027812 */ /* 0x000fc800078ec0ff */
[----:B-1----:R-:W-:Y:S02]  /*ddc0*/  ISETP.GE.U32.AND P2, PT, R249, R2, PT ;  /* 0x00000002f900720c */ /* 0x002fe40003f46070 */
[----:B------:R-:W-:-:S04]  /*ddd0*/  SHF.R.U32.HI R2, RZ, 0x8, R132 ;  /* 0x00000008ff027819 */ /* 0x000fc80000011684 */
[----:B------:R-:W-:-:S04]  /*dde0*/  LOP3.LUT R2, R2, 0xffff, RZ, 0xc0, !PT ;  /* 0x0000ffff02027812 */ /* 0x000fc800078ec0ff */
[----:B------:R-:W-:Y:S01]  /*ddf0*/  ISETP.GE.U32.AND P1, PT, R249, R2, PT ;  /* 0x00000002f900720c */ /* 0x000fe20003f26070 */
[C---:B------:R-:W-:Y:S08]  /*de00*/  HMMA.16816.F32.BF16 R120, R4.reuse, R20, R120 ;  /* 0x000000140478723c */ /* 0x040ff00000041878 */
[----:B------:R-:W-:Y:S01]  /*de10*/  HMMA.16816.F32.BF16 R64, R4, R22, R64 ;  /* 0x000000160440723c */ /* 0x000fe20000041840 */
[----:B------:R-:W1:Y:S03]  /*de20*/  LDSM.16.MT88.4 R20, [R178+0xf000] ;  /* 0x00f00000b214783b */ /* 0x000e660000004200 */
[----:B--2---:R-:W-:-:S05]  /*de30*/  @!P1 HFMA2.BF16_V2 R27, -RZ.H0_H0, RZ.H0_H0, -R103.H0_H0 ;  /* 0x200000ffff1b9231 */ /* 0x004fca0000340967 */
[----:B------:R-:W-:-:S04]  /*de40*/  PRMT R25, R27, 0x7610, R25 ;  /* 0x000076101b197816 */ /* 0x000fc80000000019 */
[----:B------:R-:W-:Y:S02]  /*de50*/  @!P1 PRMT R103, R25, 0x5410, RZ ;  /* 0x0000541019679816 */ /* 0x000fe400000000ff */
[----:B------:R2:W2:Y:S01]  /*de60*/  LDL.LU.S16 R25, [R1+0x1c] ;  /* 0x00001c0001197983 */ /* 0x0004a20000300600 */
[----:B------:R-:W-:Y:S02]  /*de70*/  FFMA.FTZ R2, R133, c[0x0][0x23c], -R11 ;  /* 0x00008f0085027a23 */ /* 0x000fe4000001080b */
[----:B------:R-:W-:Y:S02]  /*de80*/  IMAD.MOV.U32 R133, RZ, RZ, R227 ;  /* 0x000000ffff857224 */ /* 0x000fe400078e00e3 */
[----:B------:R4:W-:Y:S01]  /*de90*/  MUFU.EX2 R227, R2 ;  /* 0x0000000200e37308 */ /* 0x0009e20000000800 */
[----:B---3--:R-:W-:Y:S01]  /*dea0*/  @!P2 HFMA2.BF16_V2 R29, -RZ.H0_H0, RZ.H0_H0, -R33.H0_H0 ;  /* 0x200000ffff1da231 */ /* 0x008fe20000340921 */
[----:B-1----:R-:W-:Y:S01]  /*deb0*/  HMMA.16816.F32.BF16 R84, R4, R20, R84 ;  /* 0x000000140454723c */ /* 0x002fe20000041854 */
[----:B-----5:R-:W-:-:S03]  /*dec0*/  @!P6 HFMA2.BF16_V2 R16, -RZ.H0_H0, RZ.H0_H0, -R28.H0_H0 ;  /* 0x200000ffff10e231 */ /* 0x020fc6000034091c */
[----:B------:R-:W-:-:S04]  /*ded0*/  PRMT R17, R29, 0x7610, R17 ;  /* 0x000076101d117816 */ /* 0x000fc80000000011 */
[----:B------:R-:W-:Y:S01]  /*dee0*/  HMMA.16816.F32.BF16 R148, R4, R22, R148 ;  /* 0x000000160494723c */ /* 0x000fe20000041894 */
[----:B------:R-:W-:Y:S01]  /*def0*/  LDSM.16.MT88.4 R20, [R180+0x11000] ;  /* 0x01100000b414783b */ /* 0x000fe20000004200 */
[----:B----4-:R-:W-:Y:S02]  /*df00*/  FFMA.FTZ R2, R134, c[0x0][0x23c], -R11 ;  /* 0x00008f0086027a23 */ /* 0x010fe4000001080b */
[----:B------:R-:W-:Y:S01]  /*df10*/  IMAD.MOV.U32 R134, RZ, RZ, R135 ;  /* 0x000000ffff867224 */ /* 0x000fe200078e0087 */
[----:B------:R-:W-:Y:S01]  /*df20*/  MOV R135, R250 ;  /* 0x000000fa00877202 */ /* 0x000fe20000000f00 */
[----:B------:R-:W-:Y:S02]  /*df30*/  IMAD.MOV.U32 R250, RZ, RZ, R156 ;  /* 0x000000fffffa7224 */ /* 0x000fe400078e009c */
[----:B------:R-:W-:Y:S02]  /*df40*/  IMAD.MOV.U32 R156, RZ, RZ, R157 ;  /* 0x000000ffff9c7224 */ /* 0x000fe400078e009d */
[----:B------:R-:W-:-:S02]  /*df50*/  IMAD.MOV.U32 R157, RZ, RZ, R244 ;  /* 0x000000ffff9d7224 */ /* 0x000fc400078e00f4 */
[----:B------:R-:W-:Y:S02]  /*df60*/  IMAD.MOV.U32 R244, RZ, RZ, R69 ;  /* 0x000000fffff47224 */ /* 0x000fe400078e0045 */
[----:B------:R-:W-:Y:S02]  /*df70*/  IMAD.MOV.U32 R69, RZ, RZ, R228 ;  /* 0x000000ffff457224 */ /* 0x000fe400078e00e4 */
[----:B------:R1:W-:Y:S01]  /*df80*/  MUFU.EX2 R228, R2 ;  /* 0x0000000200e47308 */ /* 0x0003e20000000800 */
[----:B------:R-:W-:Y:S01]  /*df90*/  @!P2 PRMT R33, R17, 0x5410, RZ ;  /* 0x000054101121a816 */ /* 0x000fe200000000ff */
[----:B------:R-:W-:Y:S01]  /*dfa0*/  HMMA.16816.F32.BF16 R160, R4, R18, R60 ;  /* 0x0000001204a0723c */ /* 0x000fe2000004183c */
[----:B------:R-:W-:Y:S01]  /*dfb0*/  PRMT R12, R16, 0x7610, R12 ;  /* 0x00007610100c7816 */ /* 0x000fe2000000000c */
[----:B------:R-:W-:Y:S01]  /*dfc0*/  @!P3 HFMA2.BF16_V2 R3, -RZ.H0_H0, RZ.H0_H0, -R136.H0_H0 ;  /* 0x200000ffff03b231 */ /* 0x000fe20000340988 */
[----:B------:R-:W3:Y:S01]  /*dfd0*/  LDSM.16.MT88.4 R16, [R179+0x11000] ;  /* 0x01100000b310783b */ /* 0x000ee20000004200 */
[----:B-1----:R-:W-:-:S02]  /*dfe0*/  FFMA.FTZ R2, R133, c[0x0][0x23c], -R11 ;  /* 0x00008f0085027a23 */ /* 0x002fc4000001080b */
[----:B------:R-:W-:Y:S02]  /*dff0*/  IMAD.MOV.U32 R133, RZ, RZ, R134 ;  /* 0x000000ffff857224 */ /* 0x000fe400078e0086 */
[----:B------:R-:W-:Y:S02]  /*e000*/  IMAD.MOV.U32 R134, RZ, RZ, R135 ;  /* 0x000000ffff867224 */ /* 0x000fe400078e0087 */
[----:B------:R-:W-:Y:S02]  /*e010*/  IMAD.MOV.U32 R135, RZ, RZ, R250 ;  /* 0x000000ffff877224 */ /* 0x000fe400078e00fa */
[----:B------:R-:W-:Y:S02]  /*e020*/  IMAD.MOV.U32 R250, RZ, RZ, R156 ;  /* 0x000000fffffa7224 */ /* 0x000fe400078e009c */
[----:B------:R-:W-:Y:S02]  /*e030*/  IMAD.MOV.U32 R156, RZ, RZ, R157 ;  /* 0x000000ffff9c7224 */ /* 0x000fe400078e009d */
[----:B------:R-:W-:Y:S01]  /*e040*/  IMAD.MOV.U32 R157, RZ, RZ, R244 ;  /* 0x000000ffff9d7224 */ /* 0x000fe200078e00f4 */
[----:B------:R-:W-:-:S02]  /*e050*/  MOV R244, R226 ;  /* 0x000000e200f47202 */ /* 0x000fc40000000f00 */
[----:B------:R1:W-:Y:S01]  /*e060*/  MUFU.EX2 R226, R2 ;  /* 0x0000000200e27308 */ /* 0x0003e20000000800 */
[----:B------:R-:W-:Y:S02]  /*e070*/  PRMT R26, R3, 0x7610, R26 ;  /* 0x00007610031a7816 */ /* 0x000fe4000000001a */
[----:B------:R-:W-:Y:S02]  /*e080*/  @!P6 PRMT R28, R12, 0x5410, RZ ;  /* 0x000054100c1ce816 */ /* 0x000fe400000000ff */
[----:B------:R-:W-:Y:S01]  /*e090*/  @!P3 PRMT R136, R26, 0x5410, RZ ;  /* 0x000054101a88b816 */ /* 0x000fe200000000ff */
[----:B------:R-:W-:Y:S02]  /*e0a0*/  FFMA.FTZ R12, R225, c[0x0][0x23c], -R10 ;  /* 0x00008f00e10c7a23 */ /* 0x000fe4000001080a */
[----:B------:R-:W-:Y:S01]  /*e0b0*/  IMAD.MOV.U32 R127, RZ, RZ, R133 ;  /* 0x000000ffff7f7224 */ /* 0x000fe200078e0085 */
[----:B-1----:R-:W-:Y:S01]  /*e0c0*/  SHF.R.U32.HI R2, RZ, 0x18, R68 ;  /* 0x00000018ff027819 */ /* 0x002fe20000011644 */
[----:B------:R-:W-:-:S03]  /*e0d0*/  IMAD.MOV.U32 R251, RZ, RZ, R135 ;  /* 0x000000fffffb7224 */ /* 0x000fc600078e0087 */
[----:B------:R-:W-:Y:S02]  /*e0e0*/  ISETP.GE.U32.AND P3, PT, R249, R2, PT ;  /* 0x00000002f900720c */ /* 0x000fe40003f66070 */
[----:B------:R-:W-:Y:S01]  /*e0f0*/  SHF.R.U32.HI R2, RZ, 0x8, R13 ;  /* 0x00000008ff027819 */ /* 0x000fe2000001160d */
[----:B------:R1:W-:Y:S01]  /*e100*/  MUFU.EX2 R225, R12 ;  /* 0x0000000c00e17308 */ /* 0x0003e20000000800 */
[----:B------:R-:W-:Y:S02]  /*e110*/  LOP3.LUT R3, R68, 0xff, RZ, 0xc0, !PT ;  /* 0x000000ff44037812 */ /* 0x000fe400078ec0ff */
[----:B------:R-:W-:Y:S01]  /*e120*/  PRMT R15, R15, 0x5410, R2 ;  /* 0x000054100f0f7816 */ /* 0x000fe20000000002 */
[----:B------:R-:W-:Y:S01]  /*e130*/  FFMA.FTZ R2, R127, c[0x0][0x23c], -R10 ;  /* 0x00008f007f027a23 */ /* 0x000fe2000001080a */
[----:B------:R-:W-:Y:S01]  /*e140*/  ISETP.GE.U32.AND P6, PT, R249, R3, PT ;  /* 0x00000003f900720c */ /* 0x000fe20003fc6070 */
[----:B------:R-:W-:Y:S01]  /*e150*/  IMAD.MOV.U32 R247, RZ, RZ, R134 ;  /* 0x000000fffff77224 */ /* 0x000fe200078e0086 */
[----:B------:R-:W-:Y:S01]  /*e160*/  LOP3.LUT R3, R39, 0xff, RZ, 0xc0, !PT ;  /* 0x000000ff27037812 */ /* 0x000fe200078ec0ff */
[----:B------:R4:W-:Y:S01]  /*e170*/  MUFU.EX2 R32, R2 ;  /* 0x0000000200207308 */ /* 0x0009e20000000800 */
[----:B------:R-:W-:Y:S01]  /*e180*/  LOP3.LUT R13, R14, 0xff, RZ, 0xc0, !PT ;  /* 0x000000ff0e0d7812 */ /* 0x000fe200078ec0ff */
[----:B------:R-:W-:-:S02]  /*e190*/  IMAD.MOV.U32 R135, RZ, RZ, R156 ;  /* 0x000000ffff877224 */ /* 0x000fc400078e009c */
[--C-:B-1----:R-:W-:Y:S01]  /*e1a0*/  FFMA.FTZ R12, R224, c[0x0][0x23c], -R10.reuse ;  /* 0x00008f00e00c7a23 */ /* 0x102fe2000001080a */
[C---:B---3--:R-:W-:Y:S01]  /*e1b0*/  HMMA.16816.F32.BF16 R92, R4.reuse, R16, R40 ;  /* 0x00000010045c723c */ /* 0x048fe20000041828 */
[----:B------:R-:W-:Y:S01]  /*e1c0*/  FFMA.FTZ R10, R251, c[0x0][0x23c], -R10 ;  /* 0x00008f00fb0a7a23 */ /* 0x000fe2000001080a */
[----:B------:R-:W-:Y:S01]  /*e1d0*/  ISETP.GE.U32.AND P1, PT, R249, R3, PT ;  /* 0x00000003f900720c */ /* 0x000fe20003f26070 */
[----:B------:R-:W-:Y:S01]  /*e1e0*/  IMAD.MOV.U32 R132, RZ, RZ, R157 ;  /* 0x000000ffff847224 */ /* 0x000fe200078e009d */
[----:B------:R-:W-:Y:S01]  /*e1f0*/  PRMT R14, R13, 0x5410, R24 ;  /* 0x000054100d0e7816 */ /* 0x000fe20000000018 */
[----:B------:R1:W3:Y:S01]  /*e200*/  MUFU.EX2 R30, R10 ;  /* 0x0000000a001e7308 */ /* 0x0002e20000000800 */
[----:B------:R-:W-:Y:S01]  /*e210*/  SHF.R.U32.HI R3, RZ, 0x10, R68 ;  /* 0x00000010ff037819 */ /* 0x000fe20000011644 */
[----:B------:R-:W-:Y:S01]  /*e220*/  IMAD.MOV.U32 R133, RZ, RZ, R158 ;  /* 0x000000ffff857224 */ /* 0x000fe200078e009e */
[----:B----4-:R-:W-:Y:S01]  /*e230*/  LOP3.LUT R2, R0, 0xffff, RZ, 0xc0, !PT ;  /* 0x0000ffff00027812 */ /* 0x010fe200078ec0ff */
[----:B------:R-:W-:Y:S01]  /*e240*/  FFMA.FTZ R13, R247, c[0x0][0x23c], -R11 ;  /* 0x00008f00f70d7a23 */ /* 0x000fe2000001080b */
[----:B------:R-:W-:Y:S01]  /*e250*/  SHF.R.U32.HI R11, RZ, 0x10, R0 ;  /* 0x00000010ff0b7819 */ /* 0x000fe20000011600 */
[----:B------:R-:W-:Y:S01]  /*e260*/  IMAD.MOV.U32 R134, RZ, RZ, R159 ;  /* 0x000000ffff867224 */ /* 0x000fe200078e009f */
[----:B------:R-:W-:Y:S01]  /*e270*/  LDSM.16.MT88.4 R40, [R177+0xf800] ;  /* 0x00f80000b128783b */ /* 0x000fe20000004200 */
[----:B------:R4:W5:Y:S01]  /*e280*/  MUFU.EX2 R224, R12 ;  /* 0x0000000c00e07308 */ /* 0x0009620000000800 */
[----:B------:R-:W-:Y:S02]  /*e290*/  HMMA.16816.F32.BF16 R156, R4, R20, R88 ;  /* 0x00000014049c723c */ /* 0x000fe40000041858 */
[----:B------:R-:W-:Y:S01]  /*e2a0*/  LDSM.16.MT88.4 R124, [R180+0xd800] ;  /* 0x00d80000b47c783b */ /* 0x000fe20000004200 */
[----:B-1----:R-:W-:-:S04]  /*e2b0*/  LOP3.LUT R10, R3, 0xff, RZ, 0xc0, !PT ;  /* 0x000000ff030a7812 */ /* 0x002fc800078ec0ff */
[----:B------:R3:W1:Y:S01]  /*e2c0*/  MUFU.EX2 R29, R13 ;  /* 0x0000000d001d7308 */ /* 0x0006620000000800 */
[----:B------:R-:W-:Y:S01]  /*e2d0*/  SHF.R.U32.HI R3, RZ, 0x8, R2 ;  /* 0x00000008ff037819 */ /* 0x000fe20000011602 */
[----:B--2---:R-:W-:Y:S01]  /*e2e0*/  @!P4 HFMA2.BF16_V2 R25, -RZ.H0_H0, RZ.H0_H0, -R102.H0_H0 ;  /* 0x200000ffff19c231 */ /* 0x004fe20000340966 */
[----:B----4-:R-:W-:Y:S01]  /*e2f0*/  LOP3.LUT R12, R0, 0xff, RZ, 0xc0, !PT ;  /* 0x000000ff000c7812 */ /* 0x010fe200078ec0ff */
[----:B------:R-:W-:Y:S01]  /*e300*/  IMAD.MOV.U32 R252, RZ, RZ, R132 ;  /* 0x000000fffffc7224 */ /* 0x000fe200078e0084 */
[----:B------:R-:W-:Y:S02]  /*e310*/  SHF.R.U32.HI R2, RZ, 0x18, R0 ;  /* 0x00000018ff027819 */ /* 0x000fe40000011600 */
[C---:B------:R-:W-:Y:S02]  /*e320*/  ISETP.GE.U32.AND P2, PT, R249.reuse, R38, PT ;  /* 0x00000026f900720c */ /* 0x040fe40003f46070 */
[----:B------:R-:W-:Y:S01]  /*e330*/  ISETP.GE.U32.AND P0, PT, R249, R37, PT ;  /* 0x00000025f900720c */ /* 0x000fe20003f06070 */
[----:B------:R-:W-:Y:S01]  /*e340*/  IMAD.MOV.U32 R247, RZ, RZ, R250 ;  /* 0x000000fffff77224 */ /* 0x000fe200078e00fa */
[----:B------:R-:W-:Y:S01]  /*e350*/  LOP3.LUT R0, R11, 0xff, RZ, 0xc0, !PT ;  /* 0x000000ff0b007812 */ /* 0x000fe200078ec0ff */
[----:B------:R-:W-:Y:S01]  /*e360*/  IMAD.MOV.U32 R251, RZ, RZ, R69 ;  /* 0x000000fffffb7224 */ /* 0x000fe200078e0045 */
[----:B------:R-:W-:Y:S01]  /*e370*/  PRMT R11, R12, 0x5410, R3 ;  /* 0x000054100c0b7816 */ /* 0x000fe20000000003 */
[----:B------:R-:W-:Y:S01]  /*e380*/  LDSM.16.MT88.4 R88, [R180+0x11800] ;  /* 0x01180000b458783b */ /* 0x000fe20000004200 */
[----:B------:R-:W-:-:S02]  /*e390*/  PRMT R20, R25, 0x7610, R20 ;  /* 0x0000761019147816 */ /* 0x000fc40000000014 */
[----:B------:R-:W-:Y:S01]  /*e3a0*/  PRMT R3, R0, 0x5410, R2 ;  /* 0x0000541000037816 */ /* 0x000fe20000000002 */
[--C-:B------:R-:W-:Y:S01]  /*e3b0*/  HSET2.LE.AND R2, R11, R248.reuse, PT ;  /* 0x000000f80b027233 */ /* 0x100fe20003803000 */
[----:B---3--:R-:W-:Y:S01]  /*e3c0*/  F2FP.BF16.PACK_AB R13, R30, R32 ;  /* 0x000000201e0d723e */ /* 0x008fe200000010ff */
[----:B------:R-:W-:Y:S01]  /*e3d0*/  HMMA.16816.F32.BF16 R24, R4, R22, R52 ;  /* 0x000000160418723c */ /* 0x000fe20000041834 */
[----:B------:R-:W-:Y:S02]  /*e3e0*/  F2FP.BF16.PACK_AB R11, R228, R227 ;  /* 0x000000e3e40b723e */ /* 0x000fe400000010ff */
[----:B------:R-:W-:Y:S01]  /*e3f0*/  @!P4 PRMT R102, R20, 0x5410, RZ ;  /* 0x000054101466c816 */ /* 0x000fe200000000ff */
[----:B------:R-:W-:Y:S01]  /*e400*/  HSET2.LE.AND R0, R14, R248, PT ;  /* 0x000000f80e007233 */ /* 0x000fe20003803000 */
[----:B------:R-:W-:-:S03]  /*e410*/  PRMT R12, R11, 0x7610, R12 ;  /* 0x000076100b0c7816 */ /* 0x000fc6000000000c */
[----:B------:R-:W-:Y:S01]  /*e420*/  HMMA.16816.F32.BF16 R20, R4, R18, R44 ;  /* 0x000000120414723c */ /* 0x000fe2000004182c */
[----:B------:R-:W-:-:S06]  /*e430*/  PRMT R11, R11, 0x7632, R11 ;  /* 0x000076320b0b7816 */ /* 0x000fcc000000000b */
[----:B------:R-:W-:Y:S01]  /*e440*/  IMAD.MOV.U32 R5, RZ, RZ, R13 ;  /* 0x000000ffff057224 */ /* 0x000fe200078e000d */
[----:B-----5:R-:W-:-:S04]  /*e450*/  F2FP.BF16.PACK_AB R4, R224, R225 ;  /* 0x000000e1e004723e */ /* 0x020fc800000010ff */
[----:B------:R-:W-:Y:S02]  /*e460*/  LOP3.LUT R99, R0, R5, RZ, 0xc0, !PT ;  /* 0x0000000500637212 */ /* 0x000fe400078ec0ff */
[C---:B------:R-:W-:Y:S02]  /*e470*/  PRMT R7, R4.reuse, 0x7610, R7 ;  /* 0x0000761004077816 */ /* 0x040fe40000000007 */
[----:B------:R-:W-:Y:S02]  /*e480*/  PRMT R6, R4, 0x7632, R6 ;  /* 0x0000763204067816 */ /* 0x000fe40000000006 */
[----:B------:R-:W-:Y:S02]  /*e490*/  PRMT R0, R12, 0x5410, R11 ;  /* 0x000054100c007816 */ /* 0x000fe4000000000b */
[----:B-1----:R-:W-:Y:S01]  /*e4a0*/  F2FP.BF16.PACK_AB R4, R29, R226 ;  /* 0x000000e21d04723e */ /* 0x002fe200000010ff */
[----:B------:R-:W-:Y:S01]  /*e4b0*/  HSET2.LE.AND R3, R3, R248, PT ;  /* 0x000000f803037233 */ /* 0x000fe20003803000 */
[----:B------:R-:W-:-:S02]  /*e4c0*/  LOP3.LUT R96, R2, R0, RZ, 0xc0, !PT ;  /* 0x0000000002607212 */ /* 0x000fc400078ec0ff */
[C---:B------:R-:W-:Y:S02]  /*e4d0*/  PRMT R5, R4.reuse, 0x7610, R5 ;  /* 0x0000761004057816 */ /* 0x040fe40000000005 */
[----:B------:R-:W-:Y:S02]  /*e4e0*/  PRMT R0, R7, 0x5410, R6 ;  /* 0x0000541007007816 */ /* 0x000fe40000000006 */
[----:B------:R-:W-:Y:S02]  /*e4f0*/  PRMT R4, R4, 0x7632, R4 ;  /* 0x0000763204047816 */ /* 0x000fe40000000004 */
[----:B------:R-:W-:Y:S01]  /*e500*/  ISETP.GE.U32.AND P4, PT, R249, R10, PT ;  /* 0x0000000af900720c */ /* 0x000fe20003f86070 */
[----:B------:R-:W-:Y:S01]  /*e510*/  HSET2.LE.AND R10, R15, R248, PT ;  /* 0x000000f80f0a7233 */ /* 0x000fe20003803000 */
[----:B------:R-:W-:Y:S02]  /*e520*/  LOP3.LUT R97, R3, R0, RZ, 0xc0, !PT ;  /* 0x0000000003617212 */ /* 0x000fe400078ec0ff */
[----:B------:R-:W-:-:S04]  /*e530*/  PRMT R0, R5, 0x5410, R4 ;  /* 0x0000541005007816 */ /* 0x000fc80000000004 */
[----:B------:R-:W-:Y:S02]  /*e540*/  LOP3.LUT R98, R10, R0, RZ, 0xc0, !PT ;  /* 0x000000000a627212 */ /* 0x000fe400078ec0ff */
[----:B------:R1:W2:Y:S04]  /*e550*/  LDL.LU.S16 R0, [R1+0x20] ;  /* 0x0000200001007983 */ /* 0x0002a80000300600 */
[----:B------:R1:W3:Y:S01]  /*e560*/  LDL.LU.S16 R16, [R1+0x24] ;  /* 0x0000240001107983 */ /* 0x0002e20000300600 */
[C---:B------:R-:W-:Y:S08]  /*e570*/  HMMA.16816.F32.BF16 R104, R96.reuse, R108, R104 ;  /* 0x0000006c6068723c */ /* 0x040ff00000041868 */
[C---:B------:R-:W-:Y:S01]  /*e580*/  HMMA.16816.F32.BF16 R108, R96.reuse, R110, R48 ;  /* 0x0000006e606c723c */ /* 0x040fe20000041830 */
[----:B------:R-:W4:Y:S07]  /*e590*/  LDSM.16.MT88.4 R48, [R178+0xf800] ;  /* 0x00f80000b230783b */ /* 0x000f2e0000004200 */
[C---:B----4-:R-:W-:Y:S08]  /*e5a0*/  HMMA.16816.F32.BF16 R44, R96.reuse, R48, R84 ;  /* 0x00000030602c723c */ /* 0x050ff00000041854 */
[----:B------:R-:W-:Y:S01]  /*e5b0*/  HMMA.16816.F32.BF16 R48, R96, R50, R148 ;  /* 0x000000326030723c */ /* 0x000fe20000041894 */
[----:B------:R1:W4:Y:S04]  /*e5c0*/  LDL.LU.S16 R150, [R1+0x28] ;  /* 0x0000280001967983 */ /* 0x0003280000300600 */
[----:B------:R1:W5:Y:S04]  /*e5d0*/  LDL.LU.S16 R149, [R1+0x30] ;  /* 0x0000300001957983 */ /* 0x0003680000300600 */
[----:B------:R1:W5:Y:S04]  /*e5e0*/  LDL.LU.S16 R87, [R1+0x40] ;  /* 0x0000400001577983 */ /* 0x0003680000300600 */
[----:B------:R1:W5:Y:S04]  /*e5f0*/  LDL.LU.S16 R86, [R1+0x3c] ;  /* 0x00003c0001567983 */ /* 0x0003680000300600 */
[----:B------:R1:W5:Y:S04]  /*e600*/  LDL.LU.S16 R85, [R1+0x38] ;  /* 0x0000380001557983 */ /* 0x0003680000300600 */
[----:B------:R1:W5:Y:S01]  /*e610*/  LDL.LU.S16 R84, [R1+0x34] ;  /* 0x0000340001547983 */ /* 0x0003620000300600 */
[----:B--2---:R-:W-:-:S05]  /*e620*/  @!P5 HFMA2.BF16_V2 R0, -RZ.H0_H0, RZ.H0_H0, -R101.H0_H0 ;  /* 0x200000ffff00d231 */ /* 0x004fca0000340965 */
[----:B------:R-:W-:Y:S02]  /*e630*/  PRMT R17, R0, 0x7610, R17 ;  /* 0x0000761000117816 */ /* 0x000fe40000000011 */
[----:B------:R-:W-:-:S04]  /*e640*/  LOP3.LUT R0, R68, 0xffff, RZ, 0xc0, !PT ;  /* 0x0000ffff44007812 */ /* 0x000fc800078ec0ff */
[----:B------:R-:W-:-:S04]  /*e650*/  SHF.R.U32.HI R0, RZ, 0x8, R0 ;  /* 0x00000008ff007819 */ /* 0x000fc80000011600 */
[----:B------:R-:W-:Y:S02]  /*e660*/  LOP3.LUT R0, R0, 0xffff, RZ, 0xc0, !PT ;  /* 0x0000ffff00007812 */ /* 0x000fe400078ec0ff */
[----:B------:R-:W-:Y:S02]  /*e670*/  @!P5 PRMT R101, R17, 0x5410, RZ ;  /* 0x000054101165d816 */ /* 0x000fe400000000ff */
[----:B------:R-:W-:Y:S02]  /*e680*/  ISETP.GE.U32.AND P5, PT, R249, R0, PT ;  /* 0x00000000f900720c */ /* 0x000fe40003fa6070 */
[----:B------:R-:W-:Y:S02]  /*e690*/  SHF.R.U32.HI R0, RZ, 0x8, R144 ;  /* 0x00000008ff007819 */ /* 0x000fe40000011690 */
[----:B------:R1:W2:Y:S01]  /*e6a0*/  LDL.LU.S16 R144, [R1+0x2c] ;  /* 0x00002c0001907983 */ /* 0x0002a20000300600 */
[----:B---3--:R-:W-:Y:S01]  /*e6b0*/  @!P1 HFMA2.BF16_V2 R16, -RZ.H0_H0, RZ.H0_H0, -R13.H0_H0 ;  /* 0x200000ffff109231 */ /* 0x008fe2000034090d */
[----:B------:R-:W-:Y:S01]  /*e6c0*/  IMAD.MOV.U32 R3, RZ, RZ, R133 ;  /* 0x000000ffff037224 */ /* 0x000fe200078e0085 */
[----:B------:R-:W-:Y:S01]  /*e6d0*/  MOV R14, R135 ;  /* 0x00000087000e7202 */ /* 0x000fe20000000f00 */
[----:B------:R-:W-:-:S02]  /*e6e0*/  IMAD.MOV.U32 R248, RZ, RZ, R134 ;  /* 0x000000fffff87224 */ /* 0x000fc400078e0086 */
[----:B------:R-:W-:Y:S01]  /*e6f0*/  PRMT R2, R16, 0x7610, R2 ;  /* 0x0000761010027816 */ /* 0x000fe20000000002 */
[----:B------:R-:W3:Y:S01]  /*e700*/  LDSM.16.MT88.4 R132, [R179+0xd800] ;  /* 0x00d80000b384783b */ /* 0x000ee20000004200 */
[----:B------:R-:W-:Y:S02]  /*e710*/  @P1 PRMT R10, R13, 0x7610, R10 ;  /* 0x000076100d0a1816 */ /* 0x000fe4000000000a */
[----:B------:R-:W-:Y:S01]  /*e720*/  @!P1 PRMT R10, R2, 0x5410, RZ ;  /* 0x00005410020a9816 */ /* 0x000fe200000000ff */
[----:B------:R-:W-:Y:S01]  /*e730*/  HMMA.16816.F32.BF16 R36, R96, R40, R76 ;  /* 0x000000286024723c */ /* 0x000fe2000004184c */
[----:B------:R-:W-:Y:S01]  /*e740*/  LOP3.LUT R2, R0, 0xffff, RZ, 0xc0, !PT ;  /* 0x0000ffff00027812 */ /* 0x000fe200078ec0ff */
[----:B------:R-:W-:Y:S01]  /*e750*/  FFMA.FTZ R3, R252, R34, R3 ;  /* 0x00000022fc037223 */ /* 0x000fe20000010003 */
[----:B------:R-:W-:Y:S02]  /*e760*/  LDSM.16.MT88.4 R16, [R179+0x11800] ;  /* 0x01180000b310783b */ /* 0x000fe40000004200 */
[----:B------:R-:W-:-:S02]  /*e770*/  ISETP.GE.U32.AND P1, PT, R249, R2, PT ;  /* 0x00000002f900720c */ /* 0x000fc40003f26070 */
[----:B------:R-:W-:Y:S01]  /*e780*/  IMAD.MOV.U32 R79, RZ, RZ, R248 ;  /* 0x000000ffff4f7224 */ /* 0x000fe200078e00f8 */
[----:B------:R-:W-:Y:S01]  /*e790*/  HMMA.16816.F32.BF16 R40, R96, R42, R80 ;  /* 0x0000002a6028723c */ /* 0x000fe20000041850 */
[----:B------:R-:W1:Y:S02]  /*e7a0*/  LDSM.16.MT88.4 R80, [R178+0x11800] ;  /* 0x01180000b250783b */ /* 0x000e640000004200 */
[----:B------:R-:W-:Y:S02]  /*e7b0*/  FFMA.FTZ R14, R14, R35, R79 ;  /* 0x000000230e0e7223 */ /* 0x000fe4000001004f */
[----:B------:R-:W-:Y:S02]  /*e7c0*/  IMAD.MOV.U32 R248, RZ, RZ, R244 ;  /* 0x000000fffff87224 */ /* 0x000fe400078e00f4 */
[----:B------:R-:W-:Y:S02]  /*e7d0*/  FADD.FTZ R2, R247, R14 ;  /* 0x0000000ef7027221 */ /* 0x000fe40000010000 */
[----:B------:R-:W-:-:S02]  /*e7e0*/  IMAD.MOV.U32 R250, RZ, RZ, R71 ;  /* 0x000000fffffa7224 */ /* 0x000fc400078e0047 */
[----:B------:R-:W-:Y:S01]  /*e7f0*/  FADD.FTZ R3, R251, R3 ;  /* 0x00000003fb037221 */ /* 0x000fe20000010000 */
[----:B------:R-:W-:Y:S01]  /*e800*/  @P0 PRMT R0, R13, 0x7632, R0 ;  /* 0x000076320d000816 */ /* 0x000fe20000000000 */
[----:B------:R-:W-:Y:S02]  /*e810*/  FADD.FTZ R2, R248, R2 ;  /* 0x00000002f8027221 */ /* 0x000fe40000010000 */
[----:B------:R-:W-:Y:S01]  /*e820*/  FADD.FTZ R3, R250, R3 ;  /* 0x00000003fa037221 */ /* 0x000fe20000010000 */
[----:B----4-:R-:W-:Y:S01]  /*e830*/  @!P0 HFMA2.BF16_V2 R150, -RZ.H0_H0, RZ.H0_H0, -R13.H1_H1 ;  /* 0x200000ffff968231 */ /* 0x010fe2000036090d */
[----:B------:R-:W-:Y:S01]  /*e840*/  IMAD.MOV.U32 R244, RZ, RZ, R70 ;  /* 0x000000fffff47224 */ /* 0x000fe200078e0046 */
[----:B-----5:R-:W-:Y:S02]  /*e850*/  @!P2 HFMA2.BF16_V2 R84, -RZ.H0_H0, RZ.H0_H0, -R5.H0_H0 ;  /* 0x200000ffff54a231 */ /* 0x020fe40000340905 */
[----:B------:R-:W-:-:S03]  /*e860*/  @!P3 HFMA2.BF16_V2 R85, -RZ.H0_H0, RZ.H0_H0, -R6.H0_H0 ;  /* 0x200000ffff55b231 */ /* 0x000fc60000340906 */
[----:B------:R-:W-:-:S04]  /*e870*/  PRMT R14, R84, 0x7610, R14 ;  /* 0x00007610540e7816 */ /* 0x000fc8000000000e */
[----:B------:R-:W-:Y:S01]  /*e880*/  @!P2 PRMT R5, R14, 0x5410, RZ ;  /* 0x000054100e05a816 */ /* 0x000fe200000000ff */
[----:B------:R-:W-:Y:S01]  /*e890*/  FADD.FTZ R14, R246, R2 ;  /* 0x00000002f60e7221 */ /* 0x000fe20000010000 */
[----:B------:R-:W-:-:S03]  /*e8a0*/  PRMT R15, R85, 0x7610, R15 ;  /* 0x00007610550f7816 */ /* 0x000fc6000000000f */
[----:B------:R-:W-:Y:S01]  /*e8b0*/  FADD.FTZ R14, R244, R14 ;  /* 0x0000000ef40e7221 */ /* 0x000fe20000010000 */
[----:B------:R-:W-:Y:S01]  /*e8c0*/  @!P3 PRMT R6, R15, 0x5410, RZ ;  /* 0x000054100f06b816 */ /* 0x000fe200000000ff */
[----:B------:R-:W-:Y:S02]  /*e8d0*/  IMAD.MOV.U32 R15, RZ, RZ, c[0x0][0x228] ;  /* 0x00008a00ff0f7624 */ /* 0x000fe400078e00ff */
[----:B------:R-:W-:Y:S01]  /*e8e0*/  FADD.FTZ R14, R238, R14 ;  /* 0x0000000eee0e7221 */ /* 0x000fe20000010000 */
[----:B------:R-:W-:Y:S01]  /*e8f0*/  HMMA.16816.F32.BF16 R112, R96, R116, R112 ;  /* 0x000000746070723c */ /* 0x000fe20000041870 */
[----:B------:R-:W-:Y:S02]  /*e900*/  IMAD.SHL.U32 R15, R15, 0x8, RZ ;  /* 0x000000080f0f7824 */ /* 0x000fe400078e00ff */
[----:B------:R-:W-:-:S05]  /*e910*/  FADD.FTZ R14, R240, R14 ;  /* 0x0000000ef00e7221 */ /* 0x000fca0000010000 */
[----:B------:R-:W-:Y:S01]  /*e920*/  HMMA.16816.F32.BF16 R120, R96, R124, R120 ;  /* 0x0000007c6078723c */ /* 0x000fe20000041878 */
[----:B------:R-:W-:Y:S01]  /*e930*/  FADD.FTZ R14, R242, R14 ;  /* 0x0000000ef20e7221 */ /* 0x000fe20000010000 */
[----:B------:R-:W-:-:S06]  /*e940*/  @!P6 HFMA2.BF16_V2 R149, -RZ.H0_H0, RZ.H0_H0, -R12.H0_H0 ;  /* 0x200000ffff95e231 */ /* 0x000fcc000034090c */
[----:B---3--:R-:W-:Y:S01]  /*e950*/  HMMA.16816.F32.BF16 R128, R96, R132, R128 ;  /* 0x000000846080723c */ /* 0x008fe20000041880 */
[----:B------:R-:W-:-:S07]  /*e960*/  @!P5 HFMA2.BF16_V2 R87, -RZ.H0_H0, RZ.H0_H0, -R11.H0_H0 ;  /* 0x200000ffff57d231 */ /* 0x000fce000034090b */
[----:B------:R-:W-:Y:S01]  /*e970*/  HMMA.16816.F32.BF16 R116, R96, R118, R56 ;  /* 0x000000766074723c */ /* 0x000fe20000041838 */
[----:B------:R-:W3:Y:S01]  /*e980*/  LDSM.16.MT88.4 R56, [R180+0xf800] ;  /* 0x00f80000b438783b */ /* 0x000ee20000004200 */
[----:B------:R-:W-:-:S06]  /*e990*/  @!P4 HFMA2.BF16_V2 R86, -RZ.H0_H0, RZ.H0_H0, -R7.H0_H0 ;  /* 0x200000ffff56c231 */ /* 0x000fcc0000340907 */
[C---:B------:R-:W-:Y:S01]  /*e9a0*/  HMMA.16816.F32.BF16 R124, R96.reuse, R126, R64 ;  /* 0x0000007e607c723c */ /* 0x040fe20000041840 */
[----:B------:R-:W4:Y:S07]  /*e9b0*/  LDSM.16.MT88.4 R64, [R179+0xf800] ;  /* 0x00f80000b340783b */ /* 0x000f2e0000004200 */
[----:B------:R-:W-:Y:S01]  /*e9c0*/  HMMA.16816.F32.BF16 R132, R96, R134, R72 ;  /* 0x000000866084723c */ /* 0x000fe20000041848 */
[----:B------:R-:W5:Y:S01]  /*e9d0*/  LDSM.16.MT88.4 R72, [R177+0x11800] ;  /* 0x01180000b148783b */ /* 0x000f620000004200 */
[----:B------:R-:W-:-:S03]  /*e9e0*/  FADD.FTZ R14, R236, R14 ;  /* 0x0000000eec0e7221 */ /* 0x000fc60000010000 */
[----:B------:R-:W-:Y:S01]  /*e9f0*/  STG.E.U16 [R8.64+-0x80], R209 ;  /* 0xffff80d108007986 */ /* 0x000fe2000c101512 */
[----:B------:R-:W-:-:S03]  /*ea00*/  PRMT R148, R149, 0x7610, R148 ;  /* 0x0000761095947816 */ /* 0x000fc60000000094 */
[----:B------:R-:W-:Y:S01]  /*ea10*/  STG.E.U16 [R8.64+-0x7e], R212 ;  /* 0xffff82d408007986 */ /* 0x000fe2000c101512 */
[----:B------:R-:W-:Y:S01]  /*ea20*/  PRMT R35, R87, 0x7610, R35 ;  /* 0x0000761057237816 */ /* 0x000fe20000000023 */
[----:B------:R-:W-:Y:S01]  /*ea30*/  FADD.FTZ R14, R235, R14 ;  /* 0x0000000eeb0e7221 */ /* 0x000fe20000010000 */
[----:B------:R-:W-:Y:S01]  /*ea40*/  PRMT R34, R86, 0x7610, R34 ;  /* 0x0000761056227816 */ /* 0x000fe20000000022 */
[----:B-1----:R-:W-:Y:S01]  /*ea50*/  HMMA.16816.F32.BF16 R76, R96, R80, R164 ;  /* 0x00000050604c723c */ /* 0x002fe200000418a4 */
[----:B------:R-:W-:Y:S01]  /*ea60*/  @!P6 PRMT R12, R148, 0x5410, RZ ;  /* 0x00005410940ce816 */ /* 0x000fe200000000ff */
[----:B------:R-:W-:Y:S01]  /*ea70*/  FADD.FTZ R14, R234, R14 ;  /* 0x0000000eea0e7221 */ /* 0x000fe20000010000 */
[----:B------:R-:W-:Y:S02]  /*ea80*/  @!P5 PRMT R11, R35, 0x5410, RZ ;  /* 0x00005410230bd816 */ /* 0x000fe400000000ff */
[----:B------:R-:W-:Y:S02]  /*ea90*/  @!P4 PRMT R7, R34, 0x5410, RZ ;  /* 0x000054102207c816 */ /* 0x000fe400000000ff */
[----:B------:R-:W-:Y:S01]  /*eaa0*/  PRMT R80, R150, 0x7610, R80 ;  /* 0x0000761096507816 */ /* 0x000fe20000000050 */
[----:B------:R-:W-:-:S03]  /*eab0*/  FADD.FTZ R14, R233, R14 ;  /* 0x0000000ee90e7221 */ /* 0x000fc60000010000 */
[----:B------:R-:W-:Y:S01]  /*eac0*/  @!P0 PRMT R0, R80, 0x5410, RZ ;  /* 0x0000541050008816 */ /* 0x000fe200000000ff */
[C---:B---3--:R-:W-:Y:S08]  /*ead0*/  HMMA.16816.F32.BF16 R52, R96.reuse, R56, R152 ;  /* 0x000000386034723c */ /* 0x048ff00000041898 */
[C---:B----4-:R-:W-:Y:S08]  /*eae0*/  HMMA.16816.F32.BF16 R60, R96.reuse, R64, R204 ;  /* 0x00000040603c723c */ /* 0x050ff000000418cc */
[C---:B-----5:R-:W-:Y:S08]  /*eaf0*/  HMMA.16816.F32.BF16 R68, R96.reuse, R72, R216 ;  /* 0x000000486044723c */ /* 0x060ff000000418d8 */
[C---:B------:R-:W-:Y:S08]  /*eb00*/  HMMA.16816.F32.BF16 R84, R96.reuse, R88, R156 ;  /* 0x000000586054723c */ /* 0x040ff0000004189c */
[C---:B------:R-:W-:Y:S08]  /*eb10*/  HMMA.16816.F32.BF16 R56, R96.reuse, R58, R220 ;  /* 0x0000003a6038723c */ /* 0x040ff000000418dc */
[C---:B------:R-:W-:Y:S08]  /*eb20*/  HMMA.16816.F32.BF16 R64, R96.reuse, R66, R172 ;  /* 0x000000426040723c */ /* 0x040ff000000418ac */
[C---:B------:R-:W-:Y:S08]  /*eb30*/  HMMA.16816.F32.BF16 R72, R96.reuse, R74, R168 ;  /* 0x0000004a6048723c */ /* 0x040ff000000418a8 */
[C---:B------:R-:W-:Y:S08]  /*eb40*/  HMMA.16816.F32.BF16 R80, R96.reuse, R82, R160 ;  /* 0x000000526050723c */ /* 0x040ff000000418a0 */
[C---:B------:R-:W-:Y:S08]  /*eb50*/  HMMA.16816.F32.BF16 R88, R96.reuse, R90, R24 ;  /* 0x0000005a6058723c */ /* 0x040ff00000041818 */
[C---:B------:R-:W-:Y:S08]  /*eb60*/  HMMA.16816.F32.BF16 R92, R96.reuse, R16, R92 ;  /* 0x00000010605c723c */ /* 0x040ff0000004185c */
[----:B------:R-:W-:Y:S01]  /*eb70*/  HMMA.16816.F32.BF16 R96, R96, R18, R20 ;  /* 0x000000126060723c */ /* 0x000fe20000041814 */
[----:B--2---:R-:W-:-:S05]  /*eb80*/  @!P1 HFMA2.BF16_V2 R144, -RZ.H0_H0, RZ.H0_H0, -R4.H0_H0 ;  /* 0x200000ffff909231 */ /* 0x004fca0000340904 */
[----:B------:R-:W-:-:S04]  /*eb90*/  PRMT R13, R144, 0x7610, R13 ;  /* 0x00007610900d7816 */ /* 0x000fc8000000000d */
[----:B------:R-:W-:Y:S01]  /*eba0*/  @!P1 PRMT R4, R13, 0x5410, RZ ;  /* 0x000054100d049816 */ /* 0x000fe200000000ff */
[----:B------:R-:W-:-:S04]  /*ebb0*/  FADD.FTZ R13, R245, R3 ;  /* 0x00000003f50d7221 */ /* 0x000fc80000010000 */
[----:B------:R-:W-:-:S04]  /*ebc0*/  FADD.FTZ R13, R237, R13 ;  /* 0x0000000ded0d7221 */ /* 0x000fc80000010000 */
[----:B------:R-:W-:-:S04]  /*ebd0*/  FADD.FTZ R13, R239, R13 ;  /* 0x0000000def0d7221 */ /* 0x000fc80000010000 */
[----:B------:R-:W-:Y:S02]  /*ebe0*/  FADD.FTZ R13, R241, R13 ;  /* 0x0000000df10d7221 */ /* 0x000fe40000010000 */
[----:B------:R-:W-:-:S04]  /*ebf0*/  IMAD.WIDE R2, R15, 0x2, R8 ;  /* 0x000000020f027825 */ /* 0x000fc800078e0208 */
[----:B------:R-:W-:Y:S01]  /*ec00*/  FADD.FTZ R13, R243, R13 ;  /* 0x0000000df30d7221 */ /* 0x000fe20000010000 */
[----:B------:R-:W-:Y:S03]  /*ec10*/  STG.E.U16 [R2.64+-0x80], R213 ;  /* 0xffff80d502007986 */ /* 0x000fe6000c101512 */
[----:B------:R-:W-:Y:S01]  /*ec20*/  FADD.FTZ R13, R230, R13 ;  /* 0x0000000de60d7221 */ /* 0x000fe20000010000 */
[----:B------:R-:W-:Y:S04]  /*ec30*/  STG.E.U16 [R2.64+-0x7e], R211 ;  /* 0xffff82d302007986 */ /* 0x000fe8000c101512 */
[----:B------:R-:W-:Y:S01]  /*ec40*/  STG.E.U16 [R8.64+-0x70], R210 ;  /* 0xffff90d208007986 */ /* 0x000fe2000c101512 */
[----:B------:R-:W-:-:S03]  /*ec50*/  FADD.FTZ R13, R229, R13 ;  /* 0x0000000de50d7221 */ /* 0x000fc60000010000 */
[----:B------:R-:W-:Y:S04]  /*ec60*/  STG.E.U16 [R8.64+-0x6e], R208 ;  /* 0xffff92d008007986 */ /* 0x000fe8000c101512 */
[----:B------:R-:W-:Y:S04]  /*ec70*/  STG.E.U16 [R2.64+-0x70], R147 ;  /* 0xffff909302007986 */ /* 0x000fe8000c101512 */
[----:B------:R-:W-:Y:S04]  /*ec80*/  STG.E.U16 [R2.64+-0x6e], R146 ;  /* 0xffff929202007986 */ /* 0x000fe8000c101512 */
[----:B------:R-:W-:Y:S04]  /*ec90*/  STG.E.U16 [R8.64+-0x60], R145 ;  /* 0xffffa09108007986 */ /* 0x000fe8000c101512 */
[----:B------:R-:W-:Y:S04]  /*eca0*/  STG.E.U16 [R8.64+-0x5e], R142 ;  /* 0xffffa28e08007986 */ /* 0x000fe8000c101512 */
        /* <DEDUP_REMOVED lines=23> */
[----:B------:R1:W-:Y:S02]  /*ee20*/  STG.E.U16 [R2.64+-0xe], R0 ;  /* 0xfffff20002007986 */ /* 0x0003e4000c101512 */
[----:B-1----:R-:W-:-:S02]  /*ee30*/  FADD.FTZ R2, R227, R14 ;  /* 0x0000000ee3027221 */ /* 0x002fc40000010000 */
[----:B------:R-:W-:Y:S02]  /*ee40*/  FADD.FTZ R0, R225, R13 ;  /* 0x0000000de1007221 */ /* 0x000fe40000010000 */
[----:B------:R-:W-:Y:S02]  /*ee50*/  FADD.FTZ R2, R228, R2 ;  /* 0x00000002e4027221 */ /* 0x000fe40000010000 */
[----:B------:R-:W-:Y:S02]  /*ee60*/  FADD.FTZ R0, R224, R0 ;  /* 0x00000000e0007221 */ /* 0x000fe40000010000 */
[----:B------:R-:W-:Y:S02]  /*ee70*/  FADD.FTZ R2, R226, R2 ;  /* 0x00000002e2027221 */ /* 0x000fe40000010000 */
[----:B------:R-:W-:Y:S02]  /*ee80*/  FADD.FTZ R0, R32, R0 ;  /* 0x0000000020007221 */ /* 0x000fe40000010000 */
[----:B------:R-:W-:-:S02]  /*ee90*/  FADD.FTZ R2, R29, R2 ;  /* 0x000000021d027221 */ /* 0x000fc40000010000 */
[----:B------:R-:W-:-:S03]  /*eea0*/  FADD.FTZ R0, R30, R0 ;  /* 0x000000001e007221 */ /* 0x000fc60000010000 */
[----:B------:R1:W-:Y:S04]  /*eeb0*/  STL [R1+0x68], R2 ;  /* 0x0000680201007387 */ /* 0x0003e80000100800 */
[----:B------:R1:W-:Y:S01]  /*eec0*/  STL [R1+0x78], R0 ;  /* 0x0000780001007387 */ /* 0x0003e20000100800 */
[----:B------:R-:W-:Y:S01]  /*eed0*/  IADD3 R207, P0, R8, -0x100, RZ ;  /* 0xffffff0008cf7810 */ /* 0x000fe20007f1e0ff */
[----:B------:R-:W-:Y:S02]  /*eee0*/  IMAD.MOV.U32 R100, RZ, RZ, R214 ;  /* 0x000000ffff647224 */ /* 0x000fe400078e00d6 */
[----:B------:R-:W-:Y:S01]  /*eef0*/  IMAD.MOV.U32 R101, RZ, RZ, R215 ;  /* 0x000000ffff657224 */ /* 0x000fe200078e00d7 */
[----:B------:R-:W-:Y:S02]  /*ef00*/  IADD3.X R103, R9, -0x1, RZ, P0, !PT ;  /* 0xffffffff09677810 */ /* 0x000fe400007fe4ff */
.L_x_1086:
[----:B------:R-:W-:-:S06]  /*ef10*/  UISETP.GT.AND UP0, UPT, UR25, UR9, UPT ;  /* 0x000000091900728c */ /* 0x000fcc000bf04270 */
[----:B------:R-:W-:-:S13]  /*ef20*/  PLOP3.LUT P0, PT, PT, PT, UP0, 0x80, 0x0 ;  /* 0x000000000000781c */ /* 0x000fda0003f0f008 */
[----:B------:R-:W-:Y:S05]  /*ef30*/  @!P0 BRA `(.L_x_1090) ;  /* 0x0000577000008947 */ /* 0x000fea0003800000 */
[----:B------:R-:W2:Y:S01]  /*ef40*/  LDL.64 R12, [R1+0x88] ;  /* 0x00008800010c7983 */ /* 0x000ea20000100a00 */
[----:B------:R-:W-:Y:S01]  /*ef50*/  ULDC UR21, c[0x0][0x228] ;  /* 0x00008a0000157ab9 */ /* 0x000fe20000000800 */
[----:B------:R-:W-:Y:S01]  /*ef60*/  IMAD.MOV.U32 R102, RZ, RZ, R100 ;  /* 0x000000ffff667224 */ /* 0x000fe200078e0064 */
[----:B------:R-:W-:Y:S01]  /*ef70*/  USHF.L.U32 UR21, UR21, 0x3, URZ ;  /* 0x0000000315157899 */ /* 0x000fe2000800063f */
[----:B------:R-:W3:Y:S01]  /*ef80*/  LDL R10, [R1+0x98] ;  /* 0x00009800010a7983 */ /* 0x000ee20000100800 */
[----:B-1----:R-:W-:Y:S02]  /*ef90*/  IMAD.MOV.U32 R2, RZ, RZ, R101 ;  /* 0x000000ffff027224 */ /* 0x002fe400078e0065 */
[----:B------:R-:W-:Y:S01]  /*efa0*/  USHF.R.S32.HI UR4, URZ, 0x1f, UR21 ;  /* 0x0000001f3f047899 */ /* 0x000fe20008011415 */
[----:B------:R-:W4:Y:S01]  /*efb0*/  LDL R9, [R1+0x9c] ;  /* 0x00009c0001097983 */ /* 0x000f220000100800 */
[----:B------:R-:W-:Y:S02]  /*efc0*/  USHF.L.U32 UR24, UR21, 0x1, URZ ;  /* 0x0000000115187899 */ /* 0x000fe4000800063f */
[----:B------:R-:W-:Y:S01]  /*efd0*/  USHF.L.U64.HI UR21, UR21, 0x1, UR4 ;  /* 0x0000000115157899 */ /* 0x000fe20008010204 */
[----:B------:R-:W4:Y:S04]  /*efe0*/  LDL.LU R8, [R1+0xac] ;  /* 0x0000ac0001087983 */ /* 0x000f280000300800 */
[----:B------:R-:W4:Y:S04]  /*eff0*/  LDL.LU R0, [R1+0xc0] ;  /* 0x0000c00001007983 */ /* 0x000f280000300800 */
[----:B------:R-:W4:Y:S04]  /*f000*/  LDL.LU.64 R6, [R1+0xb0] ;  /* 0x0000b00001067983 */ /* 0x000f280000300a00 */
[----:B------:R-:W4:Y:S04]  /*f010*/  LDL.LU.64 R4, [R1+0xb8] ;  /* 0x0000b80001047983 */ /* 0x000f280000300a00 */
[----:B------:R-:W4:Y:S01]  /*f020*/  LDL.LU R3, [R1+0xa8] ;  /* 0x0000a80001037983 */ /* 0x000f220000300800 */
[----:B--2---:R-:W-:-:S02]  /*f030*/  MOV R14, R12 ;  /* 0x0000000c000e7202 */ /* 0x004fc40000000f00 */
[----:B---3--:R-:W-:Y:S01]  /*f040*/  MOV R12, R10 ;  /* 0x0000000a000c7202 */ /* 0x008fe20000000f00 */
[----:B----4-:R-:W-:Y:S01]  /*f050*/  IMAD.MOV.U32 R11, RZ, RZ, R9 ;  /* 0x000000ffff0b7224 */ /* 0x010fe200078e0009 */
[----:B------:R-:W-:Y:S01]  /*f060*/  MOV R10, R8 ;  /* 0x00000008000a7202 */ /* 0x000fe20000000f00 */
[----:B------:R-:W-:Y:S02]  /*f070*/  IMAD.MOV.U32 R5, RZ, RZ, R7 ;  /* 0x000000ffff057224 */ /* 0x000fe400078e0007 */
[----:B------:R-:W-:Y:S02]  /*f080*/  IMAD.WIDE.U32 R8, R3, -0x326172a9, RZ ;  /* 0xcd9e8d5703087825 */ /* 0x000fe400078e00ff */
[----:B------:R-:W1:Y:S03]  /*f090*/  LDC.U8 R3, c[0x0][0x2d8] ;  /* 0x0000b600ff037b82 */ /* 0x000e660000000000 */
[----:B------:R2:W-:Y:S04]  /*f0a0*/  STL.64 [R1+0x70], R8 ;  /* 0x0000700801007387 */ /* 0x0005e80000100a00 */
[----:B------:R2:W-:Y:S01]  /*f0b0*/  STL.64 [R1+0x80], R4 ;  /* 0x0000800401007387 */ /* 0x0005e20000100a00 */
[----:B------:R-:W-:Y:S01]  /*f0c0*/  LOP3.LUT R244, R9, R10, RZ, 0x3c, !PT ;  /* 0x0000000a09f47212 */ /* 0x000fe200078e3cff */
[----:B------:R-:W-:Y:S01]  /*f0d0*/  IMAD.MOV.U32 R15, RZ, RZ, R13 ;  /* 0x000000ffff0f7224 */ /* 0x000fe200078e000d */
[----:B------:R-:W-:Y:S01]  /*f0e0*/  ISETP.GE.AND P4, PT, R14, c[0x0][0x220], PT ;  /* 0x000088000e007a0c */ /* 0x000fe20003f86270 */
[----:B------:R-:W-:Y:S01]  /*f0f0*/  IMAD.WIDE.U32 R246, R0, -0x2daee0ad, RZ ;  /* 0xd2511f5300f67825 */ /* 0x000fe200078e00ff */
[----:B------:R-:W-:-:S02]  /*f100*/  ISETP.GE.AND P3, PT, R12, c[0x0][0x220], PT ;  /* 0x000088000c007a0c */ /* 0x000fc40003f66270 */
[----:B------:R-:W-:Y:S01]  /*f110*/  ISETP.GE.AND P2, PT, R11, c[0x0][0x220], PT ;  /* 0x000088000b007a0c */ /* 0x000fe20003f46270 */
[----:B------:R-:W-:Y:S01]  /*f120*/  IMAD.WIDE.U32 R244, R244, -0x2daee0ad, RZ ;  /* 0xd2511f53f4f47825 */ /* 0x000fe200078e00ff */
[----:B-1----:R-:W-:Y:S01]  /*f130*/  PRMT R3, R3, 0x7054, R3 ;  /* 0x0000705403037816 */ /* 0x002fe20000000003 */
[----:B------:R-:W-:Y:S05]  /*f140*/  BRA `(.L_x_1091) ;  /* 0x000006a000007947 */ /* 0x000fea0003800000 */
.L_x_1093:
        /* <DEDUP_REMOVED lines=11> */
[----:B------:R-:W-:Y:S02]  /*f200*/  UIADD3 UR25, UR29, UR25, URZ ;  /* 0x000000191d197290 */ /* 0x000fe4000fffe03f */
[----:B--2---:R-:W-:Y:S04]  /*f210*/  LEA R0, P1, R0, R100, 0x6 ;  /* 0x0000006400007211 */ /* 0x004fe800078230ff */
[----:B------:R-:W-:Y:S01]  /*f220*/  IMAD.U32 R100, RZ, RZ, UR25 ;  /* 0x00000019ff647e24 */ /* 0x000fe2000f8e00ff */
[C---:B------:R-:W-:Y:S04]  /*f230*/  @!P4 LEA R136, P0, R0.reuse, c[0x0][0x168], 0x1 ;  /* 0x00005a000088ca11 */ /* 0x040fe800078008ff */
        /* <DEDUP_REMOVED lines=18> */
[C---:B------:R-:W-:Y:S02]  /*f360*/  @!P2 LEA R148, P0, R3.reuse, c[0x0][0x168], 0x1 ;  /* 0x00005a000394aa11 */ /* 0x040fe400078008ff */
[----:B------:R-:W-:Y:S01]  /*f370*/  IADD3.X R101, R100, UR6, RZ, P5, !PT ;  /* 0x0000000664657c10 */ /* 0x000fe2000affe4ff */
[----:B------:R1:W-:Y:S01]  /*f380*/  @P2 STS.128 [R199+0xa000], RZ ;  /* 0x00a000ffc7002388 */ /* 0x0003e20000000c00 */
[C---:B------:R-:W-:Y:S02]  /*f390*/  IADD3 R0, P5, R3.reuse, UR7, RZ ;  /* 0x0000000703007c10 */ /* 0x040fe4000ffbe0ff */
[C-C-:B------:R-:W-:Y:S01]  /*f3a0*/  @!P4 LEA.HI.X R153, R3.reuse, c[0x0][0x16c], R101.reuse, 0x1, P6 ;  /* 0x00005b000399ca11 */ /* 0x140fe200030f0c65 */
[----:B------:R-:W-:Y:S01]  /*f3b0*/  @!PT LDS RZ, [RZ] ;  /* 0x00000000fffff984 */ /* 0x000fe20000000800 */
[----:B------:R-:W-:Y:S01]  /*f3c0*/  @!PT LDS RZ, [RZ] ;  /* 0x00000000fffff984 */ /* 0x000fe20000000800 */
[----:B------:R-:W-:Y:S01]  /*f3d0*/  @!PT LDS RZ, [RZ] ;  /* 0x00000000fffff984 */ /* 0x000fe20000000800 */
[----:B------:R1:W-:Y:S01]  /*f3e0*/  @!P2 LDGSTS.E.BYPASS.LTC128B.128 [R199+0xa000], [R154.64+0x100] ;  /* 0x0a0001009ac7afae */ /* 0x0003e2000b901d52 */
[C-C-:B------:R-:W-:Y:S02]  /*f3f0*/  @!P3 LEA.HI.X R151, R3.reuse, c[0x0][0x16c], R101.reuse, 0x1, P1 ;  /* 0x00005b000397ba11 */ /* 0x140fe400008f0c65 */
[----:B------:R-:W-:Y:S01]  /*f400*/  @!P2 LEA.HI.X R149, R3, c[0x0][0x16c], R101, 0x1, P0 ;  /* 0x00005b000395aa11 */ /* 0x000fe200000f0c65 */
[----:B------:R1:W-:Y:S01]  /*f410*/  @P4 STS.128 [R199+0x6800], RZ ;  /* 0x006800ffc7004388 */ /* 0x0003e20000000c00 */
[C---:B------:R-:W-:Y:S02]  /*f420*/  @!P4 LEA R146, P1, R0.reuse, c[0x0][0x168], 0x1 ;  /* 0x00005a000092ca11 */ /* 0x040fe400078208ff */
[C---:B------:R-:W-:Y:S01]  /*f430*/  @!P3 LEA R142, P0, R0.reuse, c[0x0][0x168], 0x1 ;  /* 0x00005a00008eba11 */ /* 0x040fe200078008ff */
[----:B------:R-:W-:Y:S01]  /*f440*/  @!PT LDS RZ, [RZ] ;  /* 0x00000000fffff984 */ /* 0x000fe20000000800 */
[----:B------:R-:W-:Y:S01]  /*f450*/  @!PT LDS RZ, [RZ] ;  /* 0x00000000fffff984 */ /* 0x000fe20000000800 */
[----:B------:R-:W-:Y:S01]  /*f460*/  @!PT LDS RZ, [RZ] ;  /* 0x00000000fffff984 */ /* 0x000fe20000000800 */
[----:B------:R1:W-:Y:S01]  /*f470*/  @!P4 LDGSTS.E.BYPASS.LTC128B.128 [R199+0x6800], [R152.64] ;  /* 0x0680000098c7cfae */ /* 0x0003e2000b901d52 */
        /* <DEDUP_REMOVED lines=9> */
[C---:B------:R-:W-:Y:S02]  /*f510*/  @!P2 LEA.HI.X R141, R0.reuse, c[0x0][0x16c], R3, 0x1, P5 ;  /* 0x00005b00008daa11 */ /* 0x040fe400028f0c03 */
[----:B------:R-:W-:Y:S01]  /*f520*/  IADD3 R100, P6, R0, UR7, RZ ;  /* 0x0000000700647c10 */ /* 0x000fe2000ffde0ff */
[----:B------:R1:W-:Y:S03]  /*f530*/  @P2 STS.128 [R199+0xa800], RZ ;  /* 0x00a800ffc7002388 */ /* 0x0003e60000000c00 */
[C---:B------:R-:W-:Y:S01]  /*f540*/  @!P3 LEA R138, P1, R100.reuse, c[0x0][0x168], 0x1 ;  /* 0x00005a00648aba11 */ /* 0x040fe200078208ff */
[----:B------:R-:W-:Y:S01]  /*f550*/  @!PT LDS RZ, [RZ] ;  /* 0x00000000fffff984 */ /* 0x000fe20000000800 */
[----:B------:R-:W-:Y:S01]  /*f560*/  @!PT LDS RZ, [RZ] ;  /* 0x00000000fffff984 */ /* 0x000fe20000000800 */
[----:B------:R-:W-:Y:S01]  /*f570*/  @!PT LDS RZ, [RZ] ;  /* 0x00000000fffff984 */ /* 0x000fe20000000800 */
[----:B------:R1:W-:Y:S01]  /*f580*/  @!P2 LDGSTS.E.BYPASS.LTC128B.128 [R199+0xa800], [R148.64+0x100] ;  /* 0x0a80010094c7afae */ /* 0x0003e2000b901d52 */
[C---:B--2---:R-:W-:Y:S02]  /*f590*/  @!P2 LEA R136, P0, R100.reuse, c[0x0][0x168], 0x1 ;  /* 0x00005a006488aa11 */ /* 0x044fe400078008ff */
[----:B------:R-:W-:Y:S01]  /*f5a0*/  IADD3.X R101, R3, UR6, RZ, P6, !PT ;  /* 0x0000000603657c10 */ /* 0x000fe2000b7fe4ff */
        /* <DEDUP_REMOVED lines=36> */
.L_x_1091:
[----:B------:R-:W3:Y:S01]  /*f7f0*/  LDL.64 R6, [R1+0x80] ;  /* 0x0000800001067983 */ /* 0x000ee20000100a00 */
[----:B------:R-:W-:Y:S04]  /*f800*/  DEPBAR.LE SB0, 0x0 ;  /* 0x000080000000791a */ /* 0x000fe80000000000 */
[----:B------:R-:W-:Y:S01]  /*f810*/  BAR.SYNC.DEFER_BLOCKING 0x0 ;  /* 0x0000000000007b1d */ /* 0x000fe20000010000 */
[----:B------:R-:W-:Y:S04]  /*f820*/  UIADD3 UR8, UR25, -0x1, URZ ;  /* 0xffffffff19087890 */ /* 0x000fe8000fffe03f */
[----:B------:R-:W-:Y:S02]  /*f830*/  USHF.R.S32.HI UR5, URZ, 0x1f, UR8 ;  /* 0x0000001f3f057899 */ /* 0x000fe40008011408 */
[----:B------:R-:W-:Y:S01]  /*f840*/  UIMAD UR4, UR12, UR8, URZ ;  /* 0x000000080c0472a4 */ /* 0x000fe2000f8e023f */
[----:B--2---:R-:W-:Y:S01]  /*f850*/  IMAD.U32 R4, RZ, RZ, UR8 ;  /* 0x00000008ff047e24 */ /* 0x004fe2000f8e00ff */
[----:B------:R-:W-:Y:S02]  /*f860*/  UISETP.GT.AND UP0, UPT, UR8, UR9, UPT ;  /* 0x000000090800728c */ /* 0x000fe4000bf04270 */
[----:B------:R-:W-:Y:S01]  /*f870*/  UIMAD UR4, UR5, UR13, UR4 ;  /* 0x0000000d050472a4 */ /* 0x000fe2000f8e0204 */
[----:B------:R-:W-:Y:S01]  /*f880*/  @P4 STS.128 [R199+0xc000], RZ ;  /* 0x00c000ffc7004388 */ /* 0x000fe20000000c00 */
[----:B---3--:R-:W-:Y:S05]  /*f890*/  IMAD.WIDE.U32 R4, R4, UR13, R6 ;  /* 0x0000000d04047c25 */ /* 0x008fea000f8e0006 */
[C---:B------:R-:W-:Y:S02]  /*f8a0*/  @!P4 LEA R6, P6, R4.reuse, c[0x0][0x170], 0x1 ;  /* 0x00005c000406ca11 */ /* 0x040fe400078c08ff */
[----:B------:R-:W-:Y:S02]  /*f8b0*/  IADD3 R0, R5, UR4, RZ ;  /* 0x0000000405007c10 */ /* 0x000fe4000fffe0ff */
        /* <DEDUP_REMOVED lines=238> */
[C---:B------:R-:W-:Y:S08]  /*107a0*/  HMMA.16816.F32.BF16 R28, R160.reuse, R172, R28 ;  /* 0x000000aca01c723c */ /* 0x040ff0000004181c */
[----:B------:R-:W-:Y:S07]  /*107b0*/  HMMA.16816.F32.BF16 R32, R160, R174, R32 ;  /* 0x000000aea020723c */ /* 0x000fee0000041820 */
[----:B------:R-:W-:Y:S01]  /*107c0*/  IMAD.MOV.U32 R174, RZ, RZ, R207 ;  /* 0x000000ffffae7224 */ /* 0x000fe200078e00cf */
[C---:B-1----:R-:W-:Y:S05]  /*107d0*/  HMMA.16816.F32.BF16 R4, R144.reuse, R148, R4 ;  /* 0x000000949004723c */ /* 0x042fea0000041804 */
[----:B------:R-:W-:Y:S03]  /*107e0*/  IMAD.MOV.U32 R175, RZ, RZ, R103 ;  /* 0x000000ffffaf7224 */ /* 0x000fe600078e0067 */
        /* <DEDUP_REMOVED lines=8> */
.L_x_1092:
[----:B------:R-:W2:Y:S01]  /*10870*/  LDL.64 R214, [R1+0x70] ;  /* 0x0000700001d67983 */ /* 0x000ea20000100a00 */
[----:B------:R-:W-:Y:S01]  /*10880*/  IMAD.U32 R0, RZ, RZ, UR8 ;  /* 0x00000008ff007e24 */ /* 0x000fe2000f8e00ff */
[----:B------:R-:W-:Y:S01]  /*10890*/  USHF.L.U32 UR4, UR8, 0x1, URZ ;  /* 0x0000000108047899 */ /* 0x000fe2000800063f */
[----:B------:R-:W3:Y:S01]  /*108a0*/  LDC.U8 R170, c[0x0][0x2d8] ;  /* 0x0000b600ffaa7b82 */ /* 0x000ee20000000000 */
[----:B------:R-:W-:Y:S02]  /*108b0*/  UIADD3 UR5, UR23, -0x4498517b, URZ ;  /* 0xbb67ae8517057890 */ /* 0x000fe4000fffe03f */
[----:B------:R-:W4:Y:S01]  /*108c0*/  S2R R3, SR_TID.X ;  /* 0x0000000000037919 */ /* 0x000f220000002100 */
[----:B------:R-:W-:Y:S02]  /*108d0*/  ULOP3.LUT UR25, UR4, UR23, URZ, 0x3c, !UPT ;  /* 0x0000001704197292 */ /* 0x000fe4000f8e3c3f */
[----:B------:R-:W-:Y:S02]  /*108e0*/  UIADD3 UR30, UR22, -0x61c88647, URZ ;  /* 0x9e3779b9161e7890 */ /* 0x000fe4000fffe03f */
[----:B------:R-:W-:Y:S02]  /*108f0*/  UIADD3 UR31, UR23, 0x76cf5d0a, URZ ;  /* 0x76cf5d0a171f7890 */ /* 0x000fe4000fffe03f */
[----:B------:R-:W-:Y:S02]  /*10900*/  UIADD3 UR27, UR23, 0x32370b8f, URZ ;  /* 0x32370b8f171b7890 */ /* 0x000fe4000fffe03f */
[----:B------:R-:W-:Y:S02]  /*10910*/  UIADD3 UR29, UR22, -0x255992d5, URZ ;  /* 0xdaa66d2b161d7890 */ /* 0x000fe4000fffe03f */
[----:B------:R-:W-:Y:S02]  /*10920*/  UIADD3 UR26, UR22, 0x78dde6e4, URZ ;  /* 0x78dde6e4161a7890 */ /* 0x000fe4000fffe03f */
[----:B------:R-:W-:Y:S02]  /*10930*/  UIADD3 UR28, UR22, -0x4ab325aa, URZ ;  /* 0xb54cda56161c7890 */ /* 0x000fe4000fffe03f */
[----:B------:R-:W-:Y:S02]  /*10940*/  UIADD3 UR4, UR4, 0x1, URZ ;  /* 0x0000000104047890 */ /* 0x000fe4000fffe03f */
[----:B------:R-:W-:Y:S02]  /*10950*/  UISETP.GT.AND UP0, UPT, UR8, UR9, UPT ;  /* 0x000000090800728c */ /* 0x000fe4000bf04270 */
[----:B------:R-:W-:Y:S01]  /*10960*/  ULOP3.LUT UR4, UR4, UR23, URZ, 0x3c, !UPT ;  /* 0x0000001704047292 */ /* 0x000fe2000f8e3c3f */
[----:B---3--:R-:W-:Y:S01]  /*10970*/  PRMT R170, R170, 0x7054, R170 ;  /* 0x00007054aaaa7816 */ /* 0x008fe200000000aa */
[----:B----4-:R-:W-:Y:S05]  /*10980*/  IMAD.SHL.U32 R3, R3, 0x2, RZ ;  /* 0x0000000203037824 */ /* 0x010fea00078e00ff */
[----:B------:R-:W-:Y:S05]  /*10990*/  LOP3.LUT R3, R3, 0x6, RZ, 0xc0, !PT ;  /* 0x0000000603037812 */ /* 0x000fea00078ec0ff */
[----:B------:R-:W-:Y:S05]  /*109a0*/  IMAD R0, R0, 0x40, R3 ;  /* 0x0000004000007824 */ /* 0x000fea00078e0203 */
[C---:B------:R-:W-:Y:S02]  /*109b0*/  IADD3 R3, R0.reuse, 0x1, RZ ;  /* 0x0000000100037810 */ /* 0x040fe40007ffe0ff */
[CC--:B------:R-:W-:Y:S02]  /*109c0*/  ISETP.GE.AND P6, PT, R0.reuse, R201.reuse, PT ;  /* 0x000000c90000720c */ /* 0x0c0fe40003fc6270 */
[C---:B------:R-:W-:Y:S02]  /*109d0*/  ISETP.GE.AND P5, PT, R3.reuse, R201, PT ;  /* 0x000000c90300720c */ /* 0x040fe40003fa6270 */
[CC--:B------:R-:W-:Y:S02]  /*109e0*/  ISETP.GE.AND P0, PT, R3.reuse, R200.reuse, PT ;  /* 0x000000c80300720c */ /* 0x0c0fe40003f06270 */
[C---:B------:R-:W-:Y:S02]  /*109f0*/  ISETP.GE.AND P1, PT, R0.reuse, R200, PT ;  /* 0x000000c80000720c */ /* 0x040fe40003f26270 */
[CC--:B------:R-:W-:Y:S02]  /*10a00*/  ISETP.GE.OR P5, PT, R3.reuse, R203.reuse, !P5 ;  /* 0x000000cb0300720c */ /* 0x0c0fe40006fa6670 */
[-C--:B------:R-:W-:Y:S02]  /*10a10*/  ISETP.GE.OR P0, PT, R3, R202.reuse, !P0 ;  /* 0x000000ca0300720c */ /* 0x080fe40004706670 */
[C---:B------:R-:W-:Y:S02]  /*10a20*/  ISETP.GE.OR P6, PT, R0.reuse, R203, !P6 ;  /* 0x000000cb0000720c */ /* 0x040fe400077c6670 */
[C---:B------:R-:W-:Y:S02]  /*10a30*/  ISETP.GE.OR P1, PT, R0.reuse, R202, !P1 ;  /* 0x000000ca0000720c */ /* 0x040fe40004f26670 */
[C---:B------:R-:W-:Y:S02]  /*10a40*/  IADD3 R100, R0.reuse, 0x8, RZ ;  /* 0x0000000800647810 */ /* 0x040fe40007ffe0ff */
[----:B------:R-:W-:Y:S02]  /*10a50*/  IADD3 R3, R0, 0x9, RZ ;  /* 0x0000000900037810 */ /* 0x000fe40007ffe0ff */
[----:B------:R-:W-:Y:S02]  /*10a60*/  FSEL R103, R4, -INF , !P6 ;  /* 0xff80000004677808 */ /* 0x000fe40007000000 */
[----:B------:R-:W-:Y:S02]  /*10a70*/  FSEL R6, R6, -INF , !P1 ;  /* 0xff80000006067808 */ /* 0x000fe40004800000 */
[----:B-1----:R-:W-:Y:S02]  /*10a80*/  FSEL R136, R5, -INF , !P5 ;  /* 0xff80000005887808 */ /* 0x002fe40006800000 */
[----:B------:R-:W-:Y:S02]  /*10a90*/  FSEL R137, R7, -INF , !P0 ;  /* 0xff80000007897808 */ /* 0x000fe40004000000 */
[CC--:B------:R-:W-:Y:S02]  /*10aa0*/  ISETP.GE.AND P6, PT, R100.reuse, R201.reuse, PT ;  /* 0x000000c96400720c */ /* 0x0c0fe40003fc6270 */
[CC--:B------:R-:W-:Y:S02]  /*10ab0*/  ISETP.GE.AND P1, PT, R100.reuse, R200.reuse, PT ;  /* 0x000000c86400720c */ /* 0x0c0fe40003f26270 */
[C---:B------:R-:W-:Y:S02]  /*10ac0*/  ISETP.GE.AND P5, PT, R3.reuse, R201, PT ;  /* 0x000000c90300720c */ /* 0x040fe40003fa6270 */
[C---:B------:R-:W-:Y:S02]  /*10ad0*/  ISETP.GE.AND P0, PT, R3.reuse, R200, PT ;  /* 0x000000c80300720c */ /* 0x040fe40003f06270 */
[CC--:B------:R-:W-:Y:S02]  /*10ae0*/  ISETP.GE.OR P6, PT, R100.reuse, R203.reuse, !P6 ;  /* 0x000000cb6400720c */ /* 0x0c0fe400077c6670 */
        /* <DEDUP_REMOVED lines=36> */
[CC--:B------:R-:W-:Y:S02]  /*10d30*/  ISETP.GE.AND P6, PT, R4.reuse, R201.reuse, PT ;  /* 0x000000c90400720c */ /* 0x0c0fe40003fc6270 */
[CC--:B------:R-:W-:Y:S02]  /*10d40*/  ISETP.GE.AND P1, PT, R4.reuse, R200.reuse, PT ;  /* 0x000000c80400720c */ /* 0x0c0fe40003f26270 */
[----:B------:R-:W-:Y:S02]  /*10d50*/  ISETP.GE.AND P5, PT, R3, R201, PT ;  /* 0x000000c90300720c */ /* 0x000fe40003fa6270 */
[----:B------:R-:W-:Y:S02]  /*10d60*/  FSEL R158, R19, -INF , !P0 ;  /* 0xff800000139e7808 */ /* 0x000fe40004000000 */
[C---:B------:R-:W-:Y:S02]  /*10d70*/  ISETP.GE.AND P0, PT, R3.reuse, R200, PT ;  /* 0x000000c80300720c */ /* 0x040fe40003f06270 */
[CC--:B------:R-:W-:Y:S02]  /*10d80*/  ISETP.GE.OR P6, PT, R4.reuse, R203.reuse, !P6 ;  /* 0x000000cb0400720c */ /* 0x0c0fe400077c6670 */
[----:B------:R-:W-:Y:S02]  /*10d90*/  ISETP.GE.OR P1, PT, R4, R202, !P1 ;  /* 0x000000ca0400720c */ /* 0x000fe40004f26670 */
[----:B------:R-:W-:Y:S02]  /*10da0*/  ISETP.GE.OR P5, PT, R3, R203, !P5 ;  /* 0x000000cb0300720c */ /* 0x000fe40006fa6670 */
[C---:B------:R-:W-:Y:S02]  /*10db0*/  IADD3 R4, R0.reuse, 0x28, RZ ;  /* 0x0000002800047810 */ /* 0x040fe40007ffe0ff */
[----:B------:R-:W-:Y:S02]  /*10dc0*/  FMNMX.FTZ R5, R103, R2, !PT ;  /* 0x0000000267057209 */ /* 0x000fe40007810000 */
[----:B------:R-:W-:Y:S02]  /*10dd0*/  ISETP.GE.OR P0, PT, R3, R202, !P0 ;  /* 0x000000ca0300720c */ /* 0x000fe40004706670 */
[----:B------:R-:W-:Y:S02]  /*10de0*/  IADD3 R3, R0, 0x29, RZ ;  /* 0x0000002900037810 */ /* 0x000fe40007ffe0ff */
[----:B------:R-:W-:Y:S02]  /*10df0*/  FSEL R204, R21, -INF , !P5 ;  /* 0xff80000015cc7808 */ /* 0x000fe40006800000 */
[----:B------:R-:W-:Y:S02]  /*10e00*/  FSEL R205, R22, -INF , !P1 ;  /* 0xff80000016cd7808 */ /* 0x000fe40004800000 */
[C---:B------:R-:W-:Y:S02]  /*10e10*/  ISETP.GE.AND P5, PT, R4.reuse, R201, PT ;  /* 0x000000c90400720c */ /* 0x040fe40003fa6270 */
[-C--:B------:R-:W-:Y:S02]  /*10e20*/  ISETP.GE.AND P1, PT, R4, R200.reuse, PT ;  /* 0x000000c80400720c */ /* 0x080fe40003f26270 */
[----:B------:R-:W-:Y:S02]  /*10e30*/  FMNMX.FTZ R5, R136, R5, !PT ;  /* 0x0000000588057209 */ /* 0x000fe40007810000 */
[----:B------:R-:W-:Y:S02]  /*10e40*/  FSEL R171, R20, -INF , !P6 ;  /* 0xff80000014ab7808 */ /* 0x000fe40007000000 */
[----:B------:R-:W-:Y:S02]  /*10e50*/  FSEL R206, R23, -INF , !P0 ;  /* 0xff80000017ce7808 */ /* 0x000fe40004000000 */
[C---:B------:R-:W-:Y:S01]  /*10e60*/  ISETP.GE.AND P0, PT, R3.reuse, R201, PT ;  /* 0x000000c90300720c */ /* 0x040fe20003f06270 */
[----:B------:R-:W-:Y:S01]  /*10e70*/  LDSM.16.MT88.4 R20, [R178+0xc000] ;  /* 0x00c00000b214783b */ /* 0x000fe20000004200 */
[C---:B------:R-:W-:Y:S02]  /*10e80*/  ISETP.GE.AND P6, PT, R3.reuse, R200, PT ;  /* 0x000000c80300720c */ /* 0x040fe40003fc6270 */
[----:B------:R-:W-:Y:S02]  /*10e90*/  FMNMX.FTZ R7, R6, R102, !PT ;  /* 0x0000006606077209 */ /* 0x000fe40007810000 */
[C---:B------:R-:W-:Y:S02]  /*10ea0*/  ISETP.GE.OR P5, PT, R4.reuse, R203, !P5 ;  /* 0x000000cb0400720c */ /* 0x040fe40006fa6670 */
[-C--:B------:R-:W-:Y:S02]  /*10eb0*/  ISETP.GE.OR P1, PT, R4, R202.reuse, !P1 ;  /* 0x000000ca0400720c */ /* 0x080fe40004f26670 */
[----:B------:R-:W-:Y:S02]  /*10ec0*/  FMNMX.FTZ R4, R138, R5, !PT ;  /* 0x000000058a047209 */ /* 0x000fe40007810000 */
[----:B------:R-:W-:Y:S02]  /*10ed0*/  ISETP.GE.OR P6, PT, R3, R202, !P6 ;  /* 0x000000ca0300720c */ /* 0x000fe400077c6670 */
[----:B------:R-:W-:Y:S02]  /*10ee0*/  FMNMX.FTZ R7, R137, R7, !PT ;  /* 0x0000000789077209 */ /* 0x000fe40007810000 */
[----:B------:R-:W-:Y:S02]  /*10ef0*/  ISETP.GE.OR P0, PT, R3, R203, !P0 ;  /* 0x000000cb0300720c */ /* 0x000fe40004706670 */
[----:B------:R-:W-:Y:S02]  /*10f00*/  IADD3 R3, R0, 0x30, RZ ;  /* 0x0000003000037810 */ /* 0x000fe40007ffe0ff */
[----:B------:R-:W-:Y:S02]  /*10f10*/  FMNMX.FTZ R8, R9, R4, !PT ;  /* 0x0000000409087209 */ /* 0x000fe40007810000 */
[----:B------:R-:W-:Y:S02]  /*10f20*/  FMNMX.FTZ R7, R10, R7, !PT ;  /* 0x000000070a077209 */ /* 0x000fe40007810000 */
[----:B------:R-:W-:Y:S02]  /*10f30*/  FSEL R208, R24, -INF , !P5 ;  /* 0xff80000018d07808 */ /* 0x000fe40006800000 */
[----:B------:R-:W-:Y:S02]  /*10f40*/  ISETP.GE.AND P5, PT, R3, R201, PT ;  /* 0x000000c90300720c */ /* 0x000fe40003fa6270 */
[----:B------:R-:W-:Y:S02]  /*10f50*/  FMNMX.FTZ R8, R143, R8, !PT ;  /* 0x000000088f087209 */ /* 0x000fe40007810000 */
[----:B------:R-:W-:Y:S02]  /*10f60*/  ISETP.GE.OR P5, PT, R3, R203, !P5 ;  /* 0x000000cb0300720c */ /* 0x000fe40006fa6670 */
[----:B------:R-:W-:Y:S02]  /*10f70*/  FMNMX.FTZ R7, R11, R7, !PT ;  /* 0x000000070b077209 */ /* 0x000fe40007810000 */
[----:B------:R-:W-:Y:S02]  /*10f80*/  FMNMX.FTZ R8, R152, R8, !PT ;  /* 0x0000000898087209 */ /* 0x000fe40007810000 */
[----:B------:R-:W-:Y:S02]  /*10f90*/  FSEL R224, R28, -INF , !P5 ;  /* 0xff8000001ce07808 */ /* 0x000fe40006800000 */
[----:B------:R-:W-:Y:S02]  /*10fa0*/  IADD3 R5, R0, 0x31, RZ ;  /* 0x0000003100057810 */ /* 0x000fe40007ffe0ff */
[----:B------:R-:W-:Y:S02]  /*10fb0*/  ISETP.GE.AND P5, PT, R3, R200, PT ;  /* 0x000000c80300720c */ /* 0x000fe40003fa6270 */
[----:B------:R-:W-:Y:S02]  /*10fc0*/  FMNMX.FTZ R7, R153, R7, !PT ;  /* 0x0000000799077209 */ /* 0x000fe40007810000 */
[----:B------:R-:W-:Y:S02]  /*10fd0*/  FMNMX.FTZ R8, R155, R8, !PT ;  /* 0x000000089b087209 */ /* 0x000fe40007810000 */
[----:B------:R-:W-:Y:S02]  /*10fe0*/  ISETP.GE.OR P5, PT, R3, R202, !P5 ;  /* 0x000000ca0300720c */ /* 0x000fe40006fa6670 */
[----:B------:R-:W-:Y:S02]  /*10ff0*/  FSEL R212, R25, -INF , !P0 ;  /* 0xff80000019d47808 */ /* 0x000fe40004000000 */
[C---:B------:R-:W-:Y:S02]  /*11000*/  ISETP.GE.AND P0, PT, R5.reuse, R201, PT ;  /* 0x000000c90500720c */ /* 0x040fe40003f06270 */
[----:B------:R-:W-:Y:S02]  /*11010*/  FMNMX.FTZ R3, R154, R7, !PT ;  /* 0x000000079a037209 */ /* 0x000fe40007810000 */
        /* <DEDUP_REMOVED lines=8> */
[----:B------:R-:W-:Y:S02]  /*110a0*/  FMNMX.FTZ R101, R204, R101, !PT ;  /* 0x00000065cc657209 */ /* 0x000fe40007810000 */
[----:B------:R-:W-:Y:S02]  /*110b0*/  ISETP.GE.OR P0, PT, R4, R203, !P0 ;  /* 0x000000cb0400720c */ /* 0x000fe40004706670 */
[----:B------:R-:W-:Y:S02]  /*110c0*/  IADD3 R0, R0, 0x39, RZ ;  /* 0x0000003900007810 */ /* 0x000fe40007ffe0ff */
[----:B------:R-:W-:Y:S02]  /*110d0*/  FMNMX.FTZ R3, R205, R3, !PT ;  /* 0x00000003cd037209 */ /* 0x000fe40007810000 */
        /* <DEDUP_REMOVED lines=8> */
[C---:B------:R-:W-:Y:S02]  /*11160*/  ISETP.GE.AND P1, PT, R5.reuse, R200, PT ;  /* 0x000000c80500720c */ /* 0x040fe40003f26270 */
[----:B------:R-:W-:Y:S02]  /*11170*/  ISETP.GE.OR P0, PT, R0, R203, !P0 ;  /* 0x000000cb0000720c */ /* 0x000fe40004706670 */
[----:B------:R-:W-:Y:S02]  /*11180*/  FMNMX.FTZ R101, R224, R101, !PT ;  /* 0x00000065e0657209 */ /* 0x000fe40007810000 */
[----:B------:R-:W-:Y:S02]  /*11190*/  FSEL R233, R30, -INF , !P5 ;  /* 0xff8000001ee97808 */ /* 0x000fe40006800000 */
[----:B------:R-:W-:Y:S02]  /*111a0*/  ISETP.GE.OR P1, PT, R5, R202, !P1 ;  /* 0x000000ca0500720c */ /* 0x000fe40004f26670 */
[----:B------:R-:W-:Y:S01]  /*111b0*/  FSEL R213, R33, -INF , !P0 ;  /* 0xff80000021d57808 */ /* 0x000fe20004000000 */
[----:B--2---:R1:W3:Y:S01]  /*111c0*/  LDL.S16 R215, [R1+0x3c] ;  /* 0x00003c0001d77983 */ /* 0x0042e20000100600 */
[----:B------:R-:W-:Y:S02]  /*111d0*/  FMNMX.FTZ R3, R210, R3, !PT ;  /* 0x00000003d2037209 */ /* 0x000fe40007810000 */
[C---:B------:R-:W-:Y:S02]  /*111e0*/  ISETP.GE.AND P0, PT, R4.reuse, R200, PT ;  /* 0x000000c80400720c */ /* 0x040fe40003f06270 */
[----:B------:R-:W-:Y:S02]  /*111f0*/  FMNMX.FTZ R101, R223, R101, !PT ;  /* 0x00000065df657209 */ /* 0x000fe40007810000 */
[----:B------:R-:W-:Y:S02]  /*11200*/  FSEL R236, R31, -INF , !P1 ;  /* 0xff8000001fec7808 */ /* 0x000fe40004800000 */
[----:B------:R-:W-:Y:S01]  /*11210*/  FMNMX.FTZ R3, R233, R3, !PT ;  /* 0x00000003e9037209 */ /* 0x000fe20007810000 */
[----:B------:R-:W-:Y:S01]  /*11220*/  LDSM.16.MT88.4 R28, [R180+0xc000] ;  /* 0x00c00000b41c783b */ /* 0x000fe20000004200 */
[----:B------:R-:W-:Y:S02]  /*11230*/  ISETP.GE.OR P0, PT, R4, R202, !P0 ;  /* 0x000000ca0400720c */ /* 0x000fe40004706670 */
[----:B------:R-:W-:Y:S02]  /*11240*/  ISETP.GE.AND P1, PT, R0, R200, PT ;  /* 0x000000c80000720c */ /* 0x000fe40003f26270 */
[----:B------:R-:W-:Y:S02]  /*11250*/  FMNMX.FTZ R101, R222, R101, !PT ;  /* 0x00000065de657209 */ /* 0x000fe40007810000 */
[----:B------:R-:W-:Y:S02]  /*11260*/  ISETP.GE.OR P1, PT, R0, R202, !P1 ;  /* 0x000000ca0000720c */ /* 0x000fe40004f26670 */
[----:B------:R-:W-:Y:S02]  /*11270*/  FSEL R235, R34, -INF , !P0 ;  /* 0xff80000022eb7808 */ /* 0x000fe40004000000 */
[----:B------:R-:W-:Y:S02]  /*11280*/  FMNMX.FTZ R0, R236, R3, !PT ;  /* 0x00000003ec007209 */ /* 0x000fe40007810000 */
[----:B------:R-:W-:Y:S02]  /*11290*/  FMNMX.FTZ R101, R213, R101, !PT ;  /* 0x00000065d5657209 */ /* 0x000fe40007810000 */
[----:B------:R-:W-:Y:S02]  /*112a0*/  FSEL R234, R35, -INF , !P1 ;  /* 0xff80000023ea7808 */ /* 0x000fe40004800000 */
[----:B------:R-:W-:Y:S01]  /*112b0*/  FMNMX.FTZ R0, R235, R0, !PT ;  /* 0x00000000eb007209 */ /* 0x000fe20007810000 */
[----:B------:R-:W3:Y:S03]  /*112c0*/  SHFL.BFLY PT, R4, R101, 0x2, 0x1f ;  /* 0x0c401f0065047f89 */ /* 0x000ee600000e0000 */
[----:B------:R-:W-:Y:S05]  /*112d0*/  FMNMX.FTZ R0, R234, R0, !PT ;  /* 0x00000000ea007209 */ /* 0x000fea0007810000 */
[----:B------:R-:W4:Y:S01]  /*112e0*/  SHFL.BFLY PT, R3, R0, 0x2, 0x1f ;  /* 0x0c401f0000037f89 */ /* 0x000f2200000e0000 */
[----:B---3--:R-:W-:Y:S07]  /*112f0*/  FMNMX.FTZ R101, R101, R4, !PT ;  /* 0x0000000465657209 */ /* 0x008fee0007810000 */
[----:B------:R-:W3:Y:S01]  /*11300*/  SHFL.BFLY PT, R4, R101, 0x1, 0x1f ;  /* 0x0c201f0065047f89 */ /* 0x000ee200000e0000 */
[----:B----4-:R-:W-:Y:S07]  /*11310*/  FMNMX.FTZ R0, R0, R3, !PT ;  /* 0x0000000300007209 */ /* 0x010fee0007810000 */
[----:B------:R-:W4:Y:S01]  /*11320*/  SHFL.BFLY PT, R100, R0, 0x1, 0x1f ;  /* 0x0c201f0000647f89 */ /* 0x000f2200000e0000 */
[----:B---3--:R-:W-:Y:S02]  /*11330*/  FMNMX.FTZ R101, R101, R4, !PT ;  /* 0x0000000465657209 */ /* 0x008fe40007810000 */
[----:B------:R-:W-:Y:S01]  /*11340*/  LOP3.LUT R4, R245, UR5, R246, 0x96, !PT ;  /* 0x00000005f5047c12 */ /* 0x000fe2000f8e96f6 */
[----:B------:R-:W-:Y:S01]  /*11350*/  UIADD3 UR5, UR23, -0x126145ec, URZ ;  /* 0xed9eba1417057890 */ /* 0x000fe2000fffe03f */
[C---:B------:R-:W-:Y:S01]  /*11360*/  FSETP.NEU.FTZ.AND P1, PT, R101.reuse, -INF , PT ;  /* 0xff8000006500780b */ /* 0x040fe20003f3d000 */
[----:B------:R-:W-:Y:S02]  /*11370*/  FMUL.FTZ R141, R101, c[0x0][0x23c] ;  /* 0x00008f00658d7a20 */ /* 0x000fe40000410000 */
[----:B------:R-:W-:Y:S01]  /*11380*/  IMAD.WIDE.U32 R172, R4, -0x326172a9, RZ ;  /* 0xcd9e8d5704ac7825 */ /* 0x000fe200078e00ff */
[----:B----4-:R-:W-:Y:S02]  /*11390*/  FMNMX.FTZ R100, R0, R100, !PT ;  /* 0x0000006400647209 */ /* 0x010fe40007810000 */
[----:B------:R-:W-:Y:S02]  /*113a0*/  FSEL R141, R141, RZ, P1 ;  /* 0x000000ff8d8d7208 */ /* 0x000fe40000800000 */
[C---:B------:R-:W-:Y:S01]  /*113b0*/  FSETP.NEU.FTZ.AND P0, PT, R100.reuse, -INF , PT ;  /* 0xff8000006400780b */ /* 0x040fe20003f1d000 */
[----:B------:R-:W-:Y:S01]  /*113c0*/  FMUL.FTZ R142, R100, c[0x0][0x23c] ;  /* 0x00008f00648e7a20 */ /* 0x000fe20000410000 */
[----:B------:R-:W-:Y:S01]  /*113d0*/  LOP3.LUT R0, R247, UR25, RZ, 0x3c, !PT ;  /* 0x00000019f7007c12 */ /* 0x000fe2000f8e3cff */
[--C-:B------:R-:W-:Y:S01]  /*113e0*/  FFMA.FTZ R3, R136, c[0x0][0x23c], -R141.reuse ;  /* 0x00008f0088037a23 */ /* 0x100fe2000001088d */
[----:B------:R-:W-:Y:S01]  /*113f0*/  UIADD3 UR25, UR22, 0x3c6ef372, URZ ;  /* 0x3c6ef37216197890 */ /* 0x000fe2000fffe03f */
[----:B------:R-:W-:Y:S01]  /*11400*/  FFMA.FTZ R103, R103, c[0x0][0x23c], -R141 ;  /* 0x00008f0067677a23 */ /* 0x000fe2000001088d */
[----:B------:R-:W-:Y:S01]  /*11410*/  FSEL R142, R142, RZ, P0 ;  /* 0x000000ff8e8e7208 */ /* 0x000fe20000000000 */
[----:B------:R3:W-:Y:S01]  /*11420*/  MUFU.EX2 R237, R3 ;  /* 0x0000000300ed7308 */ /* 0x0007e20000000800 */
[----:B------:R-:W-:Y:S04]  /*11430*/  IMAD.WIDE.U32 R12, R0, -0x326172a9, RZ ;  /* 0xcd9e8d57000c7825 */ /* 0x000fe800078e00ff */
[----:B------:R-:W-:Y:S01]  /*11440*/  FFMA.FTZ R0, R6, c[0x0][0x23c], -R142 ;  /* 0x00008f0006007a23 */ /* 0x000fe2000001088e */
[----:B------:R-:W-:Y:S02]  /*11450*/  LOP3.LUT R4, R13, UR30, R214, 0x96, !PT ;  /* 0x0000001e0d047c12 */ /* 0x000fe4000f8e96d6 */
[----:B------:R-:W-:Y:S02]  /*11460*/  LOP3.LUT R6, R173, UR25, R12, 0x96, !PT ;  /* 0x00000019ad067c12 */ /* 0x000fe4000f8e960c */
[----:B------:R4:W-:Y:S01]  /*11470*/  MUFU.EX2 R209, R0 ;  /* 0x0000000000d17308 */ /* 0x0009e20000000800 */
[----:B------:R-:W-:Y:S01]  /*11480*/  IMAD.WIDE.U32 R4, R4, -0x2daee0ad, RZ ;  /* 0xd2511f5304047825 */ /* 0x000fe200078e00ff */
[----:B------:R-:W5:Y:S03]  /*11490*/  LDSM.16.MT88.4 R12, [R177+0xc000] ;  /* 0x00c00000b10c783b */ /* 0x000f660000004200 */
[----:B------:R-:W-:Y:S01]  /*114a0*/  IMAD.WIDE.U32 R6, R6, -0x2daee0ad, RZ ;  /* 0xd2511f5306067825 */ /* 0x000fe200078e00ff */
[----:B------:R-:W-:Y:S04]  /*114b0*/  LOP3.LUT R5, R5, UR31, R244, 0x96, !PT ;  /* 0x0000001f05057c12 */ /* 0x000fe8000f8e96f4 */
[----:B------:R-:W1:Y:S01]  /*114c0*/  MUFU.EX2 R211, R103 ;  /* 0x0000006700d37308 */ /* 0x000e620000000800 */
[----:B---3--:R-:W-:Y:S09]  /*114d0*/  FFMA.FTZ R3, R137, c[0x0][0x23c], -R142 ;  /* 0x00008f0089037a23 */ /* 0x008ff2000001088e */
[----:B------:R3:W3:Y:S01]  /*114e0*/  MUFU.EX2 R238, R3 ;  /* 0x0000000300ee7308 */ /* 0x0006e20000000800 */
[----:B----4-:R-:W-:Y:S01]  /*114f0*/  LOP3.LUT R0, R7, UR27, R4, 0x96, !PT ;  /* 0x0000001b07007c12 */ /* 0x010fe2000f8e9604 */
[----:B------:R-:W-:Y:S04]  /*11500*/  IMAD.WIDE.U32 R4, R5, -0x326172a9, RZ ;  /* 0xcd9e8d5705047825 */ /* 0x000fe800078e00ff */
[----:B------:R-:W-:Y:S01]  /*11510*/  IMAD.WIDE.U32 R148, R0, -0x326172a9, RZ ;  /* 0xcd9e8d5700947825 */ /* 0x000fe200078e00ff */
[----:B------:R-:W-:Y:S04]  /*11520*/  LOP3.LUT R5, R5, UR29, R172, 0x96, !PT ;  /* 0x0000001d05057c12 */ /* 0x000fe8000f8e96ac */
[----:B------:R-:W-:Y:S01]  /*11530*/  LOP3.LUT R0, R149, UR26, R4, 0x96, !PT ;  /* 0x0000001a95007c12 */ /* 0x000fe2000f8e9604 */
[----:B------:R-:W-:Y:S01]  /*11540*/  IMAD.WIDE.U32 R4, R5, -0x2daee0ad, RZ ;  /* 0xd2511f5305047825 */ /* 0x000fe200078e00ff */
[----:B-1----:R-:W-:Y:S03]  /*11550*/  F2FP.BF16.PACK_AB R140, R237, R211 ;  /* 0x000000d3ed8c723e */ /* 0x002fe600000010ff */
[----:B------:R-:W-:Y:S01]  /*11560*/  IMAD.WIDE.U32 R150, R0, -0x2daee0ad, RZ ;  /* 0xd2511f5300967825 */ /* 0x000fe200078e00ff */
[----:B------:R-:W-:Y:S03]  /*11570*/  PRMT R167, R140, 0x7632, R167 ;  /* 0x000076328ca77816 */ /* 0x000fe600000000a7 */
[--C-:B------:R-:W-:Y:S01]  /*11580*/  FFMA.FTZ R0, R9, c[0x0][0x23c], -R141.reuse ;  /* 0x00008f0009007a23 */ /* 0x100fe2000001088d */
[----:B------:R-:W-:Y:S01]  /*11590*/  LOP3.LUT R144, R151, UR16, R4, 0x96, !PT ;  /* 0x0000001097907c12 */ /* 0x000fe2000f8e9604 */
[----:B---3--:R-:W-:Y:S01]  /*115a0*/  FFMA.FTZ R3, R138, c[0x0][0x23c], -R141 ;  /* 0x00008f008a037a23 */ /* 0x008fe2000001088d */
[----:B------:R-:W-:Y:S01]  /*115b0*/  LOP3.LUT R4, R5, UR5, R6, 0x96, !PT ;  /* 0x0000000505047c12 */ /* 0x000fe2000f8e9606 */
[--C-:B------:R-:W-:Y:S01]  /*115c0*/  FFMA.FTZ R5, R10, c[0x0][0x23c], -R142.reuse ;  /* 0x00008f000a057a23 */ /* 0x100fe2000001088e */
[----:B------:R1:W-:Y:S01]  /*115d0*/  MUFU.EX2 R240, R0 ;  /* 0x0000000000f07308 */ /* 0x0003e20000000800 */
[----:B------:R-:W-:Y:S01]  /*115e0*/  FFMA.FTZ R6, R11, c[0x0][0x23c], -R142 ;  /* 0x00008f000b067a23 */ /* 0x000fe2000001088e */
[----:B------:R-:W-:Y:S01]  /*115f0*/  F2FP.BF16.PACK_AB R166, R238, R209 ;  /* 0x000000d1eea6723e */ /* 0x000fe200000010ff */
[----:B------:R-:W-:Y:S03]  /*11600*/  IMAD.WIDE.U32 R144, R144, -0x326172a9, RZ ;  /* 0xcd9e8d5790907825 */ /* 0x000fe600078e00ff */
[----:B------:R-:W-:Y:S01]  /*11610*/  PRMT R165, R166, 0x7632, R165 ;  /* 0x00007632a6a57816 */ /* 0x000fe200000000a5 */
[----:B------:R-:W-:Y:S01]  /*11620*/  IMAD.WIDE.U32 R146, R4, -0x326172a9, RZ ;  /* 0xcd9e8d5704927825 */ /* 0x000fe200078e00ff */
[C---:B------:R-:W-:Y:S02]  /*11630*/  LOP3.LUT R8, R144.reuse, 0xff, RZ, 0xc0, !PT ;  /* 0x000000ff90087812 */ /* 0x040fe400078ec0ff */
[----:B------:R3:W-:Y:S01]  /*11640*/  MUFU.EX2 R239, R5 ;  /* 0x0000000500ef7308 */ /* 0x0007e20000000800 */
[----:B------:R-:W-:Y:S09]  /*11650*/  SHF.R.U32.HI R7, RZ, 0x18, R144 ;  /* 0x00000018ff077819 */ /* 0x000ff20000011690 */
[----:B------:R4:W4:Y:S01]  /*11660*/  MUFU.EX2 R241, R3 ;  /* 0x0000000300f17308 */ /* 0x0009220000000800 */
[----:B-1----:R-:W-:Y:S09]  /*11670*/  LOP3.LUT R0, R144, 0xffff, RZ, 0xc0, !PT ;  /* 0x0000ffff90007812 */ /* 0x002ff200078ec0ff */
[----:B------:R1:W1:Y:S01]  /*11680*/  MUFU.EX2 R242, R6 ;  /* 0x0000000600f27308 */ /* 0x0002620000000800 */
[----:B---3--:R-:W-:Y:S02]  /*11690*/  SHF.R.U32.HI R5, RZ, 0x8, R0 ;  /* 0x00000008ff057819 */ /* 0x008fe40000011600 */
[----:B------:R-:W-:Y:S02]  /*116a0*/  FSEL R0, R101, RZ, P1 ;  /* 0x000000ff65007208 */ /* 0x000fe40000800000 */
[----:B------:R-:W-:Y:S03]  /*116b0*/  PRMT R8, R8, 0x5410, R5 ;  /* 0x0000541008087816 */ /* 0x000fe60000000005 */
[----:B------:R-:W-:Y:S01]  /*116c0*/  FADD.FTZ R0, -R0, R2 ;  /* 0x0000000200007221 */ /* 0x000fe20000010100 */
[----:B------:R-:W-:Y:S01]  /*116d0*/  FSEL R2, R100, RZ, P0 ;  /* 0x000000ff64027208 */ /* 0x000fe20000000000 */
[--C-:B------:R-:W-:Y:S01]  /*116e0*/  HSET2.LE.AND R138, R8, R170.reuse, PT ;  /* 0x000000aa088a7233 */ /* 0x100fe20003803000 */
[----:B----4-:R-:W-:Y:S01]  /*116f0*/  SHF.R.U32.HI R3, RZ, 0x10, R144 ;  /* 0x00000010ff037819 */ /* 0x010fe20000011690 */
[----:B------:R-:W-:Y:S01]  /*11700*/  FMUL.FTZ R0, R0, c[0x0][0x23c] ;  /* 0x00008f0000007a20 */ /* 0x000fe20000410000 */
[----:B------:R-:W-:Y:S02]  /*11710*/  F2FP.BF16.PACK_AB R164, R240, R241 ;  /* 0x000000f1f0a4723e */ /* 0x000fe400000010ff */
[----:B------:R-:W-:Y:S02]  /*11720*/  LOP3.LUT R4, R3, 0xff, RZ, 0xc0, !PT ;  /* 0x000000ff03047812 */ /* 0x000fe400078ec0ff */
[----:B------:R-:W-:Y:S02]  /*11730*/  LOP3.LUT R3, R145, UR28, R146, 0x96, !PT ;  /* 0x0000001c91037c12 */ /* 0x000fe4000f8e9692 */
[----:B------:R-:W-:Y:S02]  /*11740*/  PRMT R139, R4, 0x5410, R7 ;  /* 0x00005410048b7816 */ /* 0x000fe40000000007 */
[C---:B------:R-:W-:Y:S02]  /*11750*/  LOP3.LUT R7, R3.reuse, 0xff, RZ, 0xc0, !PT ;  /* 0x000000ff03077812 */ /* 0x040fe400078ec0ff */
[--C-:B-1----:R-:W-:Y:S01]  /*11760*/  SHF.R.U32.HI R6, RZ, 0x18, R3.reuse ;  /* 0x00000018ff067819 */ /* 0x102fe20000011603 */
[--C-:B------:R-:W-:Y:S01]  /*11770*/  HSET2.LE.AND R139, R139, R170.reuse, PT ;  /* 0x000000aa8b8b7233 */ /* 0x100fe20003803000 */
[----:B------:R-:W-:Y:S02]  /*11780*/  LOP3.LUT R4, R3, 0xffff, RZ, 0xc0, !PT ;  /* 0x0000ffff03047812 */ /* 0x000fe400078ec0ff */
[----:B------:R-:W-:Y:S02]  /*11790*/  SHF.R.U32.HI R5, RZ, 0x10, R3 ;  /* 0x00000010ff057819 */ /* 0x000fe40000011603 */
[----:B------:R1:W3:Y:S01]  /*117a0*/  MUFU.EX2 R3, R0 ;  /* 0x0000000000037308 */ /* 0x0002e20000000800 */
[----:B------:R-:W-:Y:S02]  /*117b0*/  SHF.R.U32.HI R4, RZ, 0x8, R4 ;  /* 0x00000008ff047819 */ /* 0x000fe40000011604 */
[----:B------:R-:W-:Y:S02]  /*117c0*/  LOP3.LUT R5, R5, 0xff, RZ, 0xc0, !PT ;  /* 0x000000ff05057812 */ /* 0x000fe400078ec0ff */
[----:B------:R-:W-:Y:S02]  /*117d0*/  PRMT R4, R7, 0x5410, R4 ;  /* 0x0000541007047816 */ /* 0x000fe40000000004 */
[----:B------:R-:W-:Y:S02]  /*117e0*/  PRMT R5, R5, 0x5410, R6 ;  /* 0x0000541005057816 */ /* 0x000fe40000000006 */
[----:B------:R-:W-:Y:S01]  /*117f0*/  F2FP.BF16.PACK_AB R169, R242, R239 ;  /* 0x000000eff2a9723e */ /* 0x000fe200000010ff */
[--C-:B------:R-:W-:Y:S01]  /*11800*/  HSET2.LE.AND R136, R4, R170.reuse, PT ;  /* 0x000000aa04887233 */ /* 0x100fe20003803000 */
[----:B------:R-:W-:Y:S01]  /*11810*/  PRMT R163, R164, 0x7632, R163 ;  /* 0x00007632a4a37816 */ /* 0x000fe200000000a3 */
[----:B------:R-:W-:Y:S01]  /*11820*/  HSET2.LE.AND R137, R5, R170, PT ;  /* 0x000000aa05897233 */ /* 0x000fe20003803000 */
[----:B------:R-:W-:Y:S01]  /*11830*/  PRMT R168, R169, 0x7632, R168 ;  /* 0x00007632a9a87816 */ /* 0x000fe200000000a8 */
[----:B------:R4:W3:Y:S01]  /*11840*/  LDL.S16 R170, [R1+0x64] ;  /* 0x0000640001aa7983 */ /* 0x0008e20000100600 */
[----:B-1----:R-:W-:Y:S01]  /*11850*/  FADD.FTZ R0, -R2, R102 ;  /* 0x0000006602007221 */ /* 0x002fe20000010100 */
[----:B------:R-:W-:Y:S01]  /*11860*/  PRMT R2, R140, 0x5410, R167 ;  /* 0x000054108c027816 */ /* 0x000fe200000000a7 */
[C---:B---3--:R-:W-:Y:S02]  /*11870*/  FMUL.FTZ R4, R3.reuse, R104 ;  /* 0x0000006803047220 */ /* 0x048fe40000410000 */
[----:B------:R-:W-:Y:S01]  /*11880*/  FMUL.FTZ R0, R0, c[0x0][0x23c] ;  /* 0x00008f0000007a20 */ /* 0x000fe20000410000 */
[----:B------:R-:W-:Y:S01]  /*11890*/  LOP3.LUT R136, R136, R2, RZ, 0xc0, !PT ;  /* 0x0000000288887212 */ /* 0x000fe200078ec0ff */
[C---:B------:R-:W-:Y:S01]  /*118a0*/  FMUL.FTZ R5, R3.reuse, R105 ;  /* 0x0000006903057220 */ /* 0x040fe20000410000 */
[----:B------:R-:W-:Y:S01]  /*118b0*/  PRMT R2, R166, 0x5410, R165 ;  /* 0x00005410a6027816 */ /* 0x000fe200000000a5 */
[----:B------:R-:W-:Y:S02]  /*118c0*/  FMUL.FTZ R8, R3, R108 ;  /* 0x0000006c03087220 */ /* 0x000fe40000410000 */
[----:B------:R-:W1:Y:S01]  /*118d0*/  MUFU.EX2 R0, R0 ;  /* 0x0000000000007308 */ /* 0x000e620000000800 */
[----:B------:R-:W-:Y:S01]  /*118e0*/  LOP3.LUT R137, R137, R2, RZ, 0xc0, !PT ;  /* 0x0000000289897212 */ /* 0x000fe200078ec0ff */
[C---:B------:R-:W-:Y:S01]  /*118f0*/  FMUL.FTZ R9, R3.reuse, R109 ;  /* 0x0000006d03097220 */ /* 0x040fe20000410000 */
[----:B------:R-:W-:Y:S01]  /*11900*/  PRMT R2, R164, 0x5410, R163 ;  /* 0x00005410a4027816 */ /* 0x000fe200000000a3 */
[C---:B------:R-:W-:Y:S02]  /*11910*/  FMUL.FTZ R16, R3.reuse, R116 ;  /* 0x0000007403107220 */ /* 0x040fe40000410000 */
[C---:B------:R-:W-:Y:S01]  /*11920*/  FMUL.FTZ R17, R3.reuse, R117 ;  /* 0x0000007503117220 */ /* 0x040fe20000410000 */
[----:B------:R-:W-:Y:S01]  /*11930*/  LOP3.LUT R138, R138, R2, RZ, 0xc0, !PT ;  /* 0x000000028a8a7212 */ /* 0x000fe200078ec0ff */
[----:B------:R-:W-:Y:S01]  /*11940*/  FMUL.FTZ R24, R3, R124 ;  /* 0x0000007c03187220 */ /* 0x000fe20000410000 */
[----:B------:R-:W-:Y:S01]  /*11950*/  PRMT R2, R169, 0x5410, R168 ;  /* 0x00005410a9027816 */ /* 0x000fe200000000a8 */
[C---:B------:R-:W-:Y:S02]  /*11960*/  FMUL.FTZ R25, R3.reuse, R125 ;  /* 0x0000007d03197220 */ /* 0x040fe40000410000 */
[----:B------:R-:W-:Y:S01]  /*11970*/  FMUL.FTZ R32, R3, R132 ;  /* 0x0000008403207220 */ /* 0x000fe20000410000 */
[----:B------:R-:W-:Y:S01]  /*11980*/  LOP3.LUT R139, R139, R2, RZ, 0xc0, !PT ;  /* 0x000000028b8b7212 */ /* 0x000fe200078ec0ff */
[--C-:B------:R-:W-:Y:S02]  /*11990*/  FFMA.FTZ R2, R143, c[0x0][0x23c], -R141.reuse ;  /* 0x00008f008f027a23 */ /* 0x100fe4000001088d */
[----:B------:R4:W3:Y:S01]  /*119a0*/  LDL.S16 R143, [R1+0x5c] ;  /* 0x00005c00018f7983 */ /* 0x0008e20000100600 */
[C---:B------:R-:W-:Y:S01]  /*119b0*/  FMUL.FTZ R33, R3.reuse, R133 ;  /* 0x0000008503217220 */ /* 0x040fe20000410000 */
[----:B------:R4:W-:Y:S01]  /*119c0*/  MUFU.EX2 R232, R2 ;  /* 0x0000000200e87308 */ /* 0x0009e20000000800 */
[C---:B------:R-:W-:Y:S01]  /*119d0*/  FMUL.FTZ R36, R3.reuse, R36 ;  /* 0x0000002403247220 */ /* 0x040fe20000410000 */
[----:B------:R-:W4:Y:S01]  /*119e0*/  LDC.U8 R133, c[0x0][0x2d8] ;  /* 0x0000b600ff857b82 */ /* 0x000f220000000000 */
[C---:B------:R-:W-:Y:S02]  /*119f0*/  FMUL.FTZ R37, R3.reuse, R37 ;  /* 0x0000002503257220 */ /* 0x040fe40000410000 */
[C---:B------:R-:W-:Y:S02]  /*11a00*/  FMUL.FTZ R40, R3.reuse, R40 ;  /* 0x0000002803287220 */ /* 0x040fe40000410000 */
[C---:B-1----:R-:W-:Y:S02]  /*11a10*/  FMUL.FTZ R6, R0.reuse, R106 ;  /* 0x0000006a00067220 */ /* 0x042fe40000410000 */
[C---:B------:R-:W-:Y:S02]  /*11a20*/  FMUL.FTZ R7, R0.reuse, R107 ;  /* 0x0000006b00077220 */ /* 0x040fe40000410000 */
[C---:B------:R-:W-:Y:S01]  /*11a30*/  FMUL.FTZ R35, R0.reuse, R135 ;  /* 0x0000008700237220 */ /* 0x040fe20000410000 */
[----:B------:R-:W1:Y:S01]  /*11a40*/  LDSM.16.MT88.4 R104, [R179+0xc000] ;  /* 0x00c00000b368783b */ /* 0x000e620000004200 */
[C---:B------:R-:W-:Y:S02]  /*11a50*/  FMUL.FTZ R10, R0.reuse, R110 ;  /* 0x0000006e000a7220 */ /* 0x040fe40000410000 */
[C---:B------:R-:W-:Y:S01]  /*11a60*/  FMUL.FTZ R11, R0.reuse, R111 ;  /* 0x0000006f000b7220 */ /* 0x040fe20000410000 */
[C---:B-----5:R-:W-:Y:S01]  /*11a70*/  HMMA.16816.F32.BF16 R4, R136.reuse, R12, R4 ;  /* 0x0000000c8804723c */ /* 0x060fe20000041804 */
[C---:B------:R-:W-:Y:S02]  /*11a80*/  FMUL.FTZ R19, R0.reuse, R119 ;  /* 0x0000007700137220 */ /* 0x040fe40000410000 */
[C---:B------:R-:W-:Y:S01]  /*11a90*/  FMUL.FTZ R18, R0.reuse, R118 ;  /* 0x0000007600127220 */ /* 0x040fe20000410000 */
[----:B------:R1:W5:Y:S01]  /*11aa0*/  LDL.S16 R135, [R1+0x60] ;  /* 0x0000600001877983 */ /* 0x0003620000100600 */
[----:B------:R-:W-:Y:S02]  /*11ab0*/  FMUL.FTZ R26, R0, R126 ;  /* 0x0000007e001a7220 */ /* 0x000fe40000410000 */
[C---:B------:R-:W-:Y:S01]  /*11ac0*/  FMUL.FTZ R12, R3.reuse, R112 ;  /* 0x00000070030c7220 */ /* 0x040fe20000410000 */
[C---:B------:R-:W-:Y:S01]  /*11ad0*/  HMMA.16816.F32.BF16 R8, R136.reuse, R14, R8 ;  /* 0x0000000e8808723c */ /* 0x040fe20000041808 */
[----:B------:R-:W-:Y:S01]  /*11ae0*/  FMUL.FTZ R13, R3, R113 ;  /* 0x00000071030d7220 */ /* 0x000fe20000410000 */
[----:B------:R-:W1:Y:S02]  /*11af0*/  LDSM.16.MT88.4 R108, [R177+0xe000] ;  /* 0x00e00000b16c783b */ /* 0x000e640000004200 */
[----:B----4-:R-:W-:Y:S02]  /*11b00*/  FFMA.FTZ R2, R152, c[0x0][0x23c], -R141 ;  /* 0x00008f0098027a23 */ /* 0x010fe4000001088d */
[C---:B------:R-:W-:Y:S02]  /*11b10*/  FMUL.FTZ R27, R0.reuse, R127 ;  /* 0x0000007f001b7220 */ /* 0x040fe40000410000 */
[C---:B------:R-:W-:Y:S01]  /*11b20*/  FMUL.FTZ R14, R0.reuse, R114 ;  /* 0x00000072000e7220 */ /* 0x040fe20000410000 */
[----:B------:R4:W4:Y:S03]  /*11b30*/  MUFU.EX2 R231, R2 ;  /* 0x0000000200e77308 */ /* 0x0009260000000800 */
[C---:B------:R-:W-:Y:S02]  /*11b40*/  FMUL.FTZ R15, R0.reuse, R115 ;  /* 0x00000073000f7220 */ /* 0x040fe40000410000 */
[----:B------:R-:W1:Y:S01]  /*11b50*/  LDSM.16.MT88.4 R112, [R178+0xe000] ;  /* 0x00e00000b270783b */ /* 0x000e620000004200 */
[C---:B------:R-:W-:Y:S01]  /*11b60*/  FMUL.FTZ R34, R0.reuse, R134 ;  /* 0x0000008600227220 */ /* 0x040fe20000410000 */
[----:B------:R-:W-:Y:S01]  /*11b70*/  PRMT R134, R133, 0x7054, R133 ;  /* 0x0000705485867816 */ /* 0x000fe20000000085 */
[C---:B------:R-:W-:Y:S02]  /*11b80*/  FMUL.FTZ R38, R0.reuse, R38 ;  /* 0x0000002600267220 */ /* 0x040fe40000410000 */
[C---:B------:R-:W-:Y:S01]  /*11b90*/  HMMA.16816.F32.BF16 R12, R136.reuse, R20, R12 ;  /* 0x00000014880c723c */ /* 0x040fe2000004180c */
[C---:B------:R-:W-:Y:S02]  /*11ba0*/  FMUL.FTZ R39, R0.reuse, R39 ;  /* 0x0000002700277220 */ /* 0x040fe40000410000 */
[C---:B------:R-:W-:Y:S02]  /*11bb0*/  FMUL.FTZ R41, R3.reuse, R41 ;  /* 0x0000002903297220 */ /* 0x040fe40000410000 */
[C---:B------:R-:W-:Y:S02]  /*11bc0*/  FMUL.FTZ R42, R0.reuse, R42 ;  /* 0x0000002a002a7220 */ /* 0x040fe40000410000 */
[C---:B------:R-:W-:Y:S01]  /*11bd0*/  FMUL.FTZ R20, R3.reuse, R120 ;  /* 0x0000007803147220 */ /* 0x040fe20000410000 */
[C---:B------:R-:W-:Y:S01]  /*11be0*/  HMMA.16816.F32.BF16 R16, R136.reuse, R22, R16 ;  /* 0x000000168810723c */ /* 0x040fe20000041810 */
[----:B------:R-:W-:Y:S03]  /*11bf0*/  FMUL.FTZ R21, R3, R121 ;  /* 0x0000007903157220 */ /* 0x000fe60000410000 */
[C---:B------:R-:W-:Y:S02]  /*11c00*/  FMUL.FTZ R43, R0.reuse, R43 ;  /* 0x0000002b002b7220 */ /* 0x040fe40000410000 */
[----:B----4-:R-:W-:Y:S01]  /*11c10*/  FFMA.FTZ R2, R153, c[0x0][0x23c], -R142 ;  /* 0x00008f0099027a23 */ /* 0x010fe2000001088e */
[----:B------:R-:W-:Y:S01]  /*11c20*/  F2FP.BF16.PACK_AB R159, R231, R232 ;  /* 0x000000e8e79f723e */ /* 0x000fe200000010ff */
[C---:B------:R-:W-:Y:S02]  /*11c30*/  FMUL.FTZ R22, R0.reuse, R122 ;  /* 0x0000007a00167220 */ /* 0x040fe40000410000 */
[----:B------:R4:W-:Y:S02]  /*11c40*/  MUFU.EX2 R230, R2 ;  /* 0x0000000200e67308 */ /* 0x0009e40000000800 */
[C---:B------:R-:W-:Y:S01]  /*11c50*/  FMUL.FTZ R23, R0.reuse, R123 ;  /* 0x0000007b00177220 */ /* 0x040fe20000410000 */
[----:B------:R-:W-:Y:S01]  /*11c60*/  PRMT R160, R159, 0x7632, R160 ;  /* 0x000076329fa07816 */ /* 0x000fe200000000a0 */
[C---:B------:R-:W-:Y:S02]  /*11c70*/  FMUL.FTZ R44, R3.reuse, R44 ;  /* 0x0000002c032c7220 */ /* 0x040fe40000410000 */
[C---:B------:R-:W-:Y:S02]  /*11c80*/  FMUL.FTZ R45, R3.reuse, R45 ;  /* 0x0000002d032d7220 */ /* 0x040fe40000410000 */
[C---:B------:R-:W-:Y:S01]  /*11c90*/  FMUL.FTZ R46, R0.reuse, R46 ;  /* 0x0000002e002e7220 */ /* 0x040fe20000410000 */
[C---:B------:R-:W-:Y:S01]  /*11ca0*/  HMMA.16816.F32.BF16 R20, R136.reuse, R28, R20 ;  /* 0x0000001c8814723c */ /* 0x040fe20000041814 */
[C---:B------:R-:W-:Y:S02]  /*11cb0*/  FMUL.FTZ R47, R0.reuse, R47 ;  /* 0x0000002f002f7220 */ /* 0x040fe40000410000 */
[C---:B------:R-:W-:Y:S02]  /*11cc0*/  FMUL.FTZ R48, R3.reuse, R48 ;  /* 0x0000003003307220 */ /* 0x040fe40000410000 */
[C---:B------:R-:W-:Y:S02]  /*11cd0*/  FMUL.FTZ R49, R3.reuse, R49 ;  /* 0x0000003103317220 */ /* 0x040fe40000410000 */
[C---:B------:R-:W-:Y:S01]  /*11ce0*/  FMUL.FTZ R28, R3.reuse, R128 ;  /* 0x00000080031c7220 */ /* 0x040fe20000410000 */
[C---:B------:R-:W-:Y:S01]  /*11cf0*/  HMMA.16816.F32.BF16 R24, R136.reuse, R30, R24 ;  /* 0x0000001e8818723c */ /* 0x040fe20000041818 */
[C---:B------:R-:W-:Y:S03]  /*11d00*/  FMUL.FTZ R29, R3.reuse, R129 ;  /* 0x00000081031d7220 */ /* 0x040fe60000410000 */
[C---:B------:R-:W-:Y:S02]  /*11d10*/  FMUL.FTZ R50, R0.reuse, R50 ;  /* 0x0000003200327220 */ /* 0x040fe40000410000 */
[C---:B------:R-:W-:Y:S02]  /*11d20*/  FMUL.FTZ R51, R0.reuse, R51 ;  /* 0x0000003300337220 */ /* 0x040fe40000410000 */
[C---:B------:R-:W-:Y:S04]  /*11d30*/  FMUL.FTZ R30, R0.reuse, R130 ;  /* 0x00000082001e7220 */ /* 0x040fe80000410000 */
[----:B------:R-:W-:Y:S02]  /*11d40*/  FMUL.FTZ R31, R0, R131 ;  /* 0x00000083001f7220 */ /* 0x000fe40000410000 */
[----:B----4-:R-:W-:Y:S02]  /*11d50*/  FFMA.FTZ R2, R154, c[0x0][0x23c], -R142 ;  /* 0x00008f009a027a23 */ /* 0x010fe4000001088e */
[C---:B------:R-:W-:Y:S02]  /*11d60*/  FMUL.FTZ R52, R3.reuse, R52 ;  /* 0x0000003403347220 */ /* 0x040fe40000410000 */
[----:B------:R-:W4:Y:S01]  /*11d70*/  MUFU.EX2 R229, R2 ;  /* 0x0000000200e57308 */ /* 0x000f220000000800 */
[C---:B-1----:R-:W-:Y:S01]  /*11d80*/  HMMA.16816.F32.BF16 R28, R136.reuse, R104, R28 ;  /* 0x00000068881c723c */ /* 0x042fe2000004181c */
[C---:B------:R-:W-:Y:S02]  /*11d90*/  FMUL.FTZ R53, R3.reuse, R53 ;  /* 0x0000003503357220 */ /* 0x040fe40000410000 */
[C---:B------:R-:W-:Y:S02]  /*11da0*/  FMUL.FTZ R54, R0.reuse, R54 ;  /* 0x0000003600367220 */ /* 0x040fe40000410000 */
[C---:B------:R-:W-:Y:S02]  /*11db0*/  FMUL.FTZ R55, R0.reuse, R55 ;  /* 0x0000003700377220 */ /* 0x040fe40000410000 */
[C---:B------:R-:W-:Y:S01]  /*11dc0*/  FMUL.FTZ R56, R3.reuse, R56 ;  /* 0x0000003803387220 */ /* 0x040fe20000410000 */
[C---:B------:R-:W-:Y:S01]  /*11dd0*/  HMMA.16816.F32.BF16 R32, R136.reuse, R106, R32 ;  /* 0x0000006a8820723c */ /* 0x040fe20000041820 */
[----:B------:R-:W1:Y:S03]  /*11de0*/  LDSM.16.MT88.4 R104, [R180+0xe000] ;  /* 0x00e00000b468783b */ /* 0x000e660000004200 */
[C---:B------:R-:W-:Y:S02]  /*11df0*/  FMUL.FTZ R57, R3.reuse, R57 ;  /* 0x0000003903397220 */ /* 0x040fe40000410000 */
[C---:B------:R-:W-:Y:S02]  /*11e00*/  FMUL.FTZ R58, R0.reuse, R58 ;  /* 0x0000003a003a7220 */ /* 0x040fe40000410000 */
[C---:B------:R-:W-:Y:S01]  /*11e10*/  HMMA.16816.F32.BF16 R36, R136.reuse, R108, R36 ;  /* 0x0000006c8824723c */ /* 0x040fe20000041824 */
[C---:B------:R-:W-:Y:S03]  /*11e20*/  FMUL.FTZ R59, R0.reuse, R59 ;  /* 0x0000003b003b7220 */ /* 0x040fe60000410000 */
[C---:B------:R-:W-:Y:S02]  /*11e30*/  FMUL.FTZ R60, R3.reuse, R60 ;  /* 0x0000003c033c7220 */ /* 0x040fe40000410000 */
[----:B------:R-:W-:Y:S01]  /*11e40*/  FMUL.FTZ R61, R3, R61 ;  /* 0x0000003d033d7220 */ /* 0x000fe20000410000 */
[----:B----4-:R-:W-:Y:S01]  /*11e50*/  F2FP.BF16.PACK_AB R162, R229, R230 ;  /* 0x000000e6e5a2723e */ /* 0x010fe200000010ff */
[C---:B------:R-:W-:Y:S01]  /*11e60*/  HMMA.16816.F32.BF16 R40, R136.reuse, R110, R40 ;  /* 0x0000006e8828723c */ /* 0x040fe20000041828 */
[----:B------:R-:W4:Y:S03]  /*11e70*/  LDSM.16.MT88.4 R108, [R179+0xe000] ;  /* 0x00e00000b36c783b */ /* 0x000f260000004200 */
[----:B------:R-:W-:Y:S01]  /*11e80*/  FMUL.FTZ R62, R0, R62 ;  /* 0x0000003e003e7220 */ /* 0x000fe20000410000 */
[----:B------:R-:W-:Y:S01]  /*11e90*/  PRMT R161, R162, 0x7632, R161 ;  /* 0x00007632a2a17816 */ /* 0x000fe200000000a1 */
[----:B------:R-:W-:Y:S01]  /*11ea0*/  FMUL.FTZ R63, R0, R63 ;  /* 0x0000003f003f7220 */ /* 0x000fe20000410000 */
[----:B------:R-:W-:Y:S01]  /*11eb0*/  LOP3.LUT R2, R247, UR4, RZ, 0x3c, !PT ;  /* 0x00000004f7027c12 */ /* 0x000fe2000f8e3cff */
[C---:B------:R-:W-:Y:S01]  /*11ec0*/  HMMA.16816.F32.BF16 R44, R136.reuse, R112, R44 ;  /* 0x00000070882c723c */ /* 0x040fe2000004182c */
[----:B------:R-:W-:Y:S01]  /*11ed0*/  FMUL.FTZ R64, R3, R64 ;  /* 0x0000004003407220 */ /* 0x000fe20000410000 */
[----:B------:R-:W-:Y:S02]  /*11ee0*/  UIADD3 UR4, UR23, 0x646e171e, URZ ;  /* 0x646e171e17047890 */ /* 0x000fe4000fffe03f */
[----:B------:R-:W-:Y:S04]  /*11ef0*/  IMAD.WIDE.U32 R120, R2, -0x326172a9, RZ ;  /* 0xcd9e8d5702787825 */ /* 0x000fe800078e00ff */
[C---:B------:R-:W-:Y:S01]  /*11f00*/  HMMA.16816.F32.BF16 R48, R136.reuse, R114, R48 ;  /* 0x000000728830723c */ /* 0x040fe20000041830 */
[----:B------:R-:W4:Y:S03]  /*11f10*/  LDSM.16.MT88.4 R112, [R177+0x10000] ;  /* 0x01000000b170783b */ /* 0x000f260000004200 */
[----:B------:R-:W-:Y:S01]  /*11f20*/  LOP3.LUT R122, R121, UR30, R214, 0x96, !PT ;  /* 0x0000001e797a7c12 */ /* 0x000fe2000f8e96d6 */
[----:B------:R-:W-:Y:S01]  /*11f30*/  FMUL.FTZ R65, R3, R65 ;  /* 0x0000004103417220 */ /* 0x000fe20000410000 */
[----:B------:R-:W-:Y:S01]  /*11f40*/  LOP3.LUT R123, R173, UR25, R120, 0x96, !PT ;  /* 0x00000019ad7b7c12 */ /* 0x000fe2000f8e9678 */
[C---:B------:R-:W-:Y:S01]  /*11f50*/  FMUL.FTZ R66, R0.reuse, R66 ;  /* 0x0000004200427220 */ /* 0x040fe20000410000 */
[----:B------:R-:W-:Y:S01]  /*11f60*/  UMOV UR25, UR8 ;  /* 0x0000000800197c82 */ /* 0x000fe20008000000 */
[C---:B-1----:R-:W-:Y:S01]  /*11f70*/  HMMA.16816.F32.BF16 R52, R136.reuse, R104, R52 ;  /* 0x000000688834723c */ /* 0x042fe20000041834 */
[----:B------:R1:W2:Y:S02]  /*11f80*/  LDL.S16 R214, [R1+0xc] ;  /* 0x00000c0001d67983 */ /* 0x0002a40000100600 */
[C---:B------:R-:W-:Y:S02]  /*11f90*/  FMUL.FTZ R67, R0.reuse, R67 ;  /* 0x0000004300437220 */ /* 0x040fe40000410000 */
[C---:B------:R-:W-:Y:S02]  /*11fa0*/  FMUL.FTZ R68, R3.reuse, R68 ;  /* 0x0000004403447220 */ /* 0x040fe40000410000 */
[C---:B------:R-:W-:Y:S01]  /*11fb0*/  FMUL.FTZ R69, R3.reuse, R69 ;  /* 0x0000004503457220 */ /* 0x040fe20000410000 */
[C---:B------:R-:W-:Y:S01]  /*11fc0*/  HMMA.16816.F32.BF16 R56, R136.reuse, R106, R56 ;  /* 0x0000006a8838723c */ /* 0x040fe20000041838 */
[----:B------:R-:W1:Y:S03]  /*11fd0*/  LDSM.16.MT88.4 R104, [R178+0x10000] ;  /* 0x01000000b268783b */ /* 0x000e660000004200 */
[C---:B------:R-:W-:Y:S02]  /*11fe0*/  FMUL.FTZ R70, R0.reuse, R70 ;  /* 0x0000004600467220 */ /* 0x040fe40000410000 */
[C---:B------:R-:W-:Y:S02]  /*11ff0*/  FMUL.FTZ R71, R0.reuse, R71 ;  /* 0x0000004700477220 */ /* 0x040fe40000410000 */
[C---:B----4-:R-:W-:Y:S01]  /*12000*/  HMMA.16816.F32.BF16 R60, R136.reuse, R108, R60 ;  /* 0x0000006c883c723c */ /* 0x050fe2000004183c */
[C---:B------:R-:W-:Y:S03]  /*12010*/  FMUL.FTZ R72, R3.reuse, R72 ;  /* 0x0000004803487220 */ /* 0x040fe60000410000 */
[----:B------:R-:W-:Y:S02]  /*12020*/  FMUL.FTZ R73, R3, R73 ;  /* 0x0000004903497220 */ /* 0x000fe40000410000 */
[C---:B------:R-:W-:Y:S02]  /*12030*/  FMUL.FTZ R74, R0.reuse, R74 ;  /* 0x0000004a004a7220 */ /* 0x040fe40000410000 */
[C---:B------:R-:W-:Y:S01]  /*12040*/  HMMA.16816.F32.BF16 R64, R136.reuse, R110, R64 ;  /* 0x0000006e8840723c */ /* 0x040fe20000041840 */
[----:B------:R-:W4:Y:S03]  /*12050*/  LDSM.16.MT88.4 R108, [R180+0x10000] ;  /* 0x01000000b46c783b */ /* 0x000f260000004200 */
[C---:B------:R-:W-:Y:S02]  /*12060*/  FMUL.FTZ R75, R0.reuse, R75 ;  /* 0x0000004b004b7220 */ /* 0x040fe40000410000 */
[--C-:B------:R-:W-:Y:S02]  /*12070*/  FFMA.FTZ R102, R155, c[0x0][0x23c], -R141.reuse ;  /* 0x00008f009b667a23 */ /* 0x100fe4000001088d */
[C---:B------:R-:W-:Y:S01]  /*12080*/  HMMA.16816.F32.BF16 R68, R136.reuse, R112, R68 ;  /* 0x000000708844723c */ /* 0x040fe20000041844 */
[C---:B------:R-:W-:Y:S01]  /*12090*/  FMUL.FTZ R76, R3.reuse, R76 ;  /* 0x0000004c034c7220 */ /* 0x040fe20000410000 */
[----:B------:R4:W-:Y:S02]  /*120a0*/  MUFU.EX2 R228, R102 ;  /* 0x0000006600e47308 */ /* 0x0009e40000000800 */
[C---:B------:R-:W-:Y:S02]  /*120b0*/  FMUL.FTZ R77, R3.reuse, R77 ;  /* 0x0000004d034d7220 */ /* 0x040fe40000410000 */
[C---:B------:R-:W-:Y:S02]  /*120c0*/  FMUL.FTZ R78, R0.reuse, R78 ;  /* 0x0000004e004e7220 */ /* 0x040fe40000410000 */
[C---:B------:R-:W-:Y:S01]  /*120d0*/  HMMA.16816.F32.BF16 R72, R136.reuse, R114, R72 ;  /* 0x000000728848723c */ /* 0x040fe20000041848 */
[C---:B------:R-:W-:Y:S03]  /*120e0*/  FMUL.FTZ R79, R0.reuse, R79 ;  /* 0x0000004f004f7220 */ /* 0x040fe60000410000 */
[C---:B------:R-:W-:Y:S02]  /*120f0*/  FMUL.FTZ R80, R3.reuse, R80 ;  /* 0x0000005003507220 */ /* 0x040fe40000410000 */
[----:B------:R-:W-:Y:S02]  /*12100*/  FMUL.FTZ R81, R3, R81 ;  /* 0x0000005103517220 */ /* 0x000fe40000410000 */
[----:B------:R-:W-:Y:S01]  /*12110*/  FFMA.FTZ R115, R157, c[0x0][0x23c], -R142 ;  /* 0x00008f009d737a23 */ /* 0x000fe2000001088e */
[C---:B-1----:R-:W-:Y:S03]  /*12120*/  HMMA.16816.F32.BF16 R76, R136.reuse, R104, R76 ;  /* 0x00000068884c723c */ /* 0x042fe6000004184c */
[----:B------:R1:W-:Y:S01]  /*12130*/  MUFU.EX2 R226, R115 ;  /* 0x0000007300e27308 */ /* 0x0003e20000000800 */
[C---:B------:R-:W-:Y:S02]  /*12140*/  FMUL.FTZ R82, R0.reuse, R82 ;  /* 0x0000005200527220 */ /* 0x040fe40000410000 */
[----:B------:R-:W-:Y:S02]  /*12150*/  FMUL.FTZ R83, R0, R83 ;  /* 0x0000005300537220 */ /* 0x000fe40000410000 */
[----:B------:R-:W-:Y:S01]  /*12160*/  FFMA.FTZ R104, R156, c[0x0][0x23c], -R141 ;  /* 0x00008f009c687a23 */ /* 0x000fe2000001088d */
[----:B----4-:R-:W-:Y:S03]  /*12170*/  LOP3.LUT R102, R147, UR20, R148, 0x96, !PT ;  /* 0x0000001493667c12 */ /* 0x010fe6000f8e9694 */
[C---:B------:R-:W-:Y:S01]  /*12180*/  FMUL.FTZ R84, R3.reuse, R84 ;  /* 0x0000005403547220 */ /* 0x040fe20000410000 */
[----:B------:R4:W4:Y:S01]  /*12190*/  MUFU.EX2 R227, R104 ;  /* 0x0000006800e37308 */ /* 0x0009220000000800 */
[----:B------:R-:W-:Y:S01]  /*121a0*/  IMAD.WIDE.U32 R102, R102, -0x2daee0ad, RZ ;  /* 0xd2511f5366667825 */ /* 0x000fe200078e00ff */
[C---:B------:R-:W-:Y:S03]  /*121b0*/  HMMA.16816.F32.BF16 R80, R136.reuse, R106, R80 ;  /* 0x0000006a8850723c */ /* 0x040fe60000041850 */
[C---:B------:R-:W-:Y:S01]  /*121c0*/  FMUL.FTZ R85, R3.reuse, R85 ;  /* 0x0000005503557220 */ /* 0x040fe20000410000 */
[----:B------:R-:W-:Y:S01]  /*121d0*/  LOP3.LUT R112, R102, 0xffff, RZ, 0xc0, !PT ;  /* 0x0000ffff66707812 */ /* 0x000fe200078ec0ff */
[----:B------:R-:W-:Y:S01]  /*121e0*/  FMUL.FTZ R86, R0, R86 ;  /* 0x0000005600567220 */ /* 0x000fe20000410000 */
[----:B------:R-:W-:Y:S01]  /*121f0*/  LOP3.LUT R118, R102, 0xff, RZ, 0xc0, !PT ;  /* 0x000000ff66767812 */ /* 0x000fe200078ec0ff */
[----:B------:R-:W-:Y:S01]  /*12200*/  FMUL.FTZ R87, R0, R87 ;  /* 0x0000005700577220 */ /* 0x000fe20000410000 */
[----:B------:R-:W-:Y:S01]  /*12210*/  SHF.R.U32.HI R117, RZ, 0x18, R102 ;  /* 0x00000018ff757819 */ /* 0x000fe20000011666 */
[----:B------:R-:W-:Y:S03]  /*12220*/  FMUL.FTZ R88, R3, R88 ;  /* 0x0000005803587220 */ /* 0x000fe60000410000 */
[----:B-1----:R-:W-:Y:S01]  /*12230*/  SHF.R.U32.HI R115, RZ, 0x8, R112 ;  /* 0x00000008ff737819 */ /* 0x002fe20000011670 */
[----:B------:R-:W-:Y:S01]  /*12240*/  FFMA.FTZ R112, R158, c[0x0][0x23c], -R142 ;  /* 0x00008f009e707a23 */ /* 0x000fe2000001088e */
[C---:B------:R-:W-:Y:S01]  /*12250*/  HMMA.16816.F32.BF16 R84, R136.reuse, R108, R84 ;  /* 0x0000006c8854723c */ /* 0x040fe20000041854 */
[----:B------:R-:W-:Y:S01]  /*12260*/  LOP3.LUT R2, R103, UR4, R150, 0x96, !PT ;  /* 0x0000000467027c12 */ /* 0x000fe2000f8e9696 */
[C---:B------:R-:W-:Y:S01]  /*12270*/  FMUL.FTZ R89, R3.reuse, R89 ;  /* 0x0000005903597220 */ /* 0x040fe20000410000 */
[----:B------:R1:W1:Y:S01]  /*12280*/  MUFU.EX2 R225, R112 ;  /* 0x0000007000e17308 */ /* 0x0002620000000800 */
[----:B------:R-:W-:Y:S01]  /*12290*/  PRMT R120, R118, 0x5410, R115 ;  /* 0x0000541076787816 */ /* 0x000fe20000000073 */
[C---:B------:R-:W-:Y:S01]  /*122a0*/  FMUL.FTZ R90, R0.reuse, R90 ;  /* 0x0000005a005a7220 */ /* 0x040fe20000410000 */
[----:B------:R-:W-:Y:S01]  /*122b0*/  SHF.R.U32.HI R114, RZ, 0x10, R102 ;  /* 0x00000010ff727819 */ /* 0x000fe20000011666 */
[----:B------:R-:W-:Y:S01]  /*122c0*/  FMUL.FTZ R91, R0, R91 ;  /* 0x0000005b005b7220 */ /* 0x000fe20000410000 */
[----:B----4-:R-:W4:Y:S01]  /*122d0*/  LDSM.16.MT88.4 R104, [R179+0x10000] ;  /* 0x01000000b368783b */ /* 0x010f220000004200 */
[----:B------:R-:W-:Y:S03]  /*122e0*/  LOP3.LUT R113, R2, 0xffff, RZ, 0xc0, !PT ;  /* 0x0000ffff02717812 */ /* 0x000fe600078ec0ff */
[----:B------:R-:W-:Y:S01]  /*122f0*/  LOP3.LUT R114, R114, 0xff, RZ, 0xc0, !PT ;  /* 0x000000ff72727812 */ /* 0x000fe200078ec0ff */
[C---:B------:R-:W-:Y:S01]  /*12300*/  FMUL.FTZ R92, R3.reuse, R92 ;  /* 0x0000005c035c7220 */ /* 0x040fe20000410000 */
[----:B------:R-:W-:Y:S01]  /*12310*/  SHF.R.U32.HI R113, RZ, 0x8, R113 ;  /* 0x00000008ff717819 */ /* 0x000fe20000011671 */
[C---:B------:R-:W-:Y:S01]  /*12320*/  HMMA.16816.F32.BF16 R88, R136.reuse, R110, R88 ;  /* 0x0000006e8858723c */ /* 0x040fe20000041858 */
[----:B------:R-:W-:Y:S01]  /*12330*/  LOP3.LUT R116, R2, 0xff, RZ, 0xc0, !PT ;  /* 0x000000ff02747812 */ /* 0x000fe200078ec0ff */
[----:B------:R-:W-:Y:S01]  /*12340*/  FMUL.FTZ R93, R3, R93 ;  /* 0x0000005d035d7220 */ /* 0x000fe20000410000 */
[----:B------:R-:W-:Y:S01]  /*12350*/  PRMT R121, R114, 0x5410, R117 ;  /* 0x0000541072797816 */ /* 0x000fe20000000075 */
[----:B------:R-:W-:Y:S01]  /*12360*/  FMUL.FTZ R94, R0, R94 ;  /* 0x0000005e005e7220 */ /* 0x000fe20000410000 */
[----:B------:R-:W-:Y:S01]  /*12370*/  PRMT R116, R116, 0x5410, R113 ;  /* 0x0000541074747816 */ /* 0x000fe20000000071 */
[----:B------:R-:W-:Y:S01]  /*12380*/  FMUL.FTZ R95, R0, R95 ;  /* 0x0000005f005f7220 */ /* 0x000fe20000410000 */
[--C-:B------:R-:W-:Y:S01]  /*12390*/  SHF.R.U32.HI R108, RZ, 0x18, R2.reuse ;  /* 0x00000018ff6c7819 */ /* 0x100fe20000011602 */
[--C-:B------:R-:W-:Y:S01]  /*123a0*/  HSET2.LE.AND R110, R120, R134.reuse, PT ;  /* 0x00000086786e7233 */ /* 0x100fe20003803000 */
[----:B------:R-:W-:Y:S03]  /*123b0*/  F2FP.BF16.PACK_AB R156, R227, R228 ;  /* 0x000000e4e39c723e */ /* 0x000fe600000010ff */
[----:B-1----:R-:W-:Y:S01]  /*123c0*/  SHF.R.U32.HI R112, RZ, 0x10, R2 ;  /* 0x00000010ff707819 */ /* 0x002fe20000011602 */
[----:B------:R-:W-:Y:S01]  /*123d0*/  FMUL.FTZ R96, R3, R96 ;  /* 0x0000006003607220 */ /* 0x000fe20000410000 */
[----:B------:R-:W-:Y:S01]  /*123e0*/  F2FP.BF16.PACK_AB R158, R225, R226 ;  /* 0x000000e2e19e723e */ /* 0x000fe200000010ff */
[----:B------:R-:W-:Y:S01]  /*123f0*/  FMUL.FTZ R97, R3, R97 ;  /* 0x0000006103617220 */ /* 0x000fe20000410000 */
[----:B------:R-:W-:Y:S01]  /*12400*/  LOP3.LUT R2, R112, 0xff, RZ, 0xc0, !PT ;  /* 0x000000ff70027812 */ /* 0x000fe200078ec0ff */
[--C-:B------:R-:W-:Y:S01]  /*12410*/  HSET2.LE.AND R111, R121, R134.reuse, PT ;  /* 0x00000086796f7233 */ /* 0x100fe20003803000 */
[----:B------:R-:W1:Y:S01]  /*12420*/  LDSM.16.MT88.4 R112, [R177+0xc800] ;  /* 0x00c80000b170783b */ /* 0x000e620000004200 */
[----:B------:R-:W-:Y:S01]  /*12430*/  PRMT R155, R156, 0x7632, R155 ;  /* 0x000076329c9b7816 */ /* 0x000fe2000000009b */
[----:B------:R-:W-:Y:S01]  /*12440*/  FMUL.FTZ R98, R0, R98 ;  /* 0x0000006200627220 */ /* 0x000fe20000410000 */
[----:B------:R-:W-:Y:S01]  /*12450*/  PRMT R109, R2, 0x5410, R108 ;  /* 0x00005410026d7816 */ /* 0x000fe2000000006c */
[--C-:B------:R-:W-:Y:S01]  /*12460*/  HSET2.LE.AND R108, R116, R134.reuse, PT ;  /* 0x00000086746c7233 */ /* 0x100fe20003803000 */
[----:B------:R-:W-:Y:S01]  /*12470*/  PRMT R2, R159, 0x5410, R160 ;  /* 0x000054109f027816 */ /* 0x000fe200000000a0 */
[----:B------:R-:W-:Y:S01]  /*12480*/  FMUL.FTZ R99, R0, R99 ;  /* 0x0000006300637220 */ /* 0x000fe20000410000 */
[----:B------:R-:W-:Y:S01]  /*12490*/  PRMT R157, R158, 0x7632, R157 ;  /* 0x000076329e9d7816 */ /* 0x000fe2000000009d */
[----:B------:R-:W3:Y:S01]  /*124a0*/  LDSM.16.MT88.4 R116, [R178+0xc800] ;  /* 0x00c80000b274783b */ /* 0x000ee20000004200 */
[----:B------:R-:W-:Y:S01]  /*124b0*/  HSET2.LE.AND R109, R109, R134, PT ;  /* 0x000000866d6d7233 */ /* 0x000fe20003803000 */
[----:B------:R-:W-:Y:S02]  /*124c0*/  LOP3.LUT R108, R108, R2, RZ, 0xc0, !PT ;  /* 0x000000026c6c7212 */ /* 0x000fe400078ec0ff */
[----:B------:R-:W-:Y:S01]  /*124d0*/  PRMT R2, R162, 0x5410, R161 ;  /* 0x00005410a2027816 */ /* 0x000fe200000000a1 */
[C---:B----4-:R-:W-:Y:S03]  /*124e0*/  HMMA.16816.F32.BF16 R92, R136.reuse, R104, R92 ;  /* 0x00000068885c723c */ /* 0x050fe6000004185c */
[----:B------:R-:W-:Y:S02]  /*124f0*/  LOP3.LUT R109, R109, R2, RZ, 0xc0, !PT ;  /* 0x000000026d6d7212 */ /* 0x000fe400078ec0ff */
[----:B------:R-:W-:Y:S04]  /*12500*/  PRMT R2, R156, 0x5410, R155 ;  /* 0x000054109c027816 */ /* 0x000fe8000000009b */
[----:B------:R-:W-:Y:S01]  /*12510*/  LOP3.LUT R110, R110, R2, RZ, 0xc0, !PT ;  /* 0x000000026e6e7212 */ /* 0x000fe200078ec0ff */
[----:B------:R-:W-:Y:S02]  /*12520*/  HMMA.16816.F32.BF16 R96, R136, R106, R96 ;  /* 0x0000006a8860723c */ /* 0x000fe40000041860 */
[----:B------:R-:W-:Y:S01]  /*12530*/  PRMT R2, R158, 0x5410, R157 ;  /* 0x000054109e027816 */ /* 0x000fe2000000009d */
[----:B------:R-:W-:Y:S03]  /*12540*/  IMAD.WIDE.U32 R104, R122, -0x2daee0ad, RZ ;  /* 0xd2511f537a687825 */ /* 0x000fe600078e00ff */
[----:B------:R-:W-:Y:S02]  /*12550*/  LOP3.LUT R111, R111, R2, RZ, 0xc0, !PT ;  /* 0x000000026f6f7212 */ /* 0x000fe400078ec0ff */
[----:B------:R-:W-:Y:S01]  /*12560*/  LOP3.LUT R2, R145, UR28, R146, 0x96, !PT ;  /* 0x0000001c91027c12 */ /* 0x000fe2000f8e9692 */
[----:B------:R-:W-:Y:S03]  /*12570*/  IMAD.WIDE.U32 R122, R123, -0x2daee0ad, RZ ;  /* 0xd2511f537b7a7825 */ /* 0x000fe600078e00ff */
[----:B------:R-:W-:Y:S02]  /*12580*/  LOP3.LUT R120, R105, UR31, R244, 0x96, !PT ;  /* 0x0000001f69787c12 */ /* 0x000fe4000f8e96f4 */
[----:B------:R-:W-:Y:S03]  /*12590*/  LOP3.LUT R124, R123, UR27, R104, 0x96, !PT ;  /* 0x0000001b7b7c7c12 */ /* 0x000fe6000f8e9668 */
[----:B------:R-:W-:Y:S01]  /*125a0*/  IMAD.WIDE.U32 R120, R120, -0x326172a9, RZ ;  /* 0xcd9e8d5778787825 */ /* 0x000fe200078e00ff */
[----:B------:R-:W4:Y:S01]  /*125b0*/  LDSM.16.MT88.4 R104, [R180+0xc800] ;  /* 0x00c80000b468783b */ /* 0x000f220000004200 */
[C---:B-1----:R-:W-:Y:S02]  /*125c0*/  HMMA.16816.F32.BF16 R4, R108.reuse, R112, R4 ;  /* 0x000000706c04723c */ /* 0x042fe40000041804 */
[----:B------:R-:W-:Y:S01]  /*125d0*/  IMAD.WIDE.U32 R124, R124, -0x326172a9, RZ ;  /* 0xcd9e8d577c7c7825 */ /* 0x000fe200078e00ff */
[----:B------:R-:W-:Y:S02]  /*125e0*/  LOP3.LUT R121, R121, UR29, R172, 0x96, !PT ;  /* 0x0000001d79797c12 */ /* 0x000fe4000f8e96ac */
[----:B------:R-:W-:Y:S02]  /*125f0*/  IADD3 R172, P0, R174, UR24, RZ ;  /* 0x00000018aeac7c10 */ /* 0x000fe4000ff1e0ff */
[----:B------:R-:W-:Y:S01]  /*12600*/  LOP3.LUT R123, R125, UR26, R120, 0x96, !PT ;  /* 0x0000001a7d7b7c12 */ /* 0x000fe2000f8e9678 */
[----:B------:R-:W-:Y:S01]  /*12610*/  IMAD.WIDE.U32 R120, R121, -0x2daee0ad, RZ ;  /* 0xd2511f5379787825 */ /* 0x000fe200078e00ff */
[C---:B------:R-:W-:Y:S01]  /*12620*/  LOP3.LUT R112, R2.reuse, 0xffff, RZ, 0xc0, !PT ;  /* 0x0000ffff02707812 */ /* 0x040fe200078ec0ff */
[C---:B------:R-:W-:Y:S02]  /*12630*/  HMMA.16816.F32.BF16 R8, R108.reuse, R114, R8 ;  /* 0x000000726c08723c */ /* 0x040fe40000041808 */
[----:B------:R-:W-:Y:S01]  /*12640*/  LOP3.LUT R113, R2, 0xff, RZ, 0xc0, !PT ;  /* 0x000000ff02717812 */ /* 0x000fe200078ec0ff */
[----:B------:R-:W-:Y:S01]  /*12650*/  IMAD.WIDE.U32 R130, R123, -0x2daee0ad, RZ ;  /* 0xd2511f537b827825 */ /* 0x000fe200078e00ff */
[----:B------:R-:W-:Y:S02]  /*12660*/  SHF.R.U32.HI R112, RZ, 0x8, R112 ;  /* 0x00000008ff707819 */ /* 0x000fe40000011670 */
[C---:B------:R-:W-:Y:S02]  /*12670*/  ISETP.GE.U32.AND P6, PT, R133.reuse, R113, PT ;  /* 0x000000718500720c */ /* 0x040fe40003fc6070 */
[C---:B---3--:R-:W-:Y:S01]  /*12680*/  HMMA.16816.F32.BF16 R12, R108.reuse, R116, R12 ;  /* 0x000000746c0c723c */ /* 0x048fe2000004180c */
[----:B------:R-:W-:Y:S03]  /*12690*/  LOP3.LUT R112, R112, 0xffff, RZ, 0xc0, !PT ;  /* 0x0000ffff70707812 */ /* 0x000fe600078ec0ff */
[--C-:B------:R-:W-:Y:S02]  /*126a0*/  SHF.R.U32.HI R113, RZ, 0x10, R2.reuse ;  /* 0x00000010ff717819 */ /* 0x100fe40000011602 */
[----:B------:R-:W-:Y:S02]  /*126b0*/  ISETP.GE.U32.AND P5, PT, R133, R112, PT ;  /* 0x000000708500720c */ /* 0x000fe40003fa6070 */
[----:B------:R-:W-:Y:S01]  /*126c0*/  SHF.R.U32.HI R2, RZ, 0x18, R2 ;  /* 0x00000018ff027819 */ /* 0x000fe20000011602 */
[C---:B------:R-:W-:Y:S03]  /*126d0*/  HMMA.16816.F32.BF16 R16, R108.reuse, R118, R16 ;  /* 0x000000766c10723c */ /* 0x040fe60000041810 */
[----:B------:R-:W-:Y:S01]  /*126e0*/  @!P6 HFMA2.BF16_V2 R143, -RZ.H0_H0, RZ.H0_H0, -R140.H0_H0 ;  /* 0x200000ffff8fe231 */ /* 0x000fe2000034098c */
[----:B------:R-:W-:Y:S02]  /*126f0*/  IADD3.X R173, R175, UR21, RZ, P0, !PT ;  /* 0x00000015afad7c10 */ /* 0x000fe400087fe4ff */
[----:B------:R-:W-:Y:S02]  /*12700*/  ISETP.GE.U32.AND P0, PT, R133, R2, PT ;  /* 0x000000028500720c */ /* 0x000fe40003f06070 */
[----:B------:R1:W-:Y:S01]  /*12710*/  @!P6 STL.S16 [R1+0x5c], R143 ;  /* 0x00005c8f0100e387 */ /* 0x0003e20000100600 */
[----:B------:R-:W-:Y:S03]  /*12720*/  PRMT R123, R143, 0x7610, R123 ;  /* 0x000076108f7b7816 */ /* 0x000fe6000000007b */
[----:B-----5:R-:W-:Y:S01]  /*12730*/  @!P5 HFMA2.BF16_V2 R135, -RZ.H0_H0, RZ.H0_H0, -R167.H0_H0 ;  /* 0x200000ffff87d231 */ /* 0x020fe200003409a7 */
[----:B------:R-:W-:Y:S01]  /*12740*/  LOP3.LUT R116, R144, 0xff, RZ, 0xc0, !PT ;  /* 0x000000ff90747812 */ /* 0x000fe200078ec0ff */
[C---:B----4-:R-:W-:Y:S01]  /*12750*/  HMMA.16816.F32.BF16 R20, R108.reuse, R104, R20 ;  /* 0x000000686c14723c */ /* 0x050fe20000041814 */
[----:B------:R-:W-:Y:S02]  /*12760*/  @!P6 PRMT R140, R123, 0x5410, RZ ;  /* 0x000054107b8ce816 */ /* 0x000fe400000000ff */
[----:B------:R3:W-:Y:S01]  /*12770*/  @!P5 STL.S16 [R1+0x60], R135 ;  /* 0x000060870100d387 */ /* 0x0007e20000100600 */
[----:B------:R-:W-:Y:S01]  /*12780*/  PRMT R2, R135, 0x7610, R2 ;  /* 0x0000761087027816 */ /* 0x000fe20000000002 */
[----:B------:R-:W-:Y:S01]  /*12790*/  @!P0 HFMA2.BF16_V2 R215, -RZ.H0_H0, RZ.H0_H0, -R165.H0_H0 ;  /* 0x200000ffffd78231 */ /* 0x000fe200003409a5 */
[----:B------:R-:W-:Y:S01]  /*127a0*/  ISETP.GE.U32.AND P6, PT, R133, R116, PT ;  /* 0x000000748500720c */ /* 0x000fe20003fc6070 */
[----:B------:R-:W-:Y:S01]  /*127b0*/  STG.E.U16 [R174.64], R140 ;  /* 0x0000008cae007986 */ /* 0x000fe2000c101512 */
[----:B------:R-:W-:Y:S01]  /*127c0*/  @!P5 PRMT R167, R2, 0x5410, RZ ;  /* 0x0000541002a7d816 */ /* 0x000fe200000000ff */
[C---:B------:R-:W-:Y:S02]  /*127d0*/  HMMA.16816.F32.BF16 R24, R108.reuse, R106, R24 ;  /* 0x0000006a6c18723c */ /* 0x040fe40000041818 */
[----:B------:R-:W-:Y:S01]  /*127e0*/  LDSM.16.MT88.4 R116, [R177+0xe800] ;  /* 0x00e80000b174783b */ /* 0x000fe20000004200 */
[----:B------:R-:W-:Y:S02]  /*127f0*/  PRMT R105, R215, 0x7610, R105 ;  /* 0x00007610d7697816 */ /* 0x000fe40000000069 */
[----:B------:R-:W-:Y:S02]  /*12800*/  LOP3.LUT R122, R121, UR5, R122, 0x96, !PT ;  /* 0x00000005797a7c12 */ /* 0x000fe4000f8e967a */
[----:B------:R-:W-:Y:S02]  /*12810*/  LOP3.LUT R121, R113, 0xff, RZ, 0xc0, !PT ;  /* 0x000000ff71797812 */ /* 0x000fe400078ec0ff */
[----:B------:R-:W-:Y:S01]  /*12820*/  @!P0 PRMT R165, R105, 0x5410, RZ ;  /* 0x0000541069a58816 */ /* 0x000fe200000000ff */
[----:B-1----:R1:W4:Y:S01]  /*12830*/  LDL.S16 R143, [R1+0x54] ;  /* 0x00005400018f7983 */ /* 0x0023220000100600 */
[----:B------:R-:W-:Y:S01]  /*12840*/  ISETP.GE.U32.AND P1, PT, R133, R121, PT ;  /* 0x000000798500720c */ /* 0x000fe20003f26070 */
[----:B------:R-:W-:Y:S01]  /*12850*/  IMAD.WIDE.U32 R122, R122, -0x326172a9, RZ ;  /* 0xcd9e8d577a7a7825 */ /* 0x000fe200078e00ff */
[----:B------:R-:W-:Y:S01]  /*12860*/  LOP3.LUT R125, R131, UR16, R120, 0x96, !PT ;  /* 0x00000010837d7c12 */ /* 0x000fe2000f8e9678 */
[----:B------:R-:W5:Y:S01]  /*12870*/  LDSM.16.MT88.4 R112, [R179+0xc800] ;  /* 0x00c80000b370783b */ /* 0x000f620000004200 */
[--C-:B------:R-:W-:Y:S02]  /*12880*/  SHF.R.U32.HI R121, RZ, 0x18, R144.reuse ;  /* 0x00000018ff797819 */ /* 0x100fe40000011690 */
[----:B------:R-:W-:Y:S02]  /*12890*/  LOP3.LUT R120, R144, 0xffff, RZ, 0xc0, !PT ;  /* 0x0000ffff90787812 */ /* 0x000fe400078ec0ff */
[----:B------:R-:W-:Y:S02]  /*128a0*/  ISETP.GE.U32.AND P5, PT, R133, R121, PT ;  /* 0x000000798500720c */ /* 0x000fe40003fa6070 */
[----:B------:R-:W-:Y:S01]  /*128b0*/  SHF.R.U32.HI R144, RZ, 0x10, R144 ;  /* 0x00000010ff907819 */ /* 0x000fe20000011690 */
[----:B---3--:R1:W3:Y:S01]  /*128c0*/  LDL.S16 R135, [R1+0x50] ;  /* 0x0000500001877983 */ /* 0x0082e20000100600 */
[--C-:B------:R-:W-:Y:S01]  /*128d0*/  SHF.R.U32.HI R2, RZ, 0x8, R120.reuse ;  /* 0x00000008ff027819 */ /* 0x100fe20000011678 */
[----:B------:R-:W-:Y:S02]  /*128e0*/  @!P1 HFMA2.BF16_V2 R170, -RZ.H0_H0, RZ.H0_H0, -R166.H0_H0 ;  /* 0x200000ffffaa9231 */ /* 0x000fe400003409a6 */
[----:B------:R-:W-:Y:S01]  /*128f0*/  STG.E.U16 [R174.64+0x2], R167 ;  /* 0x000002a7ae007986 */ /* 0x000fe2000c101512 */
[----:B------:R-:W-:Y:S02]  /*12900*/  LOP3.LUT R104, R2, 0xffff, RZ, 0xc0, !PT ;  /* 0x0000ffff02687812 */ /* 0x000fe400078ec0ff */
[----:B------:R-:W-:Y:S01]  /*12910*/  PRMT R120, R170, 0x7610, R120 ;  /* 0x00007610aa787816 */ /* 0x000fe20000000078 */
[----:B------:R1:W-:Y:S01]  /*12920*/  @!P1 STL.S16 [R1+0x64], R170 ;  /* 0x000064aa01009387 */ /* 0x0003e20000100600 */
[----:B------:R-:W-:Y:S02]  /*12930*/  LOP3.LUT R2, R103, UR4, R150, 0x96, !PT ;  /* 0x0000000467027c12 */ /* 0x000fe4000f8e9696 */
[----:B------:R-:W-:Y:S01]  /*12940*/  @!P1 PRMT R166, R120, 0x5410, RZ ;  /* 0x0000541078a69816 */ /* 0x000fe200000000ff */
[----:B------:R-:W-:Y:S01]  /*12950*/  STG.E.U16 [R172.64+0x2], R165 ;  /* 0x000002a5ac007986 */ /* 0x000fe2000c101512 */
[----:B------:R-:W-:Y:S01]  /*12960*/  ISETP.GE.U32.AND P1, PT, R133, R104, PT ;  /* 0x000000688500720c */ /* 0x000fe20003f26070 */
[----:B------:R-:W-:Y:S01]  /*12970*/  IMAD.WIDE.U32 R120, R125, -0x326172a9, RZ ;  /* 0xcd9e8d577d787825 */ /* 0x000fe200078e00ff */
[----:B------:R-:W-:Y:S01]  /*12980*/  LOP3.LUT R104, R144, 0xff, RZ, 0xc0, !PT ;  /* 0x000000ff90687812 */ /* 0x000fe200078ec0ff */
[----:B------:R-:W-:Y:S01]  /*12990*/  @!P0 STL.S16 [R1+0x3c], R215 ;  /* 0x00003cd701008387 */ /* 0x000fe20000100600 */
[----:B------:R-:W-:Y:S02]  /*129a0*/  LOP3.LUT R103, R102, 0xffff, RZ, 0xc0, !PT ;  /* 0x0000ffff66677812 */ /* 0x000fe400078ec0ff */
[----:B------:R-:W-:Y:S01]  /*129b0*/  ISETP.GE.U32.AND P0, PT, R133, R104, PT ;  /* 0x000000688500720c */ /* 0x000fe20003f06070 */
[----:B------:R2:W3:Y:S04]  /*129c0*/  LDL.S16 R139, [R1+0x4c] ;  /* 0x00004c00018b7983 */ /* 0x0004e80000100600 */
[----:B------:R2:W3:Y:S04]  /*129d0*/  LDL.S16 R138, [R1+0x48] ;  /* 0x00004800018a7983 */ /* 0x0004e80000100600 */
[----:B------:R-:W2:Y:S01]  /*129e0*/  LDSM.16.MT88.4 R104, [R178+0xe800] ;  /* 0x00e80000b268783b */ /* 0x000ea20000004200 */
[C---:B-----5:R-:W-:Y:S01]  /*129f0*/  HMMA.16816.F32.BF16 R28, R108.reuse, R112, R28 ;  /* 0x000000706c1c723c */ /* 0x060fe2000004181c */
[----:B-1----:R-:W-:Y:S02]  /*12a00*/  LOP3.LUT R170, R123, UR20, R124, 0x96, !PT ;  /* 0x000000147baa7c12 */ /* 0x002fe4000f8e967c */
[C---:B------:R-:W-:Y:S04]  /*12a10*/  LOP3.LUT R124, R2.reuse, 0xff, RZ, 0xc0, !PT ;  /* 0x000000ff027c7812 */ /* 0x040fe800078ec0ff */
[----:B------:R-:W-:Y:S01]  /*12a20*/  STG.E.U16 [R172.64], R166 ;  /* 0x000000a6ac007986 */ /* 0x000fe2000c101512 */
[----:B------:R-:W-:Y:S04]  /*12a30*/  LOP3.LUT R123, R121, UR28, R122, 0x96, !PT ;  /* 0x0000001c797b7c12 */ /* 0x000fe8000f8e967a */
[----:B------:R-:W-:Y:S01]  /*12a40*/  LOP3.LUT R112, R2, 0xffff, RZ, 0xc0, !PT ;  /* 0x0000ffff02707812 */ /* 0x000fe200078ec0ff */
[C---:B------:R-:W-:Y:S01]  /*12a50*/  HMMA.16816.F32.BF16 R32, R108.reuse, R114, R32 ;  /* 0x000000726c20723c */ /* 0x040fe20000041820 */
[----:B------:R-:W-:Y:S02]  /*12a60*/  SHF.R.U32.HI R113, RZ, 0x10, R2 ;  /* 0x00000010ff717819 */ /* 0x000fe40000011602 */
[----:B------:R-:W-:Y:S02]  /*12a70*/  SHF.R.U32.HI R112, RZ, 0x8, R112 ;  /* 0x00000008ff707819 */ /* 0x000fe40000011670 */
[----:B------:R-:W-:Y:S02]  /*12a80*/  LOP3.LUT R113, R113, 0xff, RZ, 0xc0, !PT ;  /* 0x000000ff71717812 */ /* 0x000fe400078ec0ff */
[----:B------:R-:W-:Y:S01]  /*12a90*/  LOP3.LUT R112, R112, 0xffff, RZ, 0xc0, !PT ;  /* 0x0000ffff70707812 */ /* 0x000fe200078ec0ff */
[C---:B------:R-:W-:Y:S01]  /*12aa0*/  HMMA.16816.F32.BF16 R36, R108.reuse, R116, R36 ;  /* 0x000000746c24723c */ /* 0x040fe20000041824 */
[----:B------:R-:W-:Y:S03]  /*12ab0*/  SHF.R.U32.HI R2, RZ, 0x18, R2 ;  /* 0x00000018ff027819 */ /* 0x000fe60000011602 */
[----:B------:R-:W-:Y:S03]  /*12ac0*/  LOP3.LUT R122, R121, UR28, R122, 0x96, !PT ;  /* 0x0000001c797a7c12 */ /* 0x000fe6000f8e967a */
[----:B------:R-:W-:Y:S01]  /*12ad0*/  LOP3.LUT R117, R102, 0xff, RZ, 0xc0, !PT ;  /* 0x000000ff66757812 */ /* 0x000fe200078ec0ff */
[C---:B------:R-:W-:Y:S01]  /*12ae0*/  HMMA.16816.F32.BF16 R40, R108.reuse, R118, R40 ;  /* 0x000000766c28723c */ /* 0x040fe20000041828 */
[----:B------:R-:W-:Y:S03]  /*12af0*/  FFMA.FTZ R116, R171, c[0x0][0x23c], -R141 ;  /* 0x00008f00ab747a23 */ /* 0x000fe6000001088d */
[----:B------:R-:W-:Y:S01]  /*12b00*/  IMAD.WIDE.U32 R170, R170, -0x2daee0ad, RZ ;  /* 0xd2511f53aaaa7825 */ /* 0x000fe200078e00ff */
[----:B------:R1:W-:Y:S03]  /*12b10*/  MUFU.EX2 R221, R116 ;  /* 0x0000007400dd7308 */ /* 0x0003e60000000800 */
[C---:B--2---:R-:W-:Y:S08]  /*12b20*/  HMMA.16816.F32.BF16 R44, R108.reuse, R104, R44 ;  /* 0x000000686c2c723c */ /* 0x044ff0000004182c */
[C---:B------:R-:W-:Y:S01]  /*12b30*/  HMMA.16816.F32.BF16 R48, R108.reuse, R106, R48 ;  /* 0x0000006a6c30723c */ /* 0x040fe20000041830 */
[----:B------:R-:W-:Y:S03]  /*12b40*/  LDSM.16.MT88.4 R104, [R177+0x10800] ;  /* 0x01080000b168783b */ /* 0x000fe60000004200 */
[----:B------:R-:W-:Y:S05]  /*12b50*/  @!P6 HFMA2.BF16_V2 R214, -RZ.H0_H0, RZ.H0_H0, -R164.H0_H0 ;  /* 0x200000ffffd6e231 */ /* 0x000fea00003409a4 */
[----:B------:R-:W-:Y:S03]  /*12b60*/  @!P6 STL.S16 [R1+0xc], R214 ;  /* 0x00000cd60100e387 */ /* 0x000fe60000100600 */
[----:B------:R-:W-:Y:S01]  /*12b70*/  PRMT R136, R214, 0x7610, R136 ;  /* 0x00007610d6887816 */ /* 0x000fe20000000088 */
[----:B------:R2:W5:Y:S03]  /*12b80*/  LDL.S16 R137, [R1+0x8] ;  /* 0x0000080001897983 */ /* 0x0005660000100600 */
[----:B------:R-:W-:Y:S02]  /*12b90*/  @!P6 PRMT R164, R136, 0x5410, RZ ;  /* 0x0000541088a4e816 */ /* 0x000fe400000000ff */
[----:B------:R2:W2:Y:S01]  /*12ba0*/  LDL.S16 R136, [R1+0x44] ;  /* 0x0000440001887983 */ /* 0x0004a20000100600 */
[----:B------:R-:W-:Y:S03]  /*12bb0*/  ISETP.GE.U32.AND P6, PT, R133, R124, PT ;  /* 0x0000007c8500720c */ /* 0x000fe60003fc6070 */
[----:B------:R-:W-:Y:S01]  /*12bc0*/  STG.E.U16 [R174.64+0x10], R164 ;  /* 0x000010a4ae007986 */ /* 0x000fe2000c101512 */
[----:B----4-:R-:W-:Y:S05]  /*12bd0*/  @!P1 HFMA2.BF16_V2 R143, -RZ.H0_H0, RZ.H0_H0, -R163.H0_H0 ;  /* 0x200000ffff8f9231 */ /* 0x010fea00003409a3 */
[----:B------:R-:W-:Y:S01]  /*12be0*/  @!P1 STL.S16 [R1+0x54], R143 ;  /* 0x0000548f01009387 */ /* 0x000fe20000100600 */
[----:B------:R-:W-:Y:S04]  /*12bf0*/  PRMT R125, R143, 0x7610, R125 ;  /* 0x000076108f7d7816 */ /* 0x000fe8000000007d */
[----:B------:R-:W-:Y:S01]  /*12c00*/  @!P1 PRMT R163, R125, 0x5410, RZ ;  /* 0x000054107da39816 */ /* 0x000fe200000000ff */
[----:B---3--:R-:W-:Y:S01]  /*12c10*/  @!P0 HFMA2.BF16_V2 R135, -RZ.H0_H0, RZ.H0_H0, -R169.H0_H0 ;  /* 0x200000ffff878231 */ /* 0x008fe200003409a9 */
[----:B------:R-:W-:Y:S03]  /*12c20*/  ISETP.GE.U32.AND P1, PT, R133, R113, PT ;  /* 0x000000718500720c */ /* 0x000fe60003f26070 */
[----:B------:R-:W-:Y:S01]  /*12c30*/  STG.E.U16 [R174.64+0x12], R163 ;  /* 0x000012a3ae007986 */ /* 0x000fe2000c101512 */
[----:B------:R-:W-:Y:S02]  /*12c40*/  SHF.R.U32.HI R125, RZ, 0x18, R102 ;  /* 0x00000018ff7d7819 */ /* 0x000fe40000011666 */
[----:B------:R-:W-:Y:S01]  /*12c50*/  PRMT R124, R135, 0x7610, R124 ;  /* 0x00007610877c7816 */ /* 0x000fe2000000007c */
[----:B------:R3:W-:Y:S03]  /*12c60*/  @!P0 STL.S16 [R1+0x50], R135 ;  /* 0x0000508701008387 */ /* 0x0007e60000100600 */
[----:B------:R-:W-:Y:S02]  /*12c70*/  @!P0 PRMT R169, R124, 0x5410, RZ ;  /* 0x000054107ca98816 */ /* 0x000fe400000000ff */
[----:B------:R-:W-:Y:S02]  /*12c80*/  ISETP.GE.U32.AND P0, PT, R133, R112, PT ;  /* 0x000000708500720c */ /* 0x000fe40003f06070 */
[----:B------:R-:W4:Y:S01]  /*12c90*/  LDSM.16.MT88.4 R112, [R180+0xe800] ;  /* 0x00e80000b470783b */ /* 0x000f220000004200 */
[----:B------:R-:W-:Y:S02]  /*12ca0*/  SHF.R.U32.HI R124, RZ, 0x10, R102 ;  /* 0x00000010ff7c7819 */ /* 0x000fe40000011666 */
[----:B------:R-:W-:Y:S01]  /*12cb0*/  SHF.R.U32.HI R102, RZ, 0x8, R103 ;  /* 0x00000008ff667819 */ /* 0x000fe20000011667 */
[----:B------:R-:W-:Y:S01]  /*12cc0*/  FFMA.FTZ R103, R205, c[0x0][0x23c], -R142 ;  /* 0x00008f00cd677a23 */ /* 0x000fe2000001088e */
[----:B------:R-:W-:Y:S03]  /*12cd0*/  @!P5 HFMA2.BF16_V2 R139, -RZ.H0_H0, RZ.H0_H0, -R168.H0_H0 ;  /* 0x200000ffff8bd231 */ /* 0x000fe600003409a8 */
[----:B------:R-:W-:Y:S01]  /*12ce0*/  STG.E.U16 [R172.64+0x10], R169 ;  /* 0x000010a9ac007986 */ /* 0x000fe2000c101512 */
[----:B------:R-:W-:Y:S01]  /*12cf0*/  MUFU.EX2 R219, R103 ;  /* 0x0000006700db7308 */ /* 0x000fe20000000800 */
[----:B------:R-:W-:Y:S01]  /*12d00*/  @!P6 HFMA2.BF16_V2 R138, -RZ.H0_H0, RZ.H0_H0, -R159.H0_H0 ;  /* 0x200000ffff8ae231 */ /* 0x000fe2000034099f */
[----:B------:R-:W-:Y:S04]  /*12d10*/  PRMT R132, R139, 0x7610, R132 ;  /* 0x000076108b847816 */ /* 0x000fe80000000084 */
[----:B------:R-:W-:Y:S02]  /*12d20*/  PRMT R131, R138, 0x7610, R131 ;  /* 0x000076108a837816 */ /* 0x000fe40000000083 */
[----:B------:R-:W-:Y:S01]  /*12d30*/  @!P5 PRMT R168, R132, 0x5410, RZ ;  /* 0x0000541084a8d816 */ /* 0x000fe200000000ff */
[----:B---3--:R3:W3:Y:S01]  /*12d40*/  LDL.S16 R135, [R1+0x1c] ;  /* 0x00001c0001877983 */ /* 0x0086e20000100600 */
[----:B------:R-:W-:Y:S03]  /*12d50*/  @!P6 PRMT R159, R131, 0x5410, RZ ;  /* 0x00005410839fe816 */ /* 0x000fe600000000ff */
[----:B------:R-:W-:Y:S01]  /*12d60*/  @!P5 STL.S16 [R1+0x4c], R139 ;  /* 0x00004c8b0100d387 */ /* 0x000fe20000100600 */
[C---:B------:R-:W-:Y:S01]  /*12d70*/  ISETP.GE.U32.AND P5, PT, R133.reuse, R2, PT ;  /* 0x000000028500720c */ /* 0x040fe20003fa6070 */
[----:B------:R-:W-:Y:S02]  /*12d80*/  FFMA.FTZ R2, R204, c[0x0][0x23c], -R141 ;  /* 0x00008f00cc027a23 */ /* 0x000fe4000001088d */
[----:B------:R-:W-:Y:S01]  /*12d90*/  @!P6 STL.S16 [R1+0x48], R138 ;  /* 0x0000488a0100e387 */ /* 0x000fe20000100600 */
[----:B------:R-:W-:Y:S01]  /*12da0*/  ISETP.GE.U32.AND P6, PT, R133, R117, PT ;  /* 0x000000758500720c */ /* 0x000fe20003fc6070 */
[----:B------:R4:W4:Y:S02]  /*12db0*/  MUFU.EX2 R220, R2 ;  /* 0x0000000200dc7308 */ /* 0x0009240000000800 */
[----:B------:R2:W3:Y:S04]  /*12dc0*/  LDL.S16 R132, [R1+0x4] ;  /* 0x0000040001847983 */ /* 0x0004e80000100600 */
[----:B------:R2:W3:Y:S04]  /*12dd0*/  LDL.S16 R131, [R1+0x18] ;  /* 0x0000180001837983 */ /* 0x0004e80000100600 */
[----:B-1----:R-:W1:Y:S01]  /*12de0*/  LDSM.16.MT88.4 R116, [R179+0xe800] ;  /* 0x00e80000b374783b */ /* 0x002e620000004200 */
[C---:B----4-:R-:W-:Y:S01]  /*12df0*/  HMMA.16816.F32.BF16 R52, R108.reuse, R112, R52 ;  /* 0x000000706c34723c */ /* 0x050fe20000041834 */
[----:B------:R-:W-:Y:S05]  /*12e00*/  @!P6 HFMA2.BF16_V2 R249, -RZ.H0_H0, RZ.H0_H0, -R156.H0_H0 ;  /* 0x200000fffff9e231 */ /* 0x000fea000034099c */
[----:B------:R-:W-:Y:S01]  /*12e10*/  @!P6 PRMT R156, R249, 0x5410, RZ ;  /* 0x00005410f99ce816 */ /* 0x000fe200000000ff */
[----:B------:R-:W-:Y:S01]  /*12e20*/  STG.E.U16 [R172.64+0x12], R168 ;  /* 0x000012a8ac007986 */ /* 0x000fe2000c101512 */
[C---:B------:R-:W-:Y:S03]  /*12e30*/  HMMA.16816.F32.BF16 R56, R108.reuse, R114, R56 ;  /* 0x000000726c38723c */ /* 0x040fe60000041838 */
[----:B------:R-:W-:Y:S01]  /*12e40*/  STG.E.U16 [R174.64+0x20], R159 ;  /* 0x0000209fae007986 */ /* 0x000fe2000c101512 */
[----:B------:R-:W-:Y:S02]  /*12e50*/  LOP3.LUT R2, R124, 0xff, RZ, 0xc0, !PT ;  /* 0x000000ff7c027812 */ /* 0x000fe400078ec0ff */
[----:B------:R-:W-:Y:S06]  /*12e60*/  F2FP.BF16.PACK_AB R154, R220, R221 ;  /* 0x000000dddc9a723e */ /* 0x000fec00000010ff */
[----:B------:R-:W-:Y:S01]  /*12e70*/  PRMT R153, R154, 0x7632, R153 ;  /* 0x000076329a997816 */ /* 0x000fe20000000099 */
[----:B-----5:R-:W-:Y:S01]  /*12e80*/  @!P0 HFMA2.BF16_V2 R137, -RZ.H0_H0, RZ.H0_H0, -R160.H0_H0 ;  /* 0x200000ffff898231 */ /* 0x020fe200003409a0 */
[C---:B-1----:R-:W-:Y:S01]  /*12e90*/  HMMA.16816.F32.BF16 R60, R108.reuse, R116, R60 ;  /* 0x000000746c3c723c */ /* 0x042fe2000004183c */
[----:B--2---:R-:W-:Y:S03]  /*12ea0*/  @!P1 HFMA2.BF16_V2 R136, -RZ.H0_H0, RZ.H0_H0, -R162.H0_H0 ;  /* 0x200000ffff889231 */ /* 0x004fe600003409a2 */
[----:B------:R-:W-:Y:S01]  /*12eb0*/  @!P0 STL.S16 [R1+0x8], R137 ;  /* 0x0000088901008387 */ /* 0x000fe20000100600 */
[----:B------:R-:W-:Y:S03]  /*12ec0*/  PRMT R129, R137, 0x7610, R129 ;  /* 0x0000761089817816 */ /* 0x000fe60000000081 */
[----:B------:R-:W-:Y:S01]  /*12ed0*/  @!P1 STL.S16 [R1+0x44], R136 ;  /* 0x0000448801009387 */ /* 0x000fe20000100600 */
[C---:B------:R-:W-:Y:S03]  /*12ee0*/  HMMA.16816.F32.BF16 R64, R108.reuse, R118, R64 ;  /* 0x000000766c40723c */ /* 0x040fe60000041840 */
[----:B------:R-:W-:Y:S02]  /*12ef0*/  @!P0 PRMT R160, R129, 0x5410, RZ ;  /* 0x0000541081a08816 */ /* 0x000fe400000000ff */
[----:B------:R1:W2:Y:S01]  /*12f00*/  LDL.S16 R129, [R1] ;  /* 0x0000000001817983 */ /* 0x0002a20000100600 */
[----:B------:R-:W-:Y:S02]  /*12f10*/  PRMT R126, R136, 0x7610, R126 ;  /* 0x00007610887e7816 */ /* 0x000fe4000000007e */
[C---:B------:R-:W-:Y:S01]  /*12f20*/  ISETP.GE.U32.AND P0, PT, R133.reuse, R2, PT ;  /* 0x000000028500720c */ /* 0x040fe20003f06070 */
[----:B------:R-:W-:Y:S01]  /*12f30*/  LDSM.16.MT88.4 R116, [R180+0x10800] ;  /* 0x01080000b474783b */ /* 0x000fe20000004200 */
[C---:B------:R-:W-:Y:S02]  /*12f40*/  HMMA.16816.F32.BF16 R68, R108.reuse, R104, R68 ;  /* 0x000000686c44723c */ /* 0x040fe40000041844 */
[----:B------:R-:W-:Y:S02]  /*12f50*/  @!P1 PRMT R162, R126, 0x5410, RZ ;  /* 0x000054107ea29816 */ /* 0x000fe400000000ff */
[----:B------:R-:W-:Y:S03]  /*12f60*/  LOP3.LUT R2, R102, 0xffff, RZ, 0xc0, !PT ;  /* 0x0000ffff66027812 */ /* 0x000fe600078ec0ff */
[----:B------:R-:W-:Y:S01]  /*12f70*/  SHF.R.U32.HI R104, RZ, 0x18, R120 ;  /* 0x00000018ff687819 */ /* 0x000fe20000011678 */
[C---:B------:R-:W-:Y:S01]  /*12f80*/  HMMA.16816.F32.BF16 R72, R108.reuse, R106, R72 ;  /* 0x0000006a6c48723c */ /* 0x040fe20000041848 */
[----:B------:R-:W-:Y:S01]  /*12f90*/  ISETP.GE.U32.AND P1, PT, R133, R2, PT ;  /* 0x000000028500720c */ /* 0x000fe20003f26070 */
[----:B------:R-:W-:Y:S02]  /*12fa0*/  STG.E.U16 [R174.64+0x22], R160 ;  /* 0x000022a0ae007986 */ /* 0x000fe4000c101512 */
[----:B------:R-:W-:Y:S01]  /*12fb0*/  FFMA.FTZ R2, R206, c[0x0][0x23c], -R142 ;  /* 0x00008f00ce027a23 */ /* 0x000fe2000001088e */
[----:B------:R-:W-:Y:S01]  /*12fc0*/  LOP3.LUT R105, R120, 0xffff, RZ, 0xc0, !PT ;  /* 0x0000ffff78697812 */ /* 0x000fe200078ec0ff */
[----:B------:R-:W-:Y:S02]  /*12fd0*/  STG.E.U16 [R172.64+0x20], R162 ;  /* 0x000020a2ac007986 */ /* 0x000fe4000c101512 */
[----:B------:R4:W5:Y:S04]  /*12fe0*/  MUFU.EX2 R218, R2 ;  /* 0x0000000200da7308 */ /* 0x0009680000000800 */
[----:B----4-:R-:W-:Y:S02]  /*12ff0*/  LOP3.LUT R2, R123, 0xffff, RZ, 0xc0, !PT ;  /* 0x0000ffff7b027812 */ /* 0x010fe400078ec0ff */
[----:B-----5:R-:W-:Y:S02]  /*13000*/  F2FP.BF16.PACK_AB R152, R218, R219 ;  /* 0x000000dbda98723e */ /* 0x020fe400000010ff */
[----:B------:R-:W-:Y:S02]  /*13010*/  SHF.R.U32.HI R103, RZ, 0x8, R2 ;  /* 0x00000008ff677819 */ /* 0x000fe40000011602 */
[----:B------:R-:W-:Y:S01]  /*13020*/  PRMT R151, R152, 0x7632, R151 ;  /* 0x0000763298977816 */ /* 0x000fe20000000097 */
[----:B---3--:R-:W-:Y:S05]  /*13030*/  @!P5 HFMA2.BF16_V2 R135, -RZ.H0_H0, RZ.H0_H0, -R161.H0_H0 ;  /* 0x200000ffff87d231 */ /* 0x008fea00003409a1 */
[----:B------:R-:W-:Y:S01]  /*13040*/  @!P5 STL.S16 [R1+0x1c], R135 ;  /* 0x00001c870100d387 */ /* 0x000fe20000100600 */
[----:B------:R-:W-:Y:S03]  /*13050*/  PRMT R102, R135, 0x7610, R102 ;  /* 0x0000761087667816 */ /* 0x000fe60000000066 */
[----:B------:R1:W3:Y:S01]  /*13060*/  LDL.S16 R126, [R1+0x14] ;  /* 0x00001400017e7983 */ /* 0x0002e20000100600 */
[----:B------:R-:W-:Y:S01]  /*13070*/  @!P5 PRMT R161, R102, 0x5410, RZ ;  /* 0x0000541066a1d816 */ /* 0x000fe200000000ff */
[----:B------:R-:W-:Y:S02]  /*13080*/  @!P1 HFMA2.BF16_V2 R132, -RZ.H0_H0, RZ.H0_H0, -R155.H0_H0 ;  /* 0x200000ffff849231 */ /* 0x000fe4000034099b */
[----:B------:R1:W4:Y:S01]  /*13090*/  LDL.S16 R124, [R1+0x10] ;  /* 0x00001000017c7983 */ /* 0x0003220000100600 */
[----:B------:R-:W-:Y:S01]  /*130a0*/  ISETP.GE.U32.AND P5, PT, R133, R125, PT ;  /* 0x0000007d8500720c */ /* 0x000fe20003fa6070 */
[----:B------:R-:W-:Y:S02]  /*130b0*/  @!P0 HFMA2.BF16_V2 R131, -RZ.H0_H0, RZ.H0_H0, -R158.H0_H0 ;  /* 0x200000ffff838231 */ /* 0x000fe4000034099e */
[----:B------:R-:W-:Y:S01]  /*130c0*/  @!P1 STL.S16 [R1+0x4], R132 ;  /* 0x0000048401009387 */ /* 0x000fe20000100600 */
[----:B------:R-:W-:Y:S02]  /*130d0*/  LOP3.LUT R102, R123, 0xff, RZ, 0xc0, !PT ;  /* 0x000000ff7b667812 */ /* 0x000fe400078ec0ff */
[----:B------:R-:W-:Y:S01]  /*130e0*/  PRMT R113, R132, 0x7610, R113 ;  /* 0x0000761084717816 */ /* 0x000fe20000000071 */
[----:B------:R-:W-:Y:S01]  /*130f0*/  @!P0 STL.S16 [R1+0x18], R131 ;  /* 0x0000188301008387 */ /* 0x000fe20000100600 */
[----:B------:R-:W-:Y:S02]  /*13100*/  PRMT R112, R131, 0x7610, R112 ;  /* 0x0000761083707816 */ /* 0x000fe40000000070 */
[----:B------:R-:W-:Y:S01]  /*13110*/  ISETP.GE.U32.AND P6, PT, R133, R102, PT ;  /* 0x000000668500720c */ /* 0x000fe20003fc6070 */
[----:B------:R-:W-:Y:S01]  /*13120*/  STG.E.U16 [R172.64+0x22], R161 ;  /* 0x000022a1ac007986 */ /* 0x000fe2000c101512 */
[----:B------:R-:W-:Y:S02]  /*13130*/  SHF.R.U32.HI R102, RZ, 0x10, R123 ;  /* 0x00000010ff667819 */ /* 0x000fe4000001167b */
[----:B------:R-:W-:Y:S01]  /*13140*/  @!P1 PRMT R155, R113, 0x5410, RZ ;  /* 0x00005410719b9816 */ /* 0x000fe200000000ff */
[----:B------:R-:W-:Y:S01]  /*13150*/  STG.E.U16 [R174.64+0x30], R156 ;  /* 0x0000309cae007986 */ /* 0x000fe2000c101512 */
[----:B------:R-:W-:Y:S02]  /*13160*/  LOP3.LUT R2, R102, 0xff, RZ, 0xc0, !PT ;  /* 0x000000ff66027812 */ /* 0x000fe400078ec0ff */
[----:B------:R-:W-:Y:S01]  /*13170*/  LOP3.LUT R102, R103, 0xffff, RZ, 0xc0, !PT ;  /* 0x0000ffff67667812 */ /* 0x000fe200078ec0ff */
[----:B------:R-:W-:Y:S01]  /*13180*/  FFMA.FTZ R103, R212, c[0x0][0x23c], -R141 ;  /* 0x00008f00d4677a23 */ /* 0x000fe2000001088d */
[C---:B------:R-:W-:Y:S01]  /*13190*/  ISETP.GE.U32.AND P1, PT, R133.reuse, R2, PT ;  /* 0x000000028500720c */ /* 0x040fe20003f26070 */
[----:B------:R-:W-:Y:S01]  /*131a0*/  STG.E.U16 [R174.64+0x32], R155 ;  /* 0x0000329bae007986 */ /* 0x000fe2000c101512 */
[----:B------:R-:W-:Y:S01]  /*131b0*/  @!P0 PRMT R158, R112, 0x5410, RZ ;  /* 0x00005410709e8816 */ /* 0x000fe200000000ff */
[----:B------:R-:W-:Y:S01]  /*131c0*/  @!P6 HFMA2.BF16_V2 R248, -RZ.H0_H0, RZ.H0_H0, -R154.H0_H0 ;  /* 0x200000fffff8e231 */ /* 0x000fe2000034099a */
[----:B------:R-:W-:Y:S01]  /*131d0*/  ISETP.GE.U32.AND P0, PT, R133, R102, PT ;  /* 0x000000668500720c */ /* 0x000fe20003f06070 */
[----:B------:R-:W5:Y:S01]  /*131e0*/  LDSM.16.MT88.4 R112, [R178+0x10800] ;  /* 0x01080000b270783b */ /* 0x000f620000004200 */
[C---:B------:R-:W-:Y:S01]  /*131f0*/  LOP3.LUT R2, R120.reuse, 0xff, RZ, 0xc0, !PT ;  /* 0x000000ff78027812 */ /* 0x040fe200078ec0ff */
[----:B------:R1:W-:Y:S01]  /*13200*/  MUFU.EX2 R216, R103 ;  /* 0x0000006700d87308 */ /* 0x0003e20000000800 */
[----:B------:R-:W-:Y:S02]  /*13210*/  SHF.R.U32.HI R123, RZ, 0x18, R123 ;  /* 0x00000018ff7b7819 */ /* 0x000fe4000001167b */
[----:B------:R-:W-:Y:S03]  /*13220*/  LOP3.LUT R125, R120, 0xff, RZ, 0xc0, !PT ;  /* 0x000000ff787d7812 */ /* 0x000fe600078ec0ff */
[----:B------:R-:W-:Y:S01]  /*13230*/  STG.E.U16 [R172.64+0x30], R158 ;  /* 0x0000309eac007986 */ /* 0x000fe2000c101512 */
[----:B--2---:R-:W-:Y:S05]  /*13240*/  @!P5 HFMA2.BF16_V2 R129, -RZ.H0_H0, RZ.H0_H0, -R157.H0_H0 ;  /* 0x200000ffff81d231 */ /* 0x004fea000034099d */
[----:B------:R-:W-:Y:S01]  /*13250*/  @!P5 STL.S16 [R1], R129 ;  /* 0x000000810100d387 */ /* 0x000fe20000100600 */
[----:B------:R-:W-:Y:S01]  /*13260*/  PRMT R102, R129, 0x7610, R102 ;  /* 0x0000761081667816 */ /* 0x000fe20000000066 */
[C---:B-----5:R-:W-:Y:S02]  /*13270*/  HMMA.16816.F32.BF16 R76, R108.reuse, R112, R76 ;  /* 0x000000706c4c723c */ /* 0x060fe4000004184c */
[----:B------:R2:W5:Y:S01]  /*13280*/  LDL.S16 R131, [R1+0x58] ;  /* 0x0000580001837983 */ /* 0x0005620000100600 */
[----:B------:R-:W-:Y:S02]  /*13290*/  @!P5 PRMT R157, R102, 0x5410, RZ ;  /* 0x00005410669dd816 */ /* 0x000fe400000000ff */
[C---:B------:R-:W-:Y:S01]  /*132a0*/  ISETP.GE.U32.AND P5, PT, R133.reuse, R2, PT ;  /* 0x000000028500720c */ /* 0x040fe20003fa6070 */
[----:B------:R-:W-:Y:S01]  /*132b0*/  FFMA.FTZ R2, R208, c[0x0][0x23c], -R141 ;  /* 0x00008f00d0027a23 */ /* 0x000fe2000001088d */
[----:B------:R-:W-:Y:S01]  /*132c0*/  PRMT R102, R154, 0x5410, R153 ;  /* 0x000054109a667816 */ /* 0x000fe20000000099 */
[----:B------:R-:W-:Y:S01]  /*132d0*/  FFMA.FTZ R112, R210, c[0x0][0x23c], -R142 ;  /* 0x00008f00d2707a23 */ /* 0x000fe2000001088e */
[C---:B------:R-:W-:Y:S01]  /*132e0*/  HMMA.16816.F32.BF16 R80, R108.reuse, R114, R80 ;  /* 0x000000726c50723c */ /* 0x040fe20000041850 */
[----:B------:R2:W2:Y:S01]  /*132f0*/  MUFU.EX2 R217, R2 ;  /* 0x0000000200d97308 */ /* 0x0004a20000000800 */
[----:B------:R-:W-:Y:S01]  /*13300*/  STG.E.U16 [R172.64+0x32], R157 ;  /* 0x0000329dac007986 */ /* 0x000fe2000c101512 */
[----:B------:R-:W-:Y:S02]  /*13310*/  @!P6 PRMT R154, R248, 0x5410, RZ ;  /* 0x00005410f89ae816 */ /* 0x000fe400000000ff */
[----:B------:R-:W-:Y:S03]  /*13320*/  ISETP.GE.U32.AND P6, PT, R133, R123, PT ;  /* 0x0000007b8500720c */ /* 0x000fe60003fc6070 */
[C---:B------:R-:W-:Y:S01]  /*13330*/  HMMA.16816.F32.BF16 R84, R108.reuse, R116, R84 ;  /* 0x000000746c54723c */ /* 0x040fe20000041854 */
[----:B------:R-:W-:Y:S01]  /*13340*/  SHF.R.U32.HI R123, RZ, 0x10, R120 ;  /* 0x00000010ff7b7819 */ /* 0x000fe20000011678 */
[----:B------:R-:W-:Y:S01]  /*13350*/  STG.E.U16 [R174.64+0x40], R154 ;  /* 0x0000409aae007986 */ /* 0x000fe2000c101512 */
[----:B------:R3:W-:Y:S01]  /*13360*/  MUFU.EX2 R214, R112 ;  /* 0x0000007000d67308 */ /* 0x0007e20000000800 */
[----:B------:R-:W-:Y:S02]  /*13370*/  SHF.R.U32.HI R113, RZ, 0x18, R122 ;  /* 0x00000018ff717819 */ /* 0x000fe4000001167a */
[----:B-1----:R-:W-:Y:S02]  /*13380*/  LOP3.LUT R103, R123, 0xff, RZ, 0xc0, !PT ;  /* 0x000000ff7b677812 */ /* 0x002fe400078ec0ff */
[C---:B------:R-:W-:Y:S01]  /*13390*/  HMMA.16816.F32.BF16 R88, R108.reuse, R118, R88 ;  /* 0x000000766c58723c */ /* 0x040fe20000041858 */
[----:B------:R-:W-:Y:S01]  /*133a0*/  LOP3.LUT R123, R122, 0xff, RZ, 0xc0, !PT ;  /* 0x000000ff7a7b7812 */ /* 0x000fe200078ec0ff */
[----:B------:R-:W-:Y:S02]  /*133b0*/  LDSM.16.MT88.4 R116, [R180+0xd000] ;  /* 0x00d00000b474783b */ /* 0x000fe40000004200 */
[----:B--2---:R-:W-:Y:S02]  /*133c0*/  SHF.R.U32.HI R2, RZ, 0x10, R120 ;  /* 0x00000010ff027819 */ /* 0x004fe40000011678 */
[----:B------:R-:W-:Y:S02]  /*133d0*/  F2FP.BF16.PACK_AB R147, R216, R217 ;  /* 0x000000d9d893723e */ /* 0x000fe400000010ff */
[----:B------:R-:W-:Y:S04]  /*133e0*/  LOP3.LUT R2, R2, 0xff, RZ, 0xc0, !PT ;  /* 0x000000ff02027812 */ /* 0x000fe800078ec0ff */
[----:B------:R-:W-:Y:S01]  /*133f0*/  PRMT R148, R147, 0x7632, R148 ;  /* 0x0000763293947816 */ /* 0x000fe20000000094 */
[----:B---3--:R-:W-:Y:S02]  /*13400*/  @!P0 HFMA2.BF16_V2 R126, -RZ.H0_H0, RZ.H0_H0, -R153.H0_H0 ;  /* 0x200000ffff7e8231 */ /* 0x008fe40000340999 */
[----:B----4-:R-:W-:Y:S03]  /*13410*/  @!P1 HFMA2.BF16_V2 R124, -RZ.H0_H0, RZ.H0_H0, -R152.H0_H0 ;  /* 0x200000ffff7c9231 */ /* 0x010fe60000340998 */
[----:B------:R1:W-:Y:S01]  /*13420*/  @!P0 STL.S16 [R1+0x14], R126 ;  /* 0x0000147e01008387 */ /* 0x0003e20000100600 */
[----:B------:R-:W-:Y:S03]  /*13430*/  PRMT R128, R126, 0x7610, R128 ;  /* 0x000076107e807816 */ /* 0x000fe60000000080 */
[----:B------:R2:W-:Y:S01]  /*13440*/  @!P1 STL.S16 [R1+0x10], R124 ;  /* 0x0000107c01009387 */ /* 0x0005e20000100600 */
[----:B------:R-:W-:Y:S02]  /*13450*/  PRMT R127, R124, 0x7610, R127 ;  /* 0x000076107c7f7816 */ /* 0x000fe4000000007f */
[----:B------:R-:W-:Y:S01]  /*13460*/  @!P0 PRMT R153, R128, 0x5410, RZ ;  /* 0x0000541080998816 */ /* 0x000fe200000000ff */
[----:B------:R-:W3:Y:S01]  /*13470*/  LDL.LU R132, [R1+0x68] ;  /* 0x0000680001847983 */ /* 0x000ee20000300800 */
[----:B------:R-:W-:Y:S02]  /*13480*/  ISETP.GE.U32.AND P0, PT, R133, R2, PT ;  /* 0x000000028500720c */ /* 0x000fe40003f06070 */
[----:B------:R-:W-:Y:S01]  /*13490*/  PRMT R2, R152, 0x5410, R151 ;  /* 0x0000541098027816 */ /* 0x000fe20000000097 */
[----:B------:R-:W-:Y:S01]  /*134a0*/  STG.E.U16 [R174.64+0x42], R153 ;  /* 0x00004299ae007986 */ /* 0x000fe2000c101512 */
[----:B------:R-:W-:Y:S02]  /*134b0*/  @!P1 PRMT R152, R127, 0x5410, RZ ;  /* 0x000054107f989816 */ /* 0x000fe400000000ff */
[----:B------:R-:W-:Y:S01]  /*134c0*/  ISETP.GE.U32.AND P1, PT, R133, R104, PT ;  /* 0x000000688500720c */ /* 0x000fe20003f26070 */
[----:B------:R-:W4:Y:S01]  /*134d0*/  LDL.LU R127, [R1+0x78] ;  /* 0x00007800017f7983 */ /* 0x000f220000300800 */
[----:B------:R-:W-:Y:S02]  /*134e0*/  FFMA.FTZ R104, R207, c[0x0][0x23c], -R142 ;  /* 0x00008f00cf687a23 */ /* 0x000fe4000001088e */
[----:B------:R-:W-:Y:S01]  /*134f0*/  FFMA.FTZ R207, R222, c[0x0][0x23c], -R141 ;  /* 0x00008f00decf7a23 */ /* 0x000fe2000001088d */
[----:B------:R-:W-:Y:S01]  /*13500*/  STG.E.U16 [R172.64+0x40], R152 ;  /* 0x00004098ac007986 */ /* 0x000fe2000c101512 */
[----:B------:R2:W2:Y:S01]  /*13510*/  MUFU.EX2 R215, R104 ;  /* 0x0000006800d77308 */ /* 0x0004a20000000800 */
[----:B-1----:R-:W-:Y:S02]  /*13520*/  LOP3.LUT R126, R120, 0xffff, RZ, 0xc0, !PT ;  /* 0x0000ffff787e7812 */ /* 0x002fe400078ec0ff */
[----:B------:R-:W-:Y:S02]  /*13530*/  SHF.R.U32.HI R121, RZ, 0x10, R122 ;  /* 0x00000010ff797819 */ /* 0x000fe4000001167a */
[----:B--2---:R-:W-:Y:S02]  /*13540*/  SHF.R.U32.HI R124, RZ, 0x18, R120 ;  /* 0x00000018ff7c7819 */ /* 0x004fe40000011678 */
[----:B------:R-:W-:Y:S03]  /*13550*/  SHF.R.U32.HI R120, RZ, 0x8, R105 ;  /* 0x00000008ff787819 */ /* 0x000fe60000011669 */
[----:B------:R-:W-:Y:S01]  /*13560*/  MUFU.EX2 R207, R207 ;  /* 0x000000cf00cf7308 */ /* 0x000fe20000000800 */
[----:B------:R-:W-:Y:S02]  /*13570*/  PRMT R129, R103, 0x5410, R124 ;  /* 0x0000541067817816 */ /* 0x000fe4000000007c */
[----:B------:R-:W-:Y:S02]  /*13580*/  LOP3.LUT R103, R122, 0xffff, RZ, 0xc0, !PT ;  /* 0x0000ffff7a677812 */ /* 0x000fe400078ec0ff */
[----:B------:R-:W-:Y:S01]  /*13590*/  PRMT R128, R125, 0x5410, R120 ;  /* 0x000054107d807816 */ /* 0x000fe20000000078 */
[--C-:B------:R-:W-:Y:S01]  /*135a0*/  HSET2.LE.AND R115, R129, R134.reuse, PT ;  /* 0x0000008681737233 */ /* 0x100fe20003803000 */
[----:B------:R-:W-:Y:S02]  /*135b0*/  SHF.R.U32.HI R120, RZ, 0x8, R103 ;  /* 0x00000008ff787819 */ /* 0x000fe40000011667 */
[----:B------:R-:W-:Y:S02]  /*135c0*/  LOP3.LUT R112, R121, 0xff, RZ, 0xc0, !PT ;  /* 0x000000ff79707812 */ /* 0x000fe400078ec0ff */
[----:B------:R-:W-:Y:S01]  /*135d0*/  PRMT R114, R123, 0x5410, R120 ;  /* 0x000054107b727816 */ /* 0x000fe20000000078 */
[----:B------:R-:W1:Y:S01]  /*135e0*/  LDSM.16.MT88.4 R104, [R179+0x10800] ;  /* 0x01080000b368783b */ /* 0x000e620000004200 */
[----:B------:R-:W-:Y:S02]  /*135f0*/  SHF.R.U32.HI R103, RZ, 0x8, R126 ;  /* 0x00000008ff677819 */ /* 0x000fe4000001167e */
[----:B------:R-:W-:Y:S02]  /*13600*/  F2FP.BF16.PACK_AB R150, R214, R215 ;  /* 0x000000d7d696723e */ /* 0x000fe400000010ff */
[----:B------:R-:W-:Y:S02]  /*13610*/  LOP3.LUT R103, R103, 0xffff, RZ, 0xc0, !PT ;  /* 0x0000ffff67677812 */ /* 0x000fe400078ec0ff */
[----:B------:R-:W-:Y:S01]  /*13620*/  PRMT R113, R112, 0x5410, R113 ;  /* 0x0000541070717816 */ /* 0x000fe20000000071 */
[----:B------:R-:W2:Y:S01]  /*13630*/  LDSM.16.MT88.4 R120, [R177+0xd000] ;  /* 0x00d00000b178783b */ /* 0x000ea20000004200 */
[--C-:B------:R-:W-:Y:S01]  /*13640*/  HSET2.LE.AND R112, R114, R134.reuse, PT ;  /* 0x0000008672707233 */ /* 0x100fe20003803000 */
[----:B------:R-:W-:Y:S01]  /*13650*/  PRMT R149, R150, 0x7632, R149 ;  /* 0x0000763296957816 */ /* 0x000fe20000000095 */
[--C-:B------:R-:W-:Y:S02]  /*13660*/  HSET2.LE.AND R114, R128, R134.reuse, PT ;  /* 0x0000008680727233 */ /* 0x100fe40003803000 */
[--C-:B------:R-:W-:Y:S01]  /*13670*/  HSET2.LE.AND R113, R113, R134.reuse, PT ;  /* 0x0000008671717233 */ /* 0x100fe20003803000 */
[----:B------:R-:W-:Y:S04]  /*13680*/  LOP3.LUT R112, R112, R102, RZ, 0xc0, !PT ;  /* 0x0000006670707212 */ /* 0x000fe800078ec0ff */
[----:B------:R-:W-:Y:S01]  /*13690*/  LOP3.LUT R113, R113, R2, RZ, 0xc0, !PT ;  /* 0x0000000271717212 */ /* 0x000fe200078ec0ff */
[----:B------:R-:W-:Y:S01]  /*136a0*/  FFMA.FTZ R2, R236, c[0x0][0x23c], -R142 ;  /* 0x00008f00ec027a23 */ /* 0x000fe2000001088e */
[----:B-----5:R-:W-:Y:S03]  /*136b0*/  @!P6 HFMA2.BF16_V2 R131, -RZ.H0_H0, RZ.H0_H0, -R151.H0_H0 ;  /* 0x200000ffff83e231 */ /* 0x020fe60000340997 */
[----:B------:R5:W-:Y:S02]  /*136c0*/  MUFU.EX2 R208, R2 ;  /* 0x0000000200d07308 */ /* 0x000be40000000800 */
[----:B------:R2:W-:Y:S01]  /*136d0*/  @!P6 STL.S16 [R1+0x58], R131 ;  /* 0x000058830100e387 */ /* 0x0005e20000100600 */
[----:B------:R-:W-:Y:S03]  /*136e0*/  PRMT R124, R131, 0x7610, R124 ;  /* 0x00007610837c7816 */ /* 0x000fe6000000007c */
[----:B------:R3:W4:Y:S01]  /*136f0*/  LDL.S16 R137, [R1+0x30] ;  /* 0x0000300001897983 */ /* 0x0007220000100600 */
[----:B------:R-:W-:Y:S02]  /*13700*/  @!P6 PRMT R151, R124, 0x5410, RZ ;  /* 0x000054107c97e816 */ /* 0x000fe400000000ff */
[----:B------:R-:W-:Y:S01]  /*13710*/  ISETP.GE.U32.AND P6, PT, R133, R103, PT ;  /* 0x000000678500720c */ /* 0x000fe20003fc6070 */
[----:B------:R3:W4:Y:S01]  /*13720*/  LDL.S16 R136, [R1+0x38] ;  /* 0x0000380001887983 */ /* 0x0007220000100600 */
[--C-:B------:R-:W-:Y:S02]  /*13730*/  FFMA.FTZ R103, R224, c[0x0][0x23c], -R141.reuse ;  /* 0x00008f00e0677a23 */ /* 0x100fe4000001088d */
[----:B------:R-:W3:Y:S01]  /*13740*/  LDC.U8 R224, c[0x0][0x2d8] ;  /* 0x0000b600ffe07b82 */ /* 0x000ee20000000000 */
[----:B------:R3:W4:Y:S01]  /*13750*/  LDL.S16 R143, [R1+0x40] ;  /* 0x00004000018f7983 */ /* 0x0007220000100600 */
[----:B------:R2:W-:Y:S01]  /*13760*/  MUFU.EX2 R210, R103 ;  /* 0x0000006700d27308 */ /* 0x0005e20000000800 */
[C---:B-1----:R-:W-:Y:S02]  /*13770*/  HMMA.16816.F32.BF16 R92, R108.reuse, R104, R92 ;  /* 0x000000686c5c723c */ /* 0x042fe4000004185c */
[----:B------:R1:W4:Y:S04]  /*13780*/  LDL.S16 R135, [R1+0x2c] ;  /* 0x00002c0001877983 */ /* 0x0003280000100600 */
[----:B------:R-:W-:Y:S01]  /*13790*/  STG.E.U16 [R172.64+0x42], R151 ;  /* 0x00004297ac007986 */ /* 0x000fe2000c101512 */
[----:B-----5:R-:W-:Y:S01]  /*137a0*/  LOP3.LUT R2, R171, UR4, R130, 0x96, !PT ;  /* 0x00000004ab027c12 */ /* 0x020fe2000f8e9682 */
[----:B------:R-:W-:Y:S02]  /*137b0*/  HMMA.16816.F32.BF16 R96, R108, R106, R96 ;  /* 0x0000006a6c60723c */ /* 0x000fe40000041860 */
[----:B------:R-:W-:Y:S02]  /*137c0*/  LDSM.16.MT88.4 R104, [R179+0xd000] ;  /* 0x00d00000b368783b */ /* 0x000fe40000004200 */
[--C-:B--2---:R-:W-:Y:S02]  /*137d0*/  FFMA.FTZ R131, R223, c[0x0][0x23c], -R141.reuse ;  /* 0x00008f00df837a23 */ /* 0x104fe4000001088d */
[----:B------:R-:W-:Y:S04]  /*137e0*/  FFMA.FTZ R141, R213, c[0x0][0x23c], -R141 ;  /* 0x00008f00d58d7a23 */ /* 0x000fe8000001088d */
[----:B------:R-:W-:Y:S01]  /*137f0*/  LDSM.16.MT88.4 R108, [R177+0xf000] ;  /* 0x00f00000b16c783b */ /* 0x000fe20000004200 */
[----:B------:R-:W2:Y:S01]  /*13800*/  MUFU.EX2 R206, R141 ;  /* 0x0000008d00ce7308 */ /* 0x000ea20000000800 */
[----:B------:R-:W-:Y:S02]  /*13810*/  LOP3.LUT R103, R170, 0xff, RZ, 0xc0, !PT ;  /* 0x000000ffaa677812 */ /* 0x000fe400078ec0ff */
[----:B--2---:R-:W-:Y:S04]  /*13820*/  F2FP.BF16.PACK_AB R146, R206, R207 ;  /* 0x000000cfce92723e */ /* 0x004fe800000010ff */
[----:B------:R-:W-:Y:S01]  /*13830*/  PRMT R145, R146, 0x7632, R145 ;  /* 0x0000763292917816 */ /* 0x000fe20000000091 */
[----:B---3--:R-:W-:Y:S01]  /*13840*/  FFMA.FTZ R132, R3, R132, R211 ;  /* 0x0000008403847223 */ /* 0x008fe200000100d3 */
[----:B------:R-:W-:Y:S01]  /*13850*/  SHF.R.U32.HI R3, RZ, 0x10, R170 ;  /* 0x00000010ff037819 */ /* 0x000fe200000116aa */
[----:B------:R-:W-:Y:S01]  /*13860*/  MUFU.EX2 R211, R131 ;  /* 0x0000008300d37308 */ /* 0x000fe20000000800 */
[----:B----4-:R-:W-:Y:S01]  /*13870*/  FFMA.FTZ R133, R0, R127, R209 ;  /* 0x0000007f00857223 */ /* 0x010fe200000100d1 */
[----:B------:R-:W-:Y:S01]  /*13880*/  PRMT R0, R147, 0x5410, R148 ;  /* 0x0000541093007816 */ /* 0x000fe20000000094 */
[----:B------:R-:W2:Y:S03]  /*13890*/  LDSM.16.MT88.4 R124, [R178+0xd000] ;  /* 0x00d00000b27c783b */ /* 0x000ea60000004200 */
[----:B------:R-:W-:Y:S02]  /*138a0*/  LOP3.LUT R114, R114, R0, RZ, 0xc0, !PT ;  /* 0x0000000072727212 */ /* 0x000fe400078ec0ff */
[----:B------:R-:W-:Y:S04]  /*138b0*/  PRMT R0, R150, 0x5410, R149 ;  /* 0x0000541096007816 */ /* 0x000fe80000000095 */
[----:B------:R-:W-:Y:S01]  /*138c0*/  LOP3.LUT R115, R115, R0, RZ, 0xc0, !PT ;  /* 0x0000000073737212 */ /* 0x000fe200078ec0ff */
[----:B------:R-:W-:Y:S04]  /*138d0*/  FFMA.FTZ R0, R233, c[0x0][0x23c], -R142 ;  /* 0x00008f00e9007a23 */ /* 0x000fe8000001088e */
[----:B------:R-:W3:Y:S02]  /*138e0*/  MUFU.EX2 R209, R0 ;  /* 0x0000000000d17308 */ /* 0x000ee40000000800 */
[C---:B------:R-:W-:Y:S08]  /*138f0*/  HMMA.16816.F32.BF16 R4, R112.reuse, R120, R4 ;  /* 0x000000787004723c */ /* 0x040ff00000041804 */
[C---:B------:R-:W-:Y:S01]  /*13900*/  HMMA.16816.F32.BF16 R8, R112.reuse, R122, R8 ;  /* 0x0000007a7008723c */ /* 0x040fe20000041808 */
[----:B------:R-:W4:Y:S03]  /*13910*/  LDSM.16.MT88.4 R120, [R178+0xf000] ;  /* 0x00f00000b278783b */ /* 0x000f260000004200 */
[----:B---3--:R-:W-:Y:S04]  /*13920*/  F2FP.BF16.PACK_AB R144, R208, R209 ;  /* 0x000000d1d090723e */ /* 0x008fe800000010ff */
[C---:B--2---:R-:W-:Y:S01]  /*13930*/  HMMA.16816.F32.BF16 R12, R112.reuse, R124, R12 ;  /* 0x0000007c700c723c */ /* 0x044fe2000004180c */
[----:B------:R-:W-:Y:S04]  /*13940*/  LOP3.LUT R0, R170, 0xffff, RZ, 0xc0, !PT ;  /* 0x0000ffffaa007812 */ /* 0x000fe800078ec0ff */
[----:B------:R-:W-:Y:S02]  /*13950*/  SHF.R.U32.HI R102, RZ, 0x8, R0 ;  /* 0x00000008ff667819 */ /* 0x000fe40000011600 */
[----:B------:R-:W-:Y:S01]  /*13960*/  LOP3.LUT R0, R171, UR4, R130, 0x96, !PT ;  /* 0x00000004ab007c12 */ /* 0x000fe2000f8e9682 */
[C---:B------:R-:W-:Y:S01]  /*13970*/  HMMA.16816.F32.BF16 R16, R112.reuse, R126, R16 ;  /* 0x0000007e7010723c */ /* 0x040fe20000041810 */
[----:B------:R-:W2:Y:S03]  /*13980*/  LDSM.16.MT88.4 R124, [R180+0xf000] ;  /* 0x00f00000b47c783b */ /* 0x000ea60000004200 */
[----:B------:R-:W-:Y:S02]  /*13990*/  PRMT R138, R103, 0x5410, R102 ;  /* 0x00005410678a7816 */ /* 0x000fe40000000066 */
[----:B------:R-:W-:Y:S02]  /*139a0*/  LOP3.LUT R102, R3, 0xff, RZ, 0xc0, !PT ;  /* 0x000000ff03667812 */ /* 0x000fe400078ec0ff */
[C---:B------:R-:W-:Y:S01]  /*139b0*/  HMMA.16816.F32.BF16 R20, R112.reuse, R116, R20 ;  /* 0x000000747014723c */ /* 0x040fe20000041814 */
[----:B------:R-:W-:Y:S03]  /*139c0*/  @!P5 HFMA2.BF16_V2 R137, -RZ.H0_H0, RZ.H0_H0, -R147.H0_H0 ;  /* 0x200000ffff89d231 */ /* 0x000fe60000340993 */
[----:B------:R-:W-:Y:S01]  /*139d0*/  HSET2.LE.AND R138, R138, R134, PT ;  /* 0x000000868a8a7233 */ /* 0x000fe20003803000 */
[----:B------:R-:W-:Y:S01]  /*139e0*/  LOP3.LUT R3, R2, 0xff, RZ, 0xc0, !PT ;  /* 0x000000ff02037812 */ /* 0x000fe200078ec0ff */
[----:B------:R3:W-:Y:S01]  /*139f0*/  @!P5 STL.S16 [R1+0x30], R137 ;  /* 0x000030890100d387 */ /* 0x0007e20000100600 */
[----:B------:R-:W-:Y:S01]  /*13a00*/  @!P6 HFMA2.BF16_V2 R136, -RZ.H0_H0, RZ.H0_H0, -R148.H0_H0 ;  /* 0x200000ffff88e231 */ /* 0x000fe20000340994 */
[C---:B------:R-:W-:Y:S01]  /*13a10*/  HMMA.16816.F32.BF16 R24, R112.reuse, R118, R24 ;  /* 0x000000767018723c */ /* 0x040fe20000041818 */
[----:B------:R-:W-:Y:S01]  /*13a20*/  @!P0 HFMA2.BF16_V2 R143, -RZ.H0_H0, RZ.H0_H0, -R150.H0_H0 ;  /* 0x200000ffff8f8231 */ /* 0x000fe20000340996 */
[----:B------:R-:W2:Y:S02]  /*13a30*/  LDSM.16.MT88.4 R116, [R179+0xf000] ;  /* 0x00f00000b374783b */ /* 0x000ea40000004200 */
[----:B------:R-:W-:Y:S01]  /*13a40*/  SHF.R.U32.HI R103, RZ, 0x18, R170 ;  /* 0x00000018ff677819 */ /* 0x000fe200000116aa */
[----:B------:R-:W-:Y:S03]  /*13a50*/  @!P1 HFMA2.BF16_V2 R135, -RZ.H0_H0, RZ.H0_H0, -R149.H0_H0 ;  /* 0x200000ffff879231 */ /* 0x000fe60000340995 */
[C---:B------:R-:W-:Y:S01]  /*13a60*/  HMMA.16816.F32.BF16 R28, R112.reuse, R104, R28 ;  /* 0x00000068701c723c */ /* 0x040fe2000004181c */
[----:B------:R-:W-:Y:S01]  /*13a70*/  PRMT R139, R102, 0x5410, R103 ;  /* 0x00005410668b7816 */ /* 0x000fe20000000067 */
[----:B------:R-:W-:Y:S02]  /*13a80*/  @!P6 STL.S16 [R1+0x38], R136 ;  /* 0x000038880100e387 */ /* 0x000fe40000100600 */
[--C-:B------:R-:W-:Y:S02]  /*13a90*/  SHF.R.U32.HI R102, RZ, 0x10, R0.reuse ;  /* 0x00000010ff667819 */ /* 0x100fe40000011600 */
[----:B------:R-:W-:Y:S01]  /*13aa0*/  @!P0 STL.S16 [R1+0x40], R143 ;  /* 0x0000408f01008387 */ /* 0x000fe20000100600 */
[--C-:B------:R-:W-:Y:S01]  /*13ab0*/  HSET2.LE.AND R139, R139, R134.reuse, PT ;  /* 0x000000868b8b7233 */ /* 0x100fe20003803000 */
[C---:B------:R-:W-:Y:S01]  /*13ac0*/  HMMA.16816.F32.BF16 R32, R112.reuse, R106, R32 ;  /* 0x0000006a7020723c */ /* 0x040fe20000041820 */
[----:B------:R-:W-:Y:S01]  /*13ad0*/  SHF.R.U32.HI R103, RZ, 0x18, R0 ;  /* 0x00000018ff677819 */ /* 0x000fe20000011600 */
[----:B------:R-:W1:Y:S02]  /*13ae0*/  LDSM.16.MT88.4 R104, [R177+0x11000] ;  /* 0x01100000b168783b */ /* 0x000e640000004200 */
[----:B------:R-:W-:Y:S04]  /*13af0*/  LOP3.LUT R102, R102, 0xff, RZ, 0xc0, !PT ;  /* 0x000000ff66667812 */ /* 0x000fe800078ec0ff */
[C---:B------:R-:W-:Y:S02]  /*13b00*/  HMMA.16816.F32.BF16 R36, R112.reuse, R108, R36 ;  /* 0x0000006c7024723c */ /* 0x040fe40000041824 */
[----:B------:R-:W-:Y:S04]  /*13b10*/  @!P1 STL.S16 [R1+0x2c], R135 ;  /* 0x00002c8701009387 */ /* 0x000fe80000100600 */
[----:B------:R1:W5:Y:S02]  /*13b20*/  LDL.S16 R233, [R1+0x28] ;  /* 0x0000280001e97983 */ /* 0x0003640000100600 */
[C---:B------:R-:W-:Y:S02]  /*13b30*/  HMMA.16816.F32.BF16 R40, R112.reuse, R110, R40 ;  /* 0x0000006e7028723c */ /* 0x040fe40000041828 */
[----:B------:R1:W5:Y:S04]  /*13b40*/  LDL.S16 R223, [R1+0x24] ;  /* 0x0000240001df7983 */ /* 0x0003680000100600 */
[----:B------:R1:W5:Y:S02]  /*13b50*/  LDL.S16 R222, [R1+0x20] ;  /* 0x0000200001de7983 */ /* 0x0003640000100600 */
[C---:B----4-:R-:W-:Y:S02]  /*13b60*/  HMMA.16816.F32.BF16 R44, R112.reuse, R120, R44 ;  /* 0x00000078702c723c */ /* 0x050fe4000004182c */
[----:B------:R-:W4:Y:S05]  /*13b70*/  LDSM.16.MT88.4 R108, [R178+0x11000] ;  /* 0x01100000b26c783b */ /* 0x000f2a0000004200 */
[--C-:B------:R-:W-:Y:S01]  /*13b80*/  FFMA.FTZ R121, R235, c[0x0][0x23c], -R142.reuse ;  /* 0x00008f00eb797a23 */ /* 0x100fe2000001088e */
[C---:B------:R-:W-:Y:S01]  /*13b90*/  HMMA.16816.F32.BF16 R48, R112.reuse, R122, R48 ;  /* 0x0000007a7030723c */ /* 0x040fe20000041830 */
[----:B------:R-:W-:Y:S02]  /*13ba0*/  FFMA.FTZ R142, R234, c[0x0][0x23c], -R142 ;  /* 0x00008f00ea8e7a23 */ /* 0x000fe4000001088e */
[----:B------:R1:W5:Y:S01]  /*13bb0*/  LDL.S16 R234, [R1+0x34] ;  /* 0x0000340001ea7983 */ /* 0x0003620000100600 */
[----:B------:R-:W-:Y:S01]  /*13bc0*/  FADD.FTZ R120, R237, R132 ;  /* 0x00000084ed787221 */ /* 0x000fe20000010000 */
[----:B------:R-:W-:Y:S02]  /*13bd0*/  MUFU.EX2 R204, R142 ;  /* 0x0000008e00cc7308 */ /* 0x000fe40000000800 */
[----:B------:R-:W-:Y:S01]  /*13be0*/  PRMT R123, R137, 0x7610, R123 ;  /* 0x00007610897b7816 */ /* 0x000fe2000000007b */
[C---:B--2---:R-:W-:Y:S01]  /*13bf0*/  HMMA.16816.F32.BF16 R52, R112.reuse, R124, R52 ;  /* 0x0000007c7034723c */ /* 0x044fe20000041834 */
[----:B------:R-:W-:Y:S03]  /*13c00*/  PRMT R122, R136, 0x7610, R122 ;  /* 0x00007610887a7816 */ /* 0x000fe6000000007a */
[----:B------:R-:W-:Y:S02]  /*13c10*/  @!P5 PRMT R147, R123, 0x5410, RZ ;  /* 0x000054107b93d816 */ /* 0x000fe400000000ff */
[----:B------:R-:W-:Y:S01]  /*13c20*/  ISETP.GE.U32.AND P5, PT, R224, R3, PT ;  /* 0x00000003e000720c */ /* 0x000fe20003fa6070 */
[----:B------:R2:W1:Y:S01]  /*13c30*/  MUFU.EX2 R205, R121 ;  /* 0x0000007900cd7308 */ /* 0x0004620000000800 */
[C---:B------:R-:W-:Y:S01]  /*13c40*/  HMMA.16816.F32.BF16 R56, R112.reuse, R126, R56 ;  /* 0x0000007e7038723c */ /* 0x040fe20000041838 */
[----:B------:R-:W-:Y:S03]  /*13c50*/  LDSM.16.MT88.4 R124, [R180+0xd800] ;  /* 0x00d80000b47c783b */ /* 0x000fe60000004200 */
[----:B------:R-:W-:Y:S02]  /*13c60*/  @!P6 PRMT R148, R122, 0x5410, RZ ;  /* 0x000054107a94e816 */ /* 0x000fe400000000ff */
[--C-:B---3--:R-:W-:Y:S02]  /*13c70*/  PRMT R137, R102, 0x5410, R103.reuse ;  /* 0x0000541066897816 */ /* 0x108fe40000000067 */
[C---:B------:R-:W-:Y:S01]  /*13c80*/  HMMA.16816.F32.BF16 R60, R112.reuse, R116, R60 ;  /* 0x00000074703c723c */ /* 0x040fe2000004183c */
[----:B------:R-:W-:Y:S03]  /*13c90*/  STG.E.U16 [R174.64+0x50], R147 ;  /* 0x00005093ae007986 */ /* 0x000fe6000c101512 */
[--C-:B------:R-:W-:Y:S01]  /*13ca0*/  HSET2.LE.AND R137, R137, R134.reuse, PT ;  /* 0x0000008689897233 */ /* 0x100fe20003803000 */
[----:B------:R-:W-:Y:S01]  /*13cb0*/  STG.E.U16 [R174.64+0x52], R148 ;  /* 0x00005294ae007986 */ /* 0x000fe2000c101512 */
[----:B------:R-:W-:Y:S02]  /*13cc0*/  PRMT R103, R144, 0x7632, R103 ;  /* 0x0000763290677816 */ /* 0x000fe40000000067 */
[C---:B------:R-:W-:Y:S01]  /*13cd0*/  HMMA.16816.F32.BF16 R64, R112.reuse, R118, R64 ;  /* 0x000000767040723c */ /* 0x040fe20000041840 */
[----:B------:R-:W3:Y:S03]  /*13ce0*/  LDSM.16.MT88.4 R116, [R180+0x11000] ;  /* 0x01100000b474783b */ /* 0x000ee60000004200 */
[----:B------:R-:W-:Y:S02]  /*13cf0*/  F2FP.BF16.PACK_AB R102, R211, R210 ;  /* 0x000000d2d366723e */ /* 0x000fe400000010ff */
[C---:B------:R-:W-:Y:S02]  /*13d00*/  LOP3.LUT R3, R0.reuse, 0xffff, RZ, 0xc0, !PT ;  /* 0x0000ffff00037812 */ /* 0x040fe400078ec0ff */
[C---:B-1----:R-:W-:Y:S01]  /*13d10*/  HMMA.16816.F32.BF16 R68, R112.reuse, R104, R68 ;  /* 0x000000687044723c */ /* 0x042fe20000041844 */
[----:B--2---:R-:W-:Y:S02]  /*13d20*/  PRMT R121, R143, 0x7610, R121 ;  /* 0x000076108f797816 */ /* 0x004fe40000000079 */
[----:B------:R-:W-:Y:S01]  /*13d30*/  LDSM.16.MT88.4 R140, [R177+0xf800] ;  /* 0x00f80000b18c783b */ /* 0x000fe20000004200 */
[----:B------:R-:W-:Y:S02]  /*13d40*/  SHF.R.U32.HI R3, RZ, 0x8, R3 ;  /* 0x00000008ff037819 */ /* 0x000fe40000011603 */
[----:B------:R-:W-:Y:S02]  /*13d50*/  @!P0 PRMT R150, R121, 0x5410, RZ ;  /* 0x0000541079968816 */ /* 0x000fe400000000ff */
[C---:B------:R-:W-:Y:S01]  /*13d60*/  HMMA.16816.F32.BF16 R72, R112.reuse, R106, R72 ;  /* 0x0000006a7048723c */ /* 0x040fe20000041848 */
[----:B------:R-:W-:Y:S02]  /*13d70*/  LOP3.LUT R104, R0, 0xff, RZ, 0xc0, !PT ;  /* 0x000000ff00687812 */ /* 0x000fe400078ec0ff */
[----:B------:R-:W-:Y:S01]  /*13d80*/  STG.E.U16 [R172.64+0x50], R150 ;  /* 0x00005096ac007986 */ /* 0x000fe2000c101512 */
[--C-:B------:R-:W-:Y:S02]  /*13d90*/  SHF.R.U32.HI R0, RZ, 0x18, R2.reuse ;  /* 0x00000018ff007819 */ /* 0x100fe40000011602 */
[----:B------:R-:W-:Y:S01]  /*13da0*/  PRMT R136, R104, 0x5410, R3 ;  /* 0x0000541068887816 */ /* 0x000fe20000000003 */
[----:B------:R-:W-:Y:S01]  /*13db0*/  FADD.FTZ R3, R238, R133 ;  /* 0x00000085ee037221 */ /* 0x000fe20000010000 */
[C---:B----4-:R-:W-:Y:S01]  /*13dc0*/  HMMA.16816.F32.BF16 R76, R112.reuse, R108, R76 ;  /* 0x0000006c704c723c */ /* 0x050fe2000004184c */
[----:B------:R-:W1:Y:S01]  /*13dd0*/  LDSM.16.MT88.4 R104, [R179+0x11000] ;  /* 0x01100000b368783b */ /* 0x000e620000004200 */
[----:B------:R-:W-:Y:S02]  /*13de0*/  ISETP.GE.U32.AND P6, PT, R224, R0, PT ;  /* 0x00000000e000720c */ /* 0x000fe40003fc6070 */
[----:B------:R-:W-:Y:S01]  /*13df0*/  HSET2.LE.AND R136, R136, R134, PT ;  /* 0x0000008688887233 */ /* 0x000fe20003803000 */
[----:B------:R-:W-:Y:S02]  /*13e00*/  SHF.R.U32.HI R0, RZ, 0x10, R2 ;  /* 0x00000010ff007819 */ /* 0x000fe40000011602 */
[----:B------:R-:W-:Y:S01]  /*13e10*/  PRMT R108, R135, 0x7610, R108 ;  /* 0x00007610876c7816 */ /* 0x000fe2000000006c */
[C---:B------:R-:W-:Y:S01]  /*13e20*/  HMMA.16816.F32.BF16 R80, R112.reuse, R110, R80 ;  /* 0x0000006e7050723c */ /* 0x040fe20000041850 */
[----:B------:R-:W-:Y:S03]  /*13e30*/  LDSM.16.MT88.4 R132, [R179+0xd800] ;  /* 0x00d80000b384783b */ /* 0x000fe60000004200 */
[----:B------:R-:W-:Y:S02]  /*13e40*/  @!P1 PRMT R149, R108, 0x5410, RZ ;  /* 0x000054106c959816 */ /* 0x000fe400000000ff */
[----:B------:R-:W-:Y:S02]  /*13e50*/  LOP3.LUT R0, R0, 0xff, RZ, 0xc0, !PT ;  /* 0x000000ff00007812 */ /* 0x000fe400078ec0ff */
[----:B------:R-:W-:Y:S01]  /*13e60*/  LOP3.LUT R2, R2, 0xffff, RZ, 0xc0, !PT ;  /* 0x0000ffff02027812 */ /* 0x000fe200078ec0ff */
[C---:B---3--:R-:W-:Y:S01]  /*13e70*/  HMMA.16816.F32.BF16 R84, R112.reuse, R116, R84 ;  /* 0x000000747054723c */ /* 0x048fe20000041854 */
[----:B------:R-:W2:Y:S01]  /*13e80*/  LDSM.16.MT88.4 R108, [R177+0xd800] ;  /* 0x00d80000b16c783b */ /* 0x000ea20000004200 */
[----:B------:R-:W-:Y:S01]  /*13e90*/  ISETP.GE.U32.AND P0, PT, R224, R0, PT ;  /* 0x00000000e000720c */ /* 0x000fe20003f06070 */
[----:B------:R-:W-:Y:S01]  /*13ea0*/  FADD.FTZ R0, R241, R120 ;  /* 0x00000078f1007221 */ /* 0x000fe20000010000 */
[----:B------:R-:W-:Y:S03]  /*13eb0*/  SHF.R.U32.HI R2, RZ, 0x8, R2 ;  /* 0x00000008ff027819 */ /* 0x000fe60000011602 */
[----:B------:R-:W-:Y:S01]  /*13ec0*/  FADD.FTZ R213, R240, R0 ;  /* 0x00000000f0d57221 */ /* 0x000fe20000010000 */
[C---:B------:R-:W-:Y:S01]  /*13ed0*/  HMMA.16816.F32.BF16 R88, R112.reuse, R118, R88 ;  /* 0x000000767058723c */ /* 0x040fe20000041858 */
[----:B------:R-:W-:Y:S01]  /*13ee0*/  LOP3.LUT R2, R2, 0xffff, RZ, 0xc0, !PT ;  /* 0x0000ffff02027812 */ /* 0x000fe200078ec0ff */
[----:B------:R-:W3:Y:S03]  /*13ef0*/  LDSM.16.MT88.4 R116, [R178+0xd800] ;  /* 0x00d80000b274783b */ /* 0x000ee60000004200 */
[----:B------:R-:W-:Y:S01]  /*13f00*/  ISETP.GE.U32.AND P1, PT, R224, R2, PT ;  /* 0x00000002e000720c */ /* 0x000fe20003f26070 */
[--C-:B------:R-:W-:Y:S01]  /*13f10*/  FADD.FTZ R2, R239, R3.reuse ;  /* 0x00000003ef027221 */ /* 0x100fe20000010000 */
[----:B------:R-:W-:Y:S03]  /*13f20*/  PRMT R3, R102, 0x7632, R3 ;  /* 0x0000763266037816 */ /* 0x000fe60000000003 */
[----:B------:R-:W-:Y:S02]  /*13f30*/  STG.E.U16 [R172.64+0x52], R149 ;  /* 0x00005295ac007986 */ /* 0x000fe4000c101512 */
[----:B------:R-:W-:Y:S01]  /*13f40*/  FADD.FTZ R212, R242, R2 ;  /* 0x00000002f2d47221 */ /* 0x000fe20000010000 */
[----:B------:R-:W-:Y:S02]  /*13f50*/  F2FP.BF16.PACK_AB R2, R204, R205 ;  /* 0x000000cdcc02723e */ /* 0x000fe400000010ff */
[----:B------:R-:W-:Y:S01]  /*13f60*/  PRMT R120, R102, 0x5410, R3 ;  /* 0x0000541066787816 */ /* 0x000fe20000000003 */
[C---:B-1----:R-:W-:Y:S01]  /*13f70*/  HMMA.16816.F32.BF16 R92, R112.reuse, R104, R92 ;  /* 0x00000068705c723c */ /* 0x042fe2000004185c */
[----:B------:R-:W-:Y:S02]  /*13f80*/  PRMT R0, R2, 0x7632, R0 ;  /* 0x0000763202007816 */ /* 0x000fe40000000000 */
[----:B------:R-:W-:Y:S04]  /*13f90*/  LOP3.LUT R136, R136, R120, RZ, 0xc0, !PT ;  /* 0x0000007888887212 */ /* 0x000fe800078ec0ff */
[----:B------:R-:W-:Y:S01]  /*13fa0*/  PRMT R104, R144, 0x5410, R103 ;  /* 0x0000541090687816 */ /* 0x000fe20000000067 */
[----:B------:R-:W-:Y:S04]  /*13fb0*/  HMMA.16816.F32.BF16 R96, R112, R106, R96 ;  /* 0x0000006a7060723c */ /* 0x000fe80000041860 */
[----:B------:R-:W-:Y:S02]  /*13fc0*/  LOP3.LUT R137, R137, R104, RZ, 0xc0, !PT ;  /* 0x0000006889897212 */ /* 0x000fe400078ec0ff */
[----:B------:R-:W-:Y:S06]  /*13fd0*/  PRMT R104, R146, 0x5410, R145 ;  /* 0x0000541092687816 */ /* 0x000fec0000000091 */
[----:B------:R-:W-:Y:S02]  /*13fe0*/  LOP3.LUT R138, R138, R104, RZ, 0xc0, !PT ;  /* 0x000000688a8a7212 */ /* 0x000fe400078ec0ff */
[----:B------:R-:W-:Y:S04]  /*13ff0*/  PRMT R104, R2, 0x5410, R0 ;  /* 0x0000541002687816 */ /* 0x000fe80000000000 */
[----:B------:R-:W-:Y:S07]  /*14000*/  LOP3.LUT R139, R139, R104, RZ, 0xc0, !PT ;  /* 0x000000688b8b7212 */ /* 0x000fee00078ec0ff */
[C---:B--2---:R-:W-:Y:S01]  /*14010*/  HMMA.16816.F32.BF16 R104, R136.reuse, R108, R4 ;  /* 0x0000006c8868723c */ /* 0x044fe20000041804 */
[----:B------:R-:W1:Y:S07]  /*14020*/  LDSM.16.MT88.4 R4, [R178+0xf800] ;  /* 0x00f80000b204783b */ /* 0x000e6e0000004200 */
[C---:B------:R-:W-:Y:S01]  /*14030*/  HMMA.16816.F32.BF16 R108, R136.reuse, R110, R8 ;  /* 0x0000006e886c723c */ /* 0x040fe20000041808 */
[----:B------:R-:W2:Y:S07]  /*14040*/  LDSM.16.MT88.4 R8, [R180+0xf800] ;  /* 0x00f80000b408783b */ /* 0x000eae0000004200 */
[C---:B---3--:R-:W-:Y:S01]  /*14050*/  HMMA.16816.F32.BF16 R112, R136.reuse, R116, R12 ;  /* 0x000000748870723c */ /* 0x048fe2000004180c */
[----:B------:R-:W3:Y:S07]  /*14060*/  LDSM.16.MT88.4 R12, [R179+0xf800] ;  /* 0x00f80000b30c783b */ /* 0x000eee0000004200 */
[C---:B------:R-:W-:Y:S01]  /*14070*/  HMMA.16816.F32.BF16 R116, R136.reuse, R118, R16 ;  /* 0x000000768874723c */ /* 0x040fe20000041810 */
[----:B------:R-:W4:Y:S07]  /*14080*/  LDSM.16.MT88.4 R16, [R177+0x11800] ;  /* 0x01180000b110783b */ /* 0x000f2e0000004200 */
[C---:B------:R-:W-:Y:S08]  /*14090*/  HMMA.16816.F32.BF16 R120, R136.reuse, R124, R20 ;  /* 0x0000007c8878723c */ /* 0x040ff00000041814 */
[C---:B------:R-:W-:Y:S08]  /*140a0*/  HMMA.16816.F32.BF16 R124, R136.reuse, R126, R24 ;  /* 0x0000007e887c723c */ /* 0x040ff00000041818 */
[C---:B------:R-:W-:Y:S08]  /*140b0*/  HMMA.16816.F32.BF16 R128, R136.reuse, R132, R28 ;  /* 0x000000848880723c */ /* 0x040ff0000004181c */
[C---:B------:R-:W-:Y:S08]  /*140c0*/  HMMA.16816.F32.BF16 R132, R136.reuse, R134, R32 ;  /* 0x000000868884723c */ /* 0x040ff00000041820 */
[C---:B------:R-:W-:Y:S08]  /*140d0*/  HMMA.16816.F32.BF16 R36, R136.reuse, R140, R36 ;  /* 0x0000008c8824723c */ /* 0x040ff00000041824 */
[C---:B------:R-:W-:Y:S08]  /*140e0*/  HMMA.16816.F32.BF16 R40, R136.reuse, R142, R40 ;  /* 0x0000008e8828723c */ /* 0x040ff00000041828 */
[C---:B-1----:R-:W-:Y:S07]  /*140f0*/  HMMA.16816.F32.BF16 R44, R136.reuse, R4, R44 ;  /* 0x00000004882c723c */ /* 0x042fee000004182c */
[C---:B------:R-:W-:Y:S01]  /*14100*/  LOP3.LUT R5, R170.reuse, 0xff, RZ, 0xc0, !PT ;  /* 0x000000ffaa057812 */ /* 0x040fe200078ec0ff */
[C---:B------:R-:W-:Y:S01]  /*14110*/  HMMA.16816.F32.BF16 R48, R136.reuse, R6, R48 ;  /* 0x000000068830723c */ /* 0x040fe20000041830 */
[----:B------:R-:W-:Y:S06]  /*14120*/  LOP3.LUT R4, R170, 0xffff, RZ, 0xc0, !PT ;  /* 0x0000ffffaa047812 */ /* 0x000fec00078ec0ff */
[--C-:B------:R-:W-:Y:S01]  /*14130*/  SHF.R.U32.HI R6, RZ, 0x10, R170.reuse ;  /* 0x00000010ff067819 */ /* 0x100fe200000116aa */
[C---:B--2---:R-:W-:Y:S01]  /*14140*/  HMMA.16816.F32.BF16 R52, R136.reuse, R8, R52 ;  /* 0x000000088834723c */ /* 0x044fe20000041834 */
[----:B------:R-:W-:Y:S06]  /*14150*/  SHF.R.U32.HI R170, RZ, 0x18, R170 ;  /* 0x00000018ffaa7819 */ /* 0x000fec00000116aa */
[----:B------:R-:W-:Y:S01]  /*14160*/  LOP3.LUT R9, R6, 0xff, RZ, 0xc0, !PT ;  /* 0x000000ff06097812 */ /* 0x000fe200078ec0ff */
[C---:B------:R-:W-:Y:S08]  /*14170*/  HMMA.16816.F32.BF16 R56, R136.reuse, R10, R56 ;  /* 0x0000000a8838723c */ /* 0x040ff00000041838 */
[C---:B---3--:R-:W-:Y:S07]  /*14180*/  HMMA.16816.F32.BF16 R60, R136.reuse, R12, R60 ;  /* 0x0000000c883c723c */ /* 0x048fee000004183c */
[----:B------:R-:W-:Y:S01]  /*14190*/  FADD.FTZ R13, R232, R213 ;  /* 0x000000d5e80d7221 */ /* 0x000fe20000010000 */
[C---:B------:R-:W-:Y:S01]  /*141a0*/  HMMA.16816.F32.BF16 R64, R136.reuse, R14, R64 ;  /* 0x0000000e8840723c */ /* 0x040fe20000041840 */
[----:B------:R-:W-:Y:S07]  /*141b0*/  FADD.FTZ R12, R230, R212 ;  /* 0x000000d4e60c7221 */ /* 0x000fee0000010000 */
[C---:B----4-:R-:W-:Y:S07]  /*141c0*/  HMMA.16816.F32.BF16 R68, R136.reuse, R16, R68 ;  /* 0x000000108844723c */ /* 0x050fee0000041844 */
[----:B------:R-:W-:Y:S01]  /*141d0*/  FADD.FTZ R17, R231, R13 ;  /* 0x0000000de7117221 */ /* 0x000fe20000010000 */
[C---:B------:R-:W-:Y:S01]  /*141e0*/  HMMA.16816.F32.BF16 R72, R136.reuse, R18, R72 ;  /* 0x000000128848723c */ /* 0x040fe20000041848 */
[----:B------:R-:W-:Y:S02]  /*141f0*/  FADD.FTZ R16, R229, R12 ;  /* 0x0000000ce5107221 */ /* 0x000fe40000010000 */
[----:B------:R-:W-:Y:S01]  /*14200*/  LDSM.16.MT88.4 R12, [R179+0x11800] ;  /* 0x01180000b30c783b */ /* 0x000fe20000004200 */
[----:B------:R-:W-:Y:S02]  /*14210*/  FADD.FTZ R17, R228, R17 ;  /* 0x00000011e4117221 */ /* 0x000fe40000010000 */
[----:B------:R-:W-:Y:S02]  /*14220*/  FADD.FTZ R16, R226, R16 ;  /* 0x00000010e2107221 */ /* 0x000fe40000010000 */
[----:B------:R-:W-:Y:S04]  /*14230*/  FADD.FTZ R17, R227, R17 ;  /* 0x00000011e3117221 */ /* 0x000fe80000010000 */
[----:B------:R-:W-:Y:S01]  /*14240*/  FADD.FTZ R16, R225, R16 ;  /* 0x00000010e1107221 */ /* 0x000fe20000010000 */
[----:B-----5:R-:W-:Y:S02]  /*14250*/  @!P1 HFMA2.BF16_V2 R233, -RZ.H0_H0, RZ.H0_H0, -R3.H0_H0 ;  /* 0x200000ffffe99231 */ /* 0x020fe40000340903 */
[----:B------:R-:W-:Y:S03]  /*14260*/  @!P0 HFMA2.BF16_V2 R223, -RZ.H0_H0, RZ.H0_H0, -R144.H0_H0 ;  /* 0x200000ffffdf8231 */ /* 0x000fe60000340990 */
[----:B------:R-:W-:Y:S01]  /*14270*/  PRMT R23, R233, 0x7610, R23 ;  /* 0x00007610e9177816 */ /* 0x000fe20000000017 */
[----:B------:R-:W-:Y:S01]  /*14280*/  @!P6 HFMA2.BF16_V2 R222, -RZ.H0_H0, RZ.H0_H0, -R103.H0_H0 ;  /* 0x200000ffffdee231 */ /* 0x000fe20000340967 */
[----:B------:R-:W-:Y:S02]  /*14290*/  PRMT R22, R223, 0x7610, R22 ;  /* 0x00007610df167816 */ /* 0x000fe40000000016 */
[----:B------:R-:W-:Y:S02]  /*142a0*/  @!P1 PRMT R3, R23, 0x5410, RZ ;  /* 0x0000541017039816 */ /* 0x000fe400000000ff */
[----:B------:R-:W-:Y:S02]  /*142b0*/  @!P0 PRMT R144, R22, 0x5410, RZ ;  /* 0x0000541016908816 */ /* 0x000fe400000000ff */
[----:B------:R-:W-:Y:S01]  /*142c0*/  PRMT R21, R222, 0x7610, R21 ;  /* 0x00007610de157816 */ /* 0x000fe20000000015 */
[----:B------:R-:W-:Y:S03]  /*142d0*/  STG.E.U16 [R174.64+0x62], R3 ;  /* 0x00006203ae007986 */ /* 0x000fe6000c101512 */
[----:B------:R-:W-:Y:S01]  /*142e0*/  @!P6 PRMT R103, R21, 0x5410, RZ ;  /* 0x000054101567e816 */ /* 0x000fe200000000ff */
[----:B------:R-:W-:Y:S05]  /*142f0*/  @!P5 HFMA2.BF16_V2 R234, -RZ.H0_H0, RZ.H0_H0, -R102.H0_H0 ;  /* 0x200000ffffead231 */ /* 0x000fea0000340966 */
[----:B------:R-:W-:Y:S01]  /*14300*/  @!P5 STL.S16 [R1+0x34], R234 ;  /* 0x000034ea0100d387 */ /* 0x000fe20000100600 */
[----:B------:R-:W-:Y:S03]  /*14310*/  PRMT R20, R234, 0x7610, R20 ;  /* 0x00007610ea147816 */ /* 0x000fe60000000014 */
[----:B------:R-:W-:Y:S01]  /*14320*/  @!P1 STL.S16 [R1+0x28], R233 ;  /* 0x000028e901009387 */ /* 0x000fe20000100600 */
[----:B------:R-:W-:Y:S02]  /*14330*/  @!P5 PRMT R102, R20, 0x5410, RZ ;  /* 0x000054101466d816 */ /* 0x000fe400000000ff */
[C---:B------:R-:W-:Y:S01]  /*14340*/  ISETP.GE.U32.AND P5, PT, R224.reuse, R5, PT ;  /* 0x00000005e000720c */ /* 0x040fe20003fa6070 */
[----:B------:R-:W-:Y:S01]  /*14350*/  @!P0 STL.S16 [R1+0x24], R223 ;  /* 0x000024df01008387 */ /* 0x000fe20000100600 */
[----:B------:R-:W-:Y:S02]  /*14360*/  SHF.R.U32.HI R20, RZ, 0x8, R4 ;  /* 0x00000008ff147819 */ /* 0x000fe40000011604 */
[----:B------:R-:W-:Y:S01]  /*14370*/  ISETP.GE.U32.AND P1, PT, R224, R9, PT ;  /* 0x00000009e000720c */ /* 0x000fe20003f26070 */
[----:B------:R-:W1:Y:S01]  /*14380*/  LDSM.16.MT88.4 R4, [R178+0x11800] ;  /* 0x01180000b204783b */ /* 0x000e620000004200 */
[----:B------:R-:W-:Y:S04]  /*14390*/  LOP3.LUT R8, R20, 0xffff, RZ, 0xc0, !PT ;  /* 0x0000ffff14087812 */ /* 0x000fe800078ec0ff */
[C---:B------:R-:W-:Y:S03]  /*143a0*/  ISETP.GE.U32.AND P0, PT, R224.reuse, R8, PT ;  /* 0x00000008e000720c */ /* 0x040fe60003f06070 */
[----:B------:R-:W-:Y:S01]  /*143b0*/  @!P6 STL.S16 [R1+0x20], R222 ;  /* 0x000020de0100e387 */ /* 0x000fe20000100600 */
[----:B------:R-:W-:Y:S01]  /*143c0*/  ISETP.GE.U32.AND P6, PT, R224, R170, PT ;  /* 0x000000aae000720c */ /* 0x000fe20003fc6070 */
[----:B------:R-:W-:Y:S02]  /*143d0*/  @!P5 HFMA2.BF16_V2 R243, -RZ.H0_H0, RZ.H0_H0, -R146.H0_H0 ;  /* 0x200000fffff3d231 */ /* 0x000fe40000340992 */
[----:B------:R-:W2:Y:S01]  /*143e0*/  LDSM.16.MT88.4 R8, [R180+0x11800] ;  /* 0x01180000b408783b */ /* 0x000ea20000004200 */
[----:B------:R-:W-:Y:S02]  /*143f0*/  @!P1 HFMA2.BF16_V2 R251, -RZ.H0_H0, RZ.H0_H0, -R2.H0_H0 ;  /* 0x200000fffffb9231 */ /* 0x000fe40000340902 */
[----:B------:R-:W-:Y:S03]  /*14400*/  @!P5 PRMT R146, R243, 0x5410, RZ ;  /* 0x00005410f392d816 */ /* 0x000fe600000000ff */
[----:B------:R-:W-:Y:S01]  /*14410*/  @!P0 HFMA2.BF16_V2 R252, -RZ.H0_H0, RZ.H0_H0, -R145.H0_H0 ;  /* 0x200000fffffc8231 */ /* 0x000fe20000340991 */
[----:B------:R-:W-:Y:S01]  /*14420*/  @!P1 PRMT R2, R251, 0x5410, RZ ;  /* 0x00005410fb029816 */ /* 0x000fe200000000ff */
[----:B------:R3:W-:Y:S02]  /*14430*/  STG.E.U16 [R174.64+0x60], R102 ;  /* 0x00006066ae007986 */ /* 0x0007e4000c101512 */
[----:B------:R-:W-:Y:S01]  /*14440*/  @!P6 HFMA2.BF16_V2 R250, -RZ.H0_H0, RZ.H0_H0, -R0.H0_H0 ;  /* 0x200000fffffae231 */ /* 0x000fe20000340900 */
[----:B------:R-:W-:Y:S01]  /*14450*/  @!P0 PRMT R145, R252, 0x5410, RZ ;  /* 0x00005410fc918816 */ /* 0x000fe200000000ff */
[----:B------:R-:W-:Y:S01]  /*14460*/  STG.E.U16 [R172.64+0x60], R144 ;  /* 0x00006090ac007986 */ /* 0x000fe2000c101512 */
[----:B------:R-:W-:Y:S02]  /*14470*/  PLOP3.LUT P0, PT, PT, PT, UP0, 0x80, 0x0 ;  /* 0x000000000000781c */ /* 0x000fe40003f0f008 */
[----:B------:R-:W-:Y:S01]  /*14480*/  @!P6 PRMT R0, R250, 0x5410, RZ ;  /* 0x00005410fa00e816 */ /* 0x000fe200000000ff */
[----:B------:R-:W-:Y:S04]  /*14490*/  STG.E.U16 [R172.64+0x62], R103 ;  /* 0x00006267ac007986 */ /* 0x000fe8000c101512 */
[----:B------:R-:W-:Y:S04]  /*144a0*/  STG.E.U16 [R174.64+0x70], R146 ;  /* 0x00007092ae007986 */ /* 0x000fe8000c101512 */
[----:B------:R-:W-:Y:S01]  /*144b0*/  STG.E.U16 [R174.64+0x72], R145 ;  /* 0x00007291ae007986 */ /* 0x000fe2000c101512 */
[C---:B-1----:R-:W-:Y:S03]  /*144c0*/  HMMA.16816.F32.BF16 R76, R136.reuse, R4, R76 ;  /* 0x00000004884c723c */ /* 0x042fe6000004184c */
[----:B------:R1:W-:Y:S04]  /*144d0*/  STG.E.U16 [R172.64+0x70], R2 ;  /* 0x00007002ac007986 */ /* 0x0003e8000c101512 */
[----:B------:R4:W-:Y:S01]  /*144e0*/  STG.E.U16 [R172.64+0x72], R0 ;  /* 0x00007200ac007986 */ /* 0x0009e2000c101512 */
[----:B------:R-:W-:Y:S01]  /*144f0*/  FADD.FTZ R5, R221, R17 ;  /* 0x00000011dd057221 */ /* 0x000fe20000010000 */
[C---:B------:R-:W-:Y:S03]  /*14500*/  HMMA.16816.F32.BF16 R80, R136.reuse, R6, R80 ;  /* 0x000000068850723c */ /* 0x040fe60000041850 */
[----:B------:R-:W-:Y:S02]  /*14510*/  FADD.FTZ R4, R219, R16 ;  /* 0x00000010db047221 */ /* 0x000fe40000010000 */
[----:B------:R-:W-:Y:S02]  /*14520*/  FADD.FTZ R16, R220, R5 ;  /* 0x00000005dc107221 */ /* 0x000fe40000010000 */
[----:B------:R-:W-:Y:S01]  /*14530*/  FADD.FTZ R5, R218, R4 ;  /* 0x00000004da057221 */ /* 0x000fe20000010000 */
[C---:B--2---:R-:W-:Y:S01]  /*14540*/  HMMA.16816.F32.BF16 R84, R136.reuse, R8, R84 ;  /* 0x000000088854723c */ /* 0x044fe20000041854 */
[----:B------:R-:W-:Y:S03]  /*14550*/  FADD.FTZ R4, R217, R16 ;  /* 0x00000010d9047221 */ /* 0x000fe60000010000 */
[----:B------:R-:W-:Y:S02]  /*14560*/  FADD.FTZ R5, R215, R5 ;  /* 0x00000005d7057221 */ /* 0x000fe40000010000 */
[----:B------:R-:W-:Y:S02]  /*14570*/  FADD.FTZ R4, R216, R4 ;  /* 0x00000004d8047221 */ /* 0x000fe40000010000 */
[C---:B------:R-:W-:Y:S01]  /*14580*/  HMMA.16816.F32.BF16 R88, R136.reuse, R10, R88 ;  /* 0x0000000a8858723c */ /* 0x040fe20000041858 */
[----:B------:R-:W-:Y:S03]  /*14590*/  FADD.FTZ R5, R214, R5 ;  /* 0x00000005d6057221 */ /* 0x000fe60000010000 */
[----:B------:R-:W-:Y:S02]  /*145a0*/  FADD.FTZ R4, R210, R4 ;  /* 0x00000004d2047221 */ /* 0x000fe40000010000 */
[----:B---3--:R-:W-:Y:S02]  /*145b0*/  IMAD.MOV.U32 R102, RZ, RZ, R100 ;  /* 0x000000ffff667224 */ /* 0x008fe400078e0064 */
[C---:B------:R-:W-:Y:S01]  /*145c0*/  HMMA.16816.F32.BF16 R92, R136.reuse, R12, R92 ;  /* 0x0000000c885c723c */ /* 0x040fe2000004185c */
[----:B-1----:R-:W-:Y:S03]  /*145d0*/  FADD.FTZ R2, R211, R4 ;  /* 0x00000004d3027221 */ /* 0x002fe60000010000 */
[----:B----4-:R-:W-:Y:S02]  /*145e0*/  FADD.FTZ R0, R209, R5 ;  /* 0x00000005d1007221 */ /* 0x010fe40000010000 */
[----:B------:R-:W-:Y:S01]  /*145f0*/  FADD.FTZ R2, R207, R2 ;  /* 0x00000002cf027221 */ /* 0x000fe20000010000 */
[----:B------:R-:W-:Y:S01]  /*14600*/  IADD3 R207, P1, R174, -0x80, RZ ;  /* 0xffffff80aecf7810 */ /* 0x000fe20007f3e0ff */
[----:B------:R-:W-:Y:S01]  /*14610*/  FADD.FTZ R0, R208, R0 ;  /* 0x00000000d0007221 */ /* 0x000fe20000010000 */
[----:B------:R-:W-:Y:S03]  /*14620*/  HMMA.16816.F32.BF16 R96, R136, R14, R96 ;  /* 0x0000000e8860723c */ /* 0x000fe60000041860 */
[----:B------:R-:W-:Y:S01]  /*14630*/  FADD.FTZ R2, R206, R2 ;  /* 0x00000002ce027221 */ /* 0x000fe20000010000 */
[----:B------:R-:W-:Y:S01]  /*14640*/  IADD3.X R103, R175, -0x1, RZ, P1, !PT ;  /* 0xffffffffaf677810 */ /* 0x000fe20000ffe4ff */
[----:B------:R-:W-:Y:S03]  /*14650*/  FADD.FTZ R0, R205, R0 ;  /* 0x00000000cd007221 */ /* 0x000fe60000010000 */
[----:B------:R1:W-:Y:S01]  /*14660*/  STL [R1+0x68], R2 ;  /* 0x0000680201007387 */ /* 0x0003e20000100800 */
[----:B------:R-:W-:Y:S05]  /*14670*/  FADD.FTZ R0, R204, R0 ;  /* 0x00000000cc007221 */ /* 0x000fea0000010000 */
[----:B------:R2:W-:Y:S01]  /*14680*/  STL [R1+0x78], R0 ;  /* 0x0000780001007387 */ /* 0x0005e20000100800 */
[----:B-1----:R-:W-:Y:S01]  /*14690*/  IMAD.MOV.U32 R2, RZ, RZ, R101 ;  /* 0x000000ffff027224 */ /* 0x002fe200078e0065 */
[----:B--2---:R-:W-:-:S05]  /*146a0*/  @P0 BRA `(.L_x_1091) ;  /* 0xffffb14000000947 */ /* 0x004fca000383ffff */
.L_x_1090:
[----:B------:R-:W2:Y:S04]  /*146b0*/  LDL.LU R4, [R1+0x68] ;  /* 0x0000680001047983 */ /* 0x000ea80000300800 */
[----:B------:R-:W3:Y:S01]  /*146c0*/  S2R R140, SR_TID.X ;  /* 0x00000000008c7919 */ /* 0x000ee20000002100 */
[----:B------:R-:W4:Y:S01]  /*146d0*/  S2UR UR6, SR_CTAID.Y ;  /* 0x00000000000679c3 */ /* 0x000f220000002600 */
[----:B------:R-:W-:-:S02]  /*146e0*/  UISETP.NE.AND UP3, UPT, UR11, -0x1, UPT ;  /* 0xffffffff0b00788c */ /* 0x000fc4000bf65270 */
[----:B------:R-:W2:Y:S01]  /*146f0*/  LDL.LU R3, [R1+0x78] ;  /* 0x0000780001037983 */ /* 0x000ea20000300800 */
[----:B------:R-:W-:Y:S01]  /*14700*/  ULDC.64 UR4, c[0x0][0x1e8] ;  /* 0x00007a0000047ab9 */ /* 0x000fe20000000a00 */
[----:B------:R-:W-:Y:S01]  /*14710*/  BSSY B0, `(.L_x_1094) ;  /* 0x0000144000007945 */ /* 0x000fe20003800000 */
[----:B------:R-:W-:Y:S02]  /*14720*/  ULDC.U8 UR9, c[0x0][0x329] ;  /* 0x0000ca4000097ab9 */ /* 0x000fe40000000000 */
[----:B------:R-:W-:Y:S01]  /*14730*/  UISETP.NE.AND UP1, UPT, UR9, URZ, UPT ;  /* 0x0000003f0900728c */ /* 0x000fe2000bf25270 */
[----:B------:R-:W1:Y:S01]  /*14740*/  S2UR UR10, SR_CTAID.Z ;  /* 0x00000000000a79c3 */ /* 0x000e620000002700 */
[----:B------:R-:W-:Y:S02]  /*14750*/  ULDC UR8, c[0x0][0x214] ;  /* 0x0000850000087ab9 */ /* 0x000fe40000000800 */
[----:B------:R-:W-:Y:S02]  /*14760*/  @UP3 UIMAD.WIDE.U32 UR20, UR11, UR4, URZ ;  /* 0x000000040b1432a5 */ /* 0x000fe4000f8e003f */
[----:B------:R-:W-:-:S02]  /*14770*/  UMOV UR24, URZ ;  /* 0x0000003f00187c82 */ /* 0x000fc40008000000 */
[----:B------:R-:W-:Y:S02]  /*14780*/  @UP3 UIMAD UR7, UR11, UR5, UR21 ;  /* 0x000000050b0732a4 */ /* 0x000fe4000f8e0215 */
[----:B------:R-:W-:Y:S02]  /*14790*/  UMOV UR25, URZ ;  /* 0x0000003f00197c82 */ /* 0x000fe40008000000 */
[----:B------:R-:W-:Y:S02]  /*147a0*/  ULDC.64 UR4, c[0x0][0x1e0] ;  /* 0x0000780000047ab9 */ /* 0x000fe40000000a00 */
[----:B------:R-:W-:Y:S01]  /*147b0*/  @UP1 ULDC UR13, c[0x0][0x210] ;  /* 0x00008400000d1ab9 */ /* 0x000fe20000000800 */
[----:B---3--:R-:W-:Y:S01]  /*147c0*/  SHF.R.S32.HI R141, RZ, 0x1f, R140 ;  /* 0x0000001fff8d7819 */ /* 0x008fe2000001148c */
[----:B----4-:R-:W-:Y:S02]  /*147d0*/  @!UP3 USHF.R.S32.HI UR12, URZ, 0x1f, UR6 ;  /* 0x0000001f3f0cb899 */ /* 0x010fe40008011406 */
[----:B------:R-:W-:Y:S01]  /*147e0*/  @!UP3 UIMAD.WIDE.U32 UR22, UR6, UR4, URZ ;  /* 0x000000040616b2a5 */ /* 0x000fe2000f8e003f */
[CC--:B------:R-:W-:Y:S01]  /*147f0*/  LEA.HI R5, R141.reuse, R140.reuse, RZ, 0x2 ;  /* 0x0000008c8d057211 */ /* 0x0c0fe200078f10ff */
[----:B------:R-:W-:Y:S01]  /*14800*/  @!UP3 UIMAD UR12, UR12, UR4, URZ ;  /* 0x000000040c0cb2a4 */ /* 0x000fe2000f8e023f */
[----:B------:R-:W-:Y:S01]  /*14810*/  LEA.HI R139, R141, R140, RZ, 0x5 ;  /* 0x0000008c8d8b7211 */ /* 0x000fe200078f28ff */
[----:B------:R-:W-:-:S02]  /*14820*/  @UP1 UIMAD UR13, UR13, UR8, URZ ;  /* 0x000000080d0d12a4 */ /* 0x000fc4000f8e023f */
[----:B------:R-:W-:Y:S01]  /*14830*/  ULDC.U8 UR4, c[0x0][0x328] ;  /* 0x0000ca0000047ab9 */ /* 0x000fe20000000000 */
[----:B------:R-:W-:Y:S01]  /*14840*/  SHF.R.S32.HI R6, RZ, 0x5, R139 ;  /* 0x00000005ff067819 */ /* 0x000fe2000001148b */
        /* <DEDUP_REMOVED lines=8> */
[----:B------:R-:W-:Y:S02]  /*148d0*/  @UP1 UMOV UR5, 0x1 ;  /* 0x0000000100051882 */ /* 0x000fe40000000000 */
[----:B------:R-:W-:Y:S02]  /*148e0*/  @!UP1 UIMAD UR5, UR13, UR4, URZ ;  /* 0x000000040d0592a4 */ /* 0x000fe4000f8e023f */
[----:B------:R-:W-:Y:S02]  /*148f0*/  @UP1 ULDC UR15, c[0x0][0x210] ;  /* 0x00008400000f1ab9 */ /* 0x000fe40000000800 */
[----:B------:R-:W-:-:S02]  /*14900*/  UIMAD UR5, UR6, UR5, URZ ;  /* 0x00000005060572a4 */ /* 0x000fc4000f8e023f */
[----:B------:R-:W-:Y:S02]  /*14910*/  @!UP1 UMOV UR15, 0x1 ;  /* 0x00000001000f9882 */ /* 0x000fe40000000000 */
[----:B------:R-:W-:Y:S02]  /*14920*/  @!UP0 UIMAD UR11, UR6, UR8, URZ ;  /* 0x00000008060b82a4 */ /* 0x000fe4000f8e023f */
[----:B------:R-:W-:Y:S02]  /*14930*/  USEL UR5, UR5, URZ, UP4 ;  /* 0x0000003f05057287 */ /* 0x000fe4000a000000 */
[----:B------:R-:W-:Y:S02]  /*14940*/  @!UP4 USHF.R.S32.HI UR25, URZ, 0x1f, UR11 ;  /* 0x0000001f3f19c899 */ /* 0x000fe4000801140b */
[----:B---3--:R-:W-:Y:S02]  /*14950*/  UIMAD UR4, UR9, UR15, URZ ;  /* 0x0000000f090472a4 */ /* 0x008fe4000f8e023f */
[----:B-1----:R-:W-:-:S02]  /*14960*/  UIMAD UR13, UR10, UR13, UR5 ;  /* 0x0000000d0a0d72a4 */ /* 0x002fc4000f8e0205 */
[----:B------:R-:W-:Y:S02]  /*14970*/  USHF.L.U32 UR4, UR4, 0x6, URZ ;  /* 0x0000000604047899 */ /* 0x000fe4000800063f */
[----:B------:R-:W-:Y:S02]  /*14980*/  @!UP4 UMOV UR24, UR11 ;  /* 0x0000000b0018cc82 */ /* 0x000fe40008000000 */
[----:B------:R-:W-:Y:S02]  /*14990*/  USHF.R.S32.HI UR5, URZ, 0x1f, UR4 ;  /* 0x0000001f3f057899 */ /* 0x000fe40008011404 */
[----:B------:R-:W-:Y:S02]  /*149a0*/  USHF.R.S32.HI UR6, URZ, 0x1f, UR13 ;  /* 0x0000001f3f067899 */ /* 0x000fe4000801140d */
[----:B------:R-:W-:Y:S02]  /*149b0*/  UIADD3 UR4, UP1, UP0, UR4, UR24, UR13 ;  /* 0x0000001804047290 */ /* 0x000fe4000f83e00d */
[----:B------:R-:W-:-:S02]  /*149c0*/  @!UP3 UIADD3 UR7, UR23, UR12, URZ ;  /* 0x0000000c1707b290 */ /* 0x000fc4000fffe03f */
[----:B------:R-:W-:Y:S02]  /*149d0*/  UIADD3.X UR5, UR5, UR25, UR6, UP1, UP0 ;  /* 0x0000001905057290 */ /* 0x000fe40008fe0406 */
[----:B------:R-:W-:Y:S01]  /*149e0*/  @!UP3 UMOV UR20, UR22 ;  /* 0x000000160014bc82 */ /* 0x000fe20008000000 */
[----:B--2---:R-:W1:Y:S04]  /*149f0*/  SHFL.BFLY PT, R2, R4, 0x2, 0x1f ;  /* 0x0c401f0004027f89 */ /* 0x004e6800000e0000 */
[----:B------:R-:W2:Y:S01]  /*14a00*/  SHFL.BFLY PT, R0, R3, 0x2, 0x1f ;  /* 0x0c401f0003007f89 */ /* 0x000ea200000e0000 */
[----:B-1----:R-:W-:-:S05]  /*14a10*/  FADD.FTZ R2, R2, R4 ;  /* 0x0000000402027221 */ /* 0x002fca0000010000 */
[----:B------:R-:W1:Y:S01]  /*14a20*/  SHFL.BFLY PT, R4, R2, 0x1, 0x1f ;  /* 0x0c201f0002047f89 */ /* 0x000e6200000e0000 */
[----:B--2---:R-:W-:-:S05]  /*14a30*/  FADD.FTZ R0, R0, R3 ;  /* 0x0000000300007221 */ /* 0x004fca0000010000 */
[----:B------:R-:W2:Y:S01]  /*14a40*/  SHFL.BFLY PT, R3, R0, 0x1, 0x1f ;  /* 0x0c201f0000037f89 */ /* 0x000ea200000e0000 */
[----:B-1----:R-:W-:Y:S01]  /*14a50*/  FADD.FTZ R103, R2, R4 ;  /* 0x0000000402677221 */ /* 0x002fe20000010000 */
[----:B------:R-:W-:Y:S02]  /*14a60*/  MOV R2, 0x3f800000 ;  /* 0x3f80000000027802 */ /* 0x000fe40000000f00 */
[----:B------:R-:W-:Y:S02]  /*14a70*/  SHF.R.S32.HI R4, RZ, 0x1f, R5 ;  /* 0x0000001fff047819 */ /* 0x000fe40000011405 */
[----:B------:R-:W-:Y:S01]  /*14a80*/  FSETP.NE.FTZ.AND P4, PT, R103, RZ, PT ;  /* 0x000000ff6700720b */ /* 0x000fe20003f95000 */
[----:B--2---:R-:W-:Y:S01]  /*14a90*/  FADD.FTZ R102, R0, R3 ;  /* 0x0000000300667221 */ /* 0x004fe20000010000 */
[----:B------:R-:W-:Y:S02]  /*14aa0*/  MOV R3, 0x3f800000 ;  /* 0x3f80000000037802 */ /* 0x000fe40000000f00 */
[----:B------:R-:W-:-:S02]  /*14ab0*/  SHF.R.S32.HI R0, RZ, 0x2, R5 ;  /* 0x00000002ff007819 */ /* 0x000fc40000011405 */
[----:B------:R-:W-:Y:S02]  /*14ac0*/  FSETP.NE.FTZ.AND P3, PT, R102, RZ, PT ;  /* 0x000000ff6600720b */ /* 0x000fe40003f75000 */
[----:B------:R-:W-:Y:S02]  /*14ad0*/  LEA.HI R4, R4, R0, RZ, 0x3 ;  /* 0x0000000004047211 */ /* 0x000fe400078f18ff */
[----:B------:R-:W-:-:S03]  /*14ae0*/  LOP3.LUT R5, R5, 0x3ffffffc, RZ, 0xc0, !PT ;  /* 0x3ffffffc05057812 */ /* 0x000fc600078ec0ff */
[----:B------:R-:W1:Y:S01]  /*14af0*/  @P4 MUFU.RCP R2, R103 ;  /* 0x0000006700024308 */ /* 0x000e620000001000 */
[----:B------:R-:W-:Y:S02]  /*14b00*/  LOP3.LUT R4, R4, 0xfffffff8, RZ, 0xc0, !PT ;  /* 0xfffffff804047812 */ /* 0x000fe400078ec0ff */
[----:B------:R-:W-:Y:S02]  /*14b10*/  IADD3 R5, -R5, R140, RZ ;  /* 0x0000008c05057210 */ /* 0x000fe40007ffe1ff */
[----:B------:R-:W-:Y:S02]  /*14b20*/  IADD3 R17, R0, -R4, RZ ;  /* 0x8000000400117210 */ /* 0x000fe40007ffe0ff */
[----:B------:R-:W-:Y:S01]  /*14b30*/  LEA R138, R6, R5, 0x9 ;  /* 0x00000005068a7211 */ /* 0x000fe200078e48ff */
[----:B------:R-:W2:Y:S01]  /*14b40*/  @P3 MUFU.RCP R3, R102 ;  /* 0x0000006600033308 */ /* 0x000ea20000001000 */
[----:B------:R-:W-:Y:S01]  /*14b50*/  R2P PR, R17, 0x6 ;  /* 0x0000000611007804 */ /* 0x000fe20000000000 */
[----:B-1----:R-:W-:-:S04]  /*14b60*/  FMUL.FTZ R2, R2, c[0x0][0x2dc] ;  /* 0x0000b70002027a20 */ /* 0x002fc80000410000 */
[C---:B------:R-:W-:Y:S02]  /*14b70*/  FMUL.FTZ R137, R2.reuse, R104 ;  /* 0x0000006802897220 */ /* 0x040fe40000410000 */
[C---:B------:R-:W-:Y:S02]  /*14b80*/  FMUL.FTZ R4, R2.reuse, R105 ;  /* 0x0000006902047220 */ /* 0x040fe40000410000 */
[----:B--2---:R-:W-:Y:S02]  /*14b90*/  FMUL.FTZ R0, R3, c[0x0][0x2dc] ;  /* 0x0000b70003007a20 */ /* 0x004fe40000410000 */
[----:B------:R-:W-:Y:S01]  /*14ba0*/  FMUL.FTZ R136, R2, R108 ;  /* 0x0000006c02887220 */ /* 0x000fe20000410000 */
[----:B------:R-:W-:Y:S01]  /*14bb0*/  F2FP.BF16.PACK_AB R4, R4, R137 ;  /* 0x000000890404723e */ /* 0x000fe200000010ff */
[C---:B------:R-:W-:Y:S02]  /*14bc0*/  FMUL.FTZ R5, R2.reuse, R109 ;  /* 0x0000006d02057220 */ /* 0x040fe40000410000 */
[----:B------:R-:W-:-:S02]  /*14bd0*/  FMUL.FTZ R23, R2, R37 ;  /* 0x0000002502177220 */ /* 0x000fc40000410000 */
        /* <DEDUP_REMOVED lines=17> */
[C---:B------:R-:W-:Y:S02]  /*14cf0*/  FMUL.FTZ R133, R2.reuse, R133 ;  /* 0x0000008502857220 */ /* 0x040fe40000410000 */
        /* <DEDUP_REMOVED lines=12> */
[C---:B------:R-:W-:Y:S02]  /*14dc0*/  FMUL.FTZ R37, R2.reuse, R57 ;  /* 0x0000003902257220 */ /* 0x040fe40000410000 */
        /* <DEDUP_REMOVED lines=26> */
[----:B------:R-:W-:Y:S02]  /*14f70*/  FMUL.FTZ R97, R2, R97 ;  /* 0x0000006102617220 */ /* 0x000fe40000410000 */
        /* <DEDUP_REMOVED lines=8> */
[C---:B------:R-:W-:Y:S01]  /*15000*/  FMUL.FTZ R110, R0.reuse, R110 ;  /* 0x0000006e006e7220 */ /* 0x040fe20000410000 */
[----:B------:R-:W-:Y:S01]  /*15010*/  LOP3.LUT R2, R17, 0x1, RZ, 0xc0, !PT ;  /* 0x0000000111027812 */ /* 0x000fe200078ec0ff */
[C---:B------:R-:W-:Y:S01]  /*15020*/  FMUL.FTZ R9, R0.reuse, R111 ;  /* 0x0000006f00097220 */ /* 0x040fe20000410000 */
[----:B------:R-:W-:Y:S01]  /*15030*/  F2FP.BF16.PACK_AB R3, R3, R106 ;  /* 0x0000006a0303723e */ /* 0x000fe200000010ff */
[----:B------:R-:W-:Y:S01]  /*15040*/  FMUL.FTZ R114, R0, R114 ;  /* 0x0000007200727220 */ /* 0x000fe20000410000 */
[----:B------:R-:W-:Y:S01]  /*15050*/  ISETP.NE.U32.AND P0, PT, R2, 0x1, PT ;  /* 0x000000010200780c */ /* 0x000fe20003f05070 */
        /* <DEDUP_REMOVED lines=24> */
[C---:B------:R-:W-:Y:S01]  /*151e0*/  FMUL.FTZ R54, R0.reuse, R54 ;  /* 0x0000003600367220 */ /* 0x040fe20000410000 */
[----:B------:R-:W-:Y:S01]  /*151f0*/  MOV R8, 0x20 ;  /* 0x0000002000087802 */ /* 0x000fe20000000f00 */
[----:B------:R-:W-:Y:S01]  /*15200*/  FMUL.FTZ R38, R0, R55 ;  /* 0x0000003700267220 */ /* 0x000fe20000410000 */
[----:B------:R-:W-:Y:S01]  /*15210*/  F2FP.BF16.PACK_AB R42, R42, R6 ;  /* 0x000000062a2a723e */ /* 0x000fe200000010ff */
[----:B------:R-:W-:Y:S01]  /*15220*/  FMUL.FTZ R58, R0, R58 ;  /* 0x0000003a003a7220 */ /* 0x000fe20000410000 */
[----:B------:R-:W-:Y:S01]  /*15230*/  SEL R8, R8, 0xffffffe0, !P1 ;  /* 0xffffffe008087807 */ /* 0x000fe20004800000 */
[C---:B------:R-:W-:Y:S01]  /*15240*/  FMUL.FTZ R36, R0.reuse, R59 ;  /* 0x0000003b00247220 */ /* 0x040fe20000410000 */
[----:B------:R-:W-:Y:S01]  /*15250*/  MOV R6, 0x40 ;  /* 0x0000004000067802 */ /* 0x000fe20000000f00 */
[C---:B------:R-:W-:Y:S01]  /*15260*/  FMUL.FTZ R62, R0.reuse, R62 ;  /* 0x0000003e003e7220 */ /* 0x040fe20000410000 */
[----:B------:R-:W-:Y:S01]  /*15270*/  F2FP.BF16.PACK_AB R47, R23, R109 ;  /* 0x0000006d172f723e */ /* 0x000fe200000010ff */
[----:B------:R-:W-:Y:S01]  /*15280*/  FMUL.FTZ R34, R0, R63 ;  /* 0x0000003f00227220 */ /* 0x000fe20000410000 */
[----:B------:R-:W-:Y:S01]  /*15290*/  SEL R6, R6, 0xffffffc0, !P2 ;  /* 0xffffffc006067807 */ /* 0x000fe20005000000 */
        /* <DEDUP_REMOVED lines=33> */
[----:B------:R-:W-:Y:S02]  /*154b0*/  SHF.L.U32 R0, R17, 0x6, RZ ;  /* 0x0000000611007819 */ /* 0x000fe400000006ff */
[----:B------:R-:W-:Y:S02]  /*154c0*/  F2FP.BF16.PACK_AB R18, R18, R94 ;  /* 0x0000005e1212723e */ /* 0x000fe400000010ff */
[----:B------:R-:W-:Y:S02]  /*154d0*/  LOP3.LUT R0, R0, 0x1c0, RZ, 0xc0, !PT ;  /* 0x000001c000007812 */ /* 0x000fe400078ec0ff */
[----:B------:R-:W-:-:S02]  /*154e0*/  F2FP.BF16.PACK_AB R17, R97, R96 ;  /* 0x000000606111723e */ /* 0x000fc400000010ff */
[----:B------:R-:W-:Y:S02]  /*154f0*/  LEA.HI R0, R0, R0, RZ, 0x1d ;  /* 0x0000000000007211 */ /* 0x000fe400078fe8ff */
[----:B------:R-:W-:Y:S02]  /*15500*/  F2FP.BF16.PACK_AB R16, R99, R98 ;  /* 0x000000626310723e */ /* 0x000fe400000010ff */
[----:B------:R-:W-:-:S04]  /*15510*/  LEA R0, R138, R0, 0x1 ;  /* 0x000000008a007211 */ /* 0x000fc800078e08ff */
[----:B------:R-:W-:-:S04]  /*15520*/  SHF.L.U32 R0, R0, 0x1, RZ ;  /* 0x0000000100007819 */ /* 0x000fc800000006ff */
[C---:B------:R-:W-:Y:S01]  /*15530*/  IADD3 R2, R0.reuse, -0x10, RZ ;  /* 0xfffffff000027810 */ /* 0x040fe20007ffe0ff */
[----:B------:R1:W-:Y:S01]  /*15540*/  STS [R0+0x400], R3 ;  /* 0x0004000300007388 */ /* 0x0003e20000000800 */
[----:B------:R-:W-:-:S03]  /*15550*/  @P0 IADD3 R2, R0, 0x10, RZ ;  /* 0x0000001000020810 */ /* 0x000fc60007ffe0ff */
[----:B------:R2:W-:Y:S04]  /*15560*/  STS [R0], R4 ;  /* 0x0000000400007388 */ /* 0x0005e80000000800 */
[----:B------:R3:W-:Y:S04]  /*15570*/  STS [R2], R5 ;  /* 0x0000000502007388 */ /* 0x0007e80000000800 */
[----:B------:R-:W-:Y:S01]  /*15580*/  STS [R2+0x400], R9 ;  /* 0x0004000902007388 */ /* 0x000fe20000000800 */
[----:B-1----:R-:W-:Y:S02]  /*15590*/  IADD3 R3, R0, R8, RZ ;  /* 0x0000000800037210 */ /* 0x002fe40007ffe0ff */
[----:B------:R-:W-:-:S02]  /*155a0*/  IADD3 R8, R8, R2, RZ ;  /* 0x0000000208087210 */ /* 0x000fc40007ffe0ff */
[-C--:B--2---:R-:W-:Y:S01]  /*155b0*/  IADD3 R4, R3, R6.reuse, RZ ;  /* 0x0000000603047210 */ /* 0x084fe20007ffe0ff */
[----:B------:R1:W-:Y:S01]  /*155c0*/  STS [R3], R7 ;  /* 0x0000000703007388 */ /* 0x0003e20000000800 */
[----:B---3--:R-:W-:-:S03]  /*155d0*/  IADD3 R5, R0, R6, RZ ;  /* 0x0000000600057210 */ /* 0x008fc60007ffe0ff */
[----:B------:R-:W-:Y:S04]  /*155e0*/  STS [R3+0x400], R11 ;  /* 0x0004000b03007388 */ /* 0x000fe80000000800 */
[----:B------:R-:W-:Y:S04]  /*155f0*/  STS [R8], R10 ;  /* 0x0000000a08007388 */ /* 0x000fe80000000800 */
[----:B------:R-:W-:Y:S04]  /*15600*/  STS [R8+0x400], R13 ;  /* 0x0004000d08007388 */ /* 0x000fe80000000800 */
[----:B------:R-:W-:Y:S04]  /*15610*/  STS [R5], R12 ;  /* 0x0000000c05007388 */ /* 0x000fe80000000800 */
[----:B------:R-:W-:Y:S01]  /*15620*/  STS [R5+0x400], R15 ;  /* 0x0004000f05007388 */ /* 0x000fe20000000800 */
[----:B-1----:R-:W-:-:S02]  /*15630*/  IADD3 R7, R6, R2, RZ ;  /* 0x0000000206077210 */ /* 0x002fc40007ffe0ff */
[----:B------:R-:W-:-:S03]  /*15640*/  IADD3 R6, R8, R6, RZ ;  /* 0x0000000608067210 */ /* 0x000fc60007ffe0ff */
        /* <DEDUP_REMOVED lines=27> */
[----:B------:R3:W-:Y:S04]  /*15800*/  STS [R3+0x4400], R26 ;  /* 0x0044001a03007388 */ /* 0x0007e80000000800 */
[----:B------:R-:W-:Y:S04]  /*15810*/  STS [R8+0x4000], R25 ;  /* 0x0040001908007388 */ /* 0x000fe80000000800 */
[----:B------:R4:W-:Y:S01]  /*15820*/  STS [R8+0x4400], R24 ;  /* 0x0044001808007388 */ /* 0x0009e20000000800 */
[----:B-1----:R-:W-:-:S03]  /*15830*/  LOP3.LUT R0, R139, 0xffffffe0, RZ, 0xc0, !PT ;  /* 0xffffffe08b007812 */ /* 0x002fc600078ec0ff */
[----:B------:R-:W-:Y:S01]  /*15840*/  STS [R5+0x4000], R23 ;  /* 0x0040001705007388 */ /* 0x000fe20000000800 */
[----:B------:R-:W-:-:S03]  /*15850*/  IADD3 R0, R140, -R0, RZ ;  /* 0x800000008c007210 */ /* 0x000fc60007ffe0ff */
[----:B------:R-:W-:Y:S01]  /*15860*/  STS [R5+0x4400], R22 ;  /* 0x0044001605007388 */ /* 0x000fe20000000800 */
[----:B--2---:R-:W1:Y:S01]  /*15870*/  @P4 MUFU.LG2 R2, R103 ;  /* 0x0000006700024308 */ /* 0x004e620000000c00 */
[----:B------:R-:W-:Y:S02]  /*15880*/  LOP3.LUT P0, RZ, R0, 0x3, RZ, 0xc0, !PT ;  /* 0x0000000300ff7812 */ /* 0x000fe4000780c0ff */
[----:B------:R-:W-:Y:S04]  /*15890*/  STS [R7+0x4000], R21 ;  /* 0x0040001507007388 */ /* 0x000fe80000000800 */
[----:B------:R2:W-:Y:S01]  /*158a0*/  STS [R7+0x4400], R20 ;  /* 0x0044001407007388 */ /* 0x0005e20000000800 */
[----:B---3--:R-:W3:Y:S03]  /*158b0*/  @P3 MUFU.LG2 R3, R102 ;  /* 0x0000006600033308 */ /* 0x008ee60000000c00 */
[----:B------:R2:W-:Y:S04]  /*158c0*/  STS [R4+0x4000], R19 ;  /* 0x0040001304007388 */ /* 0x0005e80000000800 */
[----:B------:R2:W-:Y:S01]  /*158d0*/  STS [R4+0x4400], R18 ;  /* 0x0044001204007388 */ /* 0x0005e20000000800 */
[----:B-1----:R-:W-:Y:S01]  /*158e0*/  @P4 FMUL.FTZ R2, R2, 0.69314718246459960938 ;  /* 0x3f31721802024820 */ /* 0x002fe20000410000 */
[----:B----4-:R-:W-:-:S02]  /*158f0*/  MOV R8, 0x7f800000 ;  /* 0x7f80000000087802 */ /* 0x010fc40000000f00 */
[----:B------:R1:W-:Y:S04]  /*15900*/  STS [R6+0x4000], R17 ;  /* 0x0040001106007388 */ /* 0x0003e80000000800 */
[----:B------:R1:W-:Y:S01]  /*15910*/  STS [R6+0x4400], R16 ;  /* 0x0044001006007388 */ /* 0x0003e20000000800 */
[----:B---3--:R-:W-:-:S03]  /*15920*/  @P3 FMUL.FTZ R0, R3, 0.69314718246459960938 ;  /* 0x3f31721803003820 */ /* 0x008fc60000410000 */
[----:B------:R-:W-:Y:S01]  /*15930*/  BAR.SYNC.DEFER_BLOCKING 0x0 ;  /* 0x0000000000007b1d */ /* 0x000fe20000010000 */
[----:B------:R-:W-:Y:S01]  /*15940*/  @P3 FFMA.FTZ R8, R100, c[0x0][0x238], R0 ;  /* 0x00008e0064083a23 */ /* 0x000fe20000010000 */
[----:B--2---:R-:W-:Y:S01]  /*15950*/  MOV R7, 0x7f800000 ;  /* 0x7f80000000077802 */ /* 0x004fe20000000f00 */
[----:B------:R-:W-:-:S03]  /*15960*/  @P4 FFMA.FTZ R7, R101, c[0x0][0x238], R2 ;  /* 0x00008e0065074a23 */ /* 0x000fc60000010002 */
        /* <DEDUP_REMOVED lines=13> */
[----:B--23--:R-:W2:Y:S01]  /*15a40*/  LDL.LU R142, [R1+0xc4] ;  /* 0x0000c400018e7983 */ /* 0x00cea20000300800 */
[----:B------:R-:W-:Y:S01]  /*15a50*/  UIMAD UR6, UR9, -0x40, UR17 ;  /* 0xffffffc0090678a4 */ /* 0x000fe2000f8e0211 */
[----:B--2---:R-:W-:-:S05]  /*15a60*/  IADD3 R0, R142, 0x8, RZ ;  /* 0x000000088e007810 */ /* 0x004fca0007ffe0ff */
[----:B------:R-:W-:Y:S02]  /*15a70*/  ISETP.GE.AND P3, PT, R142, UR6, PT ;  /* 0x000000068e007c0c */ /* 0x000fe4000bf66270 */
[----:B------:R-:W-:-:S11]  /*15a80*/  ISETP.GE.AND P2, PT, R0, UR6, PT ;  /* 0x0000000600007c0c */ /* 0x000fd6000bf46270 */
[----:B------:R-:W-:Y:S02]  /*15a90*/  @!P3 IMAD R2, R142, UR15, RZ ;  /* 0x0000000f8e02bc24 */ /* 0x000fe4000f8e02ff */
[----:B------:R-:W-:-:S03]  /*15aa0*/  @!P2 IMAD R0, R0, UR15, RZ ;  /* 0x0000000f0000ac24 */ /* 0x000fc6000f8e02ff */
[----:B------:R-:W-:Y:S02]  /*15ab0*/  @!P3 IADD3 R3, P1, R2, UR4, RZ ;  /* 0x000000040203bc10 */ /* 0x000fe4000ff3e0ff */
[----:B-1----:R-:W-:Y:S02]  /*15ac0*/  @!P2 IADD3 R6, P0, R0, UR4, RZ ;  /* 0x000000040006ac10 */ /* 0x002fe4000ff1e0ff */
        /* <DEDUP_REMOVED lines=8> */
.L_x_1095:
[----:B--23--:R-:W-:Y:S05]  /*15b50*/  BSYNC B0 ;  /* 0x0000000000007941 */ /* 0x00cfea0003800000 */
.L_x_1094:
[----:B------:R-:W2:Y:S04]  /*15b60*/  LDL.64 R64, [R1+0x88] ;  /* 0x0000880001407983 */ /* 0x000ea80000100a00 */
[----:B------:R3:W5:Y:S04]  /*15b70*/  LDL R14, [R1+0x98] ;  /* 0x00009800010e7983 */ /* 0x0007680000100800 */
[----:B------:R3:W5:Y:S01]  /*15b80*/  LDL R13, [R1+0x9c] ;  /* 0x00009c00010d7983 */ /* 0x0007620000100800 */
[----:B------:R-:W-:Y:S01]  /*15b90*/  LEA.HI R12, R141, R140, RZ, 0x3 ;  /* 0x0000008c8d0c7211 */ /* 0x000fe200078f18ff */
[----:B------:R-:W-:Y:S01]  /*15ba0*/  UIMAD UR9, UR9, -0x40, UR17 ;  /* 0xffffffc0090978a4 */ /* 0x000fe2000f8e0211 */
[----:B------:R-:W-:Y:S01]  /*15bb0*/  BSSY B0, `(.L_x_1096) ;  /* 0x0000022000007945 */ /* 0x000fe20003800000 */
[----:B------:R-:W4:Y:S01]  /*15bc0*/  S2R R0, SR_TID.X ;  /* 0x0000000000007919 */ /* 0x000f220000002100 */
[----:B-1----:R-:W-:Y:S01]  /*15bd0*/  SHF.R.S32.HI R3, RZ, 0x3, R12 ;  /* 0x00000003ff037819 */ /* 0x002fe2000001140c */
[----:B------:R-:W-:-:S02]  /*15be0*/  USHF.R.S32.HI UR6, URZ, 0x1f, UR10 ;  /* 0x0000001f3f067899 */ /* 0x000fc4000801140a */
[----:B------:R-:W1:Y:S01]  /*15bf0*/  S2R R10, SR_CTAID.Z ;  /* 0x00000000000a7919 */ /* 0x000e620000002700 */
[----:B------:R-:W-:Y:S02]  /*15c00*/  ULDC.64 UR4, c[0x0][0x1f0] ;  /* 0x00007c0000047ab9 */ /* 0x000fe40000000a00 */
[----:B------:R-:W-:-:S04]  /*15c10*/  UIMAD UR4, UR6, UR4, URZ ;  /* 0x00000004060472a4 */ /* 0x000fc8000f8e023f */
[----:B------:R-:W-:Y:S01]  /*15c20*/  UIMAD UR4, UR10, UR5, UR4 ;  /* 0x000000050a0472a4 */ /* 0x000fe2000f8e0204 */
[----:B----4-:R-:W-:-:S04]  /*15c30*/  SHF.R.S32.HI R2, RZ, 0x1f, R0 ;  /* 0x0000001fff027819 */ /* 0x010fc80000011400 */
[----:B------:R-:W-:-:S04]  /*15c40*/  LEA.HI R2, R2, R0, RZ, 0x3 ;  /* 0x0000000002027211 */ /* 0x000fc800078f18ff */
[----:B------:R-:W-:Y:S02]  /*15c50*/  SHF.R.S32.HI R2, RZ, 0x3, R2 ;  /* 0x00000003ff027819 */ /* 0x000fe40000011402 */
[----:B--2---:R-:W-:Y:S02]  /*15c60*/  SHF.R.S32.HI R0, RZ, 0x1f, R64 ;  /* 0x0000001fff007819 */ /* 0x004fe40000011440 */
[----:B------:R-:W-:-:S04]  /*15c70*/  IADD3 R4, P0, R64, UR20, RZ ;  /* 0x0000001440047c10 */ /* 0x000fc8000ff1e0ff */
[----:B------:R-:W-:Y:S01]  /*15c80*/  IADD3.X R5, R0, UR7, RZ, P0, !PT ;  /* 0x0000000700057c10 */ /* 0x000fe200087fe4ff */
[----:B------:R-:W-:Y:S01]  /*15c90*/  IMAD.U32 R0, RZ, RZ, UR14 ;  /* 0x0000000eff007e24 */ /* 0x000fe2000f8e00ff */
[----:B------:R-:W-:Y:S02]  /*15ca0*/  ISETP.GE.AND P0, PT, R3, UR9, PT ;  /* 0x0000000903007c0c */ /* 0x000fe4000bf06270 */
[----:B------:R-:W-:Y:S01]  /*15cb0*/  SHF.R.S32.HI R3, RZ, 0x1f, R2 ;  /* 0x0000001fff037819 */ /* 0x000fe20000011402 */
[----:B-1----:R-:W-:-:S04]  /*15cc0*/  IMAD.WIDE.U32 R10, R10, c[0x0][0x1f0], R4 ;  /* 0x00007c000a0a7a25 */ /* 0x002fc800078e0004 */
[----:B------:R-:W-:Y:S01]  /*15cd0*/  IMAD.WIDE R2, R0, 0x40, R2 ;  /* 0x0000004000027825 */ /* 0x000fe200078e0202 */
[----:B------:R-:W-:-:S05]  /*15ce0*/  IADD3 R9, R11, UR4, RZ ;  /* 0x000000040b097c10 */ /* 0x000fca000fffe0ff */
[----:B------:R-:W-:Y:S05]  /*15cf0*/  @P0 BRA `(.L_x_1097) ;  /* 0x000000d000000947 */ /* 0x000fea0003800000 */
[----:B---3--:R-:W-:Y:S01]  /*15d00*/  IMAD R0, R3, c[0x0][0x1e8], RZ ;  /* 0x00007a0003007a24 */ /* 0x008fe200078e02ff */
        /* <DEDUP_REMOVED lines=12> */
.L_x_1097:
[----:B---3--:R-:W-:Y:S05]  /*15dd0*/  BSYNC B0 ;  /* 0x0000000000007941 */ /* 0x008fea0003800000 */
.L_x_1096:
        /* <DEDUP_REMOVED lines=20> */
.L_x_1099:
[----:B------:R-:W-:Y:S05]  /*15f20*/  BSYNC B0 ;  /* 0x0000000000007941 */ /* 0x000fea0003800000 */
.L_x_1098:
        /* <DEDUP_REMOVED lines=20> */
.L_x_1101:
[----:B------:R-:W-:Y:S05]  /*16070*/  BSYNC B0 ;  /* 0x0000000000007941 */ /* 0x000fea0003800000 */
.L_x_1100:
        /* <DEDUP_REMOVED lines=21> */
.L_x_1102:
        /* <DEDUP_REMOVED lines=11> */
.L_x_1298:


//--------------------- .text._ZN5flash16flash_fwd_kernelI23Flash_fwd_kernel_traitsILi192ELi64ELi64ELi4ELb0ELb0EN7cutlass10bfloat16_tE19Flash_kernel_traitsILi192ELi64ELi64ELi4ES3_EELb0ELb0ELb1ELb0ELb0ELb0ELb1ELb0EEEvNS_16Flash_fwd_paramsE --------------------------
	.section	.text._ZN5flash16flash_fwd_kernelI23Flash_fwd_kernel_traitsILi192ELi64ELi64ELi4ELb0ELb0EN7cutlass10bfloat16_tE19Flash_kernel_traitsILi192ELi64ELi64ELi4ES3_EELb0ELb0ELb1ELb0ELb0ELb0ELb1ELb0EEEvNS_16Flash_fwd_paramsE,"ax",@progbits
	.sectioninfo	@"SHI_REGISTERS=254"
	.align	128
        .global         _ZN5flash16flash_fwd_kernelI23Flash_fwd_kernel_traitsILi192ELi64ELi64ELi4ELb0ELb0EN7cutlass10bfloat16_tE19Flash_kernel_traitsILi192ELi64ELi64ELi4ES3_EELb0ELb0ELb1ELb0ELb0ELb0ELb1ELb0EEEvNS_16Flash_fwd_paramsE
        .type           _ZN5flash16flash_fwd_kernelI23Flash_fwd_kernel_traitsILi192ELi64ELi64ELi4ELb0ELb0EN7cutlass10bfloat16_tE19Flash_kernel_traitsILi192ELi64ELi64ELi4ES3_EELb0ELb0ELb1ELb0ELb0ELb0ELb1ELb0EEEvNS_16Flash_fwd_paramsE,@function
        .size           _ZN5flash16flash_fwd_kernelI23Flash_fwd_kernel_traitsILi192ELi64ELi64ELi4ELb0ELb0EN7cutlass10bfloat16_tE19Flash_kernel_traitsILi192ELi64ELi64ELi4ES3_EELb0ELb0ELb1ELb0ELb0ELb0ELb1ELb0EEEvNS_16Flash_fwd_paramsE,(.L_x_1299 - _ZN5flash16flash_fwd_kernelI23Flash_fwd_kernel_traitsILi192ELi64ELi64ELi4ELb0ELb0EN7cutlass10bfloat16_tE19Flash_kernel_traitsILi192ELi64ELi64ELi4ES3_EELb0ELb0ELb1ELb0ELb0ELb0ELb1ELb0EEEvNS_16Flash_fwd_paramsE)
        .other          _ZN5flash16flash_fwd_kernelI23Flash_fwd_kernel_traitsILi192ELi64ELi64ELi4ELb0ELb0EN7cutlass10bfloat16_tE19Flash_kernel_traitsILi192ELi64ELi64ELi4ES3_EELb0ELb0ELb1ELb0ELb0ELb0ELb1ELb0EEEvNS_16Flash_fwd_paramsE,@"STO_CUDA_ENTRY STV_DEFAULT"
_ZN5flash16flash_fwd_kernelI23Flash_fwd_kernel_traitsILi192ELi64ELi64ELi4ELb0ELb0EN7cutlass10bfloat16_tE19Flash_kernel_traitsILi192ELi64ELi64ELi4ES3_EELb0ELb0ELb1ELb0ELb0ELb0ELb1ELb0EEEvNS_16Flash_fwd_paramsE:
.text._ZN5flash16flash_fwd_kernelI23Flash_fwd_kernel_traitsILi192ELi64ELi64ELi4ELb0ELb0EN7cutlass10bfloat16_tE19Flash_kernel_traitsILi192ELi64ELi64ELi4ES3_EELb0ELb0ELb1ELb0ELb0ELb0ELb1ELb0EEEvNS_16Flash_fwd_paramsE:
        /* <DEDUP_REMOVED lines=56> */
.L_x_1103:
[----:B------:R-:W-:Y:S02]  /*0380*/  ULDC UR6, c[0x0][0x218] ;  /* 0x0000860000067ab9 */ /* 0x000fe40000000800 */
.L_x_1104:
        /* <DEDUP_REMOVED lines=64> */
[----:B------:R-:W-:-:S02]  /*0790*/  @!UP0 UIMAD UR21, UR21, UR4, URZ ;  /* 0x00000004151582a4 */ /* 0x000fc4000f8e023f */
[----:B------:R-:W-:Y:S01]  /*07a0*/  @UP0 UIMAD UR7, UR11, UR7, UR9 ;  /* 0x000000070b0702a4 */ /* 0x000fe2000f8e0209 */
[----:B------:R-:W-:Y:S01]  /*07b0*/  IMAD.WIDE R16, R17, 0x40, R14 ;  /* 0x0000004011107825 */ /* 0x000fe200078e020e */
[----:B------:R-:W-:Y:S01]  /*07c0*/  ULDC UR10, c[0x0][0x214] ;  /* 0x00008500000a7ab9 */ /* 0x000fe20000000800 */
[C---:B------:R-:W-:Y:S01]  /*07d0*/  IADD3 R7, R8.reuse, 0x40, RZ ;  /* 0x0000004008077810 */ /* 0x040fe20007ffe0ff */
[----:B------:R-:W-:Y:S01]  /*07e0*/  @UP1 ULDC UR16, c[0x0][0x210] ;  /* 0x0000840000101ab9 */ /* 0x000fe20000000800 */
[----:B------:R-:W-:Y:S01]  /*07f0*/  IADD3 R6, R8, 0x80, RZ ;  /* 0x0000008008067810 */ /* 0x000fe20007ffe0ff */
[----:B------:R-:W-:Y:S02]  /*0800*/  @!UP0 UIMAD.WIDE.U32 UR24, UR12, UR4, URZ ;  /* 0x000000040c1882a5 */ /* 0x000fe4000f8e003f */
[----:B------:R-:W-:Y:S02]  /*0810*/  ULDC UR9, c[0x0][0x234] ;  /* 0x00008d0000097ab9 */ /* 0x000fe40000000800 */
[----:B------:R-:W-:-:S02]  /*0820*/  @UP1 UIMAD UR16, UR16, UR10, URZ ;  /* 0x0000000a101012a4 */ /* 0x000fc4000f8e023f */
[----:B------:R-:W-:Y:S02]  /*0830*/  @!UP1 USEL UR16, UR10, UR9, !UP2 ;  /* 0x000000090a109287 */ /* 0x000fe4000d000000 */
[----:B------:R-:W-:Y:S02]  /*0840*/  @!UP0 UIMAD UR21, UR12, UR5, UR21 ;  /* 0x000000050c1582a4 */ /* 0x000fe4000f8e0215 */
[----:B------:R-:W-:Y:S02]  /*0850*/  ULDC UR6, c[0x0][0x1c0] ;  /* 0x0000700000067ab9 */ /* 0x000fe40000000800 */
[----:B------:R-:W-:Y:S02]  /*0860*/  @UP1 UMOV UR20, 0x1 ;  /* 0x0000000100141882 */ /* 0x000fe40000000000 */
[----:B------:R-:W-:Y:S02]  /*0870*/  @!UP1 UIMAD UR20, UR16, UR6, URZ ;  /* 0x00000006101492a4 */ /* 0x000fe4000f8e023f */
[----:B------:R-:W-:-:S02]  /*0880*/  USHF.R.S32.HI UR22, URZ, 0x1f, UR13 ;  /* 0x0000001f3f167899 */ /* 0x000fc4000801140d */
[----:B------:R-:W-:Y:S02]  /*0890*/  @!UP0 UMOV UR8, UR24 ;  /* 0x0000001800088c82 */ /* 0x000fe40008000000 */
[----:B------:R-:W-:Y:S01]  /*08a0*/  @!UP0 UIADD3 UR7, UR25, UR21, URZ ;  /* 0x0000001519078290 */ /* 0x000fe2000fffe03f */
[C---:B------:R-:W-:Y:S01]  /*08b0*/  IADD3 R2, P0, R8.reuse, UR8, RZ ;  /* 0x0000000808027c10 */ /* 0x040fe2000ff1e0ff */
[----:B------:R-:W-:Y:S02]  /*08c0*/  UIADD3 UR17, -UR15, UR17, URZ ;  /* 0x000000110f117290 */ /* 0x000fe4000fffe13f */
[----:B------:R-:W-:Y:S02]  /*08d0*/  @!UP3 UIMAD UR23, UR12, UR10, URZ ;  /* 0x0000000a0c17b2a4 */ /* 0x000fe4000f8e023f */
[----:B------:R-:W-:Y:S01]  /*08e0*/  UIMAD UR20, UR12, UR20, URZ ;  /* 0x000000140c1472a4 */ /* 0x000fe2000f8e023f */
[----:B------:R-:W-:Y:S01]  /*08f0*/  LEA.HI.X.SX32 R3, R8, UR7, 0x1, P0 ;  /* 0x0000000708037c11 */ /* 0x000fe200080f0eff */
[----:B------:R-:W-:Y:S01]  /*0900*/  ULDC.64 UR4, c[0x0][0x1f0] ;  /* 0x00007c0000047ab9 */ /* 0x000fe20000000a00 */
[----:B------:R-:W-:Y:S01]  /*0910*/  ISETP.GE.AND P0, PT, R14, UR17, PT ;  /* 0x000000110e007c0c */ /* 0x000fe2000bf06270 */
[----:B------:R-:W-:-:S02]  /*0920*/  UIMAD UR4, UR22, UR4, URZ ;  /* 0x00000004160472a4 */ /* 0x000fc4000f8e023f */
[----:B------:R-:W-:Y:S01]  /*0930*/  @!UP3 USEL UR23, UR23, UR11, !UP0 ;  /* 0x0000000b1717b287 */ /* 0x000fe2000c000000 */
[----:B-1----:R-:W-:Y:S01]  /*0940*/  IMAD.WIDE.U32 R10, R10, c[0x0][0x1f0], R2 ;  /* 0x00007c000a0a7a25 */ /* 0x002fe200078e0002 */
[----:B------:R-:W-:Y:S02]  /*0950*/  @UP1 ULDC UR22, c[0x0][0x210] ;  /* 0x0000840000161ab9 */ /* 0x000fe40000000800 */
[----:B------:R-:W-:Y:S02]  /*0960*/  USEL UR20, UR20, URZ, UP3 ;  /* 0x0000003f14147287 */ /* 0x000fe40009800000 */
[----:B------:R-:W-:Y:S02]  /*0970*/  @!UP1 UMOV UR22, 0x1 ;  /* 0x0000000100169882 */ /* 0x000fe40000000000 */
[----:B------:R-:W-:Y:S02]  /*0980*/  UIMAD UR15, UR15, UR22, URZ ;  /* 0x000000160f0f72a4 */ /* 0x000fe4000f8e023f */
[----:B------:R-:W-:-:S02]  /*0990*/  UIMAD UR16, UR13, UR16, UR20 ;  /* 0x000000100d1072a4 */ /* 0x000fc4000f8e0214 */
[----:B------:R-:W-:Y:S02]  /*09a0*/  UMOV UR26, URZ ;  /* 0x0000003f001a7c82 */ /* 0x000fe40008000000 */
        /* <DEDUP_REMOVED lines=23> */
.L_x_1107:
[----:B------:R-:W-:Y:S05]  /*0b20*/  BSYNC B0 ;  /* 0x0000000000007941 */ /* 0x000fea0003800000 */
.L_x_1106:
        /* <DEDUP_REMOVED lines=20> */
.L_x_1109:
[----:B------:R-:W-:Y:S05]  /*0c70*/  BSYNC B0 ;  /* 0x0000000000007941 */ /* 0x000fea0003800000 */
.L_x_1108:
        /* <DEDUP_REMOVED lines=20> */
.L_x_1111:
[----:B------:R-:W-:Y:S05]  /*0dc0*/  BSYNC B0 ;  /* 0x0000000000007941 */ /* 0x000fea0003800000 */
.L_x_1110:
        /* <DEDUP_REMOVED lines=19> */
.L_x_1113:
[----:B------:R-:W-:Y:S05]  /*0f00*/  BSYNC B0 ;  /* 0x0000000000007941 */ /* 0x000fea0003800000 */
.L_x_1112:
        /* <DEDUP_REMOVED lines=35> */
.L_x_1105:
        /* <DEDUP_REMOVED lines=32> */
.L_x_1114:
        /* <DEDUP_REMOVED lines=44> */
.L_x_1115:
        /* <DEDUP_REMOVED lines=33> */
[----:B------:R-:W-:Y:S01]  /*1810*/  IADD3 R10, P0, R214, UR6, RZ ;  /* 0x00000006d60a7c10 */ /* 0x000fe2000ff1e0ff */
[----:B------:R-:W-:Y:S01]  /*1820*/  UIADD3 UR6, -UR15, UR17, URZ ;  /* 0x000000110f067290 */ /* 0x000fe2000fffe13f */
[----:B------:R-:W-:Y:S01]  /*1830*/  LEA.HI R5, R0, R7, RZ, 0x3 ;  /* 0x0000000700057211 */ /* 0x000fe200078f18ff */
[----:B------:R-:W-:Y:S01]  /*1840*/  IMAD.SHL.U32 R9, R201, 0x8, RZ ;  /* 0x00000008c9097824 */ /* 0x000fe200078e00ff */
[----:B------:R-:W-:-:S02]  /*1850*/  LEA.HI R6, R3, R4, RZ, 0x6 ;  /* 0x0000000403067211 */ /* 0x000fc400078f30ff */
[C---:B------:R-:W-:Y:S01]  /*1860*/  LOP3.LUT R0, R5.reuse, 0xfffffff8, RZ, 0xc0, !PT ;  /* 0xfffffff805007812 */ /* 0x040fe200078ec0ff */
[----:B------:R-:W-:Y:S01]  /*1870*/  IMAD.SHL.U32 R5, R5, 0x40, RZ ;  /* 0x0000004005057824 */ /* 0x000fe200078e00ff */
[----:B------:R-:W-:Y:S01]  /*1880*/  IADD3.X R11, R215, UR20, RZ, P0, !PT ;  /* 0x00000014d70b7c10 */ /* 0x000fe200087fe4ff */
[----:B------:R-:W-:Y:S01]  /*1890*/  IMAD.SHL.U32 R6, R6, 0x8, RZ ;  /* 0x0000000806067824 */ /* 0x000fe200078e00ff */
[----:B------:R-:W-:Y:S01]  /*18a0*/  IADD3 R206, P1, R12, UR24, RZ ;  /* 0x000000180cce7c10 */ /* 0x000fe2000ff3e0ff */
[----:B------:R-:W-:Y:S01]  /*18b0*/  IMAD.IADD R0, R7, 0x1, -R0 ;  /* 0x0000000107007824 */ /* 0x000fe200078e0a00 */
[----:B------:R-:W-:Y:S01]  /*18c0*/  IADD3 R204, R214, 0x40, RZ ;  /* 0x00000040d6cc7810 */ /* 0x000fe20007ffe0ff */
[----:B-1----:R-:W-:Y:S01]  /*18d0*/  IMAD.WIDE.U32 R16, R16, c[0x0][0x1a8], R10 ;  /* 0x00006a0010107a25 */ /* 0x002fe200078e000a */
[----:B------:R-:W-:Y:S02]  /*18e0*/  LOP3.LUT R205, R205, 0xfffffe00, R6, 0xf8, !PT ;  /* 0xfffffe00cdcd7812 */ /* 0x000fe400078ef806 */
[C---:B------:R-:W-:Y:S01]  /*18f0*/  LOP3.LUT P3, RZ, R0.reuse, 0x4, RZ, 0xc0, !PT ;  /* 0x0000000400ff7812 */ /* 0x040fe2000786c0ff */
[----:B------:R-:W-:Y:S01]  /*1900*/  IMAD R7, R15, c[0x0][0x1a0], RZ ;  /* 0x000068000f077a24 */ /* 0x000fe200078e02ff */
[----:B------:R-:W-:Y:S01]  /*1910*/  LOP3.LUT P2, RZ, R0, 0x2, RZ, 0xc0, !PT ;  /* 0x0000000200ff7812 */ /* 0x000fe2000784c0ff */
[----:B------:R-:W-:Y:S01]  /*1920*/  IMAD.WIDE.U32 R10, R14, c[0x0][0x1a0], R214 ;  /* 0x000068000e0a7a25 */ /* 0x000fe200078e00d6 */
[----:B------:R-:W-:-:S02]  /*1930*/  IADD3.X R207, R13, UR7, R8, P1, !PT ;  /* 0x000000070dcf7c10 */ /* 0x000fc40008ffe408 */
[----:B------:R-:W-:Y:S01]  /*1940*/  IADD3 R203, R214, 0x80, RZ ;  /* 0x00000080d6cb7810 */ /* 0x000fe20007ffe0ff */
[----:B------:R-:W-:Y:S01]  /*1950*/  IMAD.SHL.U32 R0, R0, 0x40, RZ ;  /* 0x0000004000007824 */ /* 0x000fe200078e00ff */
[----:B------:R-:W-:Y:S01]  /*1960*/  IADD3 R6, P0, R10, UR26, RZ ;  /* 0x0000001a0a067c10 */ /* 0x000fe2000ff1e0ff */
[----:B------:R-:W-:Y:S02]  /*1970*/  IMAD R7, R14, c[0x0][0x1a4], R7 ;  /* 0x000069000e077a24 */ /* 0x000fe400078e0207 */
[----:B------:R-:W-:Y:S01]  /*1980*/  IMAD.WIDE.U32 R206, R134, c[0x0][0x1b0], R206 ;  /* 0x00006c0086ce7a25 */ /* 0x000fe200078e00ce */
[----:B------:R-:W-:Y:S02]  /*1990*/  LOP3.LUT R0, R0, 0x1c0, RZ, 0xc0, !PT ;  /* 0x000001c000007812 */ /* 0x000fe400078ec0ff */
        /* <DEDUP_REMOVED lines=8> */
[----:B------:R-:W-:Y:S01]  /*1a20*/  LEA.HI R6, R3, R4, RZ, 0x5 ;  /* 0x0000000403067211 */ /* 0x000fe200078f28ff */
[----:B------:R-:W-:Y:S01]  /*1a30*/  IMAD.MOV.U32 R7, RZ, RZ, 0x10 ;  /* 0x00000010ff077424 */ /* 0x000fe200078e00ff */
[----:B------:R-:W-:Y:S01]  /*1a40*/  LOP3.LUT R0, R9, R0, RZ, 0x3c, !PT ;  /* 0x0000000009007212 */ /* 0x000fe200078e3cff */
[----:B------:R-:W-:Y:S01]  /*1a50*/  IMAD.SHL.U32 R205, R205, 0x2, RZ ;  /* 0x00000002cdcd7824 */ /* 0x000fe200078e00ff */
[----:B------:R-:W-:Y:S01]  /*1a60*/  SHF.R.S32.HI R89, RZ, 0x5, R6 ;  /* 0x00000005ff597819 */ /* 0x000fe20000011406 */
[----:B------:R-:W-:Y:S01]  /*1a70*/  IMAD.IADD R209, R207, 0x1, R209 ;  /* 0x00000001cfd17824 */ /* 0x000fe200078e02d1 */
[----:B------:R-:W-:Y:S01]  /*1a80*/  LOP3.LUT R0, R0, 0xfffffe00, R5, 0xf8, !PT ;  /* 0xfffffe0000007812 */ /* 0x000fe200078ef805 */
[----:B------:R-:W-:Y:S01]  /*1a90*/  IMAD.MOV.U32 R5, RZ, RZ, 0x20 ;  /* 0x00000020ff057424 */ /* 0x000fe200078e00ff */
[----:B------:R-:W-:Y:S01]  /*1aa0*/  IADD3 R13, R17, UR4, RZ ;  /* 0x00000004110d7c10 */ /* 0x000fe2000fffe0ff */
[----:B------:R-:W-:Y:S01]  /*1ab0*/  IMAD.IADD R219, R135, 0x1, R219 ;  /* 0x0000000187db7824 */ /* 0x000fe200078e02db */
[----:B------:R-:W-:-:S02]  /*1ac0*/  SEL R7, R7, 0xfffffff0, !P2 ;  /* 0xfffffff007077807 */ /* 0x000fc40005000000 */
[----:B------:R-:W-:Y:S01]  /*1ad0*/  SEL R5, R5, 0xffffffe0, !P3 ;  /* 0xffffffe005057807 */ /* 0x000fe20005800000 */
        /* <DEDUP_REMOVED lines=31> */
.L_x_1117:
[----:B------:R-:W-:Y:S05]  /*1cd0*/  BSYNC B0 ;  /* 0x0000000000007941 */ /* 0x000fea0003800000 */
.L_x_1116:
        /* <DEDUP_REMOVED lines=37> */
.L_x_1119:
[----:B------:R-:W-:Y:S05]  /*1f30*/  BSYNC B0 ;  /* 0x0000000000007941 */ /* 0x000fea0003800000 */
.L_x_1118:
        /* <DEDUP_REMOVED lines=37> */
.L_x_1121:
[----:B------:R-:W-:Y:S05]  /*2190*/  BSYNC B0 ;  /* 0x0000000000007941 */ /* 0x000fea0003800000 */
.L_x_1120:
        /* <DEDUP_REMOVED lines=40> */
.L_x_1123:
[----:B------:R-:W-:Y:S05]  /*2420*/  BSYNC B0 ;  /* 0x0000000000007941 */ /* 0x000fea0003800000 */
.L_x_1122:
        /* <DEDUP_REMOVED lines=37> */
.L_x_1125:
[----:B------:R-:W-:Y:S05]  /*2680*/  BSYNC B0 ;  /* 0x0000000000007941 */ /* 0x000fea0003800000 */
.L_x_1124:
        /* <DEDUP_REMOVED lines=33> */
.L_x_1127:
[----:B------:R-:W-:Y:S05]  /*28a0*/  BSYNC B0 ;  /* 0x0000000000007941 */ /* 0x000fea0003800000 */
.L_x_1126:
[----:B------:R-:W-:Y:S01]  /*28b0*/  ISETP.GE.AND P0, PT, R9, UR12, PT ;  /* 0x0000000c09007c0c */ /* 0x000fe2000bf06270 */
[----:B------:R-:W-:-:S12]  /*28c0*/  BSSY B0, `(.L_x_1128) ;  /* 0x000001f000007945 */ /* 0x000fd80003800000 */
        /* <DEDUP_REMOVED lines=30> */
.L_x_1129:
[----:B------:R-:W-:Y:S05]  /*2ab0*/  BSYNC B0 ;  /* 0x0000000000007941 */ /* 0x000fea0003800000 */
.L_x_1128:
[----:B------:R-:W-:Y:S01]  /*2ac0*/  ISETP.GE.AND P0, PT, R8, UR12, PT ;  /* 0x0000000c08007c0c */ /* 0x000fe2000bf06270 */
[----:B------:R-:W-:Y:S01]  /*2ad0*/  ULDC.64 UR4, c[0x0][0x1a0] ;  /* 0x0000680000047ab9 */ /* 0x000fe20000000a00 */
[----:B------:R-:W-:Y:S01]  /*2ae0*/  LOP3.LUT R11, R6, 0xffffffe0, RZ, 0xc0, !PT ;  /* 0xffffffe0060b7812 */ /* 0x000fe200078ec0ff */
[----:B------:R-:W-:Y:S01]  /*2af0*/  USHF.L.U64.HI UR22, UR4, UR22, UR5 ;  /* 0x0000001604167299 */ /* 0x000fe20008010205 */
[----:B------:R-:W-:Y:S01]  /*2b00*/  BSSY B0, `(.L_x_1130) ;  /* 0x0000023000007945 */ /* 0x000fe20003800000 */
[----:B------:R-:W-:Y:S02]  /*2b10*/  USHF.L.U32 UR23, UR4, 0x6, URZ ;  /* 0x0000000604177899 */ /* 0x000fe4000800063f */
[----:B------:R-:W-:-:S06]  /*2b20*/  IMAD.IADD R11, R4, 0x1, -R11 ;  /* 0x00000001040b7824 */ /* 0x000fcc00078e0a0b */
        /* <DEDUP_REMOVED lines=11> */
[C---:B-12---:R-:W-:Y:S02]  /*2be0*/  @!P3 LEA R16, P4, R20.reuse, c[0x0][0x168], 0x1 ;  /* 0x00005a001410ba11 */ /* 0x046fe400078808ff */
        /* <DEDUP_REMOVED lines=20> */
.L_x_1131:
[----:B------:R-:W-:Y:S05]  /*2d30*/  BSYNC B0 ;  /* 0x0000000000007941 */ /* 0x000fea0003800000 */
.L_x_1130:
[----:B------:R-:W0:Y:S01]  /*2d40*/  LDGDEPBAR ;  /* 0x00000000000079af */ /* 0x000e220000000000 */
[----:B------:R-:W-:Y:S01]  /*2d50*/  ISETP.GE.AND P0, PT, R14, UR12, PT ;  /* 0x0000000c0e007c0c */ /* 0x000fe2000bf06270 */
[----:B------:R-:W-:Y:S01]  /*2d60*/  UIMAD UR5, UR22, UR13, URZ ;  /* 0x0000000d160572a4 */ /* 0x000fe2000f8e023f */
[----:B-123--:R-:W-:Y:S01]  /*2d70*/  IMAD.U32 R17, RZ, RZ, UR13 ;  /* 0x0000000dff117e24 */ /* 0x00efe2000f8e00ff */
[----:B------:R-:W-:Y:S01]  /*2d80*/  SHF.R.S32.HI R6, RZ, 0x1f, R11 ;  /* 0x0000001fff067819 */ /* 0x000fe2000001140b */
[----:B------:R-:W-:Y:S01]  /*2d90*/  IMAD.MOV.U32 R218, RZ, RZ, R134 ;  /* 0x000000ffffda7224 */ /* 0x000fe200078e0086 */
[----:B------:R-:W-:Y:S01]  /*2da0*/  UIMAD UR5, UR24, UR23, UR5 ;  /* 0x00000017180572a4 */ /* 0x000fe2000f8e0205 */
[----:B------:R-:W-:Y:S01]  /*2db0*/  BSSY B0, `(.L_x_1132) ;  /* 0x0000024000007945 */ /* 0x000fe20003800000 */
[----:B------:R-:W-:Y:S01]  /*2dc0*/  LEA.HI R6, R6, R11, RZ, 0x2 ;  /* 0x0000000b06067211 */ /* 0x000fe200078f10ff */
[----:B------:R-:W-:-:S03]  /*2dd0*/  IMAD.WIDE.U32 R16, R17, UR23, R218 ;  /* 0x0000001711107c25 */ /* 0x000fc6000f8e00da */
[----:B------:R-:W-:Y:S02]  /*2de0*/  SHF.R.S32.HI R6, RZ, 0x2, R6 ;  /* 0x00000002ff067819 */ /* 0x000fe40000011406 */
        /* <DEDUP_REMOVED lines=32> */
.L_x_1133:
[----:B------:R-:W-:Y:S05]  /*2ff0*/  BSYNC B0 ;  /* 0x0000000000007941 */ /* 0x000fea0003800000 */
.L_x_1132:
        /* <DEDUP_REMOVED lines=36> */
.L_x_1135:
[----:B------:R-:W-:Y:S05]  /*3240*/  BSYNC B0 ;  /* 0x0000000000007941 */ /* 0x000fea0003800000 */
.L_x_1134:
        /* <DEDUP_REMOVED lines=35> */
.L_x_1137:
[----:B------:R-:W-:Y:S05]  /*3480*/  BSYNC B0 ;  /* 0x0000000000007941 */ /* 0x000fea0003800000 */
.L_x_1136:
        /* <DEDUP_REMOVED lines=37> */
.L_x_1139:
[----:B------:R-:W-:Y:S05]  /*36e0*/  BSYNC B0 ;  /* 0x0000000000007941 */ /* 0x000fea0003800000 */
.L_x_1138:
[C---:B------:R-:W-:Y:S01]  /*36f0*/  IMAD.SHL.U32 R8, R2.reuse, 0x40, RZ ;  /* 0x0000004002087824 */ /* 0x040fe200078e00ff */
[----:B------:R-:W-:Y:S01]  /*3700*/  R2P PR, R2, 0x6 ;  /* 0x0000000602007804 */ /* 0x000fe20000000000 */
[----:B------:R-:W-:Y:S01]  /*3710*/  IMAD.SHL.U32 R14, R14, 0x8, RZ ;  /* 0x000000080e0e7824 */ /* 0x000fe200078e00ff */
[----:B------:R-:W-:Y:S01]  /*3720*/  UIADD3 UR12, UR16, 0x1, -UR17 ;  /* 0x00000001100c7890 */ /* 0x000fe2000fffe811 */
[C---:B------:R-:W-:Y:S01]  /*3730*/  IMAD R202, R89.reuse, 0x400, R0 ;  /* 0x0000040059ca7824 */ /* 0x040fe200078e0200 */
[----:B------:R-:W-:Y:S01]  /*3740*/  LOP3.LUT R9, R8, 0x1c0, RZ, 0xc0, !PT ;  /* 0x000001c008097812 */ /* 0x000fe200078ec0ff */
[----:B------:R-:W-:Y:S01]  /*3750*/  IMAD.SHL.U32 R216, R4, 0x2, RZ ;  /* 0x0000000204d87824 */ /* 0x000fe200078e00ff */
[----:B------:R-:W-:Y:S01]  /*3760*/  LEA R89, R89, UR15, 0x4 ;  /* 0x0000000f59597c11 */ /* 0x000fe2000f8e20ff */
[----:B------:R-:W-:Y:S01]  /*3770*/  IMAD.SHL.U32 R202, R202, 0x2, RZ ;  /* 0x00000002caca7824 */ /* 0x000fe200078e00ff */
[----:B------:R-:W-:Y:S01]  /*3780*/  LOP3.LUT R8, R9, 0x8, R14, 0xf8, !PT ;  /* 0x0000000809087812 */ /* 0x000fe200078ef80e */
[----:B------:R-:W-:Y:S01]  /*3790*/  ULDC UR5, c[0x0][0x2e4] ;  /* 0x0000b90000057ab9 */ /* 0x000fe20000000800 */
[----:B------:R-:W-:Y:S01]  /*37a0*/  SHF.R.U32.HI R9, RZ, 0x3, R9 ;  /* 0x00000003ff097819 */ /* 0x000fe20000011609 */
[--C-:B------:R-:W-:Y:S01]  /*37b0*/  IMAD R200, R7, 0x2, R202.reuse ;  /* 0x0000000207c87824 */ /* 0x100fe200078e02ca */
[----:B------:R-:W-:Y:S01]  /*37c0*/  LDSM.16.M88.4 R68, [R202] ;  /* 0x00000000ca44783b */ /* 0x000fe20000000200 */
[C---:B------:R-:W-:Y:S01]  /*37d0*/  IMAD R198, R5.reuse, 0x2, R202 ;  /* 0x0000000205c67824 */ /* 0x040fe200078e02ca */
[----:B------:R-:W-:Y:S01]  /*37e0*/  LOP3.LUT R8, R8, R9, RZ, 0x3c, !PT ;  /* 0x0000000908087212 */ /* 0x000fe200078e3cff */
[----:B------:R-:W-:Y:S01]  /*37f0*/  IMAD R197, R5, 0x2, R200 ;  /* 0x0000000205c57824 */ /* 0x000fe200078e02c8 */
[----:B--2---:R-:W-:Y:S01]  /*3800*/  LDSM.16.M88.4 R20, [R200] ;  /* 0x00000000c814783b */ /* 0x004fe20000000200 */
[----:B------:R-:W-:Y:S01]  /*3810*/  LOP3.LUT R216, R216, 0x6, RZ, 0xc0, !PT ;  /* 0x00000006d8d87812 */ /* 0x000fe200078ec0ff */
[----:B------:R-:W-:Y:S01]  /*3820*/  ULDC UR4, c[0x0][0x2e8] ;  /* 0x0000ba0000047ab9 */ /* 0x000fe20000000800 */
[----:B------:R-:W-:Y:S01]  /*3830*/  IMAD R201, R201, 0x200, R8 ;  /* 0x00000200c9c97824 */ /* 0x000fe200078e0208 */
[----:B------:R-:W-:Y:S01]  /*3840*/  LDSM.16.M88.4 R64, [R197] ;  /* 0x00000000c540783b */ /* 0x000fe20000000200 */
[----:B------:R-:W-:Y:S01]  /*3850*/  UIADD3 UR5, UR16, -UR5, -UR17 ;  /* 0x8000000510057290 */ /* 0x000fe2000fffe811 */
[----:B------:R-:W-:Y:S01]  /*3860*/  IMAD.IADD R6, R6, 0x1, R89 ;  /* 0x0000000106067824 */ /* 0x000fe200078e0259 */
[----:B------:R-:W-:Y:S01]  /*3870*/  UIADD3 UR4, UR12, UR4, URZ ;  /* 0x000000040c047290 */ /* 0x000fe2000fffe03f */
[----:B------:R-:W-:Y:S01]  /*3880*/  IMAD.SHL.U32 R201, R201, 0x2, RZ ;  /* 0x00000002c9c97824 */ /* 0x000fe200078e00ff */
[----:B-1----:R-:W-:Y:S01]  /*3890*/  LDSM.16.M88.4 R8, [R198] ;  /* 0x00000000c608783b */ /* 0x002fe20000000200 */
[----:B------:R-:W-:Y:S01]  /*38a0*/  UISETP.GT.AND UP0, UPT, UR13, UR9, UPT ;  /* 0x000000090d00728c */ /* 0x000fe2000bf04270 */
[----:B------:R-:W-:-:S02]  /*38b0*/  IADD3 R213, R6, UR5, RZ ;  /* 0x0000000506d57c10 */ /* 0x000fc4000fffe0ff */
[----:B------:R-:W1:Y:S01]  /*38c0*/  LDSM.16.M88.4 R40, [R201+0x6000] ;  /* 0x00600000c928783b */ /* 0x000e620000000200 */
[C---:B------:R-:W-:Y:S02]  /*38d0*/  IADD3 R2, R201.reuse, 0x6000, RZ ;  /* 0x00006000c9027810 */ /* 0x040fe40007ffe0ff */
[----:B------:R-:W-:Y:S01]  /*38e0*/  IADD3 R199, R201, 0x6020, RZ ;  /* 0x00006020c9c77810 */ /* 0x000fe20007ffe0ff */
[----:B------:R-:W2:Y:S01]  /*38f0*/  LDSM.16.M88.4 R32, [R201+0x6800] ;  /* 0x00680000c920783b */ /* 0x000ea20000000200 */
[----:B------:R-:W-:Y:S01]  /*3900*/  @P1 IADD3 R199, R2, -0x20, RZ ;  /* 0xffffffe002c71810 */ /* 0x000fe20007ffe0ff */
[----:B------:R-:W-:Y:S01]  /*3910*/  IMAD.MOV.U32 R2, RZ, RZ, 0x40 ;  /* 0x00000040ff027424 */ /* 0x000fe200078e00ff */
[C---:B------:R-:W-:Y:S01]  /*3920*/  IADD3 R212, R6.reuse, UR4, RZ ;  /* 0x0000000406d47c10 */ /* 0x040fe2000fffe0ff */
[----:B------:R-:W5:Y:S01]  /*3930*/  LDSM.16.M88.4 R76, [R201+0x7000] ;  /* 0x00700000c94c783b */ /* 0x000f620000000200 */
[----:B------:R-:W-:Y:S02]  /*3940*/  IADD3 R6, R6, 0x8, RZ ;  /* 0x0000000806067810 */ /* 0x000fe40007ffe0ff */
[----:B------:R-:W-:Y:S01]  /*3950*/  SEL R2, R2, 0xffffffc0, !P2 ;  /* 0xffffffc002027807 */ /* 0x000fe20005000000 */
[----:B------:R-:W3:Y:S01]  /*3960*/  LDSM.16.M88.4 R60, [R201+0x7800] ;  /* 0x00780000c93c783b */ /* 0x000ee20000000200 */
[----:B------:R-:W-:-:S02]  /*3970*/  IADD3 R210, R6, UR4, RZ ;  /* 0x0000000406d27c10 */ /* 0x000fc4000fffe0ff */
[----:B------:R-:W-:Y:S01]  /*3980*/  IMNMX R212, R212, UR16, PT ;  /* 0x00000010d4d47c17 */ /* 0x000fe2000b800200 */
[----:B------:R-:W4:Y:S01]  /*3990*/  LDSM.16.M88.4 R56, [R199] ;  /* 0x00000000c738783b */ /* 0x000f220000000200 */
[----:B------:R-:W-:Y:S01]  /*39a0*/  IMAD.IADD R195, R201, 0x1, R2 ;  /* 0x00000001c9c37824 */ /* 0x000fe200078e0202 */
[----:B------:R-:W-:Y:S01]  /*39b0*/  IADD3 R211, R6, UR5, RZ ;  /* 0x0000000506d37c10 */ /* 0x000fe2000fffe0ff */
[----:B------:R-:W-:Y:S01]  /*39c0*/  IMAD.IADD R188, R2, 0x1, R199 ;  /* 0x0000000102bc7824 */ /* 0x000fe200078e02c7 */
[----:B------:R-:W3:Y:S01]  /*39d0*/  LDSM.16.M88.4 R52, [R199+0x800] ;  /* 0x00080000c734783b */ /* 0x000ee20000000200 */
[----:B------:R-:W-:Y:S02]  /*39e0*/  IMNMX R210, R210, UR16, PT ;  /* 0x00000010d2d27c17 */ /* 0x000fe4000b800200 */
[----:B------:R-:W-:Y:S01]  /*39f0*/  IMNMX R213, RZ, R213, !PT ;  /* 0x000000d5ffd57217 */ /* 0x000fe20007800200 */
[----:B------:R-:W3:Y:S01]  /*3a00*/  LDSM.16.M88.4 R48, [R199+0x1000] ;  /* 0x00100000c730783b */ /* 0x000ee20000000200 */
[----:B------:R-:W-:-:S02]  /*3a10*/  IMNMX R211, RZ, R211, !PT ;  /* 0x000000d3ffd37217 */ /* 0x000fc40007800200 */
[C---:B------:R-:W-:Y:S01]  /*3a20*/  IADD3 R191, R199.reuse, 0x800, RZ ;  /* 0x00000800c7bf7810 */ /* 0x040fe20007ffe0ff */
[----:B------:R-:W3:Y:S01]  /*3a30*/  LDSM.16.M88.4 R16, [R195+0x6000] ;  /* 0x00600000c310783b */ /* 0x000ee20000000200 */
[C---:B------:R-:W-:Y:S02]  /*3a40*/  IADD3 R190, R199.reuse, 0x1000, RZ ;  /* 0x00001000c7be7810 */ /* 0x040fe40007ffe0ff */
[C---:B------:R-:W-:Y:S01]  /*3a50*/  IADD3 R189, R199.reuse, 0x1800, RZ ;  /* 0x00001800c7bd7810 */ /* 0x040fe20007ffe0ff */
[----:B------:R-:W3:Y:S01]  /*3a60*/  LDSM.16.M88.4 R24, [R199+0x1800] ;  /* 0x00180000c718783b */ /* 0x000ee20000000200 */
[C---:B------:R-:W-:Y:S02]  /*3a70*/  IADD3 R187, R199.reuse, 0x2000, RZ ;  /* 0x00002000c7bb7810 */ /* 0x040fe40007ffe0ff */
[C---:B------:R-:W-:Y:S01]  /*3a80*/  IADD3 R186, R199.reuse, 0x2800, RZ ;  /* 0x00002800c7ba7810 */ /* 0x040fe20007ffe0ff */
[----:B------:R-:W3:Y:S01]  /*3a90*/  LDSM.16.M88.4 R12, [R195+0x6800] ;  /* 0x00680000c30c783b */ /* 0x000ee20000000200 */
[----:B------:R-:W-:-:S02]  /*3aa0*/  IADD3 R185, R199, 0x3000, RZ ;  /* 0x00003000c7b97810 */ /* 0x000fc40007ffe0ff */
[C---:B------:R-:W-:Y:S01]  /*3ab0*/  IADD3 R184, R199.reuse, 0x3800, RZ ;  /* 0x00003800c7b87810 */ /* 0x040fe20007ffe0ff */
[C---:B-1----:R-:W-:Y:S01]  /*3ac0*/  HMMA.16816.F32.BF16 R44, R68.reuse, R40, RZ ;  /* 0x00000028442c723c */ /* 0x042fe200000418ff */
[----:B------:R-:W1:Y:S01]  /*3ad0*/  LDSM.16.M88.4 R84, [R195+0x7000] ;  /* 0x00700000c354783b */ /* 0x000e620000000200 */
[C---:B------:R-:W-:Y:S02]  /*3ae0*/  IADD3 R183, R199.reuse, 0x4000, RZ ;  /* 0x00004000c7b77810 */ /* 0x040fe40007ffe0ff */
[C---:B------:R-:W-:Y:S01]  /*3af0*/  IADD3 R182, R199.reuse, 0x4800, RZ ;  /* 0x00004800c7b67810 */ /* 0x040fe20007ffe0ff */
[----:B------:R-:W-:Y:S01]  /*3b00*/  LDSM.16.M88.4 R80, [R195+0x7800] ;  /* 0x00780000c350783b */ /* 0x000fe20000000200 */
[C---:B------:R-:W-:Y:S02]  /*3b10*/  IADD3 R181, R199.reuse, 0x5000, RZ ;  /* 0x00005000c7b57810 */ /* 0x040fe40007ffe0ff */
[----:B------:R-:W-:Y:S01]  /*3b20*/  HMMA.16816.F32.BF16 R40, R68, R42, RZ ;  /* 0x0000002a4428723c */ /* 0x000fe200000418ff */
[----:B------:R-:W0:Y:S01]  /*3b30*/  LDGDEPBAR ;  /* 0x00000000000079af */ /* 0x000e220000000000 */
[----:B------:R-:W-:-:S06]  /*3b40*/  IADD3 R180, R199, 0x5800, RZ ;  /* 0x00005800c7b47810 */ /* 0x000fcc0007ffe0ff */
[C---:B--2---:R-:W-:Y:S08]  /*3b50*/  HMMA.16816.F32.BF16 R36, R68.reuse, R32, RZ ;  /* 0x000000204424723c */ /* 0x044ff000000418ff */
[C---:B------:R-:W-:Y:S08]  /*3b60*/  HMMA.16816.F32.BF16 R32, R68.reuse, R34, RZ ;  /* 0x000000224420723c */ /* 0x040ff000000418ff */
[C---:B-----5:R-:W-:Y:S08]  /*3b70*/  HMMA.16816.F32.BF16 R28, R68.reuse, R76, RZ ;  /* 0x0000004c441c723c */ /* 0x060ff000000418ff */
[C---:B------:R-:W-:Y:S08]  /*3b80*/  HMMA.16816.F32.BF16 R76, R68.reuse, R78, RZ ;  /* 0x0000004e444c723c */ /* 0x040ff000000418ff */
[----:B---3--:R-:W-:Y:S08]  /*3b90*/  HMMA.16816.F32.BF16 R72, R68, R60, RZ ;  /* 0x0000003c4448723c */ /* 0x008ff000000418ff */
[C---:B----4-:R-:W-:Y:S08]  /*3ba0*/  HMMA.16816.F32.BF16 R44, R20.reuse, R56, R44 ;  /* 0x00000038142c723c */ /* 0x050ff0000004182c */
[----:B------:R-:W-:Y:S01]  /*3bb0*/  HMMA.16816.F32.BF16 R40, R20, R58, R40 ;  /* 0x0000003a1428723c */ /* 0x000fe20000041828 */
[----:B------:R-:W-:Y:S07]  /*3bc0*/  LDSM.16.M88.4 R56, [R188+0x800] ;  /* 0x00080000bc38783b */ /* 0x000fee0000000200 */
[----:B------:R-:W-:Y:S01]  /*3bd0*/  HMMA.16816.F32.BF16 R68, R68, R62, RZ ;  /* 0x0000003e4444723c */ /* 0x000fe200000418ff */
[----:B------:R-:W2:Y:S07]  /*3be0*/  LDSM.16.M88.4 R60, [R188] ;  /* 0x00000000bc3c783b */ /* 0x000eae0000000200 */
[C---:B------:R-:W-:Y:S08]  /*3bf0*/  HMMA.16816.F32.BF16 R36, R20.reuse, R52, R36 ;  /* 0x000000341424723c */ /* 0x040ff00000041824 */
[C---:B------:R-:W-:Y:S01]  /*3c00*/  HMMA.16816.F32.BF16 R32, R20.reuse, R54, R32 ;  /* 0x000000361420723c */ /* 0x040fe20000041820 */
[----:B------:R-:W3:Y:S07]  /*3c10*/  LDSM.16.M88.4 R52, [R188+0x1000] ;  /* 0x00100000bc34783b */ /* 0x000eee0000000200 */
[C---:B------:R-:W-:Y:S08]  /*3c20*/  HMMA.16816.F32.BF16 R28, R20.reuse, R48, R28 ;  /* 0x00000030141c723c */ /* 0x040ff0000004181c */
[----:B------:R-:W-:Y:S01]  /*3c30*/  HMMA.16816.F32.BF16 R76, R20, R50, R76 ;  /* 0x00000032144c723c */ /* 0x000fe2000004184c */
[----:B------:R-:W-:Y:S07]  /*3c40*/  LDSM.16.M88.4 R48, [R188+0x1800] ;  /* 0x00180000bc30783b */ /* 0x000fee0000000200 */
[C---:B------:R-:W-:Y:S08]  /*3c50*/  HMMA.16816.F32.BF16 R44, R8.reuse, R16, R44 ;  /* 0x00000010082c723c */ /* 0x040ff0000004182c */
[----:B------:R-:W-:Y:S01]  /*3c60*/  HMMA.16816.F32.BF16 R40, R8, R18, R40 ;  /* 0x000000120828723c */ /* 0x000fe20000041828 */
[----:B------:R-:W-:Y:S07]  /*3c70*/  LDSM.16.M88.4 R16, [R201+0x8800] ;  /* 0x00880000c910783b */ /* 0x000fee0000000200 */
[C---:B------:R-:W-:Y:S08]  /*3c80*/  HMMA.16816.F32.BF16 R72, R20.reuse, R24, R72 ;  /* 0x000000181448723c */ /* 0x040ff00000041848 */
[----:B------:R-:W-:Y:S01]  /*3c90*/  HMMA.16816.F32.BF16 R68, R20, R26, R68 ;  /* 0x0000001a1444723c */ /* 0x000fe20000041844 */
[----:B------:R-:W-:Y:S04]  /*3ca0*/  LDSM.16.M88.4 R24, [R202+0x2000] ;  /* 0x00200000ca18783b */ /* 0x000fe80000000200 */
[----:B------:R-:W4:Y:S03]  /*3cb0*/  LDSM.16.M88.4 R20, [R201+0x8000] ;  /* 0x00800000c914783b */ /* 0x000f260000000200 */
[C---:B------:R-:W-:Y:S08]  /*3cc0*/  HMMA.16816.F32.BF16 R36, R8.reuse, R12, R36 ;  /* 0x0000000c0824723c */ /* 0x040ff00000041824 */
[C---:B------:R-:W-:Y:S01]  /*3cd0*/  HMMA.16816.F32.BF16 R32, R8.reuse, R14, R32 ;  /* 0x0000000e0820723c */ /* 0x040fe20000041820 */
[----:B------:R-:W5:Y:S07]  /*3ce0*/  LDSM.16.M88.4 R12, [R201+0x9000] ;  /* 0x00900000c90c783b */ /* 0x000f6e0000000200 */
[C---:B-1----:R-:W-:Y:S08]  /*3cf0*/  HMMA.16816.F32.BF16 R28, R8.reuse, R84, R28 ;  /* 0x00000054081c723c */ /* 0x042ff0000004181c */
[----:B------:R-:W-:Y:S01]  /*3d00*/  HMMA.16816.F32.BF16 R76, R8, R86, R76 ;  /* 0x00000056084c723c */ /* 0x000fe2000004184c */
[----:B------:R-:W-:Y:S07]  /*3d10*/  LDSM.16.M88.4 R84, [R201+0xb000] ;  /* 0x00b00000c954783b */ /* 0x000fee0000000200 */
[C---:B--2---:R-:W-:Y:S08]  /*3d20*/  HMMA.16816.F32.BF16 R44, R64.reuse, R60, R44 ;  /* 0x0000003c402c723c */ /* 0x044ff0000004182c */
[----:B------:R-:W-:Y:S01]  /*3d30*/  HMMA.16816.F32.BF16 R40, R64, R62, R40 ;  /* 0x0000003e4028723c */ /* 0x000fe20000041828 */
[----:B------:R-:W-:Y:S07]  /*3d40*/  LDSM.16.M88.4 R60, [R201+0x9800] ;  /* 0x00980000c93c783b */ /* 0x000fee0000000200 */
[C---:B------:R-:W-:Y:S08]  /*3d50*/  HMMA.16816.F32.BF16 R72, R8.reuse, R80, R72 ;  /* 0x000000500848723c */ /* 0x040ff00000041848 */
[----:B------:R-:W-:Y:S01]  /*3d60*/  HMMA.16816.F32.BF16 R68, R8, R82, R68 ;  /* 0x000000520844723c */ /* 0x000fe20000041844 */
[----:B------:R-:W-:Y:S07]  /*3d70*/  LDSM.16.M88.4 R8, [R199+0x2000] ;  /* 0x00200000c708783b */ /* 0x000fee0000000200 */
[C---:B------:R-:W-:Y:S08]  /*3d80*/  HMMA.16816.F32.BF16 R36, R64.reuse, R56, R36 ;  /* 0x000000384024723c */ /* 0x040ff00000041824 */
[C---:B------:R-:W-:Y:S08]  /*3d90*/  HMMA.16816.F32.BF16 R32, R64.reuse, R58, R32 ;  /* 0x0000003a4020723c */ /* 0x040ff00000041820 */
[C---:B---3--:R-:W-:Y:S01]  /*3da0*/  HMMA.16816.F32.BF16 R56, R64.reuse, R52, R28 ;  /* 0x000000344038723c */ /* 0x048fe2000004181c */
[----:B------:R-:W1:Y:S07]  /*3db0*/  LDSM.16.M88.4 R28, [R200+0x2000] ;  /* 0x00200000c81c783b */ /* 0x000e6e0000000200 */
[----:B------:R-:W-:Y:S01]  /*3dc0*/  HMMA.16816.F32.BF16 R76, R64, R54, R76 ;  /* 0x00000036404c723c */ /* 0x000fe2000004184c */
[----:B------:R-:W-:Y:S07]  /*3dd0*/  LDSM.16.M88.4 R52, [R199+0x3000] ;  /* 0x00300000c734783b */ /* 0x000fee0000000200 */
[C---:B----4-:R-:W-:Y:S08]  /*3de0*/  HMMA.16816.F32.BF16 R44, R24.reuse, R20, R44 ;  /* 0x00000014182c723c */ /* 0x050ff0000004182c */
[----:B------:R-:W-:Y:S01]  /*3df0*/  HMMA.16816.F32.BF16 R40, R24, R22, R40 ;  /* 0x000000161828723c */ /* 0x000fe20000041828 */
[----:B------:R-:W-:Y:S07]  /*3e00*/  LDSM.16.M88.4 R20, [R195+0x8000] ;  /* 0x00800000c314783b */ /* 0x000fee0000000200 */
[C---:B------:R-:W-:Y:S08]  /*3e10*/  HMMA.16816.F32.BF16 R72, R64.reuse, R48, R72 ;  /* 0x000000304048723c */ /* 0x040ff00000041848 */
[----:B------:R-:W-:Y:S01]  /*3e20*/  HMMA.16816.F32.BF16 R68, R64, R50, R68 ;  /* 0x000000324044723c */ /* 0x000fe20000041844 */
[----:B------:R-:W-:Y:S04]  /*3e30*/  LDSM.16.M88.4 R48, [R198+0x2000] ;  /* 0x00200000c630783b */ /* 0x000fe80000000200 */
[----:B------:R-:W-:Y:S03]  /*3e40*/  LDSM.16.M88.4 R64, [R195+0x9000] ;  /* 0x00900000c340783b */ /* 0x000fe60000000200 */
[C---:B------:R-:W-:Y:S08]  /*3e50*/  HMMA.16816.F32.BF16 R36, R24.reuse, R16, R36 ;  /* 0x000000101824723c */ /* 0x040ff00000041824 */
[C---:B------:R-:W-:Y:S01]  /*3e60*/  HMMA.16816.F32.BF16 R32, R24.reuse, R18, R32 ;  /* 0x000000121820723c */ /* 0x040fe20000041820 */
[----:B------:R-:W2:Y:S07]  /*3e70*/  LDSM.16.M88.4 R16, [R199+0x2800] ;  /* 0x00280000c710783b */ /* 0x000eae0000000200 */
[C---:B-----5:R-:W-:Y:S08]  /*3e80*/  HMMA.16816.F32.BF16 R56, R24.reuse, R12, R56 ;  /* 0x0000000c1838723c */ /* 0x060ff00000041838 */
[----:B------:R-:W-:Y:S01]  /*3e90*/  HMMA.16816.F32.BF16 R76, R24, R14, R76 ;  /* 0x0000000e184c723c */ /* 0x000fe2000004184c */
[----:B------:R-:W3:Y:S07]  /*3ea0*/  LDSM.16.M88.4 R12, [R199+0x3800] ;  /* 0x00380000c70c783b */ /* 0x000eee0000000200 */
[C---:B-1----:R-:W-:Y:S08]  /*3eb0*/  HMMA.16816.F32.BF16 R44, R28.reuse, R8, R44 ;  /* 0x000000081c2c723c */ /* 0x042ff0000004182c */
[----:B------:R-:W-:Y:S01]  /*3ec0*/  HMMA.16816.F32.BF16 R40, R28, R10, R40 ;  /* 0x0000000a1c28723c */ /* 0x000fe20000041828 */
[----:B------:R-:W-:Y:S07]  /*3ed0*/  LDSM.16.M88.4 R8, [R195+0x9800] ;  /* 0x00980000c308783b */ /* 0x000fee0000000200 */
[C---:B------:R-:W-:Y:S01]  /*3ee0*/  HMMA.16816.F32.BF16 R80, R24.reuse, R60, R72 ;  /* 0x0000003c1850723c */ /* 0x040fe20000041848 */
[----:B------:R-:W1:Y:S07]  /*3ef0*/  LDSM.16.M88.4 R72, [R195+0x8800] ;  /* 0x00880000c348783b */ /* 0x000e6e0000000200 */
[----:B------:R-:W-:Y:S01]  /*3f00*/  HMMA.16816.F32.BF16 R68, R24, R62, R68 ;  /* 0x0000003e1844723c */ /* 0x000fe20000041844 */
[----:B------:R-:W-:Y:S04]  /*3f10*/  LDSM.16.M88.4 R60, [R197+0x2000] ;  /* 0x00200000c53c783b */ /* 0x000fe80000000200 */
[----:B------:R-:W4:Y:S03]  /*3f20*/  LDSM.16.M88.4 R24, [R188+0x2000] ;  /* 0x00200000bc18783b */ /* 0x000f260000000200 */
[C---:B--2---:R-:W-:Y:S08]  /*3f30*/  HMMA.16816.F32.BF16 R36, R28.reuse, R16, R36 ;  /* 0x000000101c24723c */ /* 0x044ff00000041824 */
[----:B------:R-:W-:Y:S01]  /*3f40*/  HMMA.16816.F32.BF16 R32, R28, R18, R32 ;  /* 0x000000121c20723c */ /* 0x000fe20000041820 */
[----:B------:R-:W-:Y:S07]  /*3f50*/  LDSM.16.M88.4 R16, [R201+0xa000] ;  /* 0x00a00000c910783b */ /* 0x000fee0000000200 */
[C---:B------:R-:W-:Y:S08]  /*3f60*/  HMMA.16816.F32.BF16 R44, R48.reuse, R20, R44 ;  /* 0x00000014302c723c */ /* 0x040ff0000004182c */
[----:B------:R-:W-:Y:S01]  /*3f70*/  HMMA.16816.F32.BF16 R40, R48, R22, R40 ;  /* 0x000000163028723c */ /* 0x000fe20000041828 */
[----:B------:R-:W-:Y:S07]  /*3f80*/  LDSM.16.M88.4 R20, [R188+0x3000] ;  /* 0x00300000bc14783b */ /* 0x000fee0000000200 */
[C---:B---3--:R-:W-:Y:S08]  /*3f90*/  HMMA.16816.F32.BF16 R80, R28.reuse, R12, R80 ;  /* 0x0000000c1c50723c */ /* 0x048ff00000041850 */
[C---:B------:R-:W-:Y:S01]  /*3fa0*/  HMMA.16816.F32.BF16 R68, R28.reuse, R14, R68 ;  /* 0x0000000e1c44723c */ /* 0x040fe20000041844 */
[----:B------:R-:W2:Y:S07]  /*3fb0*/  LDSM.16.M88.4 R12, [R188+0x2800] ;  /* 0x00280000bc0c783b */ /* 0x000eae0000000200 */
[C---:B------:R-:W-:Y:S08]  /*3fc0*/  HMMA.16816.F32.BF16 R56, R28.reuse, R52, R56 ;  /* 0x000000341c38723c */ /* 0x040ff00000041838 */
[----:B------:R-:W-:Y:S01]  /*3fd0*/  HMMA.16816.F32.BF16 R76, R28, R54, R76 ;  /* 0x000000361c4c723c */ /* 0x000fe2000004184c */
[----:B------:R-:W3:Y:S04]  /*3fe0*/  LDSM.16.M88.4 R52, [R202+0x4000] ;  /* 0x00400000ca34783b */ /* 0x000ee80000000200 */
[----:B------:R-:W-:Y:S03]  /*3ff0*/  LDSM.16.M88.4 R28, [R199+0x4000] ;  /* 0x00400000c71c783b */ /* 0x000fe60000000200 */
[C---:B-1----:R-:W-:Y:S08]  /*4000*/  HMMA.16816.F32.BF16 R36, R48.reuse, R72, R36 ;  /* 0x000000483024723c */ /* 0x042ff00000041824 */
[----:B------:R-:W-:Y:S01]  /*4010*/  HMMA.16816.F32.BF16 R32, R48, R74, R32 ;  /* 0x0000004a3020723c */ /* 0x000fe20000041820 */
[----:B------:R-:W-:Y:S07]  /*4020*/  LDSM.16.M88.4 R72, [R188+0x3800] ;  /* 0x00380000bc48783b */ /* 0x000fee0000000200 */
[C---:B----4-:R-:W-:Y:S08]  /*4030*/  HMMA.16816.F32.BF16 R44, R60.reuse, R24, R44 ;  /* 0x000000183c2c723c */ /* 0x050ff0000004182c */
[----:B------:R-:W-:Y:S01]  /*4040*/  HMMA.16816.F32.BF16 R40, R60, R26, R40 ;  /* 0x0000001a3c28723c */ /* 0x000fe20000041828 */
[----:B------:R-:W1:Y:S07]  /*4050*/  LDSM.16.M88.4 R24, [R201+0xa800] ;  /* 0x00a80000c918783b */ /* 0x000e6e0000000200 */
[C---:B------:R-:W-:Y:S08]  /*4060*/  HMMA.16816.F32.BF16 R56, R48.reuse, R64, R56 ;  /* 0x000000403038723c */ /* 0x040ff00000041838 */
[----:B------:R-:W-:Y:S01]  /*4070*/  HMMA.16816.F32.BF16 R76, R48, R66, R76 ;  /* 0x00000042304c723c */ /* 0x000fe2000004184c */
[----:B------:R-:W4:Y:S07]  /*4080*/  LDSM.16.M88.4 R64, [R200+0x4000] ;  /* 0x00400000c840783b */ /* 0x000f2e0000000200 */
[----:B--2---:R-:W-:Y:S08]  /*4090*/  HMMA.16816.F32.BF16 R36, R60, R12, R36 ;  /* 0x0000000c3c24723c */ /* 0x004ff00000041824 */
[----:B---3--:R-:W-:Y:S08]  /*40a0*/  HMMA.16816.F32.BF16 R44, R52, R16, R44 ;  /* 0x00000010342c723c */ /* 0x008ff0000004182c */
[----:B------:R-:W-:Y:S01]  /*40b0*/  HMMA.16816.F32.BF16 R32, R60, R14, R32 ;  /* 0x0000000e3c20723c */ /* 0x000fe20000041820 */
[----:B------:R-:W2:Y:S07]  /*40c0*/  LDSM.16.M88.4 R12, [R199+0x4800] ;  /* 0x00480000c70c783b */ /* 0x000eae0000000200 */
[----:B------:R-:W-:Y:S01]  /*40d0*/  HMMA.16816.F32.BF16 R40, R52, R18, R40 ;  /* 0x000000123428723c */ /* 0x000fe20000041828 */
[----:B------:R-:W-:Y:S07]  /*40e0*/  LDSM.16.M88.4 R16, [R197+0x4000] ;  /* 0x00400000c510783b */ /* 0x000fee0000000200 */
[C---:B------:R-:W-:Y:S08]  /*40f0*/  HMMA.16816.F32.BF16 R80, R48.reuse, R8, R80 ;  /* 0x000000083050723c */ /* 0x040ff00000041850 */
[----:B------:R-:W-:Y:S01]  /*4100*/  HMMA.16816.F32.BF16 R68, R48, R10, R68 ;  /* 0x0000000a3044723c */ /* 0x000fe20000041844 */
[----:B------:R-:W-:Y:S04]  /*4110*/  LDSM.16.M88.4 R8, [R198+0x4000] ;  /* 0x00400000c608783b */ /* 0x000fe80000000200 */
[----:B------:R-:W3:Y:S03]  /*4120*/  LDSM.16.M88.4 R48, [R195+0xa000] ;  /* 0x00a00000c330783b */ /* 0x000ee60000000200 */
[----:B------:R-:W-:Y:S08]  /*4130*/  HMMA.16816.F32.BF16 R56, R60, R20, R56 ;  /* 0x000000143c38723c */ /* 0x000ff00000041838 */
[----:B-1----:R-:W-:Y:S08]  /*4140*/  HMMA.16816.F32.BF16 R36, R52, R24, R36 ;  /* 0x000000183424723c */ /* 0x002ff00000041824 */
[----:B------:R-:W-:Y:S01]  /*4150*/  HMMA.16816.F32.BF16 R76, R60, R22, R76 ;  /* 0x000000163c4c723c */ /* 0x000fe2000004184c */
[----:B------:R-:W-:Y:S07]  /*4160*/  LDSM.16.M88.4 R20, [R188+0x4000] ;  /* 0x00400000bc14783b */ /* 0x000fee0000000200 */
[C---:B----4-:R-:W-:Y:S08]  /*4170*/  HMMA.16816.F32.BF16 R44, R64.reuse, R28, R44 ;  /* 0x0000001c402c723c */ /* 0x050ff0000004182c */
[----:B------:R-:W-:Y:S01]  /*4180*/  HMMA.16816.F32.BF16 R40, R64, R30, R40 ;  /* 0x0000001e4028723c */ /* 0x000fe20000041828 */
[----:B------:R-:W-:Y:S07]  /*4190*/  LDSM.16.M88.4 R28, [R201+0xb800] ;  /* 0x00b80000c91c783b */ /* 0x000fee0000000200 */
[----:B------:R-:W-:Y:S01]  /*41a0*/  HMMA.16816.F32.BF16 R32, R52, R26, R32 ;  /* 0x0000001a3420723c */ /* 0x000fe20000041820 */
[----:B------:R-:W1:Y:S07]  /*41b0*/  LDSM.16.M88.4 R24, [R199+0x5000] ;  /* 0x00500000c718783b */ /* 0x000e6e0000000200 */
[C---:B------:R-:W-:Y:S08]  /*41c0*/  HMMA.16816.F32.BF16 R80, R60.reuse, R72, R80 ;  /* 0x000000483c50723c */ /* 0x040ff00000041850 */
[----:B------:R-:W-:Y:S01]  /*41d0*/  HMMA.16816.F32.BF16 R68, R60, R74, R68 ;  /* 0x0000004a3c44723c */ /* 0x000fe20000041844 */
[----:B------:R-:W4:Y:S07]  /*41e0*/  LDSM.16.M88.4 R60, [R195+0xa800] ;  /* 0x00a80000c33c783b */ /* 0x000f2e0000000200 */
[----:B------:R-:W-:Y:S01]  /*41f0*/  HMMA.16816.F32.BF16 R72, R52, R84, R56 ;  /* 0x000000543448723c */ /* 0x000fe20000041838 */
[----:B------:R-:W-:Y:S07]  /*4200*/  LDSM.16.M88.4 R56, [R188+0x4800] ;  /* 0x00480000bc38783b */ /* 0x000fee0000000200 */
[----:B--2---:R-:W-:Y:S08]  /*4210*/  HMMA.16816.F32.BF16 R36, R64, R12, R36 ;  /* 0x0000000c4024723c */ /* 0x004ff00000041824 */
[----:B------:R-:W-:Y:S08]  /*4220*/  HMMA.16816.F32.BF16 R76, R52, R86, R76 ;  /* 0x00000056344c723c */ /* 0x000ff0000004184c */
[C---:B---3--:R-:W-:Y:S08]  /*4230*/  HMMA.16816.F32.BF16 R44, R8.reuse, R48, R44 ;  /* 0x00000030082c723c */ /* 0x048ff0000004182c */
[----:B------:R-:W-:Y:S01]  /*4240*/  HMMA.16816.F32.BF16 R40, R8, R50, R40 ;  /* 0x000000320828723c */ /* 0x000fe20000041828 */
[----:B------:R-:W-:Y:S07]  /*4250*/  LDSM.16.M88.4 R48, [R199+0x5800] ;  /* 0x00580000c730783b */ /* 0x000fee0000000200 */
[C---:B------:R-:W-:Y:S01]  /*4260*/  HMMA.16816.F32.BF16 R32, R64.reuse, R14, R32 ;  /* 0x0000000e4020723c */ /* 0x040fe20000041820 */
[----:B------:R-:W2:Y:S07]  /*4270*/  LDSM.16.M88.4 R12, [R195+0xb000] ;  /* 0x00b00000c30c783b */ /* 0x000eae0000000200 */
[----:B-1----:R-:W-:Y:S08]  /*4280*/  HMMA.16816.F32.BF16 R72, R64, R24, R72 ;  /* 0x000000184048723c */ /* 0x002ff00000041848 */
[----:B----4-:R-:W-:Y:S08]  /*4290*/  HMMA.16816.F32.BF16 R36, R8, R60, R36 ;  /* 0x0000003c0824723c */ /* 0x010ff00000041824 */
[----:B------:R-:W-:Y:S08]  /*42a0*/  HMMA.16816.F32.BF16 R76, R64, R26, R76 ;  /* 0x0000001a404c723c */ /* 0x000ff0000004184c */
[C---:B------:R-:W-:Y:S08]  /*42b0*/  HMMA.16816.F32.BF16 R44, R16.reuse, R20, R44 ;  /* 0x00000014102c723c */ /* 0x040ff0000004182c */
[----:B------:R-:W-:Y:S01]  /*42c0*/  HMMA.16816.F32.BF16 R40, R16, R22, R40 ;  /* 0x000000161028723c */ /* 0x000fe20000041828 */
[----:B------:R-:W1:Y:S07]  /*42d0*/  LDSM.16.M88.4 R20, [R188+0x5000] ;  /* 0x00500000bc14783b */ /* 0x000e6e0000000200 */
[----:B------:R-:W-:Y:S08]  /*42e0*/  HMMA.16816.F32.BF16 R80, R52, R28, R80 ;  /* 0x0000001c3450723c */ /* 0x000ff00000041850 */
[----:B--2---:R-:W-:Y:S01]  /*42f0*/  HMMA.16816.F32.BF16 R72, R8, R12, R72 ;  /* 0x0000000c0848723c */ /* 0x004fe20000041848 */
[----:B------:R-:W-:-:S02]  /*4300*/  FMUL.FTZ R28, R44, c[0x0][0x2ec] ;  /* 0x0000bb002c1c7a20 */ /* 0x000fc40000410000 */
[----:B------:R-:W-:Y:S02]  /*4310*/  FMUL.FTZ R25, R47, c[0x0][0x2ec] ;  /* 0x0000bb002f197a20 */ /* 0x000fe40000410000 */
[----:B------:R-:W-:Y:S02]  /*4320*/  FMUL.FTZ R2, R45, c[0x0][0x2ec] ;  /* 0x0000bb002d027a20 */ /* 0x000fe40000410000 */
[----:B------:R-:W2:Y:S01]  /*4330*/  MUFU.TANH R28, R28 ;  /* 0x0000001c001c7308 */ /* 0x000ea20000002400 */
[----:B------:R-:W-:Y:S01]  /*4340*/  HMMA.16816.F32.BF16 R36, R16, R56, R36 ;  /* 0x000000381024723c */ /* 0x000fe20000041824 */
[----:B------:R-:W-:Y:S02]  /*4350*/  FMUL.FTZ R26, R40, c[0x0][0x2ec] ;  /* 0x0000bb00281a7a20 */ /* 0x000fe40000410000 */
[----:B------:R-:W-:Y:S02]  /*4360*/  FMUL.FTZ R24, R46, c[0x0][0x2ec] ;  /* 0x0000bb002e187a20 */ /* 0x000fe40000410000 */
[----:B------:R-:W-:-:S02]  /*4370*/  FMUL.FTZ R27, R41, c[0x0][0x2ec] ;  /* 0x0000bb00291b7a20 */ /* 0x000fc40000410000 */
[----:B------:R-:W3:Y:S01]  /*4380*/  MUFU.TANH R25, R25 ;  /* 0x0000001900197308 */ /* 0x000ee20000002400 */
[----:B------:R-:W-:Y:S01]  /*4390*/  HMMA.16816.F32.BF16 R76, R8, R14, R76 ;  /* 0x0000000e084c723c */ /* 0x000fe2000004184c */
[----:B------:R-:W4:Y:S01]  /*43a0*/  LDSM.16.M88.4 R12, [R195+0xb800] ;  /* 0x00b80000c30c783b */ /* 0x000f220000000200 */
[----:B------:R-:W-:-:S05]  /*43b0*/  FMUL.FTZ R29, R42, c[0x0][0x2ec] ;  /* 0x0000bb002a1d7a20 */ /* 0x000fca0000410000 */
[----:B------:R-:W-:Y:S01]  /*43c0*/  MUFU.TANH R2, R2 ;  /* 0x0000000200027308 */ /* 0x000fe20000002400 */
[----:B------:R-:W-:Y:S07]  /*43d0*/  HMMA.16816.F32.BF16 R68, R52, R30, R68 ;  /* 0x0000001e3444723c */ /* 0x000fee0000041844 */
[----:B------:R-:W5:Y:S01]  /*43e0*/  MUFU.TANH R24, R24 ;  /* 0x0000001800187308 */ /* 0x000f620000002400 */
[----:B------:R-:W-:Y:S01]  /*43f0*/  HMMA.16816.F32.BF16 R80, R64, R48, R80 ;  /* 0x000000304050723c */ /* 0x000fe20000041850 */
[----:B------:R-:W-:-:S02]  /*4400*/  FMUL.FTZ R36, R36, c[0x0][0x2ec] ;  /* 0x0000bb0024247a20 */ /* 0x000fc40000410000 */
[----:B------:R-:W-:Y:S02]  /*4410*/  FMUL.FTZ R30, R43, c[0x0][0x2ec] ;  /* 0x0000bb002b1e7a20 */ /* 0x000fe40000410000 */
[----:B------:R-:W-:Y:S02]  /*4420*/  FMUL.FTZ R38, R38, c[0x0][0x2ec] ;  /* 0x0000bb0026267a20 */ /* 0x000fe40000410000 */
[----:B------:R2:W-:Y:S01]  /*4430*/  MUFU.TANH R40, R36 ;  /* 0x0000002400287308 */ /* 0x0005e20000002400 */
[----:B-1----:R-:W-:Y:S01]  /*4440*/  HMMA.16816.F32.BF16 R72, R16, R20, R72 ;  /* 0x000000141048723c */ /* 0x002fe20000041848 */
[----:B------:R-:W-:Y:S02]  /*4450*/  FMUL.FTZ R39, R39, c[0x0][0x2ec] ;  /* 0x0000bb0027277a20 */ /* 0x000fe40000410000 */
[----:B------:R-:W-:-:S04]  /*4460*/  FMUL.FTZ R37, R37, c[0x0][0x2ec] ;  /* 0x0000bb0025257a20 */ /* 0x000fc80000410000 */
[----:B------:R-:W-:Y:S01]  /*4470*/  IMAD.U32 R21, RZ, RZ, UR13 ;  /* 0x0000000dff157e24 */ /* 0x000fe2000f8e00ff */
[----:B------:R-:W-:Y:S01]  /*4480*/  HMMA.16816.F32.BF16 R32, R8, R62, R32 ;  /* 0x0000003e0820723c */ /* 0x000fe20000041820 */
[----:B------:R-:W1:Y:S02]  /*4490*/  MUFU.TANH R26, R26 ;  /* 0x0000001a001a7308 */ /* 0x000e640000002400 */
[----:B--2---:R-:W-:-:S05]  /*44a0*/  IMAD R36, R21, 0x40, R216 ;  /* 0x0000004015247824 */ /* 0x004fca00078e02d8 */
[----:B------:R-:W-:Y:S01]  /*44b0*/  HMMA.16816.F32.BF16 R76, R16, R22, R76 ;  /* 0x00000016104c723c */ /* 0x000fe2000004184c */
[----:B------:R-:W2:Y:S01]  /*44c0*/  LDSM.16.M88.4 R20, [R188+0x5800] ;  /* 0x00580000bc14783b */ /* 0x000ea20000000200 */
[----:B------:R-:W-:Y:S01]  /*44d0*/  MUFU.TANH R27, R27 ;  /* 0x0000001b001b7308 */ /* 0x000fe20000002400 */
[----:B------:R-:W-:-:S04]  /*44e0*/  DEPBAR.LE SB0, 0x0 ;  /* 0x000080000000791a */ /* 0x000fc80000000000 */
[C---:B------:R-:W-:Y:S01]  /*44f0*/  IADD3 R4, R36.reuse, 0x8, RZ ;  /* 0x0000000824047810 */ /* 0x040fe20007ffe0ff */
[----:B------:R-:W-:Y:S01]  /*4500*/  HMMA.16816.F32.BF16 R68, R64, R50, R68 ;  /* 0x000000324044723c */ /* 0x000fe20000041844 */
[-C--:B------:R-:W-:Y:S01]  /*4510*/  ISETP.GE.AND P5, PT, R36, R212.reuse, PT ;  /* 0x000000d42400720c */ /* 0x080fe20003fa6270 */
[----:B------:R-:W1:Y:S01]  /*4520*/  MUFU.TANH R29, R29 ;  /* 0x0000001d001d7308 */ /* 0x000e620000002400 */
[----:B------:R-:W-:Y:S01]  /*4530*/  ISETP.GE.AND P1, PT, R4, R212, PT ;  /* 0x000000d40400720c */ /* 0x000fe20003f26270 */
[----:B------:R-:W-:Y:S01]  /*4540*/  FMUL.FTZ R72, R72, c[0x0][0x2ec] ;  /* 0x0000bb0048487a20 */ /* 0x000fe20000410000 */
[-C--:B------:R-:W-:Y:S01]  /*4550*/  ISETP.GE.AND P0, PT, R4, R210.reuse, PT ;  /* 0x000000d20400720c */ /* 0x080fe20003f06270 */
[----:B------:R-:W-:Y:S01]  /*4560*/  FMUL.FTZ R75, R75, c[0x0][0x2ec] ;  /* 0x0000bb004b4b7a20 */ /* 0x000fe20000410000 */
[----:B------:R-:W-:Y:S01]  /*4570*/  IADD3 R6, R36, 0x1, RZ ;  /* 0x0000000124067810 */ /* 0x000fe20007ffe0ff */
[----:B----4-:R-:W-:Y:S01]  /*4580*/  HMMA.16816.F32.BF16 R80, R8, R12, R80 ;  /* 0x0000000c0850723c */ /* 0x010fe20000041850 */
[C---:B------:R-:W-:Y:S01]  /*4590*/  ISETP.LT.OR P1, PT, R4.reuse, R213, P1 ;  /* 0x000000d50400720c */ /* 0x040fe20000f21670 */
[----:B------:R-:W4:Y:S01]  /*45a0*/  MUFU.TANH R30, R30 ;  /* 0x0000001e001e7308 */ /* 0x000f220000002400 */
[----:B------:R-:W-:Y:S01]  /*45b0*/  ISETP.LT.OR P0, PT, R4, R211, P0 ;  /* 0x000000d30400720c */ /* 0x000fe20000701670 */
[----:B------:R-:W-:Y:S01]  /*45c0*/  FMUL.FTZ R74, R74, c[0x0][0x2ec] ;  /* 0x0000bb004a4a7a20 */ /* 0x000fe20000410000 */
[C---:B------:R-:W-:Y:S01]  /*45d0*/  ISETP.LT.OR P5, PT, R36.reuse, R213, P5 ;  /* 0x000000d52400720c */ /* 0x040fe20002fa1670 */
[----:B------:R-:W-:Y:S01]  /*45e0*/  FMUL.FTZ R73, R73, c[0x0][0x2ec] ;  /* 0x0000bb0049497a20 */ /* 0x000fe20000410000 */
[----:B------:R-:W-:Y:S01]  /*45f0*/  IADD3 R4, R36, 0x9, RZ ;  /* 0x0000000924047810 */ /* 0x000fe20007ffe0ff */
[----:B------:R-:W-:Y:S01]  /*4600*/  HMMA.16816.F32.BF16 R32, R16, R58, R32 ;  /* 0x0000003a1020723c */ /* 0x000fe20000041820 */
[----:B------:R-:W-:Y:S01]  /*4610*/  ISETP.GE.AND P4, PT, R6, R210, PT ;  /* 0x000000d20600720c */ /* 0x000fe20003f86270 */
[----:B------:R1:W1:Y:S01]  /*4620*/  MUFU.TANH R41, R38 ;  /* 0x0000002600297308 */ /* 0x0002620000002400 */
[----:B------:R-:W-:Y:S01]  /*4630*/  FSEL R31, R28, -INF , !P5 ;  /* 0xff8000001c1f7808 */ /* 0x000fe20006800000 */
[----:B------:R-:W-:Y:S01]  /*4640*/  FMUL.FTZ R76, R76, c[0x0][0x2ec] ;  /* 0x0000bb004c4c7a20 */ /* 0x000fe20000410000 */
[-C--:B------:R-:W-:Y:S01]  /*4650*/  ISETP.GE.AND P6, PT, R6, R212.reuse, PT ;  /* 0x000000d40600720c */ /* 0x080fe20003fc6270 */
[----:B------:R-:W-:Y:S01]  /*4660*/  FMUL.FTZ R77, R77, c[0x0][0x2ec] ;  /* 0x0000bb004d4d7a20 */ /* 0x000fe20000410000 */
[C---:B------:R-:W-:Y:S01]  /*4670*/  ISETP.GE.AND P2, PT, R4.reuse, R212, PT ;  /* 0x000000d40400720c */ /* 0x040fe20003f46270 */
[----:B------:R-:W-:Y:S01]  /*4680*/  HMMA.16816.F32.BF16 R68, R8, R14, R68 ;  /* 0x0000000e0844723c */ /* 0x000fe20000041844 */
[-C--:B------:R-:W-:Y:S01]  /*4690*/  ISETP.GE.AND P3, PT, R4, R210.reuse, PT ;  /* 0x000000d20400720c */ /* 0x080fe20003f66270 */
[----:B------:R-:W-:Y:S01]  /*46a0*/  MUFU.TANH R167, R72 ;  /* 0x0000004800a77308 */ /* 0x000fe20000002400 */
[----:B------:R-:W-:Y:S01]  /*46b0*/  ISETP.GE.AND P5, PT, R36, R210, PT ;  /* 0x000000d22400720c */ /* 0x000fe20003fa6270 */
[----:B------:R-:W-:Y:S01]  /*46c0*/  FMUL.FTZ R78, R78, c[0x0][0x2ec] ;  /* 0x0000bb004e4e7a20 */ /* 0x000fe20000410000 */
[----:B------:R-:W-:Y:S01]  /*46d0*/  ISETP.LT.OR P4, PT, R6, R211, P4 ;  /* 0x000000d30600720c */ /* 0x000fe20002781670 */
[----:B------:R-:W-:Y:S01]  /*46e0*/  FMUL.FTZ R79, R79, c[0x0][0x2ec] ;  /* 0x0000bb004f4f7a20 */ /* 0x000fe20000410000 */
[----:B------:R-:W-:Y:S01]  /*46f0*/  IADD3 R12, R36, 0x10, RZ ;  /* 0x00000010240c7810 */ /* 0x000fe20007ffe0ff */
[----:B--2---:R-:W-:Y:S01]  /*4700*/  HMMA.16816.F32.BF16 R80, R16, R20, R80 ;  /* 0x000000141050723c */ /* 0x004fe20000041850 */
[-C--:B------:R-:W-:Y:S01]  /*4710*/  ISETP.LT.OR P6, PT, R6, R213.reuse, P6 ;  /* 0x000000d50600720c */ /* 0x080fe200037c1670 */
[----:B------:R-:W-:Y:S01]  /*4720*/  MUFU.TANH R39, R39 ;  /* 0x0000002700277308 */ /* 0x000fe20000002400 */
[----:B------:R-:W-:-:S02]  /*4730*/  ISETP.LT.OR P2, PT, R4, R213, P2 ;  /* 0x000000d50400720c */ /* 0x000fc40001741670 */
[----:B------:R-:W-:-:S03]  /*4740*/  ISETP.LT.OR P3, PT, R4, R211, P3 ;  /* 0x000000d30400720c */ /* 0x000fc60001f61670 */
[----:B-1----:R-:W-:Y:S01]  /*4750*/  FMUL.FTZ R38, R32, c[0x0][0x2ec] ;  /* 0x0000bb0020267a20 */ /* 0x002fe20000410000 */
[C---:B------:R-:W-:Y:S01]  /*4760*/  ISETP.LT.OR P5, PT, R36.reuse, R211, P5 ;  /* 0x000000d32400720c */ /* 0x040fe20002fa1670 */
[----:B------:R-:W-:Y:S01]  /*4770*/  FMUL.FTZ R32, R33, c[0x0][0x2ec] ;  /* 0x0000bb0021207a20 */ /* 0x000fe20000410000 */
[----:B------:R-:W-:Y:S01]  /*4780*/  IADD3 R4, R36, 0x11, RZ ;  /* 0x0000001124047810 */ /* 0x000fe20007ffe0ff */
[----:B------:R-:W-:Y:S01]  /*4790*/  FMUL.FTZ R33, R34, c[0x0][0x2ec] ;  /* 0x0000bb0022217a20 */ /* 0x000fe20000410000 */
[----:B---3--:R-:W-:Y:S01]  /*47a0*/  FSEL R6, R25, -INF , !P4 ;  /* 0xff80000019067808 */ /* 0x008fe20006000000 */
[----:B------:R-:W1:Y:S01]  /*47b0*/  MUFU.TANH R38, R38 ;  /* 0x0000002600267308 */ /* 0x000e620000002400 */
[----:B------:R-:W-:Y:S01]  /*47c0*/  ISETP.GE.AND P4, PT, R12, R210, PT ;  /* 0x000000d20c00720c */ /* 0x000fe20003f86270 */
[----:B------:R-:W-:Y:S01]  /*47d0*/  HMMA.16816.F32.BF16 R68, R16, R22, R68 ;  /* 0x000000161044723c */ /* 0x000fe20000041844 */
[----:B-----5:R-:W-:Y:S01]  /*47e0*/  FSEL R24, R24, -INF , !P5 ;  /* 0xff80000018187808 */ /* 0x020fe20006800000 */
[----:B------:R-:W-:Y:S01]  /*47f0*/  FMUL.FTZ R34, R35, c[0x0][0x2ec] ;  /* 0x0000bb0023227a20 */ /* 0x000fe20000410000 */
[----:B------:R-:W-:-:S02]  /*4800*/  FSEL R28, R2, -INF , !P6 ;  /* 0xff800000021c7808 */ /* 0x000fc40007000000 */
[----:B------:R-:W-:Y:S01]  /*4810*/  FSEL R25, R26, -INF , !P1 ;  /* 0xff8000001a197808 */ /* 0x000fe20004800000 */
[----:B------:R-:W2:Y:S01]  /*4820*/  MUFU.TANH R32, R32 ;  /* 0x0000002000207308 */ /* 0x000ea20000002400 */
[-C--:B------:R-:W-:Y:S02]  /*4830*/  ISETP.GE.AND P5, PT, R12, R212.reuse, PT ;  /* 0x000000d40c00720c */ /* 0x080fe40003fa6270 */
[----:B------:R-:W-:Y:S01]  /*4840*/  ISETP.GE.AND P6, PT, R4, R212, PT ;  /* 0x000000d40400720c */ /* 0x000fe20003fc6270 */
[----:B------:R-:W-:Y:S01]  /*4850*/  FMUL.FTZ R82, R82, c[0x0][0x2ec] ;  /* 0x0000bb0052527a20 */ /* 0x000fe20000410000 */
[----:B------:R-:W-:Y:S01]  /*4860*/  ISETP.GE.AND P1, PT, R4, R210, PT ;  /* 0x000000d20400720c */ /* 0x000fe20003f26270 */
[----:B------:R-:W-:Y:S01]  /*4870*/  FMUL.FTZ R80, R80, c[0x0][0x2ec] ;  /* 0x0000bb0050507a20 */ /* 0x000fe20000410000 */
[----:B------:R-:W-:Y:S01]  /*4880*/  ISETP.LT.OR P4, PT, R12, R211, P4 ;  /* 0x000000d30c00720c */ /* 0x000fe20002781670 */
[----:B------:R-:W3:Y:S01]  /*4890*/  MUFU.TANH R37, R37 ;  /* 0x0000002500257308 */ /* 0x000ee20000002400 */
[C---:B------:R-:W-:Y:S01]  /*48a0*/  IADD3 R8, R36.reuse, 0x18, RZ ;  /* 0x0000001824087810 */ /* 0x040fe20007ffe0ff */
[----:B------:R-:W-:Y:S01]  /*48b0*/  FMUL.FTZ R81, R81, c[0x0][0x2ec] ;  /* 0x0000bb0051517a20 */ /* 0x000fe20000410000 */
[C---:B------:R-:W-:Y:S01]  /*48c0*/  IADD3 R9, R36.reuse, 0x19, RZ ;  /* 0x0000001924097810 */ /* 0x040fe20007ffe0ff */
[----:B------:R-:W-:Y:S01]  /*48d0*/  FMUL.FTZ R83, R83, c[0x0][0x2ec] ;  /* 0x0000bb0053537a20 */ /* 0x000fe20000410000 */
[----:B------:R-:W-:-:S02]  /*48e0*/  IADD3 R10, R36, 0x20, RZ ;  /* 0x00000020240a7810 */ /* 0x000fc40007ffe0ff */
[-C--:B------:R-:W-:Y:S01]  /*48f0*/  ISETP.LT.OR P5, PT, R12, R213.reuse, P5 ;  /* 0x000000d50c00720c */ /* 0x080fe20002fa1670 */
[----:B------:R-:W5:Y:S01]  /*4900*/  MUFU.TANH R172, R75 ;  /* 0x0000004b00ac7308 */ /* 0x000f620000002400 */
[----:B------:R-:W-:Y:S01]  /*4910*/  ISETP.LT.OR P6, PT, R4, R213, P6 ;  /* 0x000000d50400720c */ /* 0x000fe200037c1670 */
[----:B------:R-:W-:Y:S01]  /*4920*/  FMUL.FTZ R68, R68, c[0x0][0x2ec] ;  /* 0x0000bb0044447a20 */ /* 0x000fe20000410000 */
[----:B------:R-:W-:Y:S01]  /*4930*/  ISETP.LT.OR P1, PT, R4, R211, P1 ;  /* 0x000000d30400720c */ /* 0x000fe20000f21670 */
[----:B------:R-:W-:Y:S01]  /*4940*/  FMUL.FTZ R69, R69, c[0x0][0x2ec] ;  /* 0x0000bb0045457a20 */ /* 0x000fe20000410000 */
[----:B------:R-:W-:Y:S01]  /*4950*/  FSEL R4, R29, -INF , !P0 ;  /* 0xff8000001d047808 */ /* 0x000fe20004000000 */
[----:B------:R-:W-:Y:S01]  /*4960*/  FMUL.FTZ R70, R70, c[0x0][0x2ec] ;  /* 0x0000bb0046467a20 */ /* 0x000fe20000410000 */
[----:B------:R-:W-:Y:S01]  /*4970*/  FSEL R27, R27, -INF , !P2 ;  /* 0xff8000001b1b7808 */ /* 0x000fe20005000000 */
[----:B------:R-:W1:Y:S01]  /*4980*/  MUFU.TANH R33, R33 ;  /* 0x0000002100217308 */ /* 0x000e620000002400 */
[----:B----4-:R-:W-:Y:S01]  /*4990*/  FSEL R2, R30, -INF , !P3 ;  /* 0xff8000001e027808 */ /* 0x010fe20005800000 */
[----:B------:R-:W-:Y:S01]  /*49a0*/  FMUL.FTZ R71, R71, c[0x0][0x2ec] ;  /* 0x0000bb0047477a20 */ /* 0x000fe20000410000 */
[----:B------:R-:W-:-:S02]  /*49b0*/  FSEL R14, R41, -INF , !P4 ;  /* 0xff800000290e7808 */ /* 0x000fc40006000000 */
[CC--:B------:R-:W-:Y:S02]  /*49c0*/  ISETP.GE.AND P0, PT, R8.reuse, R212.reuse, PT ;  /* 0x000000d40800720c */ /* 0x0c0fe40003f06270 */
[C---:B------:R-:W-:Y:S01]  /*49d0*/  ISETP.GE.AND P2, PT, R9.reuse, R212, PT ;  /* 0x000000d40900720c */ /* 0x040fe20003f46270 */
[----:B------:R-:W4:Y:S01]  /*49e0*/  MUFU.TANH R34, R34 ;  /* 0x0000002200227308 */ /* 0x000f220000002400 */
[----:B------:R-:W-:Y:S02]  /*49f0*/  ISETP.GE.AND P3, PT, R8, R210, PT ;  /* 0x000000d20800720c */ /* 0x000fe40003f66270 */
[----:B------:R-:W-:Y:S02]  /*4a00*/  ISETP.GE.AND P4, PT, R10, R212, PT ;  /* 0x000000d40a00720c */ /* 0x000fe40003f86270 */
[----:B------:R-:W-:Y:S02]  /*4a10*/  FSEL R11, R40, -INF , !P5 ;  /* 0xff800000280b7808 */ /* 0x000fe40006800000 */
[----:B------:R-:W-:Y:S01]  /*4a20*/  ISETP.GE.AND P5, PT, R9, R210, PT ;  /* 0x000000d20900720c */ /* 0x000fe20003fa6270 */
[----:B------:R-:W2:Y:S01]  /*4a30*/  MUFU.TANH R162, R74 ;  /* 0x0000004a00a27308 */ /* 0x000ea20000002400 */
[----:B------:R-:W-:-:S02]  /*4a40*/  ISETP.LT.OR P0, PT, R8, R213, P0 ;  /* 0x000000d50800720c */ /* 0x000fc40000701670 */
[----:B------:R-:W-:Y:S02]  /*4a50*/  ISETP.LT.OR P3, PT, R8, R211, P3 ;  /* 0x000000d30800720c */ /* 0x000fe40001f61670 */
[CC--:B------:R-:W-:Y:S02]  /*4a60*/  ISETP.LT.OR P2, PT, R9.reuse, R213.reuse, P2 ;  /* 0x000000d50900720c */ /* 0x0c0fe40001741670 */
[----:B------:R-:W-:Y:S01]  /*4a70*/  ISETP.LT.OR P4, PT, R10, R213, P4 ;  /* 0x000000d50a00720c */ /* 0x000fe20002781670 */
[----:B------:R-:W3:Y:S01]  /*4a80*/  MUFU.TANH R166, R82 ;  /* 0x0000005200a67308 */ /* 0x000ee20000002400 */
[C---:B------:R-:W-:Y:S02]  /*4a90*/  IADD3 R8, R36.reuse, 0x21, RZ ;  /* 0x0000002124087810 */ /* 0x040fe40007ffe0ff */
[----:B------:R-:W-:Y:S02]  /*4aa0*/  IADD3 R16, R36, 0x29, RZ ;  /* 0x0000002924107810 */ /* 0x000fe40007ffe0ff */
[----:B------:R-:W-:-:S02]  /*4ab0*/  ISETP.LT.OR P5, PT, R9, R211, P5 ;  /* 0x000000d30900720c */ /* 0x000fc40002fa1670 */
[----:B-1----:R-:W-:Y:S01]  /*4ac0*/  FSEL R9, R38, -INF , !P0 ;  /* 0xff80000026097808 */ /* 0x002fe20004000000 */
[----:B------:R-:W1:Y:S01]  /*4ad0*/  MUFU.TANH R159, R73 ;  /* 0x00000049009f7308 */ /* 0x000e620000002400 */
[----:B--2---:R-:W-:Y:S02]  /*4ae0*/  FSEL R13, R32, -INF , !P2 ;  /* 0xff800000200d7808 */ /* 0x004fe40005000000 */
[----:B------:R-:W-:Y:S02]  /*4af0*/  FSEL R167, R167, -INF , !P4 ;  /* 0xff800000a7a77808 */ /* 0x000fe40006000000 */
[----:B------:R-:W-:Y:S02]  /*4b00*/  ISETP.GE.AND P0, PT, R8, R210, PT ;  /* 0x000000d20800720c */ /* 0x000fe40003f06270 */
[C---:B------:R-:W-:Y:S01]  /*4b10*/  ISETP.GE.AND P2, PT, R16.reuse, R212, PT ;  /* 0x000000d41000720c */ /* 0x040fe20003f46270 */
[----:B------:R-:W2:Y:S01]  /*4b20*/  MUFU.TANH R165, R76 ;  /* 0x0000004c00a57308 */ /* 0x000ea20000002400 */
[----:B------:R-:W-:-:S02]  /*4b30*/  ISETP.GE.AND P4, PT, R16, R210, PT ;  /* 0x000000d21000720c */ /* 0x000fc40003f86270 */
[----:B------:R-:W-:Y:S02]  /*4b40*/  ISETP.LT.OR P0, PT, R8, R211, P0 ;  /* 0x000000d30800720c */ /* 0x000fe40000701670 */
[C---:B------:R-:W-:Y:S02]  /*4b50*/  ISETP.LT.OR P2, PT, R16.reuse, R213, P2 ;  /* 0x000000d51000720c */ /* 0x040fe40001741670 */
[----:B------:R-:W-:Y:S01]  /*4b60*/  ISETP.LT.OR P4, PT, R16, R211, P4 ;  /* 0x000000d31000720c */ /* 0x000fe20002781670 */
[----:B------:R-:W-:Y:S01]  /*4b70*/  MUFU.TANH R161, R77 ;  /* 0x0000004d00a17308 */ /* 0x000fe20000002400 */
[----:B------:R-:W-:Y:S02]  /*4b80*/  FSEL R12, R39, -INF , !P1 ;  /* 0xff800000270c7808 */ /* 0x000fe40004800000 */
[----:B------:R-:W-:Y:S02]  /*4b90*/  IADD3 R16, R36, 0x30, RZ ;  /* 0x0000003024107810 */ /* 0x000fe40007ffe0ff */
[----:B------:R-:W-:-:S02]  /*4ba0*/  ISETP.GE.AND P1, PT, R10, R210, PT ;  /* 0x000000d20a00720c */ /* 0x000fc40003f26270 */
[----:B---3--:R-:W-:Y:S01]  /*4bb0*/  FSEL R15, R37, -INF , !P6 ;  /* 0xff800000250f7808 */ /* 0x008fe20007000000 */
[----:B------:R-:W3:Y:S01]  /*4bc0*/  MUFU.TANH R164, R78 ;  /* 0x0000004e00a47308 */ /* 0x000ee20000002400 */
[----:B-----5:R-:W-:Y:S02]  /*4bd0*/  FSEL R172, R172, -INF , !P0 ;  /* 0xff800000acac7808 */ /* 0x020fe40004000000 */
[----:B------:R-:W-:Y:S02]  /*4be0*/  ISETP.GE.AND P6, PT, R8, R212, PT ;  /* 0x000000d40800720c */ /* 0x000fe40003fc6270 */
[----:B------:R-:W-:Y:S02]  /*4bf0*/  ISETP.GE.AND P0, PT, R16, R210, PT ;  /* 0x000000d21000720c */ /* 0x000fe40003f06270 */
[----:B------:R-:W-:Y:S01]  /*4c00*/  ISETP.LT.OR P1, PT, R10, R211, P1 ;  /* 0x000000d30a00720c */ /* 0x000fe20000f21670 */
[----:B------:R-:W5:Y:S01]  /*4c10*/  MUFU.TANH R170, R79 ;  /* 0x0000004f00aa7308 */ /* 0x000f620000002400 */
[----:B------:R-:W-:-:S02]  /*4c20*/  IADD3 R17, R36, 0x28, RZ ;  /* 0x0000002824117810 */ /* 0x000fc40007ffe0ff */
[----:B------:R-:W-:Y:S02]  /*4c30*/  ISETP.LT.OR P6, PT, R8, R213, P6 ;  /* 0x000000d50800720c */ /* 0x000fe400037c1670 */
[----:B------:R-:W-:Y:S02]  /*4c40*/  ISETP.LT.OR P0, PT, R16, R211, P0 ;  /* 0x000000d31000720c */ /* 0x000fe40000701670 */
[----:B------:R-:W-:Y:S01]  /*4c50*/  FSEL R10, R33, -INF , !P3 ;  /* 0xff800000210a7808 */ /* 0x000fe20005800000 */
[----:B------:R-:W1:Y:S01]  /*4c60*/  MUFU.TANH R171, R80 ;  /* 0x0000005000ab7308 */ /* 0x000e620000002400 */
[----:B----4-:R-:W-:Y:S02]  /*4c70*/  FSEL R8, R34, -INF , !P5 ;  /* 0xff80000022087808 */ /* 0x010fe40006800000 */
[----:B------:R-:W-:Y:S02]  /*4c80*/  FSEL R162, R162, -INF , !P1 ;  /* 0xff800000a2a27808 */ /* 0x000fe40004800000 */
[----:B------:R-:W-:-:S02]  /*4c90*/  ISETP.GE.AND P3, PT, R17, R212, PT ;  /* 0x000000d41100720c */ /* 0x000fc40003f66270 */
[C---:B------:R-:W-:Y:S01]  /*4ca0*/  ISETP.GE.AND P5, PT, R17.reuse, R210, PT ;  /* 0x000000d21100720c */ /* 0x040fe20003fa6270 */
[----:B------:R-:W4:Y:S01]  /*4cb0*/  MUFU.TANH R169, R81 ;  /* 0x0000005100a97308 */ /* 0x000f220000002400 */
[----:B------:R-:W-:Y:S02]  /*4cc0*/  ISETP.GE.AND P1, PT, R16, R212, PT ;  /* 0x000000d41000720c */ /* 0x000fe40003f26270 */
[----:B------:R-:W-:Y:S02]  /*4cd0*/  FSEL R166, R166, -INF , !P0 ;  /* 0xff800000a6a67808 */ /* 0x000fe40004000000 */
[----:B------:R-:W-:Y:S02]  /*4ce0*/  PLOP3.LUT P0, PT, PT, PT, UP0, 0x80, 0x0 ;  /* 0x000000000000781c */ /* 0x000fe40003f0f008 */
[C---:B------:R-:W-:Y:S01]  /*4cf0*/  ISETP.LT.OR P3, PT, R17.reuse, R213, P3 ;  /* 0x000000d51100720c */ /* 0x040fe20001f61670 */
[----:B------:R-:W4:Y:S01]  /*4d00*/  MUFU.TANH R142, R83 ;  /* 0x00000053008e7308 */ /* 0x000f220000002400 */
[----:B------:R-:W-:-:S02]  /*4d10*/  ISETP.LT.OR P5, PT, R17, R211, P5 ;  /* 0x000000d31100720c */ /* 0x000fc40002fa1670 */
[----:B------:R-:W-:Y:S02]  /*4d20*/  ISETP.LT.OR P1, PT, R16, R213, P1 ;  /* 0x000000d51000720c */ /* 0x000fe40000f21670 */
[C---:B------:R-:W-:Y:S02]  /*4d30*/  IADD3 R17, R36.reuse, 0x31, RZ ;  /* 0x0000003124117810 */ /* 0x040fe40007ffe0ff */
[C---:B------:R-:W-:Y:S01]  /*4d40*/  IADD3 R16, R36.reuse, 0x38, RZ ;  /* 0x0000003824107810 */ /* 0x040fe20007ffe0ff */
[----:B------:R-:W4:Y:S01]  /*4d50*/  MUFU.TANH R143, R68 ;  /* 0x00000044008f7308 */ /* 0x000f220000002400 */
[----:B------:R-:W-:Y:S02]  /*4d60*/  IADD3 R36, R36, 0x39, RZ ;  /* 0x0000003924247810 */ /* 0x000fe40007ffe0ff */
[----:B-1----:R-:W-:Y:S02]  /*4d70*/  FSEL R159, R159, -INF , !P6 ;  /* 0xff8000009f9f7808 */ /* 0x002fe40007000000 */
[----:B--2---:R-:W-:-:S02]  /*4d80*/  FSEL R165, R165, -INF , !P3 ;  /* 0xff800000a5a57808 */ /* 0x004fc40005800000 */
[----:B---3--:R-:W-:Y:S01]  /*4d90*/  FSEL R164, R164, -INF , !P5 ;  /* 0xff800000a4a47808 */ /* 0x008fe20006800000 */
[----:B------:R-:W-:Y:S01]  /*4da0*/  MUFU.TANH R141, R69 ;  /* 0x00000045008d7308 */ /* 0x000fe20000002400 */
[----:B------:R-:W-:Y:S02]  /*4db0*/  FSEL R161, R161, -INF , !P2 ;  /* 0xff800000a1a17808 */ /* 0x000fe40005000000 */
[----:B-----5:R-:W-:Y:S02]  /*4dc0*/  FSEL R170, R170, -INF , !P4 ;  /* 0xff800000aaaa7808 */ /* 0x020fe40006000000 */
[----:B------:R-:W-:Y:S02]  /*4dd0*/  FSEL R171, R171, -INF , !P1 ;  /* 0xff800000abab7808 */ /* 0x000fe40004800000 */
[C---:B------:R-:W-:Y:S01]  /*4de0*/  ISETP.GE.AND P6, PT, R17.reuse, R212, PT ;  /* 0x000000d41100720c */ /* 0x040fe20003fc6270 */
[----:B------:R-:W1:Y:S01]  /*4df0*/  MUFU.TANH R140, R70 ;  /* 0x00000046008c7308 */ /* 0x000e620000002400 */
[----:B------:R-:W-:Y:S01]  /*4e00*/  BAR.SYNC.DEFER_BLOCKING 0x0 ;  /* 0x0000000000007b1d */ /* 0x000fe20000010000 */
[----:B------:R-:W-:-:S02]  /*4e10*/  ISETP.GE.AND P3, PT, R17, R210, PT ;  /* 0x000000d21100720c */ /* 0x000fc40003f66270 */
[C---:B------:R-:W-:Y:S02]  /*4e20*/  ISETP.GE.AND P5, PT, R16.reuse, R212, PT ;  /* 0x000000d41000720c */ /* 0x040fe40003fa6270 */
[----:B------:R-:W-:Y:S02]  /*4e30*/  ISETP.GE.AND P2, PT, R16, R210, PT ;  /* 0x000000d21000720c */ /* 0x000fe40003f46270 */
[----:B------:R-:W2:Y:S01]  /*4e40*/  MUFU.TANH R160, R71 ;  /* 0x0000004700a07308 */ /* 0x000ea20000002400 */
        /* <DEDUP_REMOVED lines=8> */
[----:B----4-:R-:W-:Y:S02]  /*4ed0*/  FSEL R169, R169, -INF , !P6 ;  /* 0xff800000a9a97808 */ /* 0x010fe40007000000 */
[----:B------:R-:W-:-:S02]  /*4ee0*/  FSEL R142, R142, -INF , !P3 ;  /* 0xff8000008e8e7808 */ /* 0x000fc40005800000 */
[----:B------:R-:W-:Y:S02]  /*4ef0*/  FSEL R143, R143, -INF , !P5 ;  /* 0xff8000008f8f7808 */ /* 0x000fe40006800000 */
[----:B-1----:R-:W-:Y:S02]  /*4f00*/  FSEL R140, R140, -INF , !P2 ;  /* 0xff8000008c8c7808 */ /* 0x002fe40005000000 */
[----:B------:R-:W-:Y:S02]  /*4f10*/  FSEL R141, R141, -INF , !P4 ;  /* 0xff8000008d8d7808 */ /* 0x000fe40006000000 */
[----:B--2---:R-:W-:Y:S01]  /*4f20*/  FSEL R160, R160, -INF , !P1 ;  /* 0xff800000a0a07808 */ /* 0x004fe20004800000 */
        /* <DEDUP_REMOVED lines=102> */
.L_x_1142:
[----:B------:R-:W-:Y:S05]  /*5590*/  BSYNC B0 ;  /* 0x0000000000007941 */ /* 0x000fea0003800000 */
.L_x_1141:
[----:B------:R-:W0:Y:S02]  /*55a0*/  LDGDEPBAR ;  /* 0x00000000000079af */ /* 0x000e240000000000 */
.L_x_1140:
        /* <DEDUP_REMOVED lines=311> */
[----:B------:R-:W-:Y:S01]  /*6920*/  MOV R4, R134 ;  /* 0x0000008600047202 */ /* 0x000fe20000000f00 */
[----:B------:R-:W-:Y:S01]  /*6930*/  IMAD.U32 R0, RZ, RZ, UR13 ;  /* 0x0000000dff007e24 */ /* 0x000fe2000f8e00ff */
[----:B------:R-:W-:Y:S01]  /*6940*/  UISETP.GT.AND UP0, UPT, UR13, UR9, UPT ;  /* 0x000000090d00728c */ /* 0x000fe2000bf04270 */
[----:B------:R-:W-:Y:S01]  /*6950*/  IMAD.MOV.U32 R5, RZ, RZ, R219 ;  /* 0x000000ffff057224 */ /* 0x000fe200078e00db */
[----:B------:R-:W-:-:S03]  /*6960*/  UIMAD UR4, UR5, UR23, UR4 ;  /* 0x00000017050472a4 */ /* 0x000fc6000f8e0204 */
        /* <DEDUP_REMOVED lines=94> */
[----:B----4-:R-:W3:Y:S04]  /*6f50*/  LDSM.16.M88.4 R4, [R201+0x6000] ;  /* 0x00600000c904783b */ /* 0x010ee80000000200 */
[----:B------:R-:W5:Y:S04]  /*6f60*/  LDSM.16.M88.4 R32, [R201+0x6800] ;  /* 0x00680000c920783b */ /* 0x000f680000000200 */
[----:B------:R-:W-:Y:S04]  /*6f70*/  LDSM.16.M88.4 R164, [R200] ;  /* 0x00000000c8a4783b */ /* 0x000fe80000000200 */
[----:B------:R-:W4:Y:S04]  /*6f80*/  LDSM.16.M88.4 R136, [R199] ;  /* 0x00000000c788783b */ /* 0x000f280000000200 */
[----:B------:R-:W4:Y:S04]  /*6f90*/  LDSM.16.M88.4 R148, [R201+0x7000] ;  /* 0x00700000c994783b */ /* 0x000f280000000200 */
[----:B------:R-:W4:Y:S04]  /*6fa0*/  LDSM.16.M88.4 R140, [R201+0x7800] ;  /* 0x00780000c98c783b */ /* 0x000f280000000200 */
[----:B------:R-:W4:Y:S04]  /*6fb0*/  LDSM.16.M88.4 R28, [R191] ;  /* 0x00000000bf1c783b */ /* 0x000f280000000200 */
[----:B------:R-:W-:Y:S04]  /*6fc0*/  LDSM.16.M88.4 R160, [R198] ;  /* 0x00000000c6a0783b */ /* 0x000fe80000000200 */
[----:B-1----:R-:W1:Y:S04]  /*6fd0*/  LDSM.16.M88.4 R16, [R195+0x6000] ;  /* 0x00600000c310783b */ /* 0x002e680000000200 */
[----:B------:R-:W1:Y:S01]  /*6fe0*/  LDSM.16.M88.4 R24, [R190] ;  /* 0x00000000be18783b */ /* 0x000e620000000200 */
[C---:B---3--:R-:W-:Y:S03]  /*6ff0*/  HMMA.16816.F32.BF16 R8, R168.reuse, R4, RZ ;  /* 0x00000004a808723c */ /* 0x048fe600000418ff */
[----:B------:R-:W3:Y:S04]  /*7000*/  LDSM.16.M88.4 R172, [R189] ;  /* 0x00000000bdac783b */ /* 0x000ee80000000200 */
[----:B--2---:R-:W2:Y:S01]  /*7010*/  LDSM.16.M88.4 R12, [R195+0x6800] ;  /* 0x00680000c30c783b */ /* 0x004ea20000000200 */
[C---:B------:R-:W-:Y:S03]  /*7020*/  HMMA.16816.F32.BF16 R4, R168.reuse, R6, RZ ;  /* 0x00000006a804723c */ /* 0x040fe600000418ff */
[----:B------:R-:W-:Y:S04]  /*7030*/  LDSM.16.M88.4 R156, [R195+0x7000] ;  /* 0x00700000c39c783b */ /* 0x000fe80000000200 */
[----:B------:R-:W-:Y:S01]  /*7040*/  LDSM.16.M88.4 R176, [R195+0x7800] ;  /* 0x00780000c3b0783b */ /* 0x000fe20000000200 */
[C---:B-----5:R-:W-:Y:S03]  /*7050*/  HMMA.16816.F32.BF16 R20, R168.reuse, R32, RZ ;  /* 0x00000020a814723c */ /* 0x060fe600000418ff */
[----:B------:R-:W-:Y:S04]  /*7060*/  LDSM.16.M88.4 R224, [R188+0x3800] ;  /* 0x00380000bce0783b */ /* 0x000fe80000000200 */
[----:B------:R-:W0:Y:S01]  /*7070*/  LDGDEPBAR ;  /* 0x00000000000079af */ /* 0x000e220000000000 */
[----:B------:R-:W-:Y:S08]  /*7080*/  HMMA.16816.F32.BF16 R32, R168, R34, RZ ;  /* 0x00000022a820723c */ /* 0x000ff000000418ff */
[----:B----4-:R-:W-:Y:S08]  /*7090*/  HMMA.16816.F32.BF16 R8, R164, R136, R8 ;  /* 0x00000088a408723c */ /* 0x010ff00000041808 */
[C---:B------:R-:W-:Y:S08]  /*70a0*/  HMMA.16816.F32.BF16 R152, R168.reuse, R148, RZ ;  /* 0x00000094a898723c */ /* 0x040ff000000418ff */
[C---:B------:R-:W-:Y:S08]  /*70b0*/  HMMA.16816.F32.BF16 R148, R168.reuse, R150, RZ ;  /* 0x00000096a894723c */ /* 0x040ff000000418ff */
[----:B------:R-:W-:Y:S08]  /*70c0*/  HMMA.16816.F32.BF16 R144, R168, R140, RZ ;  /* 0x0000008ca890723c */ /* 0x000ff000000418ff */
[----:B------:R-:W-:Y:S01]  /*70d0*/  HMMA.16816.F32.BF16 R4, R164, R138, R4 ;  /* 0x0000008aa404723c */ /* 0x000fe20000041804 */
[----:B------:R-:W-:Y:S07]  /*70e0*/  LDSM.16.M88.4 R136, [R197] ;  /* 0x00000000c588783b */ /* 0x000fee0000000200 */
[----:B------:R-:W-:Y:S01]  /*70f0*/  HMMA.16816.F32.BF16 R168, R168, R142, RZ ;  /* 0x0000008ea8a8723c */ /* 0x000fe200000418ff */
[----:B------:R-:W4:Y:S07]  /*7100*/  LDSM.16.M88.4 R140, [R188] ;  /* 0x00000000bc8c783b */ /* 0x000f2e0000000200 */
[C---:B------:R-:W-:Y:S08]  /*7110*/  HMMA.16816.F32.BF16 R20, R164.reuse, R28, R20 ;  /* 0x0000001ca414723c */ /* 0x040ff00000041814 */
[----:B------:R-:W-:Y:S01]  /*7120*/  HMMA.16816.F32.BF16 R32, R164, R30, R32 ;  /* 0x0000001ea420723c */ /* 0x000fe20000041820 */
[----:B------:R-:W5:Y:S07]  /*7130*/  LDSM.16.M88.4 R28, [R188+0x800] ;  /* 0x00080000bc1c783b */ /* 0x000f6e0000000200 */
[C---:B-1----:R-:W-:Y:S08]  /*7140*/  HMMA.16816.F32.BF16 R8, R160.reuse, R16, R8 ;  /* 0x00000010a008723c */ /* 0x042ff00000041808 */
[----:B------:R-:W-:Y:S01]  /*7150*/  HMMA.16816.F32.BF16 R4, R160, R18, R4 ;  /* 0x00000012a004723c */ /* 0x000fe20000041804 */
        /* <DEDUP_REMOVED lines=9> */
[----:B------:R-:W-:Y:S01]  /*71f0*/  HMMA.16816.F32.BF16 R32, R160, R14, R32 ;  /* 0x0000000ea020723c */ /* 0x000fe20000041820 */
[----:B------:R-:W2:Y:S07]  /*7200*/  LDSM.16.M88.4 R12, [R201+0x8800] ;  /* 0x00880000c90c783b */ /* 0x000eae0000000200 */
[C---:B----4-:R-:W-:Y:S08]  /*7210*/  HMMA.16816.F32.BF16 R8, R136.reuse, R140, R8 ;  /* 0x0000008c8808723c */ /* 0x050ff00000041808 */
[----:B------:R-:W-:Y:S01]  /*7220*/  HMMA.16816.F32.BF16 R4, R136, R142, R4 ;  /* 0x0000008e8804723c */ /* 0x000fe20000041804 */
[----:B------:R-:W-:Y:S07]  /*7230*/  LDSM.16.M88.4 R140, [R187] ;  /* 0x00000000bb8c783b */ /* 0x000fee0000000200 */
[C---:B------:R-:W-:Y:S08]  /*7240*/  HMMA.16816.F32.BF16 R152, R160.reuse, R156, R152 ;  /* 0x0000009ca098723c */ /* 0x040ff00000041898 */
[C---:B------:R-:W-:Y:S01]  /*7250*/  HMMA.16816.F32.BF16 R148, R160.reuse, R158, R148 ;  /* 0x0000009ea094723c */ /* 0x040fe20000041894 */
[----:B------:R-:W-:Y:S07]  /*7260*/  LDSM.16.M88.4 R156, [R201+0x9000] ;  /* 0x00900000c99c783b */ /* 0x000fee0000000200 */
[C---:B------:R-:W-:Y:S08]  /*7270*/  HMMA.16816.F32.BF16 R144, R160.reuse, R176, R144 ;  /* 0x000000b0a090723c */ /* 0x040ff00000041890 */
[----:B------:R-:W-:Y:S01]  /*7280*/  HMMA.16816.F32.BF16 R168, R160, R178, R168 ;  /* 0x000000b2a0a8723c */ /* 0x000fe200000418a8 */
[----:B------:R-:W4:Y:S04]  /*7290*/  LDSM.16.M88.4 R160, [R200+0x2000] ;  /* 0x00200000c8a0783b */ /* 0x000f280000000200 */
[----:B------:R-:W2:Y:S03]  /*72a0*/  LDSM.16.M88.4 R176, [R201+0x9800] ;  /* 0x00980000c9b0783b */ /* 0x000ea60000000200 */
[C---:B-----5:R-:W-:Y:S08]  /*72b0*/  HMMA.16816.F32.BF16 R20, R136.reuse, R28, R20 ;  /* 0x0000001c8814723c */ /* 0x060ff00000041814 */
[----:B------:R-:W-:Y:S01]  /*72c0*/  HMMA.16816.F32.BF16 R32, R136, R30, R32 ;  /* 0x0000001e8820723c */ /* 0x000fe20000041820 */
[----:B------:R-:W5:Y:S07]  /*72d0*/  LDSM.16.M88.4 R28, [R186] ;  /* 0x00000000ba1c783b */ /* 0x000f6e0000000200 */
[C---:B-1----:R-:W-:Y:S08]  /*72e0*/  HMMA.16816.F32.BF16 R8, R172.reuse, R16, R8 ;  /* 0x00000010ac08723c */ /* 0x042ff00000041808 */
[----:B------:R-:W-:Y:S01]  /*72f0*/  HMMA.16816.F32.BF16 R4, R172, R18, R4 ;  /* 0x00000012ac04723c */ /* 0x000fe20000041804 */
[----:B------:R-:W-:Y:S07]  /*7300*/  LDSM.16.M88.4 R16, [R195+0x8000] ;  /* 0x00800000c310783b */ /* 0x000fee0000000200 */
        /* <DEDUP_REMOVED lines=8> */
[----:B------:R-:W-:Y:S01]  /*7390*/  HMMA.16816.F32.BF16 R32, R172, R14, R32 ;  /* 0x0000000eac20723c */ /* 0x000fe20000041820 */
[----:B------:R-:W2:Y:S07]  /*73a0*/  LDSM.16.M88.4 R12, [R195+0x8800] ;  /* 0x00880000c30c783b */ /* 0x000eae0000000200 */
[C---:B----4-:R-:W-:Y:S08]  /*73b0*/  HMMA.16816.F32.BF16 R8, R160.reuse, R140, R8 ;  /* 0x0000008ca008723c */ /* 0x050ff00000041808 */
        /* <DEDUP_REMOVED lines=11> */
[----:B------:R-:W4:Y:S07]  /*7470*/  LDSM.16.M88.4 R28, [R188+0x2000] ;  /* 0x00200000bc1c783b */ /* 0x000f2e0000000200 */
        /* <DEDUP_REMOVED lines=8> */
[----:B------:R-:W-:Y:S04]  /*7500*/  LDSM.16.M88.4 R164, [R202+0x4000] ;  /* 0x00400000caa4783b */ /* 0x000fe80000000200 */
[----:B------:R-:W-:Y:S03]  /*7510*/  LDSM.16.M88.4 R160, [R201+0xb000] ;  /* 0x00b00000c9a0783b */ /* 0x000fe60000000200 */
[C---:B--2---:R-:W-:Y:S08]  /*7520*/  HMMA.16816.F32.BF16 R20, R136.reuse, R12, R20 ;  /* 0x0000000c8814723c */ /* 0x044ff00000041814 */
[----:B------:R-:W-:Y:S01]  /*7530*/  HMMA.16816.F32.BF16 R32, R136, R14, R32 ;  /* 0x0000000e8820723c */ /* 0x000fe20000041820 */
[----:B------:R-:W1:Y:S07]  /*7540*/  LDSM.16.M88.4 R12, [R201+0xa000] ;  /* 0x00a00000c90c783b */ /* 0x000e6e0000000200 */
[C---:B----4-:R-:W-:Y:S08]  /*7550*/  HMMA.16816.F32.BF16 R8, R172.reuse, R28, R8 ;  /* 0x0000001cac08723c */ /* 0x050ff00000041808 */
        /* <DEDUP_REMOVED lines=106> */
[----:B------:R-:W1:Y:S01]  /*7c00*/  MUFU.TANH R4, R4 ;  /* 0x0000000400047308 */ /* 0x000e620000002400 */
[----:B------:R-:W-:-:S02]  /*7c10*/  FMUL.FTZ R157, R169, c[0x0][0x2ec] ;  /* 0x0000bb00a99d7a20 */ /* 0x000fc40000410000 */
[----:B------:R-:W-:Y:S02]  /*7c20*/  FMUL.FTZ R141, R170, c[0x0][0x2ec] ;  /* 0x0000bb00aa8d7a20 */ /* 0x000fe40000410000 */
[----:B-----5:R-:W-:-:S03]  /*7c30*/  FMUL.FTZ R153, R171, c[0x0][0x2ec] ;  /* 0x0000bb00ab997a20 */ /* 0x020fc60000410000 */
[----:B------:R1:W1:Y:S08]  /*7c40*/  MUFU.TANH R227, R152 ;  /* 0x0000009800e37308 */ /* 0x0002700000002400 */
[----:B------:R1:W1:Y:S08]  /*7c50*/  MUFU.TANH R177, R154 ;  /* 0x0000009a00b17308 */ /* 0x0002700000002400 */
[----:B------:R1:W1:Y:S08]  /*7c60*/  MUFU.TANH R223, R160 ;  /* 0x000000a000df7308 */ /* 0x0002700000002400 */
[----:B------:R-:W1:Y:S08]  /*7c70*/  MUFU.TANH R179, R179 ;  /* 0x000000b300b37308 */ /* 0x000e700000002400 */
[----:B------:R1:W1:Y:S08]  /*7c80*/  MUFU.TANH R173, R162 ;  /* 0x000000a200ad7308 */ /* 0x0002700000002400 */
[----:B------:R-:W1:Y:S08]  /*7c90*/  MUFU.TANH R5, R5 ;  /* 0x0000000500057308 */ /* 0x000e700000002400 */
        /* <DEDUP_REMOVED lines=10> */
[----:B--234-:R-:W-:Y:S01]  /*7d40*/  UIADD3 UR12, UR8, -0x3, URZ ;  /* 0xfffffffd080c7890 */ /* 0x01cfe2000fffe03f */
        /* <DEDUP_REMOVED lines=25> */
[----:B------:R-:W-:Y:S02]  /*7ee0*/  @!P4 LEA R16, P0, R6, c[0x0][0x168], 0x1 ;  /* 0x00005a000610ca11 */ /* 0x000fe400078008ff */
[----:B------:R-:W-:Y:S01]  /*7ef0*/  IADD3.X R7, R12, UR7, RZ, P5, !PT ;  /* 0x000000070c077c10 */ /* 0x000fe2000affe4ff */
[----:B------:R-:W-:Y:S01]  /*7f00*/  @!PT LDS RZ, [RZ] ;  /* 0x00000000fffff984 */ /* 0x000fe20000000800 */
[----:B------:R-:W-:Y:S01]  /*7f10*/  @!PT LDS RZ, [RZ] ;  /* 0x00000000fffff984 */ /* 0x000fe20000000800 */
[----:B------:R-:W-:Y:S01]  /*7f20*/  @!PT LDS RZ, [RZ] ;  /* 0x00000000fffff984 */ /* 0x000fe20000000800 */
[----:B------:R4:W-:Y:S01]  /*7f30*/  @!P3 LDGSTS.E.BYPASS.LTC128B.128 [R205+0x8000], [R24.64+0x80] ;  /* 0x0800008018cdbfae */ /* 0x0009e2000b901d52 */
[C---:B------:R-:W-:Y:S02]  /*7f40*/  @!P3 LEA R30, P5, R6.reuse, c[0x0][0x168], 0x1 ;  /* 0x00005a00061eba11 */ /* 0x040fe400078a08ff */
[C---:B------:R-:W-:Y:S01]  /*7f50*/  @!P4 LEA.HI.X R17, R6.reuse, c[0x0][0x16c], R7, 0x1, P0 ;  /* 0x00005b000611ca11 */ /* 0x040fe200000f0c07 */
[----:B------:R2:W-:Y:S01]  /*7f60*/  @P2 STS.128 [R205+0xa000], RZ ;  /* 0x00a000ffcd002388 */ /* 0x0005e20000000c00 */
[----:B------:R-:W-:-:S02]  /*7f70*/  @!P2 LEA R28, P0, R6, c[0x0][0x168], 0x1 ;  /* 0x00005a00061caa11 */ /* 0x000fc400078008ff */
[C---:B------:R-:W-:Y:S01]  /*7f80*/  IADD3 R12, P1, R6.reuse, UR6, RZ ;  /* 0x00000006060c7c10 */ /* 0x040fe2000ff3e0ff */
[----:B------:R-:W-:Y:S01]  /*7f90*/  @!PT LDS RZ, [RZ] ;  /* 0x00000000fffff984 */ /* 0x000fe20000000800 */
[----:B------:R-:W-:Y:S01]  /*7fa0*/  @!PT LDS RZ, [RZ] ;  /* 0x00000000fffff984 */ /* 0x000fe20000000800 */
[----:B------:R-:W-:Y:S01]  /*7fb0*/  @!PT LDS RZ, [RZ] ;  /* 0x00000000fffff984 */ /* 0x000fe20000000800 */
[----:B------:R5:W-:Y:S01]  /*7fc0*/  @!P2 LDGSTS.E.BYPASS.LTC128B.128 [R205+0xa000], [R18.64+0x100] ;  /* 0x0a00010012cdafae */ /* 0x000be2000b901d52 */
[C-C-:B------:R-:W-:Y:S02]  /*7fd0*/  @!P3 LEA.HI.X R31, R6.reuse, c[0x0][0x16c], R7.reuse, 0x1, P5 ;  /* 0x00005b00061fba11 */ /* 0x140fe400028f0c07 */
[----:B------:R-:W-:Y:S01]  /*7fe0*/  @!P2 LEA.HI.X R29, R6, c[0x0][0x16c], R7, 0x1, P0 ;  /* 0x00005b00061daa11 */ /* 0x000fe200000f0c07 */
[----:B------:R2:W-:Y:S01]  /*7ff0*/  @P4 STS.128 [R205+0x6800], RZ ;  /* 0x006800ffcd004388 */ /* 0x0005e20000000c00 */
[----:B------:R-:W-:Y:S02]  /*8000*/  IADD3.X R7, R7, UR7, RZ, P1, !PT ;  /* 0x0000000707077c10 */ /* 0x000fe40008ffe4ff */
[C---:B------:R-:W-:Y:S01]  /*8010*/  IADD3 R6, P6, R12.reuse, UR6, RZ ;  /* 0x000000060c067c10 */ /* 0x040fe2000ffde0ff */
[----:B------:R-:W-:Y:S01]  /*8020*/  @!PT LDS RZ, [RZ] ;  /* 0x00000000fffff984 */ /* 0x000fe20000000800 */
[----:B------:R-:W-:Y:S01]  /*8030*/  @!PT LDS RZ, [RZ] ;  /* 0x00000000fffff984 */ /* 0x000fe20000000800 */
[----:B------:R-:W-:Y:S01]  /*8040*/  @!PT LDS RZ, [RZ] ;  /* 0x00000000fffff984 */ /* 0x000fe20000000800 */
[----:B------:R1:W-:Y:S01]  /*8050*/  @!P4 LDGSTS.E.BYPASS.LTC128B.128 [R205+0x6800], [R16.64] ;  /* 0x0680000010cdcfae */ /* 0x0003e2000b901d52 */
[----:B---3--:R-:W-:-:S03]  /*8060*/  @!P4 LEA R14, P5, R12, c[0x0][0x168], 0x1 ;  /* 0x00005a000c0eca11 */ /* 0x008fc600078a08ff */
[----:B------:R2:W-:Y:S01]  /*8070*/  @P3 STS.128 [R205+0x8800], RZ ;  /* 0x008800ffcd003388 */ /* 0x0005e20000000c00 */
[----:B------:R-:W-:-:S03]  /*8080*/  @!P4 LEA.HI.X R15, R12, c[0x0][0x16c], R7, 0x1, P5 ;  /* 0x00005b000c0fca11 */ /* 0x000fc600028f0c07 */
[----:B------:R-:W-:Y:S01]  /*8090*/  @!PT LDS RZ, [RZ] ;  /* 0x00000000fffff984 */ /* 0x000fe20000000800 */
[----:B------:R-:W-:Y:S01]  /*80a0*/  @!PT LDS RZ, [RZ] ;  /* 0x00000000fffff984 */ /* 0x000fe20000000800 */
[----:B------:R-:W-:Y:S01]  /*80b0*/  @!PT LDS RZ, [RZ] ;  /* 0x00000000fffff984 */ /* 0x000fe20000000800 */
[----:B------:R2:W-:Y:S01]  /*80c0*/  @!P3 LDGSTS.E.BYPASS.LTC128B.128 [R205+0x8800], [R30.64+0x80] ;  /* 0x088000801ecdbfae */ /* 0x0005e2000b901d52 */
[----:B------:R-:W-:Y:S02]  /*80d0*/  @!P4 LEA R26, P5, R6, c[0x0][0x168], 0x1 ;  /* 0x00005a00061aca11 */ /* 0x000fe400078a08ff */
[C---:B----4-:R-:W-:Y:S01]  /*80e0*/  @!P3 LEA R24, P0, R12.reuse, c[0x0][0x168], 0x1 ;  /* 0x00005a000c18ba11 */ /* 0x050fe200078008ff */
[----:B------:R2:W-:Y:S03]  /*80f0*/  @P2 STS.128 [R205+0xa800], RZ ;  /* 0x00a800ffcd002388 */ /* 0x0005e60000000c00 */
[C---:B------:R-:W-:Y:S01]  /*8100*/  @!P3 LEA.HI.X R25, R12.reuse, c[0x0][0x16c], R7, 0x1, P0 ;  /* 0x00005b000c19ba11 */ /* 0x040fe200000f0c07 */
[----:B------:R-:W-:Y:S01]  /*8110*/  @!PT LDS RZ, [RZ] ;  /* 0x00000000fffff984 */ /* 0x000fe20000000800 */
[----:B------:R-:W-:Y:S01]  /*8120*/  @!PT LDS RZ, [RZ] ;  /* 0x00000000fffff984 */ /* 0x000fe20000000800 */
[----:B------:R-:W-:Y:S01]  /*8130*/  @!PT LDS RZ, [RZ] ;  /* 0x00000000fffff984 */ /* 0x000fe20000000800 */
[----:B------:R2:W-:Y:S01]  /*8140*/  @!P2 LDGSTS.E.BYPASS.LTC128B.128 [R205+0xa800], [R28.64+0x100] ;  /* 0x0a8001001ccdafae */ /* 0x0005e2000b901d52 */
[----:B-----5:R-:W-:-:S03]  /*8150*/  @!P2 LEA R18, P1, R12, c[0x0][0x168], 0x1 ;  /* 0x00005a000c12aa11 */ /* 0x020fc600078208ff */
[----:B------:R2:W-:Y:S01]  /*8160*/  @P4 STS.128 [R205+0x7000], RZ ;  /* 0x007000ffcd004388 */ /* 0x0005e20000000c00 */
[----:B------:R-:W-:-:S03]  /*8170*/  @!P2 LEA.HI.X R19, R12, c[0x0][0x16c], R7, 0x1, P1 ;  /* 0x00005b000c13aa11 */ /* 0x000fc600008f0c07 */
[----:B------:R-:W-:Y:S01]  /*8180*/  @!PT LDS RZ, [RZ] ;  /* 0x00000000fffff984 */ /* 0x000fe20000000800 */
[----:B------:R-:W-:Y:S01]  /*8190*/  @!PT LDS RZ, [RZ] ;  /* 0x00000000fffff984 */ /* 0x000fe20000000800 */
[----:B------:R-:W-:Y:S01]  /*81a0*/  @!PT LDS RZ, [RZ] ;  /* 0x00000000fffff984 */ /* 0x000fe20000000800 */
[----:B------:R2:W-:Y:S01]  /*81b0*/  @!P4 LDGSTS.E.BYPASS.LTC128B.128 [R205+0x7000], [R14.64] ;  /* 0x070000000ecdcfae */ /* 0x0005e2000b901d52 */
[----:B------:R-:W-:Y:S02]  /*81c0*/  IADD3.X R7, R7, UR7, RZ, P6, !PT ;  /* 0x0000000707077c10 */ /* 0x000fe4000b7fe4ff */
[C---:B-1----:R-:W-:Y:S01]  /*81d0*/  @!P3 LEA R16, P0, R6.reuse, c[0x0][0x168], 0x1 ;  /* 0x00005a000610ba11 */ /* 0x042fe200078008ff */
        /* <DEDUP_REMOVED lines=30> */
.L_x_1146:
[----:B------:R-:W-:Y:S05]  /*83c0*/  BSYNC B0 ;  /* 0x0000000000007941 */ /* 0x000fea0003800000 */
.L_x_1145:
[----:B------:R-:W0:Y:S02]  /*83d0*/  LDGDEPBAR ;  /* 0x00000000000079af */ /* 0x000e240000000000 */
.L_x_1144:
[----:B--234-:R-:W-:-:S04]  /*83e0*/  IMAD.U32 R7, RZ, RZ, UR13 ;  /* 0x0000000dff077e24 */ /* 0x01cfc8000f8e00ff */
[----:B------:R-:W-:-:S05]  /*83f0*/  IMAD R6, R7, 0x40, R216 ;  /* 0x0000004007067824 */ /* 0x000fca00078e02d8 */
[C---:B------:R-:W-:Y:S02]  /*8400*/  IADD3 R11, R6.reuse, 0x1, RZ ;  /* 0x00000001060b7810 */ /* 0x040fe40007ffe0ff */
[CC--:B------:R-:W-:Y:S02]  /*8410*/  ISETP.GE.AND P3, PT, R6.reuse, R212.reuse, PT ;  /* 0x000000d40600720c */ /* 0x0c0fe40003f66270 */
[C---:B------:R-:W-:Y:S02]  /*8420*/  ISETP.GE.AND P2, PT, R11.reuse, R212, PT ;  /* 0x000000d40b00720c */ /* 0x040fe40003f46270 */
[C---:B------:R-:W-:Y:S02]  /*8430*/  ISETP.GE.AND P5, PT, R11.reuse, R210, PT ;  /* 0x000000d20b00720c */ /* 0x040fe40003fa6270 */
[----:B------:R-:W-:Y:S02]  /*8440*/  IADD3 R7, R6, 0x8, RZ ;  /* 0x0000000806077810 */ /* 0x000fe40007ffe0ff */
[----:B------:R-:W-:-:S02]  /*8450*/  ISETP.LT.OR P2, PT, R11, R213, P2 ;  /* 0x000000d50b00720c */ /* 0x000fc40001741670 */
[----:B------:R-:W-:Y:S02]  /*8460*/  ISETP.LT.OR P5, PT, R11, R211, P5 ;  /* 0x000000d30b00720c */ /* 0x000fe40002fa1670 */
[C---:B------:R-:W-:Y:S02]  /*8470*/  ISETP.LT.OR P3, PT, R6.reuse, R213, P3 ;  /* 0x000000d50600720c */ /* 0x040fe40001f61670 */
[C---:B------:R-:W-:Y:S02]  /*8480*/  IADD3 R11, R6.reuse, 0x9, RZ ;  /* 0x00000009060b7810 */ /* 0x040fe40007ffe0ff */
[C---:B------:R-:W-:Y:S02]  /*8490*/  ISETP.GE.AND P1, PT, R7.reuse, R212, PT ;  /* 0x000000d40700720c */ /* 0x040fe40003f26270 */
[-C--:B------:R-:W-:Y:S02]  /*84a0*/  ISETP.GE.AND P4, PT, R7, R210.reuse, PT ;  /* 0x000000d20700720c */ /* 0x080fe40003f86270 */
[----:B------:R-:W-:-:S02]  /*84b0*/  ISETP.GE.AND P6, PT, R6, R210, PT ;  /* 0x000000d20600720c */ /* 0x000fc40003fc6270 */
[----:B------:R-:W-:Y:S02]  /*84c0*/  FSEL R15, R0, -INF , !P3 ;  /* 0xff800000000f7808 */ /* 0x000fe40005800000 */
[C---:B------:R-:W-:Y:S02]  /*84d0*/  ISETP.GE.AND P0, PT, R11.reuse, R212, PT ;  /* 0x000000d40b00720c */ /* 0x040fe40003f06270 */
[----:B------:R-:W-:Y:S02]  /*84e0*/  ISETP.GE.AND P3, PT, R11, R210, PT ;  /* 0x000000d20b00720c */ /* 0x000fe40003f66270 */
[C---:B------:R-:W-:Y:S02]  /*84f0*/  ISETP.LT.OR P1, PT, R7.reuse, R213, P1 ;  /* 0x000000d50700720c */ /* 0x040fe40000f21670 */
[-C--:B------:R-:W-:Y:S02]  /*8500*/  ISETP.LT.OR P4, PT, R7, R211.reuse, P4 ;  /* 0x000000d30700720c */ /* 0x080fe40002781670 */
[----:B------:R-:W-:-:S02]  /*8510*/  ISETP.LT.OR P6, PT, R6, R211, P6 ;  /* 0x000000d30600720c */ /* 0x000fc400037c1670 */
[----:B-1----:R-:W-:Y:S02]  /*8520*/  FSEL R13, R2, -INF , !P2 ;  /* 0xff800000020d7808 */ /* 0x002fe40005000000 */
[C---:B------:R-:W-:Y:S02]  /*8530*/  IADD3 R7, R6.reuse, 0x10, RZ ;  /* 0x0000001006077810 */ /* 0x040fe40007ffe0ff */
[----:B------:R-:W-:Y:S02]  /*8540*/  IADD3 R2, R6, 0x11, RZ ;  /* 0x0000001106027810 */ /* 0x000fe40007ffe0ff */
[C---:B------:R-:W-:Y:S02]  /*8550*/  ISETP.LT.OR P0, PT, R11.reuse, R213, P0 ;  /* 0x000000d50b00720c */ /* 0x040fe40000701670 */
[----:B------:R-:W-:Y:S02]  /*8560*/  ISETP.LT.OR P3, PT, R11, R211, P3 ;  /* 0x000000d30b00720c */ /* 0x000fe40001f61670 */
[----:B------:R-:W-:-:S02]  /*8570*/  FSEL R133, R133, -INF , !P6 ;  /* 0xff80000085857808 */ /* 0x000fc40007000000 */
[----:B------:R-:W-:Y:S02]  /*8580*/  FSEL R11, R136, -INF , !P5 ;  /* 0xff800000880b7808 */ /* 0x000fe40006800000 */
[----:B------:R-:W-:Y:S02]  /*8590*/  FSEL R137, R137, -INF , !P1 ;  /* 0xff80000089897808 */ /* 0x000fe40004800000 */
[CC--:B------:R-:W-:Y:S02]  /*85a0*/  ISETP.GE.AND P6, PT, R7.reuse, R212.reuse, PT ;  /* 0x000000d40700720c */ /* 0x0c0fe40003fc6270 */
[C---:B------:R-:W-:Y:S02]  /*85b0*/  ISETP.GE.AND P5, PT, R2.reuse, R212, PT ;  /* 0x000000d40200720c */ /* 0x040fe40003fa6270 */
[----:B------:R-:W-:Y:S02]  /*85c0*/  ISETP.GE.AND P1, PT, R2, R210, PT ;  /* 0x000000d20200720c */ /* 0x000fe40003f26270 */
[----:B------:R-:W-:-:S02]  /*85d0*/  ISETP.LT.OR P6, PT, R7, R213, P6 ;  /* 0x000000d50700720c */ /* 0x000fc400037c1670 */
[C---:B------:R-:W-:Y:S02]  /*85e0*/  ISETP.LT.OR P5, PT, R2.reuse, R213, P5 ;  /* 0x000000d50200720c */ /* 0x040fe40002fa1670 */
[-C--:B------:R-:W-:Y:S02]  /*85f0*/  ISETP.LT.OR P1, PT, R2, R211.reuse, P1 ;  /* 0x000000d30200720c */ /* 0x080fe40000f21670 */
[C---:B------:R-:W-:Y:S02]  /*8600*/  ISETP.GE.AND P2, PT, R7.reuse, R210, PT ;  /* 0x000000d20700720c */ /* 0x040fe40003f46270 */
[----:B------:R-:W-:Y:S02]  /*8610*/  IADD3 R2, R6, 0x19, RZ ;  /* 0x0000001906027810 */ /* 0x000fe40007ffe0ff */
[----:B------:R-:W-:Y:S02]  /*8620*/  FSEL R35, R20, -INF , !P6 ;  /* 0xff80000014237808 */ /* 0x000fe40007000000 */
[----:B------:R-:W-:-:S02]  /*8630*/  ISETP.LT.OR P2, PT, R7, R211, P2 ;  /* 0x000000d30700720c */ /* 0x000fc40001741670 */
[----:B------:R-:W-:Y:S02]  /*8640*/  ISETP.GE.AND P6, PT, R2, R210, PT ;  /* 0x000000d20200720c */ /* 0x000fe40003fc6270 */
[----:B------:R-:W-:Y:S02]  /*8650*/  FSEL R27, R8, -INF , !P2 ;  /* 0xff800000081b7808 */ /* 0x000fe40005000000 */
[----:B------:R-:W-:Y:S02]  /*8660*/  ISETP.LT.OR P6, PT, R2, R211, P6 ;  /* 0x000000d30200720c */ /* 0x000fe400037c1670 */
[----:B------:R-:W-:Y:S02]  /*8670*/  FMNMX.FTZ R8, R132, R15, !PT ;  /* 0x0000000f84087209 */ /* 0x000fe40007810000 */
[----:B------:R-:W-:Y:S02]  /*8680*/  FSEL R33, R21, -INF , !P5 ;  /* 0xff80000015217808 */ /* 0x000fe40006800000 */
[----:B------:R-:W-:-:S02]  /*8690*/  FSEL R21, R4, -INF , !P6 ;  /* 0xff80000004157808 */ /* 0x000fc40007000000 */
[----:B------:R-:W-:Y:S02]  /*86a0*/  IADD3 R0, R6, 0x18, RZ ;  /* 0x0000001806007810 */ /* 0x000fe40007ffe0ff */
[----:B------:R-:W-:Y:S02]  /*86b0*/  FMNMX.FTZ R4, R13, R8, !PT ;  /* 0x000000080d047209 */ /* 0x000fe40007810000 */
[----:B------:R-:W-:Y:S02]  /*86c0*/  FSEL R139, R139, -INF , !P4 ;  /* 0xff8000008b8b7808 */ /* 0x000fe40006000000 */
[----:B------:R-:W-:Y:S02]  /*86d0*/  FSEL R17, R138, -INF , !P0 ;  /* 0xff8000008a117808 */ /* 0x000fe40004000000 */
[C---:B------:R-:W-:Y:S02]  /*86e0*/  ISETP.GE.AND P4, PT, R0.reuse, R212, PT ;  /* 0x000000d40000720c */ /* 0x040fe40003f86270 */
[----:B------:R-:W-:-:S02]  /*86f0*/  ISETP.GE.AND P0, PT, R0, R210, PT ;  /* 0x000000d20000720c */ /* 0x000fc40003f06270 */
[----:B------:R-:W-:Y:S02]  /*8700*/  FMNMX.FTZ R4, R137, R4, !PT ;  /* 0x0000000489047209 */ /* 0x000fe40007810000 */
[C---:B------:R-:W-:Y:S02]  /*8710*/  ISETP.LT.OR P4, PT, R0.reuse, R213, P4 ;  /* 0x000000d50000720c */ /* 0x040fe40002781670 */
[----:B------:R-:W-:Y:S02]  /*8720*/  ISETP.LT.OR P0, PT, R0, R211, P0 ;  /* 0x000000d30000720c */ /* 0x000fe40000701670 */
[----:B------:R-:W-:Y:S02]  /*8730*/  FSEL R7, R148, -INF , !P3 ;  /* 0xff80000094077808 */ /* 0x000fe40005800000 */
[----:B------:R-:W-:Y:S02]  /*8740*/  FMNMX.FTZ R4, R17, R4, !PT ;  /* 0x0000000411047209 */ /* 0x000fe40007810000 */
[----:B------:R-:W-:-:S02]  /*8750*/  IADD3 R0, R6, 0x20, RZ ;  /* 0x0000002006007810 */ /* 0x000fc40007ffe0ff */
[----:B------:R-:W-:Y:S02]  /*8760*/  ISETP.GE.AND P3, PT, R2, R212, PT ;  /* 0x000000d40200720c */ /* 0x000fe40003f66270 */
[----:B------:R-:W-:Y:S02]  /*8770*/  FMNMX.FTZ R8, R35, R4, !PT ;  /* 0x0000000423087209 */ /* 0x000fe40007810000 */
[C---:B------:R-:W-:Y:S02]  /*8780*/  ISETP.GE.AND P2, PT, R0.reuse, R212, PT ;  /* 0x000000d40000720c */ /* 0x040fe40003f46270 */
[----:B------:R-:W-:Y:S02]  /*8790*/  ISETP.GE.AND P5, PT, R0, R210, PT ;  /* 0x000000d20000720c */ /* 0x000fe40003fa6270 */
[----:B------:R-:W-:Y:S02]  /*87a0*/  ISETP.LT.OR P3, PT, R2, R213, P3 ;  /* 0x000000d50200720c */ /* 0x000fe40001f61670 */
[----:B------:R-:W-:-:S02]  /*87b0*/  FMNMX.FTZ R4, R3, R133, !PT ;  /* 0x0000008503047209 */ /* 0x000fc40007810000 */
[----:B------:R-:W-:Y:S02]  /*87c0*/  IADD3 R2, R6, 0x21, RZ ;  /* 0x0000002106027810 */ /* 0x000fe40007ffe0ff */
[----:B------:R-:W-:Y:S02]  /*87d0*/  FSEL R31, R23, -INF , !P4 ;  /* 0xff800000171f7808 */ /* 0x000fe40006000000 */
[----:B------:R-:W-:Y:S02]  /*87e0*/  FMNMX.FTZ R8, R33, R8, !PT ;  /* 0x0000000821087209 */ /* 0x000fe40007810000 */
[C---:B------:R-:W-:Y:S02]  /*87f0*/  ISETP.LT.OR P2, PT, R0.reuse, R213, P2 ;  /* 0x000000d50000720c */ /* 0x040fe40001741670 */
[----:B------:R-:W-:Y:S02]  /*8800*/  ISETP.LT.OR P5, PT, R0, R211, P5 ;  /* 0x000000d30000720c */ /* 0x000fe40002fa1670 */
[----:B------:R-:W-:-:S02]  /*8810*/  FSEL R25, R9, -INF , !P1 ;  /* 0xff80000009197808 */ /* 0x000fc40004800000 */
[----:B------:R-:W-:Y:S02]  /*8820*/  FMNMX.FTZ R4, R11, R4, !PT ;  /* 0x000000040b047209 */ /* 0x000fe40007810000 */
[----:B------:R-:W-:Y:S02]  /*8830*/  IADD3 R0, R6, 0x28, RZ ;  /* 0x0000002806007810 */ /* 0x000fe40007ffe0ff */
[C---:B------:R-:W-:Y:S02]  /*8840*/  ISETP.GE.AND P1, PT, R2.reuse, R212, PT ;  /* 0x000000d40200720c */ /* 0x040fe40003f26270 */
[----:B------:R-:W-:Y:S02]  /*8850*/  ISETP.GE.AND P4, PT, R2, R210, PT ;  /* 0x000000d20200720c */ /* 0x000fe40003f86270 */
[----:B------:R-:W-:Y:S02]  /*8860*/  FSEL R29, R22, -INF , !P3 ;  /* 0xff800000161d7808 */ /* 0x000fe40005800000 */
[----:B------:R-:W-:-:S02]  /*8870*/  FMNMX.FTZ R8, R31, R8, !PT ;  /* 0x000000081f087209 */ /* 0x000fc40007810000 */
[----:B------:R-:W-:Y:S02]  /*8880*/  FSEL R23, R10, -INF , !P0 ;  /* 0xff8000000a177808 */ /* 0x000fe40004000000 */
[----:B------:R-:W-:Y:S02]  /*8890*/  FMNMX.FTZ R4, R139, R4, !PT ;  /* 0x000000048b047209 */ /* 0x000fe40007810000 */
[C---:B------:R-:W-:Y:S02]  /*88a0*/  ISETP.GE.AND P0, PT, R0.reuse, R212, PT ;  /* 0x000000d40000720c */ /* 0x040fe40003f06270 */
[----:B------:R-:W-:Y:S02]  /*88b0*/  ISETP.GE.AND P3, PT, R0, R210, PT ;  /* 0x000000d20000720c */ /* 0x000fe40003f66270 */
[C---:B------:R-:W-:Y:S02]  /*88c0*/  ISETP.LT.OR P1, PT, R2.reuse, R213, P1 ;  /* 0x000000d50200720c */ /* 0x040fe40000f21670 */
[----:B------:R-:W-:-:S02]  /*88d0*/  ISETP.LT.OR P4, PT, R2, R211, P4 ;  /* 0x000000d30200720c */ /* 0x000fc40002781670 */
[----:B------:R-:W-:Y:S02]  /*88e0*/  IADD3 R2, R6, 0x29, RZ ;  /* 0x0000002906027810 */ /* 0x000fe40007ffe0ff */
[----:B------:R-:W-:Y:S02]  /*88f0*/  FSEL R227, R227, -INF , !P2 ;  /* 0xff800000e3e37808 */ /* 0x000fe40005000000 */
[----:B------:R-:W-:Y:S02]  /*8900*/  FMNMX.FTZ R8, R29, R8, !PT ;  /* 0x000000081d087209 */ /* 0x000fe40007810000 */
[----:B------:R-:W-:Y:S02]  /*8910*/  FMNMX.FTZ R4, R7, R4, !PT ;  /* 0x0000000407047209 */ /* 0x000fe40007810000 */
[C---:B------:R-:W-:Y:S02]  /*8920*/  ISETP.LT.OR P0, PT, R0.reuse, R213, P0 ;  /* 0x000000d50000720c */ /* 0x040fe40000701670 */
[----:B------:R-:W-:-:S02]  /*8930*/  ISETP.LT.OR P3, PT, R0, R211, P3 ;  /* 0x000000d30000720c */ /* 0x000fc40001f61670 */
[----:B------:R-:W-:Y:S02]  /*8940*/  IADD3 R0, R6, 0x30, RZ ;  /* 0x0000003006007810 */ /* 0x000fe40007ffe0ff */
[C---:B------:R-:W-:Y:S02]  /*8950*/  ISETP.GE.AND P6, PT, R2.reuse, R212, PT ;  /* 0x000000d40200720c */ /* 0x040fe40003fc6270 */
[----:B------:R-:W-:Y:S02]  /*8960*/  ISETP.GE.AND P2, PT, R2, R210, PT ;  /* 0x000000d20200720c */ /* 0x000fe40003f46270 */
[----:B------:R-:W-:Y:S02]  /*8970*/  FSEL R225, R225, -INF , !P1 ;  /* 0xff800000e1e17808 */ /* 0x000fe40004800000 */
[----:B------:R-:W-:Y:S02]  /*8980*/  FMNMX.FTZ R8, R227, R8, !PT ;  /* 0x00000008e3087209 */ /* 0x000fe40007810000 */
[----:B------:R-:W-:-:S02]  /*8990*/  FMNMX.FTZ R4, R27, R4, !PT ;  /* 0x000000041b047209 */ /* 0x000fc40007810000 */
[----:B------:R-:W-:Y:S02]  /*89a0*/  FSEL R177, R177, -INF , !P5 ;  /* 0xff800000b1b17808 */ /* 0x000fe40006800000 */
[C---:B------:R-:W-:Y:S02]  /*89b0*/  ISETP.GE.AND P5, PT, R0.reuse, R212, PT ;  /* 0x000000d40000720c */ /* 0x040fe40003fa6270 */
[----:B------:R-:W-:Y:S02]  /*89c0*/  ISETP.GE.AND P1, PT, R0, R210, PT ;  /* 0x000000d20000720c */ /* 0x000fe40003f26270 */
[C---:B------:R-:W-:Y:S02]  /*89d0*/  ISETP.LT.OR P6, PT, R2.reuse, R213, P6 ;  /* 0x000000d50200720c */ /* 0x040fe400037c1670 */
[----:B------:R-:W-:Y:S02]  /*89e0*/  ISETP.LT.OR P2, PT, R2, R211, P2 ;  /* 0x000000d30200720c */ /* 0x000fe40001741670 */
[----:B------:R-:W-:-:S02]  /*89f0*/  IADD3 R2, R6, 0x31, RZ ;  /* 0x0000003106027810 */ /* 0x000fc40007ffe0ff */
[----:B------:R-:W-:Y:S02]  /*8a00*/  FSEL R223, R223, -INF , !P0 ;  /* 0xff800000dfdf7808 */ /* 0x000fe40004000000 */
[----:B------:R-:W-:Y:S02]  /*8a10*/  FMNMX.FTZ R8, R225, R8, !PT ;  /* 0x00000008e1087209 */ /* 0x000fe40007810000 */
[----:B------:R-:W-:Y:S02]  /*8a20*/  FMNMX.FTZ R4, R25, R4, !PT ;  /* 0x0000000419047209 */ /* 0x000fe40007810000 */
[C---:B------:R-:W-:Y:S02]  /*8a30*/  ISETP.LT.OR P5, PT, R0.reuse, R213, P5 ;  /* 0x000000d50000720c */ /* 0x040fe40002fa1670 */
[----:B------:R-:W-:Y:S02]  /*8a40*/  ISETP.LT.OR P1, PT, R0, R211, P1 ;  /* 0x000000d30000720c */ /* 0x000fe40000f21670 */
[----:B------:R-:W-:-:S02]  /*8a50*/  FSEL R175, R175, -INF , !P4 ;  /* 0xff800000afaf7808 */ /* 0x000fc40006000000 */
[----:B------:R-:W-:Y:S02]  /*8a60*/  IADD3 R0, R6, 0x38, RZ ;  /* 0x0000003806007810 */ /* 0x000fe40007ffe0ff */
[----:B------:R-:W-:Y:S02]  /*8a70*/  ISETP.GE.AND P4, PT, R2, R212, PT ;  /* 0x000000d40200720c */ /* 0x000fe40003f86270 */
[----:B------:R-:W-:Y:S02]  /*8a80*/  FSEL R179, R179, -INF , !P6 ;  /* 0xff800000b3b37808 */ /* 0x000fe40007000000 */
[----:B------:R-:W-:Y:S02]  /*8a90*/  FMNMX.FTZ R8, R223, R8, !PT ;  /* 0x00000008df087209 */ /* 0x000fe40007810000 */
[----:B------:R-:W-:Y:S02]  /*8aa0*/  FMNMX.FTZ R4, R23, R4, !PT ;  /* 0x0000000417047209 */ /* 0x000fe40007810000 */
[----:B------:R-:W-:-:S02]  /*8ab0*/  ISETP.GE.AND P6, PT, R0, R212, PT ;  /* 0x000000d40000720c */ /* 0x000fc40003fc6270 */
[----:B------:R-:W-:Y:S02]  /*8ac0*/  FSEL R163, R163, -INF , !P5 ;  /* 0xff800000a3a37808 */ /* 0x000fe40006800000 */
[-C--:B------:R-:W-:Y:S02]  /*8ad0*/  ISETP.LT.OR P4, PT, R2, R213.reuse, P4 ;  /* 0x000000d50200720c */ /* 0x080fe40002781670 */
[----:B------:R-:W-:Y:S02]  /*8ae0*/  FMNMX.FTZ R8, R179, R8, !PT ;  /* 0x00000008b3087209 */ /* 0x000fe40007810000 */
[----:B------:R-:W-:Y:S02]  /*8af0*/  FMNMX.FTZ R4, R21, R4, !PT ;  /* 0x0000000415047209 */ /* 0x000fe40007810000 */
[----:B------:R-:W-:Y:S02]  /*8b00*/  ISETP.LT.OR P6, PT, R0, R213, P6 ;  /* 0x000000d50000720c */ /* 0x000fe400037c1670 */
[----:B------:R-:W-:-:S02]  /*8b10*/  FSEL R161, R161, -INF , !P4 ;  /* 0xff800000a1a17808 */ /* 0x000fc40006000000 */
[----:B------:R-:W-:Y:S02]  /*8b20*/  FMNMX.FTZ R8, R163, R8, !PT ;  /* 0x00000008a3087209 */ /* 0x000fe40007810000 */
[----:B------:R-:W-:Y:S02]  /*8b30*/  FMNMX.FTZ R4, R177, R4, !PT ;  /* 0x00000004b1047209 */ /* 0x000fe40007810000 */
[----:B------:R-:W-:Y:S02]  /*8b40*/  IADD3 R6, R6, 0x39, RZ ;  /* 0x0000003906067810 */ /* 0x000fe40007ffe0ff */
[----:B------:R-:W-:Y:S02]  /*8b50*/  FSEL R159, R159, -INF , !P6 ;  /* 0xff8000009f9f7808 */ /* 0x000fe40007000000 */
[----:B------:R-:W-:Y:S02]  /*8b60*/  FMNMX.FTZ R8, R161, R8, !PT ;  /* 0x00000008a1087209 */ /* 0x000fe40007810000 */
[----:B------:R-:W-:-:S02]  /*8b70*/  FSEL R173, R173, -INF , !P3 ;  /* 0xff800000adad7808 */ /* 0x000fc40005800000 */
[----:B------:R-:W-:Y:S02]  /*8b80*/  FMNMX.FTZ R4, R175, R4, !PT ;  /* 0x00000004af047209 */ /* 0x000fe40007810000 */
[----:B------:R-:W-:Y:S02]  /*8b90*/  ISETP.GE.AND P5, PT, R6, R212, PT ;  /* 0x000000d40600720c */ /* 0x000fe40003fa6270 */
[----:B------:R-:W-:Y:S02]  /*8ba0*/  FMNMX.FTZ R10, R159, R8, !PT ;  /* 0x000000089f0a7209 */ /* 0x000fe40007810000 */
[-C--:B------:R-:W-:Y:S02]  /*8bb0*/  ISETP.GE.AND P3, PT, R0, R210.reuse, PT ;  /* 0x000000d20000720c */ /* 0x080fe40003f66270 */
[----:B------:R-:W-:Y:S02]  /*8bc0*/  ISETP.GE.AND P0, PT, R2, R210, PT ;  /* 0x000000d20200720c */ /* 0x000fe40003f06270 */
[----:B------:R-:W-:-:S02]  /*8bd0*/  FSEL R171, R5, -INF , !P2 ;  /* 0xff80000005ab7808 */ /* 0x000fc40005000000 */
[----:B------:R-:W-:Y:S02]  /*8be0*/  FMNMX.FTZ R8, R173, R4, !PT ;  /* 0x00000004ad087209 */ /* 0x000fe40007810000 */
[----:B------:R-:W-:Y:S02]  /*8bf0*/  ISETP.LT.OR P5, PT, R6, R213, P5 ;  /* 0x000000d50600720c */ /* 0x000fe40002fa1670 */
[-C--:B------:R-:W-:Y:S02]  /*8c00*/  ISETP.LT.OR P3, PT, R0, R211.reuse, P3 ;  /* 0x000000d30000720c */ /* 0x080fe40001f61670 */
[----:B------:R-:W-:Y:S02]  /*8c10*/  ISETP.LT.OR P0, PT, R2, R211, P0 ;  /* 0x000000d30200720c */ /* 0x000fe40000701670 */
[----:B------:R-:W-:Y:S02]  /*8c20*/  FSEL R155, R155, -INF , !P1 ;  /* 0xff8000009b9b7808 */ /* 0x000fe40004800000 */
[----:B------:R-:W-:-:S02]  /*8c30*/  FMNMX.FTZ R0, R171, R8, !PT ;  /* 0x00000008ab007209 */ /* 0x000fc40007810000 */
[----:B------:R-:W-:Y:S02]  /*8c40*/  FSEL R157, R157, -INF , !P5 ;  /* 0xff8000009d9d7808 */ /* 0x000fe40006800000 */
[C---:B------:R-:W-:Y:S02]  /*8c50*/  ISETP.GE.AND P1, PT, R6.reuse, R210, PT ;  /* 0x000000d20600720c */ /* 0x040fe40003f26270 */
[----:B------:R-:W-:Y:S02]  /*8c60*/  FSEL R143, R143, -INF , !P0 ;  /* 0xff8000008f8f7808 */ /* 0x000fe40004000000 */
[----:B------:R-:W-:Y:S02]  /*8c70*/  FMNMX.FTZ R0, R155, R0, !PT ;  /* 0x000000009b007209 */ /* 0x000fe40007810000 */
[----:B------:R-:W-:Y:S02]  /*8c80*/  FMNMX.FTZ R4, R157, R10, !PT ;  /* 0x0000000a9d047209 */ /* 0x000fe40007810000 */
[----:B------:R-:W-:-:S02]  /*8c90*/  ISETP.LT.OR P1, PT, R6, R211, P1 ;  /* 0x000000d30600720c */ /* 0x000fc40000f21670 */
[----:B------:R-:W-:Y:S01]  /*8ca0*/  FSEL R141, R141, -INF , !P3 ;  /* 0xff8000008d8d7808 */ /* 0x000fe20005800000 */
[----:B------:R-:W1:Y:S01]  /*8cb0*/  SHFL.BFLY PT, R5, R4, 0x2, 0x1f ;  /* 0x0c401f0004057f89 */ /* 0x000e6200000e0000 */
        /* <DEDUP_REMOVED lines=9> */
[----:B-1----:R-:W-:-:S04]  /*8d50*/  FMNMX.FTZ R149, R4, R149, !PT ;  /* 0x0000009504957209 */ /* 0x002fc80007810000 */
[C---:B------:R-:W-:Y:S01]  /*8d60*/  FSETP.NEU.FTZ.AND P1, PT, R149.reuse, -INF , PT ;  /* 0xff8000009500780b */ /* 0x040fe20003f3d000 */
[----:B------:R-:W-:-:S05]  /*8d70*/  FMUL.FTZ R140, R149, c[0x0][0x23c] ;  /* 0x00008f00958c7a20 */ /* 0x000fca0000410000 */
[----:B------:R-:W-:Y:S02]  /*8d80*/  FSEL R140, R140, RZ, P1 ;  /* 0x000000ff8c8c7208 */ /* 0x000fe40000800000 */
[----:B--2---:R-:W-:-:S03]  /*8d90*/  FMNMX.FTZ R148, R5, R148, !PT ;  /* 0x0000009405947209 */ /* 0x004fc60007810000 */
[--C-:B------:R-:W-:Y:S01]  /*8da0*/  FFMA.FTZ R147, R15, c[0x0][0x23c], -R140.reuse ;  /* 0x00008f000f937a23 */ /* 0x100fe2000001088c */
[----:B------:R-:W-:Y:S01]  /*8db0*/  FSEL R5, R149, RZ, P1 ;  /* 0x000000ff95057208 */ /* 0x000fe20000800000 */
[--C-:B------:R-:W-:Y:S01]  /*8dc0*/  FFMA.FTZ R146, R13, c[0x0][0x23c], -R140.reuse ;  /* 0x00008f000d927a23 */ /* 0x100fe2000001088c */
[C---:B------:R-:W-:Y:S01]  /*8dd0*/  FSETP.NEU.FTZ.AND P0, PT, R148.reuse, -INF , PT ;  /* 0xff8000009400780b */ /* 0x040fe20003f1d000 */
[----:B------:R-:W1:Y:S01]  /*8de0*/  LDSM.16.MT88.4 R12, [R194+0xc000] ;  /* 0x00c00000c20c783b */ /* 0x000e620000004200 */
[C---:B------:R-:W-:Y:S01]  /*8df0*/  FMUL.FTZ R152, R148.reuse, c[0x0][0x23c] ;  /* 0x00008f0094987a20 */ /* 0x040fe20000410000 */
[----:B------:R-:W-:Y:S01]  /*8e00*/  MUFU.EX2 R147, R147 ;  /* 0x0000009300937308 */ /* 0x000fe20000000800 */
[----:B------:R-:W-:Y:S01]  /*8e10*/  FSEL R6, R148, RZ, P0 ;  /* 0x000000ff94067208 */ /* 0x000fe20000000000 */
[----:B------:R-:W-:Y:S02]  /*8e20*/  FADD.FTZ R4, R132, -R5 ;  /* 0x8000000584047221 */ /* 0x000fe40000010000 */
[----:B------:R-:W-:Y:S01]  /*8e30*/  FSEL R152, R152, RZ, P0 ;  /* 0x000000ff98987208 */ /* 0x000fe20000000000 */
[----:B------:R-:W-:-:S02]  /*8e40*/  FFMA.FTZ R145, R137, c[0x0][0x23c], -R140 ;  /* 0x00008f0089917a23 */ /* 0x000fc4000001088c */
[----:B------:R-:W-:Y:S01]  /*8e50*/  FADD.FTZ R6, R3, -R6 ;  /* 0x8000000603067221 */ /* 0x000fe20000010000 */
[----:B------:R-:W2:Y:S01]  /*8e60*/  MUFU.EX2 R146, R146 ;  /* 0x0000009200927308 */ /* 0x000ea20000000800 */
[----:B------:R-:W-:Y:S02]  /*8e70*/  FFMA.FTZ R144, R17, c[0x0][0x23c], -R140 ;  /* 0x00008f0011907a23 */ /* 0x000fe4000001088c */
[--C-:B------:R-:W-:Y:S01]  /*8e80*/  FFMA.FTZ R133, R133, c[0x0][0x23c], -R152.reuse ;  /* 0x00008f0085857a23 */ /* 0x100fe20000010898 */
[----:B------:R-:W3:Y:S01]  /*8e90*/  LDSM.16.MT88.4 R16, [R196+0xc000] ;  /* 0x00c00000c410783b */ /* 0x000ee20000004200 */
[--C-:B------:R-:W-:Y:S02]  /*8ea0*/  FFMA.FTZ R2, R11, c[0x0][0x23c], -R152.reuse ;  /* 0x00008f000b027a23 */ /* 0x100fe40000010898 */
[--C-:B------:R-:W-:Y:S01]  /*8eb0*/  FFMA.FTZ R0, R139, c[0x0][0x23c], -R152.reuse ;  /* 0x00008f008b007a23 */ /* 0x100fe20000010898 */
[----:B------:R-:W-:Y:S01]  /*8ec0*/  MUFU.EX2 R145, R145 ;  /* 0x0000009100917308 */ /* 0x000fe20000000800 */
[----:B------:R-:W-:Y:S01]  /*8ed0*/  FFMA.FTZ R151, R7, c[0x0][0x23c], -R152 ;  /* 0x00008f0007977a23 */ /* 0x000fe20000010898 */
[----:B------:R-:W4:Y:S01]  /*8ee0*/  LDSM.16.MT88.4 R8, [R193+0xc000] ;  /* 0x00c00000c108783b */ /* 0x000f220000004200 */
[----:B------:R-:W-:-:S02]  /*8ef0*/  FMUL.FTZ R150, R4, c[0x0][0x23c] ;  /* 0x00008f0004967a20 */ /* 0x000fc40000410000 */
[----:B------:R-:W-:Y:S01]  /*8f00*/  FMUL.FTZ R132, R6, c[0x0][0x23c] ;  /* 0x00008f0006847a20 */ /* 0x000fe20000410000 */
[----:B------:R-:W-:Y:S01]  /*8f10*/  LDSM.16.MT88.4 R136, [R194+0xc800] ;  /* 0x00c80000c288783b */ /* 0x000fe20000004200 */
[--C-:B------:R-:W-:Y:S01]  /*8f20*/  FFMA.FTZ R3, R35, c[0x0][0x23c], -R140.reuse ;  /* 0x00008f0023037a23 */ /* 0x100fe2000001088c */
[----:B------:R-:W5:Y:S01]  /*8f30*/  MUFU.EX2 R144, R144 ;  /* 0x0000009000907308 */ /* 0x000f620000000800 */
[----:B--2---:R-:W-:Y:S01]  /*8f40*/  F2FP.BF16.PACK_AB R4, R146, R147 ;  /* 0x000000939204723e */ /* 0x004fe200000010ff */
[--C-:B------:R-:W-:Y:S02]  /*8f50*/  FFMA.FTZ R154, R33, c[0x0][0x23c], -R140.reuse ;  /* 0x00008f00219a7a23 */ /* 0x100fe4000001088c */
[--C-:B------:R-:W-:Y:S01]  /*8f60*/  FFMA.FTZ R156, R31, c[0x0][0x23c], -R140.reuse ;  /* 0x00008f001f9c7a23 */ /* 0x100fe2000001088c */
[----:B------:R-:W-:Y:S01]  /*8f70*/  LDSM.16.MT88.4 R32, [R193+0xc800] ;  /* 0x00c80000c120783b */ /* 0x000fe20000004200 */
[----:B------:R-:W-:Y:S02]  /*8f80*/  FFMA.FTZ R165, R29, c[0x0][0x23c], -R140 ;  /* 0x00008f001da57a23 */ /* 0x000fe4000001088c */
[----:B------:R-:W-:Y:S01]  /*8f90*/  MUFU.EX2 R133, R133 ;  /* 0x0000008500857308 */ /* 0x000fe20000000800 */
[--C-:B------:R-:W-:Y:S01]  /*8fa0*/  FFMA.FTZ R158, R27, c[0x0][0x23c], -R152.reuse ;  /* 0x00008f001b9e7a23 */ /* 0x100fe20000010898 */
[----:B------:R-:W-:Y:S01]  /*8fb0*/  LDSM.16.MT88.4 R28, [R192+0xc800] ;  /* 0x00c80000c01c783b */ /* 0x000fe20000004200 */
[----:B------:R-:W-:-:S02]  /*8fc0*/  FFMA.FTZ R167, R25, c[0x0][0x23c], -R152 ;  /* 0x00008f0019a77a23 */ /* 0x000fc40000010898 */
[--C-:B------:R-:W-:Y:S01]  /*8fd0*/  FFMA.FTZ R160, R23, c[0x0][0x23c], -R152.reuse ;  /* 0x00008f0017a07a23 */ /* 0x100fe20000010898 */
[----:B------:R-:W-:Y:S01]  /*8fe0*/  LDSM.16.MT88.4 R24, [R196+0xe800] ;  /* 0x00e80000c418783b */ /* 0x000fe20000004200 */
[----:B------:R-:W-:Y:S01]  /*8ff0*/  FFMA.FTZ R169, R21, c[0x0][0x23c], -R152 ;  /* 0x00008f0015a97a23 */ /* 0x000fe20000010898 */
[----:B------:R-:W2:Y:S01]  /*9000*/  MUFU.EX2 R2, R2 ;  /* 0x0000000200027308 */ /* 0x000ea20000000800 */
[----:B-----5:R-:W-:Y:S01]  /*9010*/  F2FP.BF16.PACK_AB R6, R144, R145 ;  /* 0x000000919006723e */ /* 0x020fe200000010ff */
[----:B------:R-:W-:Y:S01]  /*9020*/  LDSM.16.MT88.4 R20, [R194+0xe800] ;  /* 0x00e80000c214783b */ /* 0x000fe20000004200 */
        /* <DEDUP_REMOVED lines=8> */
[----:B------:R-:W5:Y:S01]  /*90b0*/  MUFU.EX2 R151, R151 ;  /* 0x0000009700977308 */ /* 0x000f620000000800 */
[----:B--2---:R-:W-:Y:S01]  /*90c0*/  F2FP.BF16.PACK_AB R5, R2, R133 ;  /* 0x000000850205723e */ /* 0x004fe200000010ff */
[----:B------:R-:W-:Y:S02]  /*90d0*/  FFMA.FTZ R171, R171, c[0x0][0x23c], -R152 ;  /* 0x00008f00abab7a23 */ /* 0x000fe40000010898 */
[----:B------:R-:W-:Y:S02]  /*90e0*/  FFMA.FTZ R172, R157, c[0x0][0x23c], -R140 ;  /* 0x00008f009dac7a23 */ /* 0x000fe4000001088c */
[----:B------:R-:W-:-:S02]  /*90f0*/  FFMA.FTZ R155, R155, c[0x0][0x23c], -R152 ;  /* 0x00008f009b9b7a23 */ /* 0x000fc40000010898 */
[----:B------:R-:W2:Y:S01]  /*9100*/  MUFU.EX2 R150, R150 ;  /* 0x0000009600967308 */ /* 0x000ea20000000800 */
[--C-:B------:R-:W-:Y:S02]  /*9110*/  FFMA.FTZ R174, R143, c[0x0][0x23c], -R152.reuse ;  /* 0x00008f008fae7a23 */ /* 0x100fe40000010898 */
[----:B------:R-:W-:Y:S02]  /*9120*/  FFMA.FTZ R157, R141, c[0x0][0x23c], -R152 ;  /* 0x00008f008d9d7a23 */ /* 0x000fe40000010898 */
[--C-:B------:R-:W-:Y:S02]  /*9130*/  FFMA.FTZ R163, R163, c[0x0][0x23c], -R140.reuse ;  /* 0x00008f00a3a37a23 */ /* 0x100fe4000001088c */
[--C-:B------:R-:W-:Y:S01]  /*9140*/  FFMA.FTZ R170, R161, c[0x0][0x23c], -R140.reuse ;  /* 0x00008f00a1aa7a23 */ /* 0x100fe2000001088c */
[----:B------:R-:W1:Y:S01]  /*9150*/  MUFU.EX2 R132, R132 ;  /* 0x0000008400847308 */ /* 0x000e620000000800 */
[----:B-----5:R-:W-:Y:S01]  /*9160*/  F2FP.BF16.PACK_AB R7, R151, R0 ;  /* 0x000000009707723e */ /* 0x020fe200000010ff */
[----:B------:R-:W-:-:S02]  /*9170*/  FFMA.FTZ R159, R159, c[0x0][0x23c], -R140 ;  /* 0x00008f009f9f7a23 */ /* 0x000fc4000001088c */
[----:B------:R-:W-:Y:S01]  /*9180*/  FFMA.FTZ R152, R153, c[0x0][0x23c], -R152 ;  /* 0x00008f0099987a23 */ /* 0x000fe20000010898 */
[----:B------:R-:W-:Y:S01]  /*9190*/  LDSM.16.MT88.4 R140, [R194+0xd800] ;  /* 0x00d80000c28c783b */ /* 0x000fe20000004200 */
[-C--:B--2---:R-:W-:Y:S02]  /*91a0*/  FMUL.FTZ R120, R120, R150.reuse ;  /* 0x0000009678787220 */ /* 0x084fe40000410000 */
[----:B------:R-:W-:Y:S01]  /*91b0*/  MUFU.EX2 R3, R3 ;  /* 0x0000000300037308 */ /* 0x000fe20000000800 */
[-C--:B------:R-:W-:Y:S02]  /*91c0*/  FMUL.FTZ R121, R121, R150.reuse ;  /* 0x0000009679797220 */ /* 0x080fe40000410000 */
[-C--:B------:R-:W-:Y:S02]  /*91d0*/  FMUL.FTZ R116, R116, R150.reuse ;  /* 0x0000009674747220 */ /* 0x080fe40000410000 */
[----:B------:R-:W-:Y:S02]  /*91e0*/  FMUL.FTZ R117, R117, R150 ;  /* 0x0000009675757220 */ /* 0x000fe40000410000 */
[-C--:B-1----:R-:W-:Y:S01]  /*91f0*/  FMUL.FTZ R122, R122, R132.reuse ;  /* 0x000000847a7a7220 */ /* 0x082fe20000410000 */
[----:B------:R-:W1:Y:S01]  /*9200*/  MUFU.EX2 R154, R154 ;  /* 0x0000009a009a7308 */ /* 0x000e620000000800 */
[----:B------:R-:W-:-:S02]  /*9210*/  FMUL.FTZ R123, R123, R132 ;  /* 0x000000847b7b7220 */ /* 0x000fc40000410000 */
[-C--:B------:R-:W-:Y:S02]  /*9220*/  FMUL.FTZ R118, R118, R132.reuse ;  /* 0x0000008476767220 */ /* 0x080fe40000410000 */
[----:B------:R-:W-:Y:S02]  /*9230*/  FMUL.FTZ R119, R119, R132 ;  /* 0x0000008477777220 */ /* 0x000fe40000410000 */
[-C--:B------:R-:W-:Y:S01]  /*9240*/  FMUL.FTZ R128, R128, R150.reuse ;  /* 0x0000009680807220 */ /* 0x080fe20000410000 */
[----:B------:R-:W-:Y:S01]  /*9250*/  HMMA.16816.F32.BF16 R120, R4, R12, R120 ;  /* 0x0000000c0478723c */ /* 0x000fe20000041878 */
[----:B------:R-:W-:Y:S01]  /*9260*/  FMUL.FTZ R129, R129, R150 ;  /* 0x0000009681817220 */ /* 0x000fe20000410000 */
[----:B------:R-:W-:Y:S01]  /*9270*/  MUFU.EX2 R156, R156 ;  /* 0x0000009c009c7308 */ /* 0x000fe20000000800 */
[-C--:B------:R-:W-:Y:S02]  /*9280*/  FMUL.FTZ R130, R130, R132.reuse ;  /* 0x0000008482827220 */ /* 0x080fe40000410000 */
[----:B------:R-:W-:-:S02]  /*9290*/  FMUL.FTZ R131, R131, R132 ;  /* 0x0000008483837220 */ /* 0x000fc40000410000 */
[-C--:B------:R-:W-:Y:S01]  /*92a0*/  FMUL.FTZ R124, R124, R150.reuse ;  /* 0x000000967c7c7220 */ /* 0x080fe20000410000 */
[C---:B------:R-:W-:Y:S01]  /*92b0*/  HMMA.16816.F32.BF16 R116, R4.reuse, R14, R116 ;  /* 0x0000000e0474723c */ /* 0x040fe20000041874 */
[----:B------:R-:W2:Y:S01]  /*92c0*/  LDSM.16.MT88.4 R12, [R196+0xe000] ;  /* 0x00e00000c40c783b */ /* 0x000ea20000004200 */
[----:B------:R-:W-:Y:S01]  /*92d0*/  FMUL.FTZ R125, R125, R150 ;  /* 0x000000967d7d7220 */ /* 0x000fe20000410000 */
[----:B------:R-:W5:Y:S01]  /*92e0*/  MUFU.EX2 R165, R165 ;  /* 0x000000a500a57308 */ /* 0x000f620000000800 */
[-C--:B------:R-:W-:Y:S02]  /*92f0*/  FMUL.FTZ R126, R126, R132.reuse ;  /* 0x000000847e7e7220 */ /* 0x080fe40000410000 */
[----:B------:R-:W-:Y:S02]  /*9300*/  FMUL.FTZ R127, R127, R132 ;  /* 0x000000847f7f7220 */ /* 0x000fe40000410000 */
[-C--:B------:R-:W-:Y:S01]  /*9310*/  FMUL.FTZ R112, R112, R150.reuse ;  /* 0x0000009670707220 */ /* 0x080fe20000410000 */
[----:B---3--:R-:W-:Y:S01]  /*9320*/  HMMA.16816.F32.BF16 R128, R4, R16, R128 ;  /* 0x000000100480723c */ /* 0x008fe20000041880 */
[----:B------:R-:W-:Y:S01]  /*9330*/  FMUL.FTZ R113, R113, R150 ;  /* 0x0000009671717220 */ /* 0x000fe20000410000 */
[----:B------:R-:W-:Y:S01]  /*9340*/  MUFU.EX2 R158, R158 ;  /* 0x0000009e009e7308 */ /* 0x000fe20000000800 */
[----:B------:R-:W-:-:S02]  /*9350*/  FMUL.FTZ R114, R114, R132 ;  /* 0x0000008472727220 */ /* 0x000fc40000410000 */
[----:B------:R-:W-:Y:S02]  /*9360*/  FMUL.FTZ R115, R115, R132 ;  /* 0x0000008473737220 */ /* 0x000fe40000410000 */
        /* <DEDUP_REMOVED lines=8> */
[----:B----4-:R-:W-:Y:S01]  /*93f0*/  HMMA.16816.F32.BF16 R112, R4, R8, R112 ;  /* 0x000000080470723c */ /* 0x010fe20000041870 */
[----:B------:R-:W-:-:S02]  /*9400*/  FMUL.FTZ R37, R37, R150 ;  /* 0x0000009625257220 */ /* 0x000fc40000410000 */
[-C--:B------:R-:W-:Y:S01]  /*9410*/  FMUL.FTZ R38, R38, R132.reuse ;  /* 0x0000008426267220 */ /* 0x080fe20000410000 */
[----:B------:R-:W-:Y:S01]  /*9420*/  MUFU.EX2 R160, R160 ;  /* 0x000000a000a07308 */ /* 0x000fe20000000800 */
[----:B------:R-:W-:Y:S02]  /*9430*/  FMUL.FTZ R39, R39, R132 ;  /* 0x0000008427277220 */ /* 0x000fe40000410000 */
[-C--:B------:R-:W-:Y:S01]  /*9440*/  FMUL.FTZ R40, R40, R150.reuse ;  /* 0x0000009628287220 */ /* 0x080fe20000410000 */
[----:B------:R-:W-:Y:S01]  /*9450*/  HMMA.16816.F32.BF16 R108, R4, R10, R108 ;  /* 0x0000000a046c723c */ /* 0x000fe2000004186c */
[----:B------:R-:W4:Y:S01]  /*9460*/  LDSM.16.MT88.4 R8, [R194+0xe000] ;  /* 0x00e00000c208783b */ /* 0x000f220000004200 */
        /* <DEDUP_REMOVED lines=109> */
[----:B----4-:R-:W-:Y:S03]  /*9b40*/  HMMA.16816.F32.BF16 R92, R4, R8, R92 ;  /* 0x00000008045c723c */ /* 0x010fe6000004185c */
[----:B------:R-:W-:-:S04]  /*9b50*/  FADD.FTZ R146, R146, R147 ;  /* 0x0000009392927221 */ /* 0x000fc80000010000 */
[----:B------:R-:W-:Y:S01]  /*9b60*/  FADD.FTZ R145, R145, R146 ;  /* 0x0000009291917221 */ /* 0x000fe20000010000 */
[----:B------:R-:W-:Y:S01]  /*9b70*/  HMMA.16816.F32.BF16 R96, R4, R10, R96 ;  /* 0x0000000a0460723c */ /* 0x000fe20000041860 */
[----:B------:R-:W-:Y:S02]  /*9b80*/  LDSM.16.MT88.4 R8, [R192+0xe800] ;  /* 0x00e80000c008783b */ /* 0x000fe40000004200 */
[----:B------:R-:W-:-:S04]  /*9b90*/  FADD.FTZ R144, R144, R145 ;  /* 0x0000009190907221 */ /* 0x000fc80000010000 */
[C---:B-1----:R-:W-:Y:S01]  /*9ba0*/  F2FP.BF16.PACK_AB R4, R154.reuse, R3 ;  /* 0x000000039a04723e */ /* 0x042fe200000010ff */
[----:B------:R-:W-:Y:S01]  /*9bb0*/  FADD.FTZ R3, R3, R144 ;  /* 0x0000009003037221 */ /* 0x000fe20000010000 */
[----:B-----5:R-:W-:Y:S02]  /*9bc0*/  F2FP.BF16.PACK_AB R6, R165, R156 ;  /* 0x0000009ca506723e */ /* 0x020fe400000010ff */
[----:B------:R-:W-:Y:S01]  /*9bd0*/  F2FP.BF16.PACK_AB R5, R167, R158 ;  /* 0x0000009ea705723e */ /* 0x000fe200000010ff */
[----:B------:R-:W-:Y:S01]  /*9be0*/  FADD.FTZ R3, R154, R3 ;  /* 0x000000039a037221 */ /* 0x000fe20000010000 */
[----:B------:R-:W-:-:S03]  /*9bf0*/  F2FP.BF16.PACK_AB R7, R169, R160 ;  /* 0x000000a0a907723e */ /* 0x000fc600000010ff */
[----:B------:R-:W-:Y:S01]  /*9c00*/  FADD.FTZ R156, R156, R3 ;  /* 0x000000039c9c7221 */ /* 0x000fe20000010000 */
[----:B------:R-:W-:-:S03]  /*9c10*/  MOV R3, R148 ;  /* 0x0000009400037202 */ /* 0x000fc60000000f00 */
[----:B--2---:R-:W-:Y:S01]  /*9c20*/  HMMA.16816.F32.BF16 R128, R4, R12, R128 ;  /* 0x0000000c0480723c */ /* 0x004fe20000041880 */
        /* <DEDUP_REMOVED lines=41> */
[----:B------:R-:W-:-:S07]  /*9ec0*/  F2FP.BF16.PACK_AB R7, R171, R168 ;  /* 0x000000a8ab07723e */ /* 0x000fce00000010ff */
[C---:B-1----:R-:W-:Y:S08]  /*9ed0*/  HMMA.16816.F32.BF16 R128, R4.reuse, R12, R128 ;  /* 0x0000000c0480723c */ /* 0x042ff00000041880 */
        /* <DEDUP_REMOVED lines=35> */
[----:B------:R-:W-:-:S02]  /*a110*/  F2FP.BF16.PACK_AB R4, R170, R163 ;  /* 0x000000a3aa04723e */ /* 0x000fc400000010ff */
[----:B------:R-:W-:Y:S02]  /*a120*/  F2FP.BF16.PACK_AB R6, R172, R159 ;  /* 0x0000009fac06723e */ /* 0x000fe400000010ff */
[----:B------:R-:W-:Y:S02]  /*a130*/  F2FP.BF16.PACK_AB R5, R174, R155 ;  /* 0x0000009bae05723e */ /* 0x000fe400000010ff */
[----:B------:R-:W-:-:S07]  /*a140*/  F2FP.BF16.PACK_AB R7, R152, R157 ;  /* 0x0000009d9807723e */ /* 0x000fce00000010ff */
[C---:B--2---:R-:W-:Y:S07]  /*a150*/  HMMA.16816.F32.BF16 R60, R4.reuse, R16, R60 ;  /* 0x00000010043c723c */ /* 0x044fee000004183c */
[----:B------:R-:W-:Y:S01]  /*a160*/  FFMA.FTZ R17, R217, R132, R133 ;  /* 0x00000084d9117223 */ /* 0x000fe20000010085 */
[----:B---3--:R-:W-:Y:S01]  /*a170*/  HMMA.16816.F32.BF16 R128, R4, R8, R128 ;  /* 0x000000080480723c */ /* 0x008fe20000041880 */
[----:B------:R-:W-:Y:S02]  /*a180*/  IMAD.MOV.U32 R132, RZ, RZ, R149 ;  /* 0x000000ffff847224 */ /* 0x000fe400078e0095 */
[----:B------:R-:W-:-:S04]  /*a190*/  FADD.FTZ R17, R2, R17 ;  /* 0x0000001102117221 */ /* 0x000fc80000010000 */
[----:B------:R-:W-:Y:S01]  /*a1a0*/  FADD.FTZ R0, R0, R17 ;  /* 0x0000001100007221 */ /* 0x000fe20000010000 */
[C---:B------:R-:W-:Y:S01]  /*a1b0*/  HMMA.16816.F32.BF16 R124, R4.reuse, R10, R124 ;  /* 0x0000000a047c723c */ /* 0x040fe2000004187c */
[----:B------:R-:W2:Y:S02]  /*a1c0*/  LDSM.16.MT88.4 R8, [R194+0x11800] ;  /* 0x01180000c208783b */ /* 0x000ea40000004200 */
[----:B------:R-:W-:Y:S02]  /*a1d0*/  FADD.FTZ R151, R151, R0 ;  /* 0x0000000097977221 */ /* 0x000fe40000010000 */
[----:B------:R-:W-:Y:S02]  /*a1e0*/  FADD.FTZ R0, R164, R225 ;  /* 0x000000e1a4007221 */ /* 0x000fe40000010000 */
[----:B------:R-:W-:Y:S01]  /*a1f0*/  FADD.FTZ R158, R158, R151 ;  /* 0x000000979e9e7221 */ /* 0x000fe20000010000 */
[----:B----4-:R-:W-:Y:S01]  /*a200*/  HMMA.16816.F32.BF16 R36, R4, R24, R36 ;  /* 0x000000180424723c */ /* 0x010fe20000041824 */
[----:B------:R-:W-:-:S02]  /*a210*/  FADD.FTZ R0, R179, R0 ;  /* 0x00000000b3007221 */ /* 0x000fc40000010000 */
[----:B------:R-:W-:Y:S02]  /*a220*/  FADD.FTZ R167, R167, R158 ;  /* 0x0000009ea7a77221 */ /* 0x000fe40000010000 */
[----:B------:R-:W-:Y:S02]  /*a230*/  FADD.FTZ R163, R163, R0 ;  /* 0x00000000a3a37221 */ /* 0x000fe40000010000 */
[----:B------:R-:W-:Y:S01]  /*a240*/  FADD.FTZ R160, R160, R167 ;  /* 0x000000a7a0a07221 */ /* 0x000fe20000010000 */
[----:B------:R-:W-:Y:S01]  /*a250*/  HMMA.16816.F32.BF16 R40, R4, R26, R40 ;  /* 0x0000001a0428723c */ /* 0x000fe20000041828 */
[----:B------:R-:W3:Y:S01]  /*a260*/  LDSM.16.MT88.4 R24, [R193+0x11800] ;  /* 0x01180000c118783b */ /* 0x000ee20000004200 */
[----:B------:R-:W-:Y:S02]  /*a270*/  FADD.FTZ R170, R170, R163 ;  /* 0x000000a3aaaa7221 */ /* 0x000fe40000010000 */
[----:B------:R-:W-:Y:S02]  /*a280*/  FADD.FTZ R169, R169, R160 ;  /* 0x000000a0a9a97221 */ /* 0x000fe40000010000 */
[----:B------:R-:W-:-:S02]  /*a290*/  FADD.FTZ R159, R159, R170 ;  /* 0x000000aa9f9f7221 */ /* 0x000fc40000010000 */
[----:B-1----:R-:W-:Y:S01]  /*a2a0*/  HMMA.16816.F32.BF16 R68, R4, R12, R68 ;  /* 0x0000000c0444723c */ /* 0x002fe20000041844 */
[----:B------:R-:W-:Y:S02]  /*a2b0*/  FADD.FTZ R166, R166, R169 ;  /* 0x000000a9a6a67221 */ /* 0x000fe40000010000 */
[----:B------:R-:W-:Y:S02]  /*a2c0*/  FADD.FTZ R221, R172, R159 ;  /* 0x0000009facdd7221 */ /* 0x000fe40000010000 */
[----:B------:R-:W-:-:S03]  /*a2d0*/  FADD.FTZ R175, R175, R166 ;  /* 0x000000a6afaf7221 */ /* 0x000fc60000010000 */
[----:B------:R-:W-:Y:S01]  /*a2e0*/  HMMA.16816.F32.BF16 R72, R4, R14, R72 ;  /* 0x0000000e0448723c */ /* 0x000fe20000041848 */
[----:B------:R-:W1:Y:S01]  /*a2f0*/  LDSM.16.MT88.4 R12, [R192+0x11800] ;  /* 0x01180000c00c783b */ /* 0x000e620000004200 */
[----:B------:R-:W-:-:S04]  /*a300*/  FADD.FTZ R2, R168, R175 ;  /* 0x000000afa8027221 */ /* 0x000fc80000010000 */
[----:B------:R-:W-:Y:S02]  /*a310*/  FADD.FTZ R2, R171, R2 ;  /* 0x00000002ab027221 */ /* 0x000fe40000010000 */
[----:B------:R-:W-:Y:S02]  /*a320*/  HMMA.16816.F32.BF16 R120, R4, R140, R120 ;  /* 0x0000008c0478723c */ /* 0x000fe40000041878 */
[----:B------:R-:W-:-:S04]  /*a330*/  FADD.FTZ R155, R155, R2 ;  /* 0x000000029b9b7221 */ /* 0x000fc80000010000 */
[----:B------:R-:W-:Y:S02]  /*a340*/  FADD.FTZ R174, R174, R155 ;  /* 0x0000009baeae7221 */ /* 0x000fe40000010000 */
[----:B------:R-:W-:Y:S02]  /*a350*/  HMMA.16816.F32.BF16 R116, R4, R142, R116 ;  /* 0x0000008e0474723c */ /* 0x000fe40000041874 */
[----:B------:R-:W-:-:S04]  /*a360*/  FADD.FTZ R157, R157, R174 ;  /* 0x000000ae9d9d7221 */ /* 0x000fc80000010000 */
[----:B------:R-:W-:Y:S02]  /*a370*/  FADD.FTZ R217, R152, R157 ;  /* 0x0000009d98d97221 */ /* 0x000fe40000010000 */
        /* <DEDUP_REMOVED lines=15> */
.L_x_1143:
        /* <DEDUP_REMOVED lines=8> */
[----:B------:R-:W-:Y:S01]  /*a4f0*/  ISETP.GE.AND P2, PT, R203, c[0x0][0x220], PT ;  /* 0x00008800cb007a0c */ /* 0x000fe20003f46270 */
[----:B------:R-:W-:Y:S01]  /*a500*/  ULDC.64 UR18, c[0x0][0x118] ;  /* 0x0000460000127ab9 */ /* 0x000fe20000000a00 */
[----:B------:R-:W-:Y:S05]  /*a510*/  BRA `(.L_x_1148) ;  /* 0x0000068000007947 */ /* 0x000fea0003800000 */
.L_x_1150:
        /* <DEDUP_REMOVED lines=61> */
[C---:B------:R-:W-:Y:S02]  /*a8f0*/  @!P3 LEA R20, P1, R5.reuse, c[0x0][0x168], 0x1 ;  /* 0x00005a000514ba11 */ /* 0x040fe400078208ff */
[C---:B--2---:R-:W-:Y:S01]  /*a900*/  @!P2 LEA R18, P0, R5.reuse, c[0x0][0x168], 0x1 ;  /* 0x00005a000512aa11 */ /* 0x044fe200078008ff */
        /* <DEDUP_REMOVED lines=41> */
.L_x_1148:
[----:B------:R-:W-:Y:S04]  /*aba0*/  DEPBAR.LE SB0, 0x0 ;  /* 0x000080000000791a */ /* 0x000fe80000000000 */
[----:B------:R-:W-:Y:S01]  /*abb0*/  BAR.SYNC.DEFER_BLOCKING 0x0 ;  /* 0x0000000000007b1d */ /* 0x000fe20000010000 */
[----:B------:R-:W-:Y:S04]  /*abc0*/  UIADD3 UR8, UR13, -0x1, URZ ;  /* 0xffffffff0d087890 */ /* 0x000fe8000fffe03f */
[----:B------:R-:W-:Y:S02]  /*abd0*/  USHF.R.S32.HI UR5, URZ, 0x1f, UR8 ;  /* 0x0000001f3f057899 */ /* 0x000fe40008011408 */
[----:B------:R-:W-:Y:S01]  /*abe0*/  MOV R225, UR8 ;  /* 0x0000000800e17c02 */ /* 0x000fe20008000f00 */
[----:B------:R-:W-:Y:S02]  /*abf0*/  UIMAD UR4, UR22, UR8, URZ ;  /* 0x00000008160472a4 */ /* 0x000fe4000f8e023f */
[----:B------:R-:W-:Y:S02]  /*ac00*/  UISETP.GT.AND UP0, UPT, UR8, UR9, UPT ;  /* 0x000000090800728c */ /* 0x000fe4000bf04270 */
[----:B------:R-:W-:Y:S01]  /*ac10*/  UIMAD UR4, UR5, UR23, UR4 ;  /* 0x00000017050472a4 */ /* 0x000fe2000f8e0204 */
[----:B------:R-:W-:Y:S05]  /*ac20*/  IMAD.WIDE.U32 R224, R225, UR23, R218 ;  /* 0x00000017e1e07c25 */ /* 0x000fea000f8e00da */
[C---:B------:R-:W-:Y:S02]  /*ac30*/  @!P4 LEA R234, P6, R224.reuse, c[0x0][0x170], 0x1 ;  /* 0x00005c00e0eaca11 */ /* 0x040fe400078c08ff */
[----:B------:R-:W-:Y:S02]  /*ac40*/  IADD3 R222, R225, UR4, RZ ;  /* 0x00000004e1de7c10 */ /* 0x000fe4000fffe0ff */
        /* <DEDUP_REMOVED lines=25> */
[C---:B------:R-:W-:Y:S02]  /*ade0*/  @!P4 LEA R244, P1, R223.reuse, c[0x0][0x170], 0x1 ;  /* 0x00005c00dff4ca11 */ /* 0x040fe400078208ff */
[----:B------:R-:W-:Y:S01]  /*adf0*/  IADD3.X R222, R222, UR10, RZ, P5, !PT ;  /* 0x0000000adede7c10 */ /* 0x000fe2000affe4ff */
[----:B------:R-:W-:Y:S01]  /*ae00*/  @!PT LDS RZ, [RZ] ;  /* 0x00000000fffff984 */ /* 0x000fe20000000800 */
[----:B------:R-:W-:Y:S01]  /*ae10*/  @!PT LDS RZ, [RZ] ;  /* 0x00000000fffff984 */ /* 0x000fe20000000800 */
[----:B------:R-:W-:Y:S01]  /*ae20*/  @!PT LDS RZ, [RZ] ;  /* 0x00000000fffff984 */ /* 0x000fe20000000800 */
[----:B------:R3:W-:Y:S01]  /*ae30*/  @!P2 LDGSTS.E.BYPASS.LTC128B.128 [R205+0x10000], [R228.64+0x100] ;  /* 0x10000100e4cdafae */ /* 0x0007e2000b901d52 */
[C---:B------:R-:W-:Y:S02]  /*ae40*/  @!P3 LEA R240, P0, R223.reuse, c[0x0][0x170], 0x1 ;  /* 0x00005c00dff0ba11 */ /* 0x040fe400078008ff */
[C-C-:B------:R-:W-:Y:S02]  /*ae50*/  @!P4 LEA.HI.X R245, R223.reuse, c[0x0][0x174], R222.reuse, 0x1, P1 ;  /* 0x00005d00dff5ca11 */ /* 0x140fe400008f0cde */
[C-C-:B------:R-:W-:Y:S01]  /*ae60*/  @!P3 LEA.HI.X R241, R223.reuse, c[0x0][0x174], R222.reuse, 0x1, P0 ;  /* 0x00005d00dff1ba11 */ /* 0x140fe200000f0cde */
[----:B------:R-:W-:Y:S01]  /*ae70*/  @P4 STS.128 [R205+0xc800], RZ ;  /* 0x00c800ffcd004388 */ /* 0x000fe20000000c00 */
[C---:B------:R-:W-:Y:S02]  /*ae80*/  @!P2 LEA R238, P5, R223.reuse, c[0x0][0x170], 0x1 ;  /* 0x00005c00dfeeaa11 */ /* 0x040fe400078a08ff */
[C---:B------:R-:W-:Y:S02]  /*ae90*/  IADD3 R220, P6, R223.reuse, UR24, RZ ;  /* 0x00000018dfdc7c10 */ /* 0x040fe4000ffde0ff */
[----:B------:R-:W-:Y:S01]  /*aea0*/  @!P2 LEA.HI.X R239, R223, c[0x0][0x174], R222, 0x1, P5 ;  /* 0x00005d00dfefaa11 */ /* 0x000fe200028f0cde */
        /* <DEDUP_REMOVED lines=10> */
[C---:B-1----:R-:W-:Y:S01]  /*af50*/  @!P2 LEA R234, P0, R220.reuse, c[0x0][0x170], 0x1 ;  /* 0x00005c00dceaaa11 */ /* 0x042fe200078008ff */
        /* <DEDUP_REMOVED lines=204> */
[----:B-----5:R-:W-:Y:S03]  /*bc20*/  FMUL.FTZ R224, R8, c[0x0][0x2ec] ;  /* 0x0000bb0008e07a20 */ /* 0x020fe60000410000 */
[----:B------:R-:W-:Y:S02]  /*bc30*/  FMUL.FTZ R227, R9, c[0x0][0x2ec] ;  /* 0x0000bb0009e37a20 */ /* 0x000fe40000410000 */
        /* <DEDUP_REMOVED lines=13> */
[----:B----4-:R-:W-:Y:S02]  /*bd10*/  FMUL.FTZ R233, R18, c[0x0][0x2ec] ;  /* 0x0000bb0012e97a20 */ /* 0x010fe40000410000 */
[----:B------:R-:W-:Y:S02]  /*bd20*/  FMUL.FTZ R232, R19, c[0x0][0x2ec] ;  /* 0x0000bb0013e87a20 */ /* 0x000fe40000410000 */
[----:B------:R-:W-:Y:S03]  /*bd30*/  FMUL.FTZ R238, R20, c[0x0][0x2ec] ;  /* 0x0000bb0014ee7a20 */ /* 0x000fe60000410000 */
[----:B------:R-:W-:Y:S02]  /*bd40*/  FMUL.FTZ R241, R21, c[0x0][0x2ec] ;  /* 0x0000bb0015f17a20 */ /* 0x000fe40000410000 */
        /* <DEDUP_REMOVED lines=42> */
.L_x_1149:
[----:B------:R-:W-:Y:S01]  /*bff0*/  IMAD.U32 R5, RZ, RZ, UR8 ;  /* 0x00000008ff057e24 */ /* 0x000fe2000f8e00ff */
[----:B-1----:R-:W-:Y:S01]  /*c000*/  LDSM.16.MT88.4 R20, [R194+0xc000] ;  /* 0x00c00000c214783b */ /* 0x002fe20000004200 */
[----:B------:R-:W-:Y:S02]  /*c010*/  UISETP.GT.AND UP0, UPT, UR8, UR9, UPT ;  /* 0x000000090800728c */ /* 0x000fe4000bf04270 */
[----:B------:R-:W-:Y:S01]  /*c020*/  IMAD R4, R5, 0x40, R216 ;  /* 0x0000004005047824 */ /* 0x000fe200078e02d8 */
[----:B------:R-:W-:Y:S04]  /*c030*/  UMOV UR13, UR8 ;  /* 0x00000008000d7c82 */ /* 0x000fe80008000000 */
[CC--:B------:R-:W-:Y:S01]  /*c040*/  ISETP.GE.AND P5, PT, R4.reuse, R213.reuse, PT ;  /* 0x000000d50400720c */ /* 0x0c0fe20003fa6270 */
[----:B------:R-:W-:Y:S01]  /*c050*/  LDSM.16.MT88.4 R28, [R193+0xc000] ;  /* 0x00c00000c11c783b */ /* 0x000fe20000004200 */
[C---:B------:R-:W-:Y:S02]  /*c060*/  IADD3 R7, R4.reuse, 0x8, RZ ;  /* 0x0000000804077810 */ /* 0x040fe40007ffe0ff */
[CC--:B------:R-:W-:Y:S02]  /*c070*/  ISETP.GE.OR P5, PT, R4.reuse, R212.reuse, !P5 ;  /* 0x000000d40400720c */ /* 0x0c0fe40006fa6670 */
[----:B------:R-:W-:Y:S02]  /*c080*/  IADD3 R5, R4, 0x1, RZ ;  /* 0x0000000104057810 */ /* 0x000fe40007ffe0ff */
[----:B------:R-:W-:Y:S02]  /*c090*/  FSEL R220, R220, -INF , !P5 ;  /* 0xff800000dcdc7808 */ /* 0x000fe40006800000 */
[-C--:B------:R-:W-:Y:S02]  /*c0a0*/  ISETP.GE.AND P5, PT, R7, R213.reuse, PT ;  /* 0x000000d50700720c */ /* 0x080fe40003fa6270 */
[C---:B------:R-:W-:Y:S02]  /*c0b0*/  ISETP.GE.AND P6, PT, R5.reuse, R213, PT ;  /* 0x000000d50500720c */ /* 0x040fe40003fc6270 */
[CC--:B------:R-:W-:Y:S02]  /*c0c0*/  ISETP.GE.AND P0, PT, R5.reuse, R211.reuse, PT ;  /* 0x000000d30500720c */ /* 0x0c0fe40003f06270 */
[C---:B------:R-:W-:Y:S02]  /*c0d0*/  ISETP.GE.AND P1, PT, R4.reuse, R211, PT ;  /* 0x000000d30400720c */ /* 0x040fe40003f26270 */
[C---:B------:R-:W-:Y:S02]  /*c0e0*/  ISETP.GE.OR P6, PT, R5.reuse, R212, !P6 ;  /* 0x000000d40500720c */ /* 0x040fe400077c6670 */
[-C--:B------:R-:W-:Y:S02]  /*c0f0*/  ISETP.GE.OR P0, PT, R5, R210.reuse, !P0 ;  /* 0x000000d20500720c */ /* 0x080fe40004706670 */
[C---:B------:R-:W-:Y:S02]  /*c100*/  IADD3 R9, R4.reuse, 0x11, RZ ;  /* 0x0000001104097810 */ /* 0x040fe40007ffe0ff */
[C---:B------:R-:W-:Y:S02]  /*c110*/  ISETP.GE.OR P1, PT, R4.reuse, R210, !P1 ;  /* 0x000000d20400720c */ /* 0x040fe40004f26670 */
[-C--:B------:R-:W-:Y:S02]  /*c120*/  ISETP.GE.OR P5, PT, R7, R212.reuse, !P5 ;  /* 0x000000d40700720c */ /* 0x080fe40006fa6670 */
[----:B------:R-:W-:Y:S02]  /*c130*/  IADD3 R5, R4, 0x9, RZ ;  /* 0x0000000904057810 */ /* 0x000fe40007ffe0ff */
[----:B------:R-:W-:Y:S02]  /*c140*/  FSEL R223, R223, -INF , !P1 ;  /* 0xff800000dfdf7808 */ /* 0x000fe40004800000 */
[----:B------:R-:W-:Y:S02]  /*c150*/  FSEL R224, R224, -INF , !P5 ;  /* 0xff800000e0e07808 */ /* 0x000fe40006800000 */
[-C--:B------:R-:W-:Y:S02]  /*c160*/  ISETP.GE.AND P5, PT, R9, R213.reuse, PT ;  /* 0x000000d50900720c */ /* 0x080fe40003fa6270 */
[-C--:B------:R-:W-:Y:S02]  /*c170*/  ISETP.GE.AND P1, PT, R5, R213.reuse, PT ;  /* 0x000000d50500720c */ /* 0x080fe40003f26270 */
[-C--:B------:R-:W-:Y:S02]  /*c180*/  ISETP.GE.OR P5, PT, R9, R212.reuse, !P5 ;  /* 0x000000d40900720c */ /* 0x080fe40006fa6670 */
[----:B------:R-:W-:Y:S02]  /*c190*/  IADD3 R8, R4, 0x18, RZ ;  /* 0x0000001804087810 */ /* 0x000fe40007ffe0ff */
[-C--:B------:R-:W-:Y:S02]  /*c1a0*/  ISETP.GE.OR P1, PT, R5, R212.reuse, !P1 ;  /* 0x000000d40500720c */ /* 0x080fe40004f26670 */
[----:B------:R-:W-:Y:S02]  /*c1b0*/  FSEL R162, R230, -INF , !P5 ;  /* 0xff800000e6a27808 */ /* 0x000fe40006800000 */
[----:B------:R-:W-:Y:S02]  /*c1c0*/  FSEL R10, R227, -INF , !P1 ;  /* 0xff800000e30a7808 */ /* 0x000fe40004800000 */
[----:B------:R-:W-:Y:S02]  /*c1d0*/  ISETP.GE.AND P1, PT, R8, R213, PT ;  /* 0x000000d50800720c */ /* 0x000fe40003f26270 */
[C---:B------:R-:W-:Y:S02]  /*c1e0*/  ISETP.GE.AND P5, PT, R5.reuse, R211, PT ;  /* 0x000000d30500720c */ /* 0x040fe40003fa6270 */
[----:B------:R-:W-:Y:S02]  /*c1f0*/  IADD3 R11, R4, 0x10, RZ ;  /* 0x00000010040b7810 */ /* 0x000fe40007ffe0ff */
[----:B------:R-:W-:Y:S02]  /*c200*/  ISETP.GE.OR P1, PT, R8, R212, !P1 ;  /* 0x000000d40800720c */ /* 0x000fe40004f26670 */
[----:B------:R-:W-:Y:S02]  /*c210*/  IADD3 R6, R4, 0x19, RZ ;  /* 0x0000001904067810 */ /* 0x000fe40007ffe0ff */
[----:B------:R-:W-:Y:S02]  /*c220*/  ISETP.GE.OR P5, PT, R5, R210, !P5 ;  /* 0x000000d20500720c */ /* 0x000fe40006fa6670 */
[----:B------:R-:W-:Y:S02]  /*c230*/  FSEL R142, R234, -INF , !P1 ;  /* 0xff800000ea8e7808 */ /* 0x000fe40004800000 */
[----:B------:R-:W-:Y:S02]  /*c240*/  FSEL R222, R222, -INF , !P6 ;  /* 0xff800000dede7808 */ /* 0x000fe40007000000 */
[-C--:B------:R-:W-:Y:S02]  /*c250*/  ISETP.GE.AND P6, PT, R11, R213.reuse, PT ;  /* 0x000000d50b00720c */ /* 0x080fe40003fc6270 */
[----:B------:R-:W-:Y:S02]  /*c260*/  FSEL R225, R225, -INF , !P5 ;  /* 0xff800000e1e17808 */ /* 0x000fe40006800000 */
[----:B------:R-:W-:Y:S02]  /*c270*/  ISETP.GE.AND P1, PT, R6, R213, PT ;  /* 0x000000d50600720c */ /* 0x000fe40003f26270 */
[----:B------:R-:W-:Y:S02]  /*c280*/  ISETP.GE.AND P5, PT, R8, R211, PT ;  /* 0x000000d30800720c */ /* 0x000fe40003fa6270 */
[----:B------:R-:W-:Y:S02]  /*c290*/  IADD3 R13, R4, 0x20, RZ ;  /* 0x00000020040d7810 */ /* 0x000fe40007ffe0ff */
[-C--:B------:R-:W-:Y:S02]  /*c2a0*/  ISETP.GE.OR P6, PT, R11, R212.reuse, !P6 ;  /* 0x000000d40b00720c */ /* 0x080fe400077c6670 */
[----:B------:R-:W-:Y:S02]  /*c2b0*/  ISETP.GE.OR P1, PT, R6, R212, !P1 ;  /* 0x000000d40600720c */ /* 0x000fe40004f26670 */
[----:B------:R-:W-:Y:S02]  /*c2c0*/  ISETP.GE.OR P5, PT, R8, R210, !P5 ;  /* 0x000000d20800720c */ /* 0x000fe40006fa6670 */
[----:B------:R-:W-:Y:S02]  /*c2d0*/  IADD3 R12, R4, 0x21, RZ ;  /* 0x00000021040c7810 */ /* 0x000fe40007ffe0ff */
[----:B------:R-:W-:Y:S02]  /*c2e0*/  FSEL R5, R3, -INF , !P0 ;  /* 0xff80000003057808 */ /* 0x000fe40004000000 */
[----:B------:R-:W-:Y:S02]  /*c2f0*/  ISETP.GE.AND P0, PT, R13, R213, PT ;  /* 0x000000d50d00720c */ /* 0x000fe40003f06270 */
[----:B------:R-:W-:Y:S02]  /*c300*/  FSEL R164, R231, -INF , !P6 ;  /* 0xff800000e7a47808 */ /* 0x000fe40007000000 */
[----:B------:R-:W-:Y:S02]  /*c310*/  FSEL R140, R237, -INF , !P1 ;  /* 0xff800000ed8c7808 */ /* 0x000fe40004800000 */
[----:B------:R-:W-:Y:S02]  /*c320*/  FSEL R143, R233, -INF , !P5 ;  /* 0xff800000e98f7808 */ /* 0x000fe40006800000 */
[----:B------:R-:W-:Y:S02]  /*c330*/  ISETP.GE.AND P6, PT, R7, R211, PT ;  /* 0x000000d30700720c */ /* 0x000fe40003fc6270 */
[C---:B------:R-:W-:Y:S02]  /*c340*/  ISETP.GE.AND P1, PT, R12.reuse, R213, PT ;  /* 0x000000d50c00720c */ /* 0x040fe40003f26270 */
[CC--:B------:R-:W-:Y:S02]  /*c350*/  ISETP.GE.AND P5, PT, R12.reuse, R211.reuse, PT ;  /* 0x000000d30c00720c */ /* 0x0c0fe40003fa6270 */
[-C--:B------:R-:W-:Y:S02]  /*c360*/  ISETP.GE.OR P0, PT, R13, R212.reuse, !P0 ;  /* 0x000000d40d00720c */ /* 0x080fe40004706670 */
[C---:B------:R-:W-:Y:S02]  /*c370*/  ISETP.GE.OR P1, PT, R12.reuse, R212, !P1 ;  /* 0x000000d40c00720c */ /* 0x040fe40004f26670 */
[----:B------:R-:W-:Y:S02]  /*c380*/  ISETP.GE.OR P5, PT, R12, R210, !P5 ;  /* 0x000000d20c00720c */ /* 0x000fe40006fa6670 */
[----:B------:R-:W-:Y:S02]  /*c390*/  FMNMX.FTZ R12, R223, R0, !PT ;  /* 0x00000000df0c7209 */ /* 0x000fe40007810000 */
[----:B------:R-:W-:Y:S02]  /*c3a0*/  ISETP.GE.OR P6, PT, R7, R210, !P6 ;  /* 0x000000d20700720c */ /* 0x000fe400077c6670 */
[----:B------:R-:W-:Y:S02]  /*c3b0*/  IADD3 R3, R4, 0x28, RZ ;  /* 0x0000002804037810 */ /* 0x000fe40007ffe0ff */
[----:B------:R-:W-:Y:S02]  /*c3c0*/  FSEL R160, R238, -INF , !P0 ;  /* 0xff800000eea07808 */ /* 0x000fe40004000000 */
[-C--:B------:R-:W-:Y:S02]  /*c3d0*/  ISETP.GE.AND P0, PT, R9, R211.reuse, PT ;  /* 0x000000d30900720c */ /* 0x080fe40003f06270 */
[----:B------:R-:W-:Y:S02]  /*c3e0*/  FSEL R158, R241, -INF , !P1 ;  /* 0xff800000f19e7808 */ /* 0x000fe40004800000 */
[----:B------:R-:W-:Y:S02]  /*c3f0*/  FSEL R7, R226, -INF , !P6 ;  /* 0xff800000e2077808 */ /* 0x000fe40007000000 */
[----:B------:R-:W-:Y:S02]  /*c400*/  ISETP.GE.AND P6, PT, R11, R211, PT ;  /* 0x000000d30b00720c */ /* 0x000fe40003fc6270 */
[----:B------:R-:W-:Y:S02]  /*c410*/  ISETP.GE.AND P1, PT, R3, R213, PT ;  /* 0x000000d50300720c */ /* 0x000fe40003f26270 */
[----:B------:R-:W-:Y:S02]  /*c420*/  FMNMX.FTZ R12, R5, R12, !PT ;  /* 0x0000000c050c7209 */ /* 0x000fe40007810000 */
[----:B------:R-:W-:Y:S02]  /*c430*/  ISETP.GE.OR P0, PT, R9, R210, !P0 ;  /* 0x000000d20900720c */ /* 0x000fe40004706670 */
[----:B------:R-:W-:Y:S02]  /*c440*/  FMNMX.FTZ R9, R220, R2, !PT ;  /* 0x00000002dc097209 */ /* 0x000fe40007810000 */
[----:B------:R-:W-:Y:S02]  /*c450*/  ISETP.GE.OR P6, PT, R11, R210, !P6 ;  /* 0x000000d20b00720c */ /* 0x000fe400077c6670 */
[----:B------:R-:W-:Y:S02]  /*c460*/  ISETP.GE.OR P1, PT, R3, R212, !P1 ;  /* 0x000000d40300720c */ /* 0x000fe40004f26670 */
[----:B------:R-:W-:Y:S02]  /*c470*/  IADD3 R8, R4, 0x29, RZ ;  /* 0x0000002904087810 */ /* 0x000fe40007ffe0ff */
[----:B------:R-:W-:Y:S02]  /*c480*/  FMNMX.FTZ R12, R7, R12, !PT ;  /* 0x0000000c070c7209 */ /* 0x000fe40007810000 */
[----:B------:R-:W-:Y:S02]  /*c490*/  FMNMX.FTZ R9, R222, R9, !PT ;  /* 0x00000009de097209 */ /* 0x000fe40007810000 */
[----:B------:R-:W-:Y:S02]  /*c4a0*/  FSEL R163, R229, -INF , !P6 ;  /* 0xff800000e5a37808 */ /* 0x000fe40007000000 */
[----:B------:R-:W-:Y:S02]  /*c4b0*/  FSEL R156, R244, -INF , !P1 ;  /* 0xff800000f49c7808 */ /* 0x000fe40004800000 */
        /* <DEDUP_REMOVED lines=40> */
[C---:B------:R-:W-:Y:S02]  /*c740*/  ISETP.GE.AND P1, PT, R9.reuse, R211, PT ;  /* 0x000000d30900720c */ /* 0x040fe40003f26270 */
[----:B------:R-:W-:Y:S02]  /*c750*/  IADD3 R3, R4, 0x38, RZ ;  /* 0x0000003804037810 */ /* 0x000fe40007ffe0ff */
[----:B------:R-:W-:Y:S02]  /*c760*/  FMNMX.FTZ R11, R158, R11, !PT ;  /* 0x0000000b9e0b7209 */ /* 0x000fe40007810000 */
[----:B------:R-:W-:Y:S02]  /*c770*/  ISETP.GE.OR P6, PT, R9, R212, !P6 ;  /* 0x000000d40900720c */ /* 0x000fe400077c6670 */
        /* <DEDUP_REMOVED lines=404> */
.L_x_1147:
        /* <DEDUP_REMOVED lines=11> */
[----:B------:R-:W-:Y:S02]  /*e170*/  UMOV UR22, URZ ;  /* 0x0000003f00167c82 */ /* 0x000fe40008000000 */
[----:B------:R-:W-:Y:S02]  /*e180*/  UMOV UR23, URZ ;  /* 0x0000003f00177c82 */ /* 0x000fe40008000000 */
[----:B------:R-:W-:-:S04]  /*e190*/  @UP4 UIMAD.WIDE.U32 UR8, UR11, UR4, URZ ;  /* 0x000000040b0842a5 */ /* 0x000fc8000f8e003f */
        /* <DEDUP_REMOVED lines=10> */
[----:B------:R-:W-:-:S02]  /*e240*/  ULDC UR9, c[0x0][0x214] ;  /* 0x0000850000097ab9 */ /* 0x000fc40000000800 */
        /* <DEDUP_REMOVED lines=11> */
[----:B------:R-:W-:Y:S02]  /*e300*/  @UP1 UMOV UR16, 0x1 ;  /* 0x0000000100101882 */ /* 0x000fe40000000000 */
[----:B------:R-:W-:Y:S01]  /*e310*/  @!UP1 UIMAD UR16, UR13, UR4, URZ ;  /* 0x000000040d1092a4 */ /* 0x000fe2000f8e023f */
[----:B--2---:R-:W-:Y:S01]  /*e320*/  FADD.FTZ R0, R7, R0 ;  /* 0x0000000007007221 */ /* 0x004fe20000010000 */
[----:B------:R-:W-:Y:S01]  /*e330*/  FSETP.NE.FTZ.AND P4, PT, R2, RZ, PT ;  /* 0x000000ff0200720b */ /* 0x000fe20003f95000 */
[----:B------:R-:W-:-:S02]  /*e340*/  @UP1 ULDC UR18, c[0x0][0x210] ;  /* 0x0000840000121ab9 */ /* 0x000fc40000000800 */
[----:B------:R-:W-:Y:S01]  /*e350*/  UIMAD UR4, UR6, UR16, URZ ;  /* 0x00000010060472a4 */ /* 0x000fe2000f8e023f */
[----:B------:R-:W-:Y:S01]  /*e360*/  FSETP.NE.FTZ.AND P3, PT, R0, RZ, PT ;  /* 0x000000ff0000720b */ /* 0x000fe20003f75000 */
[----:B------:R-:W-:Y:S02]  /*e370*/  @!UP1 UMOV UR18, 0x1 ;  /* 0x0000000100129882 */ /* 0x000fe40000000000 */
[----:B------:R-:W-:Y:S02]  /*e380*/  @!UP0 UIMAD UR11, UR6, UR9, URZ ;  /* 0x00000009060b82a4 */ /* 0x000fe4000f8e023f */
[----:B---3--:R-:W-:Y:S02]  /*e390*/  UIMAD UR5, UR10, UR18, URZ ;  /* 0x000000120a0572a4 */ /* 0x008fe4000f8e023f */
[----:B------:R-:W-:Y:S02]  /*e3a0*/  USEL UR4, UR4, URZ, UP2 ;  /* 0x0000003f04047287 */ /* 0x000fe40009000000 */
[----:B------:R-:W1:Y:S01]  /*e3b0*/  @P4 MUFU.RCP R4, R2 ;  /* 0x0000000200044308 */ /* 0x000e620000001000 */
[----:B------:R-:W-:-:S02]  /*e3c0*/  USHF.L.U32 UR5, UR5, 0x6, URZ ;  /* 0x0000000605057899 */ /* 0x000fc4000800063f */
[----:B----4-:R-:W-:Y:S02]  /*e3d0*/  UIMAD UR13, UR12, UR13, UR4 ;  /* 0x0000000d0c0d72a4 */ /* 0x010fe4000f8e0204 */
[----:B------:R-:W-:Y:S02]  /*e3e0*/  @!UP2 USHF.R.S32.HI UR23, URZ, 0x1f, UR11 ;  /* 0x0000001f3f17a899 */ /* 0x000fe4000801140b */
[----:B------:R-:W-:Y:S01]  /*e3f0*/  @!UP2 UMOV UR22, UR11 ;  /* 0x0000000b0016ac82 */ /* 0x000fe20008000000 */
[----:B------:R-:W2:Y:S01]  /*e400*/  @P3 MUFU.RCP R5, R0 ;  /* 0x0000000000053308 */ /* 0x000ea20000001000 */
[----:B------:R-:W-:Y:S02]  /*e410*/  USHF.R.S32.HI UR4, URZ, 0x1f, UR5 ;  /* 0x0000001f3f047899 */ /* 0x000fe40008011405 */
[----:B------:R-:W-:Y:S02]  /*e420*/  USHF.R.S32.HI UR6, URZ, 0x1f, UR13 ;  /* 0x0000001f3f067899 */ /* 0x000fe4000801140d */
[----:B------:R-:W-:-:S02]  /*e430*/  UIADD3 UR5, UP1, UP0, UR5, UR22, UR13 ;  /* 0x0000001605057290 */ /* 0x000fc4000f83e00d */
[----:B------:R-:W-:Y:S01]  /*e440*/  @!UP4 UIADD3 UR7, UR21, UR15, URZ ;  /* 0x0000000f1507c290 */ /* 0x000fe2000fffe03f */
[C---:B-1----:R-:W-:Y:S01]  /*e450*/  FMUL.FTZ R128, R4.reuse, R128 ;  /* 0x0000008004807220 */ /* 0x042fe20000410000 */
[----:B------:R-:W1:Y:S01]  /*e460*/  @P4 MUFU.LG2 R2, R2 ;  /* 0x0000000200024308 */ /* 0x000e620000000c00 */
[C---:B------:R-:W-:Y:S01]  /*e470*/  FMUL.FTZ R129, R4.reuse, R129 ;  /* 0x0000008104817220 */ /* 0x040fe20000410000 */
[----:B------:R-:W-:Y:S01]  /*e480*/  UIADD3.X UR4, UR4, UR23, UR6, UP1, UP0 ;  /* 0x0000001704047290 */ /* 0x000fe20008fe0406 */
[C---:B------:R-:W-:Y:S01]  /*e490*/  FMUL.FTZ R124, R4.reuse, R124 ;  /* 0x0000007c047c7220 */ /* 0x040fe20000410000 */
[----:B------:R-:W-:Y:S01]  /*e4a0*/  @!UP4 UMOV UR8, UR20 ;  /* 0x000000140008cc82 */ /* 0x000fe20008000000 */
[C---:B------:R-:W-:Y:S01]  /*e4b0*/  FMUL.FTZ R125, R4.reuse, R125 ;  /* 0x0000007d047d7220 */ /* 0x040fe20000410000 */
[----:B------:R-:W-:Y:S01]  /*e4c0*/  F2FP.BF16.PACK_AB R128, R129, R128 ;  /* 0x000000808180723e */ /* 0x000fe200000010ff */
[C---:B------:R-:W-:Y:S01]  /*e4d0*/  FMUL.FTZ R120, R4.reuse, R120 ;  /* 0x0000007804787220 */ /* 0x040fe20000410000 */
[----:B------:R-:W3:Y:S01]  /*e4e0*/  @P3 MUFU.LG2 R0, R0 ;  /* 0x0000000000003308 */ /* 0x000ee20000000c00 */
[C---:B------:R-:W-:Y:S01]  /*e4f0*/  FMUL.FTZ R121, R4.reuse, R121 ;  /* 0x0000007904797220 */ /* 0x040fe20000410000 */
[----:B------:R-:W-:Y:S01]  /*e500*/  F2FP.BF16.PACK_AB R124, R125, R124 ;  /* 0x0000007c7d7c723e */ /* 0x000fe200000010ff */
[C---:B------:R-:W-:Y:S01]  /*e510*/  FMUL.FTZ R116, R4.reuse, R116 ;  /* 0x0000007404747220 */ /* 0x040fe20000410000 */
[----:B------:R-:W-:Y:S01]  /*e520*/  ULDC.64 UR22, c[0x0][0x118] ;  /* 0x0000460000167ab9 */ /* 0x000fe20000000a00 */
        /* <DEDUP_REMOVED lines=61> */
[----:B------:R-:W-:Y:S01]  /*e900*/  F2FP.BF16.PACK_AB R92, R93, R92 ;  /* 0x0000005c5d5c723e */ /* 0x000fe200000010ff */
[----:B------:R-:W4:Y:S01]  /*e910*/  S2R R4, SR_TID.X ;  /* 0x0000000000047919 */ /* 0x000f220000002100 */
[C---:B--2---:R-:W-:Y:S02]  /*e920*/  FMUL.FTZ R131, R5.reuse, R131 ;  /* 0x0000008305837220 */ /* 0x044fe40000410000 */
        /* <DEDUP_REMOVED lines=154> */
[----:B------:R-:W-:-:S03]  /*f2d0*/  IADD3 R58, R4, -R9, RZ ;  /* 0x80000009043a7210 */ /* 0x000fc60007ffe0ff */
        /* <DEDUP_REMOVED lines=18> */
[----:B------:R-:W-:-:S03]  /*f400*/  IADD3 R5, R56, -R5, RZ ;  /* 0x8000000538057210 */ /* 0x000fc60007ffe0ff */
        /* <DEDUP_REMOVED lines=30> */
.L_x_1152:
[----:B---34-:R-:W-:Y:S05]  /*f5f0*/  BSYNC B0 ;  /* 0x0000000000007941 */ /* 0x018fea0003800000 */
.L_x_1151:
        /* <DEDUP_REMOVED lines=34> */
.L_x_1154:
[----:B------:R-:W-:Y:S05]  /*f820*/  BSYNC B0 ;  /* 0x0000000000007941 */ /* 0x000fea0003800000 */
.L_x_1153:
[----:B------:R-:W-:Y:S01]  /*f830*/  LEA.HI.SX32 R0, R4, 0x10, 0x1d ;  /* 0x0000001004007811 */ /* 0x000fe200078feaff */
        /* <DEDUP_REMOVED lines=19> */
.L_x_1156:
[----:B------:R-:W-:Y:S05]  /*f970*/  BSYNC B0 ;  /* 0x0000000000007941 */ /* 0x000fea0003800000 */
.L_x_1155:
[----:B------:R-:W-:Y:S01]  /*f980*/  LEA.HI.SX32 R0, R4, 0x20, 0x1d ;  /* 0x0000002004007811 */ /* 0x000fe200078feaff */
        /* <DEDUP_REMOVED lines=19> */
.L_x_1158:
[----:B------:R-:W-:Y:S05]  /*fac0*/  BSYNC B0 ;  /* 0x0000000000007941 */ /* 0x000fea0003800000 */
.L_x_1157:
        /* <DEDUP_REMOVED lines=21> */
.L_x_1159:
        /* <DEDUP_REMOVED lines=14> */
.L_x_1299:


//--------------------- .text._ZN5flash16flash_fwd_kernelI23Flash_fwd_kernel_traitsILi192ELi64ELi64ELi4ELb0ELb0EN7cutlass10bfloat16_tE19Flash_kernel_traitsILi192ELi64ELi64ELi4ES3_EELb1ELb0ELb1ELb1ELb0ELb0ELb0ELb1EEEvNS_16Flash_fwd_paramsE --------------------------
	.section	.text._ZN5flash16flash_fwd_kernelI23Flash_fwd_kernel_traitsILi192ELi64ELi64ELi4ELb0ELb0EN7cutlass10bfloat16_tE19Flash_kernel_traitsILi192ELi64ELi64ELi4ES3_EELb1ELb0ELb1ELb1ELb0ELb0ELb0ELb1EEEvNS_16Flash_fwd_paramsE,"ax",@progbits
	.sectioninfo	@"SHI_REGISTERS=255"
	.align	128
        .global         _ZN5flash16flash_fwd_kernelI23Flash_fwd_kernel_traitsILi192ELi64ELi64ELi4ELb0ELb0EN7cutlass10bfloat16_tE19Flash_kernel_traitsILi192ELi64ELi64ELi4ES3_EELb1ELb0ELb1ELb1ELb0ELb0ELb0ELb1EEEvNS_16Flash_fwd_paramsE
        .type           _ZN5flash16flash_fwd_kernelI23Flash_fwd_kernel_traitsILi192ELi64ELi64ELi4ELb0ELb0EN7cutlass10bfloat16_tE19Flash_kernel_traitsILi192ELi64ELi64ELi4ES3_EELb1ELb0ELb1ELb1ELb0ELb0ELb0ELb1EEEvNS_16Flash_fwd_paramsE,@function
        .size           _ZN5flash16flash_fwd_kernelI23Flash_fwd_kernel_traitsILi192ELi64ELi64ELi4ELb0ELb0EN7cutlass10bfloat16_tE19Flash_kernel_traitsILi192ELi64ELi64ELi4ES3_EELb1ELb0ELb1ELb1ELb0ELb0ELb0ELb1EEEvNS_16Flash_fwd_paramsE,(.L_x_1300 - _ZN5flash16flash_fwd_kernelI23Flash_fwd_kernel_traitsILi192ELi64ELi64ELi4ELb0ELb0EN7cutlass10bfloat16_tE19Flash_kernel_traitsILi192ELi64ELi64ELi4ES3_EELb1ELb0ELb1ELb1ELb0ELb0ELb0ELb1EEEvNS_16Flash_fwd_paramsE)
        .other          _ZN5flash16flash_fwd_kernelI23Flash_fwd_kernel_traitsILi192ELi64ELi64ELi4ELb0ELb0EN7cutlass10bfloat16_tE19Flash_kernel_traitsILi192ELi64ELi64ELi4ES3_EELb1ELb0ELb1ELb1ELb0ELb0ELb0ELb1EEEvNS_16Flash_fwd_paramsE,@"STO_CUDA_ENTRY STV_DEFAULT"
_ZN5flash16flash_fwd_kernelI23Flash_fwd_kernel_traitsILi192ELi64ELi64ELi4ELb0ELb0EN7cutlass10bfloat16_tE19Flash_kernel_traitsILi192ELi64ELi64ELi4ES3_EELb1ELb0ELb1ELb1ELb0ELb0ELb0ELb1EEEvNS_16Flash_fwd_paramsE:
.text._ZN5flash16flash_fwd_kernelI23Flash_fwd_kernel_traitsILi192ELi64ELi64ELi4ELb0ELb0EN7cutlass10bfloat16_tE19Flash_kernel_traitsILi192ELi64ELi64ELi4ES3_EELb1ELb0ELb1ELb1ELb0ELb0ELb0ELb1EEEvNS_16Flash_fwd_paramsE:
        /* <DEDUP_REMOVED lines=85> */
.L_x_1160:
[----:B-1----:R-:W-:Y:S02]  /*0550*/  ULDC UR6, c[0x0][0x218] ;  /* 0x0000860000067ab9 */ /* 0x002fe40000000800 */
.L_x_1161:
        /* <DEDUP_REMOVED lines=123> */
.L_x_1164:
[----:B------:R-:W-:Y:S05]  /*0d10*/  BSYNC B0 ;  /* 0x0000000000007941 */ /* 0x000fea0003800000 */
.L_x_1163:
        /* <DEDUP_REMOVED lines=20> */
.L_x_1166:
[----:B------:R-:W-:Y:S05]  /*0e60*/  BSYNC B0 ;  /* 0x0000000000007941 */ /* 0x000fea0003800000 */
.L_x_1165:
        /* <DEDUP_REMOVED lines=20> */
.L_x_1168:
[----:B------:R-:W-:Y:S05]  /*0fb0*/  BSYNC B0 ;  /* 0x0000000000007941 */ /* 0x000fea0003800000 */
.L_x_1167:
        /* <DEDUP_REMOVED lines=19> */
.L_x_1170:
[----:B------:R-:W-:Y:S05]  /*10f0*/  BSYNC B0 ;  /* 0x0000000000007941 */ /* 0x000fea0003800000 */
.L_x_1169:
        /* <DEDUP_REMOVED lines=35> */
.L_x_1162:
[----:B------:R-:W-:Y:S01]  /*1330*/  UISETP.NE.AND UP0, UPT, UR11, -0x1, UPT ;  /* 0xffffffff0b00788c */ /* 0x000fe2000bf05270 */
[----:B------:R-:W-:Y:S01]  /*1340*/  SHF.R.S32.HI R0, RZ, 0x1f, R20 ;  /* 0x0000001fff007819 */ /* 0x000fe20000011414 */
[----:B------:R-:W-:Y:S02]  /*1350*/  UISETP.NE.AND UP1, UPT, UR25, -0x1, UPT ;  /* 0xffffffff1900788c */ /* 0x000fe4000bf25270 */
[----:B------:R-:W-:Y:S02]  /*1360*/  ULDC.64 UR4, c[0x0][0x190] ;  /* 0x0000640000047ab9 */ /* 0x000fe40000000a00 */
[----:B------:R-:W-:Y:S02]  /*1370*/  ULDC.64 UR6, c[0x0][0x178] ;  /* 0x00005e0000067ab9 */ /* 0x000fe40000000a00 */
[----:B------:R-:W-:-:S03]  /*1380*/  PLOP3.LUT P0, PT, PT, PT, UP1, 0x80, 0x0 ;  /* 0x000000000000781c */ /* 0x000fc60003f0f018 */
[----:B------:R-:W-:Y:S02]  /*1390*/  @!UP0 USHF.R.S32.HI UR24, URZ, 0x1f, UR13 ;  /* 0x0000001f3f188899 */ /* 0x000fe4000801140d */
        /* <DEDUP_REMOVED lines=34> */
[----:B------:R-:W-:Y:S02]  /*15c0*/  UIMAD.WIDE.U32 UR30, UR13, UR4, UR28 ;  /* 0x000000040d1e72a5 */ /* 0x000fe4000f8e001c */
[----:B------:R-:W-:-:S04]  /*15d0*/  UIMAD UR26, UR13, UR5, UR26 ;  /* 0x000000050d1a72a4 */ /* 0x000fc8000f8e021a */
[----:B------:R-:W-:Y:S02]  /*15e0*/  UIADD3 UR26, UR31, UR26, URZ ;  /* 0x0000001a1f1a7290 */ /* 0x000fe4000fffe03f */
.L_x_1171:
        /* <DEDUP_REMOVED lines=44> */
.L_x_1172:
[CC--:B------:R-:W-:Y:S01]  /*18b0*/  LEA.HI R3, R10.reuse, R25.reuse, RZ, 0x4 ;  /* 0x000000190a037211 */ /* 0x0c0fe200078f20ff */
[----:B------:R-:W2:Y:S01]  /*18c0*/  S2R R18, SR_CTAID.Z ;  /* 0x0000000000127919 */ /* 0x000ea20000002700 */
[----:B------:R-:W-:Y:S01]  /*18d0*/  LEA.HI R2, R10, R25, RZ, 0x3 ;  /* 0x000000190a027211 */ /* 0x000fe200078f18ff */
[----:B------:R-:W-:Y:S01]  /*18e0*/  IMAD.U32 R14, RZ, RZ, UR14 ;  /* 0x0000000eff0e7e24 */ /* 0x000fe2000f8e00ff */
[----:B------:R-:W-:Y:S01]  /*18f0*/  SHF.R.S32.HI R4, RZ, 0x4, R3 ;  /* 0x00000004ff047819 */ /* 0x000fe20000011403 */
[----:B------:R-:W-:Y:S01]  /*1900*/  BSSY B0, `(.L_x_1173) ;  /* 0x0000076000007945 */ /* 0x000fe20003800000 */
[----:B------:R-:W-:Y:S02]  /*1910*/  LOP3.LUT R0, R2, 0xfffffff8, RZ, 0xc0, !PT ;  /* 0xfffffff802007812 */ /* 0x000fe400078ec0ff */
[----:B------:R-:W-:Y:S02]  /*1920*/  LEA.HI R5, R3, R4, RZ, 0x1 ;  /* 0x0000000403057211 */ /* 0x000fe400078f08ff */
[----:B------:R-:W-:Y:S01]  /*1930*/  SHF.R.S32.HI R16, RZ, 0x3, R2 ;  /* 0x00000003ff107819 */ /* 0x000fe20000011402 */
[----:B------:R-:W-:Y:S01]  /*1940*/  IMAD.IADD R24, R25, 0x1, -R0 ;  /* 0x0000000119187824 */ /* 0x000fe200078e0a00 */
[----:B------:R-:W-:-:S02]  /*1950*/  LOP3.LUT R2, R5, 0xfffffffe, RZ, 0xc0, !PT ;  /* 0xfffffffe05027812 */ /* 0x000fc400078ec0ff */
[----:B------:R-:W-:Y:S01]  /*1960*/  SHF.R.S32.HI R17, RZ, 0x1f, R16 ;  /* 0x0000001fff117819 */ /* 0x000fe20000011410 */
[----:B------:R-:W-:Y:S01]  /*1970*/  IMAD.SHL.U32 R0, R16, 0x40, RZ ;  /* 0x0000004010007824 */ /* 0x000fe200078e00ff */
[----:B------:R-:W-:Y:S01]  /*1980*/  LEA.HI R10, R10, R25, RZ, 0x6 ;  /* 0x000000190a0a7211 */ /* 0x000fe200078f30ff */
[----:B------:R-:W-:Y:S01]  /*1990*/  IMAD.IADD R23, R4, 0x1, -R2 ;  /* 0x0000000104177824 */ /* 0x000fe200078e0a02 */
[----:B------:R-:W-:Y:S01]  /*19a0*/  LOP3.LUT R2, R3, 0xfffffff0, RZ, 0xc0, !PT ;  /* 0xfffffff003027812 */ /* 0x000fe200078ec0ff */
[----:B------:R-:W-:Y:S01]  /*19b0*/  IMAD.SHL.U32 R128, R24, 0x8, RZ ;  /* 0x0000000818807824 */ /* 0x000fe200078e00ff */
[----:B------:R-:W-:Y:S01]  /*19c0*/  LOP3.LUT R0, R0, 0x1c0, RZ, 0xc0, !PT ;  /* 0x000001c000007812 */ /* 0x000fe200078ec0ff */
[----:B------:R-:W-:Y:S01]  /*19d0*/  IMAD R8, R17, c[0x0][0x198], RZ ;  /* 0x0000660011087a24 */ /* 0x000fe200078e02ff */
[----:B------:R-:W-:Y:S01]  /*19e0*/  SHF.R.S32.HI R100, RZ, 0x5, R12 ;  /* 0x00000005ff647819 */ /* 0x000fe2000001140c */
[----:B------:R-:W-:Y:S01]  /*19f0*/  IMAD.IADD R6, R25, 0x1, -R2 ;  /* 0x0000000119067824 */ /* 0x000fe200078e0a02 */
[----:B------:R-:W-:Y:S01]  /*1a00*/  LOP3.LUT R2, R0, 0x38, R128, 0xf8, !PT ;  /* 0x0000003800027812 */ /* 0x000fe200078ef880 */
[----:B------:R-:W-:Y:S01]  /*1a10*/  IMAD.SHL.U32 R10, R10, 0x8, RZ ;  /* 0x000000080a0a7824 */ /* 0x000fe200078e00ff */
[----:B------:R-:W-:Y:S01]  /*1a20*/  SHF.R.U32.HI R0, RZ, 0x3, R0 ;  /* 0x00000003ff007819 */ /* 0x000fe20000011600 */
[----:B------:R-:W-:Y:S01]  /*1a30*/  IMAD.WIDE R14, R14, 0x40, R16 ;  /* 0x000000400e0e7825 */ /* 0x000fe200078e0210 */
[----:B------:R-:W-:-:S02]  /*1a40*/  SHF.R.S32.HI R3, RZ, 0x1f, R6 ;  /* 0x0000001fff037819 */ /* 0x000fc40000011406 */
[----:B------:R-:W-:Y:S02]  /*1a50*/  LOP3.LUT R9, R2, R0, RZ, 0x3c, !PT ;  /* 0x0000000002097212 */ /* 0x000fe400078e3cff */
[----:B------:R-:W-:Y:S02]  /*1a60*/  LEA.HI R11, R3, R6, RZ, 0x3 ;  /* 0x00000006030b7211 */ /* 0x000fe400078f18ff */
[--C-:B------:R-:W-:Y:S02]  /*1a70*/  SHF.R.S32.HI R129, RZ, 0x1f, R128.reuse ;  /* 0x0000001fff817819 */ /* 0x100fe40000011480 */
[----:B------:R-:W-:Y:S02]  /*1a80*/  LOP3.LUT R0, R11, 0xfffffff8, RZ, 0xc0, !PT ;  /* 0xfffffff80b007812 */ /* 0x000fe400078ec0ff */
[----:B------:R-:W-:Y:S01]  /*1a90*/  IADD3 R2, P0, R128, UR24, RZ ;  /* 0x0000001880027c10 */ /* 0x000fe2000ff1e0ff */
[----:B------:R-:W-:Y:S01]  /*1aa0*/  IMAD.WIDE.U32 R4, R16, c[0x0][0x198], R128 ;  /* 0x0000660010047a25 */ /* 0x000fe200078e0080 */
[----:B------:R-:W-:Y:S01]  /*1ab0*/  LOP3.LUT R199, R9, 0xfffffe00, R10, 0xf8, !PT ;  /* 0xfffffe0009c77812 */ /* 0x000fe200078ef80a */
[----:B------:R3:W-:Y:S01]  /*1ac0*/  STL.64 [R1+0x78], R128 ;  /* 0x0000788001007387 */ /* 0x0007e20000100a00 */
[----:B------:R-:W-:Y:S01]  /*1ad0*/  IADD3.X R3, R129, UR22, RZ, P0, !PT ;  /* 0x0000001681037c10 */ /* 0x000fe200087fe4ff */
[----:B------:R-:W-:Y:S01]  /*1ae0*/  IMAD.IADD R6, R6, 0x1, -R0 ;  /* 0x0000000106067824 */ /* 0x000fe200078e0a00 */
[----:B------:R-:W-:Y:S01]  /*1af0*/  IADD3 R4, P0, R4, UR30, RZ ;  /* 0x0000001e04047c10 */ /* 0x000fe2000ff1e0ff */
[----:B------:R-:W-:Y:S01]  /*1b00*/  IMAD R0, R16, c[0x0][0x19c], R8 ;  /* 0x0000670010007a24 */ /* 0x000fe200078e0208 */
[----:B------:R-:W-:Y:S01]  /*1b10*/  IADD3 R125, R128, 0x40, RZ ;  /* 0x00000040807d7810 */ /* 0x000fe20007ffe0ff */
[----:B--2---:R-:W-:Y:S01]  /*1b20*/  IMAD.WIDE.U32 R18, R18, c[0x0][0x1a8], R2 ;  /* 0x00006a0012127a25 */ /* 0x004fe200078e0002 */
[C---:B------:R-:W-:Y:S01]  /*1b30*/  LOP3.LUT P2, RZ, R6.reuse, 0x4, RZ, 0xc0, !PT ;  /* 0x0000000406ff7812 */ /* 0x040fe2000784c0ff */
[----:B------:R-:W-:Y:S01]  /*1b40*/  UIADD3 UR22, -UR15, UR17, URZ ;  /* 0x000000110f167290 */ /* 0x000fe2000fffe13f */
[C---:B------:R-:W-:Y:S01]  /*1b50*/  LOP3.LUT P1, RZ, R6.reuse, 0x2, RZ, 0xc0, !PT ;  /* 0x0000000206ff7812 */ /* 0x040fe2000782c0ff */
[----:B------:R-:W-:Y:S01]  /*1b60*/  IMAD.SHL.U32 R6, R6, 0x40, RZ ;  /* 0x0000004006067824 */ /* 0x000fe200078e00ff */
[----:B------:R-:W-:Y:S01]  /*1b70*/  IADD3.X R5, R5, UR26, R0, P0, !PT ;  /* 0x0000001a05057c10 */ /* 0x000fe200087fe400 */
        /* <DEDUP_REMOVED lines=13> */
[----:B------:R3:W-:Y:S01]  /*1c50*/  STL.64 [R1+0x98], R30 ;  /* 0x0000981e01007387 */ /* 0x0007e20000100a00 */
[----:B------:R-:W-:Y:S01]  /*1c60*/  IMAD R0, R0, c[0x0][0x1b8], RZ ;  /* 0x00006e0000007a24 */ /* 0x000fe200078e02ff */
[----:B------:R-:W-:Y:S01]  /*1c70*/  ULDC.64 UR4, c[0x0][0x1a8] ;  /* 0x00006a0000047ab9 */ /* 0x000fe20000000a00 */
[C---:B------:R-:W-:Y:S01]  /*1c80*/  IMAD R10, R7.reuse, c[0x0][0x1b4], R6 ;  /* 0x00006d00070a7a24 */ /* 0x040fe200078e0206 */
[----:B------:R-:W-:Y:S01]  /*1c90*/  ISETP.GE.AND P0, PT, R16, UR22, PT ;  /* 0x0000001610007c0c */ /* 0x000fe2000bf06270 */
[C---:B------:R-:W-:Y:S01]  /*1ca0*/  IMAD R6, R7.reuse, c[0x0][0x1bc], R0 ;  /* 0x00006f0007067a24 */ /* 0x040fe200078e0200 */
[----:B------:R-:W-:Y:S01]  /*1cb0*/  SHF.R.S32.HI R0, RZ, 0x1f, R12 ;  /* 0x0000001fff007819 */ /* 0x000fe2000001140c */
[----:B------:R-:W-:Y:S01]  /*1cc0*/  IMAD.WIDE.U32 R26, R7, c[0x0][0x1b8], R2 ;  /* 0x00006e00071a7a25 */ /* 0x000fe200078e0002 */
[----:B------:R-:W-:Y:S01]  /*1cd0*/  SHF.R.S32.HI R3, RZ, 0x1f, R20 ;  /* 0x0000001fff037819 */ /* 0x000fe20000011414 */
[----:B------:R-:W-:Y:S01]  /*1ce0*/  UIMAD UR4, UR7, UR4, URZ ;  /* 0x00000004070472a4 */ /* 0x000fe2000f8e023f */
[----:B------:R-:W-:Y:S01]  /*1cf0*/  LEA.HI R0, R0, R100, RZ, 0x2 ;  /* 0x0000006400007211 */ /* 0x000fe200078f10ff */
[----:B------:R-:W-:Y:S01]  /*1d00*/  IMAD.IADD R29, R27, 0x1, R6 ;  /* 0x000000011b1d7824 */ /* 0x000fe200078e0206 */
[----:B------:R-:W-:Y:S01]  /*1d10*/  LEA.HI R3, R3, R20, RZ, 0x2 ;  /* 0x0000001403037211 */ /* 0x000fe200078f10ff */
[----:B------:R3:W-:Y:S01]  /*1d20*/  STL.64 [R1+0xb8], R26 ;  /* 0x0000b81a01007387 */ /* 0x0007e20000100a00 */
[----:B------:R-:W-:Y:S01]  /*1d30*/  LOP3.LUT R0, R0, 0xffffffc, RZ, 0xc0, !PT ;  /* 0x0ffffffc00007812 */ /* 0x000fe200078ec0ff */
[----:B------:R-:W-:Y:S01]  /*1d40*/  IMAD.IADD R33, R31, 0x1, R10 ;  /* 0x000000011f217824 */ /* 0x000fe200078e020a */
[----:B------:R-:W-:Y:S01]  /*1d50*/  SHF.R.S32.HI R101, RZ, 0x2, R3 ;  /* 0x00000002ff657819 */ /* 0x000fe20000011403 */
[----:B------:R-:W-:Y:S01]  /*1d60*/  UIMAD UR4, UR12, UR5, UR4 ;  /* 0x000000050c0472a4 */ /* 0x000fe2000f8e0204 */
[----:B------:R-:W-:Y:S01]  /*1d70*/  IMAD.SHL.U32 R5, R11, 0x40, RZ ;  /* 0x000000400b057824 */ /* 0x000fe200078e00ff */
[----:B------:R-:W-:Y:S01]  /*1d80*/  LOP3.LUT R8, R9, R8, RZ, 0x3c, !PT ;  /* 0x0000000809087212 */ /* 0x000fe200078e3cff */
[----:B------:R-:W-:-:S02]  /*1d90*/  IMAD.IADD R0, R100, 0x1, -R0 ;  /* 0x0000000164007824 */ /* 0x000fc400078e0a00 */
[----:B------:R-:W-:Y:S01]  /*1da0*/  IMAD.MOV.U32 R4, RZ, RZ, 0x10 ;  /* 0x00000010ff047424 */ /* 0x000fe200078e00ff */
[----:B------:R-:W-:Y:S01]  /*1db0*/  IADD3 R9, R19, UR4, RZ ;  /* 0x0000000413097c10 */ /* 0x000fe2000fffe0ff */
[----:B------:R-:W-:Y:S01]  /*1dc0*/  IMAD R21, R0, 0x10, R101 ;  /* 0x0000001000157824 */ /* 0x000fe200078e0265 */
[----:B------:R-:W-:Y:S01]  /*1dd0*/  LOP3.LUT R5, R8, 0xfffffe00, R5, 0xf8, !PT ;  /* 0xfffffe0008057812 */ /* 0x000fe200078ef805 */
[----:B------:R-:W-:Y:S01]  /*1de0*/  IMAD.MOV.U32 R2, RZ, RZ, 0x20 ;  /* 0x00000020ff027424 */ /* 0x000fe200078e00ff */
[----:B------:R-:W-:Y:S01]  /*1df0*/  SEL R4, R4, 0xfffffff0, !P1 ;  /* 0xfffffff004047807 */ /* 0x000fe20004800000 */
[----:B------:R-:W-:Y:S01]  /*1e00*/  IMAD.SHL.U32 R199, R199, 0x2, RZ ;  /* 0x00000002c7c77824 */ /* 0x000fe200078e00ff */
[----:B------:R3:W-:Y:S02]  /*1e10*/  STL [R1+0xc4], R21 ;  /* 0x0000c41501007387 */ /* 0x0007e40000100800 */
[----:B------:R-:W-:Y:S02]  /*1e20*/  SEL R2, R2, 0xffffffe0, !P2 ;  /* 0xffffffe002027807 */ /* 0x000fe40005000000 */
        /* <DEDUP_REMOVED lines=35> */
.L_x_1174:
[----:B------:R-:W-:Y:S05]  /*2060*/  BSYNC B0 ;  /* 0x0000000000007941 */ /* 0x000fea0003800000 */
.L_x_1173:
        /* <DEDUP_REMOVED lines=47> */
.L_x_1176:
[----:B------:R-:W-:Y:S05]  /*2360*/  BSYNC B0 ;  /* 0x0000000000007941 */ /* 0x000fea0003800000 */
.L_x_1175:
        /* <DEDUP_REMOVED lines=37> */
.L_x_1178:
[----:B------:R-:W-:Y:S05]  /*25c0*/  BSYNC B0 ;  /* 0x0000000000007941 */ /* 0x000fea0003800000 */
.L_x_1177:
        /* <DEDUP_REMOVED lines=14> */
[----:B--2---:R-:W-:-:S04]  /*26b0*/  IMAD.WIDE.U32 R10, R3, c[0x0][0x190], R8 ;  /* 0x00006400030a7a25 */ /* 0x004fc800078e0008 */
        /* <DEDUP_REMOVED lines=25> */
.L_x_1180:
[----:B------:R-:W-:Y:S05]  /*2850*/  BSYNC B0 ;  /* 0x0000000000007941 */ /* 0x000fea0003800000 */
.L_x_1179:
        /* <DEDUP_REMOVED lines=40> */
.L_x_1182:
[----:B------:R-:W-:Y:S05]  /*2ae0*/  BSYNC B0 ;  /* 0x0000000000007941 */ /* 0x000fea0003800000 */
.L_x_1181:
        /* <DEDUP_REMOVED lines=33> */
.L_x_1184:
[----:B------:R-:W-:Y:S05]  /*2d00*/  BSYNC B0 ;  /* 0x0000000000007941 */ /* 0x000fea0003800000 */
.L_x_1183:
        /* <DEDUP_REMOVED lines=32> */
.L_x_1186:
[----:B------:R-:W-:Y:S05]  /*2f10*/  BSYNC B0 ;  /* 0x0000000000007941 */ /* 0x000fea0003800000 */
.L_x_1185:
        /* <DEDUP_REMOVED lines=34> */
.L_x_1188:
[----:B------:R-:W-:Y:S05]  /*3140*/  BSYNC B0 ;  /* 0x0000000000007941 */ /* 0x000fea0003800000 */
.L_x_1187:
[----:B------:R-:W-:Y:S01]  /*3150*/  ULDC.64 UR4, c[0x0][0x318] ;  /* 0x0000c60000047ab9 */ /* 0x000fe20000000a00 */
[----:B------:R-:W0:Y:S01]  /*3160*/  LDGDEPBAR ;  /* 0x00000000000079af */ /* 0x000e220000000000 */
[----:B------:R-:W-:Y:S01]  /*3170*/  UISETP.NE.U32.AND UP1, UPT, URZ, UR4, UPT ;  /* 0x000000043f00728c */ /* 0x000fe2000bf25070 */
[----:B--2---:R-:W-:Y:S01]  /*3180*/  IMAD.MOV.U32 R10, RZ, RZ, R28 ;  /* 0x000000ffff0a7224 */ /* 0x004fe200078e001c */
[----:B------:R-:W-:Y:S02]  /*3190*/  MOV R11, R29 ;  /* 0x0000001d000b7202 */ /* 0x000fe40000000f00 */
        /* <DEDUP_REMOVED lines=15> */
[----:B------:R-:W-:Y:S01]  /*3290*/  IMAD.U32 R6, RZ, RZ, UR12 ;  /* 0x0000000cff067e24 */ /* 0x000fe2000f8e00ff */
[----:B------:R-:W2:Y:S01]  /*32a0*/  @P0 MUFU.RCP R3, c[0x0][0x238] ;  /* 0x00008e0000030b08 */ /* 0x000ea20000001000 */
[----:B------:R-:W-:Y:S01]  /*32b0*/  ISETP.GE.AND P1, PT, R16, UR22, PT ;  /* 0x0000001610007c0c */ /* 0x000fe2000bf26270 */
[----:B------:R-:W-:-:S02]  /*32c0*/  ULDC.64 UR4, c[0x0][0x1a0] ;  /* 0x0000680000047ab9 */ /* 0x000fc40000000a00 */
[----:B------:R-:W-:-:S05]  /*32d0*/  MOV R7, UR13 ;  /* 0x0000000d00077c02 */ /* 0x000fca0008000f00 */
[----:B------:R4:W2:Y:S01]  /*32e0*/  @P0 LDG.E R0, [R6.64] ;  /* 0x0000001206000981 */ /* 0x0008a2000c1e1900 */
[----:B------:R-:W-:Y:S01]  /*32f0*/  MOV R10, R26 ;  /* 0x0000001a000a7202 */ /* 0x000fe20000000f00 */
[----:B------:R-:W-:Y:S01]  /*3300*/  USHF.L.U64.HI UR6, UR4, UR6, UR5 ;  /* 0x0000000604067299 */ /* 0x000fe20008010205 */
[----:B------:R-:W-:Y:S01]  /*3310*/  IMAD.SHL.U32 R25, R25, 0x2, RZ ;  /* 0x0000000219197824 */ /* 0x000fe200078e00ff */
[----:B------:R-:W-:Y:S01]  /*3320*/  BAR.SYNC.DEFER_BLOCKING 0x0 ;  /* 0x0000000000007b1d */ /* 0x000fe20000010000 */
[----:B------:R-:W-:Y:S02]  /*3330*/  USHF.L.U32 UR7, UR4, 0x6, URZ ;  /* 0x0000000604077899 */ /* 0x000fe4000800063f */
[----:B------:R-:W-:Y:S01]  /*3340*/  UIMAD UR5, UR6, UR24, URZ ;  /* 0x00000018060572a4 */ /* 0x000fe2000f8e023f */
[----:B------:R-:W-:Y:S02]  /*3350*/  LOP3.LUT R102, R25, 0x6, RZ, 0xc0, !PT ;  /* 0x0000000619667812 */ /* 0x000fe400078ec0ff */
[----:B------:R1:W-:Y:S01]  /*3360*/  STL.64 [R1+0xa8], R10 ;  /* 0x0000a80a01007387 */ /* 0x0003e20000100a00 */
[----:B------:R-:W-:Y:S01]  /*3370*/  UIMAD UR23, UR23, UR7, UR5 ;  /* 0x00000007171772a4 */ /* 0x000fe2000f8e0205 */
[----:B------:R-:W-:Y:S01]  /*3380*/  BSSY B0, `(.L_x_1189) ;  /* 0x0000028000007945 */ /* 0x000fe20003800000 */
[----:B------:R-:W-:Y:S01]  /*3390*/  UMOV UR13, URZ ;  /* 0x0000003f000d7c82 */ /* 0x000fe20008000000 */
[----:B----4-:R-:W-:Y:S01]  /*33a0*/  IMAD.U32 R6, RZ, RZ, UR24 ;  /* 0x00000018ff067e24 */ /* 0x010fe2000f8e00ff */
[----:B------:R1:W-:Y:S03]  /*33b0*/  @P1 STS.128 [R199+0xc000], RZ ;  /* 0x00c000ffc7001388 */ /* 0x0003e60000000c00 */
[----:B------:R-:W-:Y:S01]  /*33c0*/  IMAD.WIDE.U32 R6, R6, UR7, R10 ;  /* 0x0000000706067c25 */ /* 0x000fe2000f8e000a */
[----:B------:R1:W-:Y:S04]  /*33d0*/  @P1 STS.128 [R199+0xe000], RZ ;  /* 0x00e000ffc7001388 */ /* 0x0003e80000000c00 */
[----:B------:R-:W-:Y:S01]  /*33e0*/  IADD3 R9, R7, UR23, RZ ;  /* 0x0000001707097c10 */ /* 0x000fe2000fffe0ff */
[----:B------:R1:W-:Y:S01]  /*33f0*/  @P1 STS.128 [R199+0x10000], RZ ;  /* 0x010000ffc7001388 */ /* 0x0003e20000000c00 */
[----:B--2---:R-:W-:-:S04]  /*3400*/  @P0 FMUL.FTZ R0, R0, R3 ;  /* 0x0000000300000220 */ /* 0x004fc80000410000 */
[----:B------:R2:W4:Y:S02]  /*3410*/  @P0 R2UR UR12, R0 ;  /* 0x00000000000c03c2 */ /* 0x00052400000e0000 */
[----:B--2---:R-:W-:Y:S01]  /*3420*/  MOV R0, UR14 ;  /* 0x0000000e00007c02 */ /* 0x004fe20008000f00 */
[----:B----4-:R-:W-:-:S04]  /*3430*/  @UP1 UMOV UR13, UR12 ;  /* 0x0000000c000d1c82 */ /* 0x010fc80008000000 */
[----:B------:R-:W-:-:S05]  /*3440*/  IMAD R121, R0, 0x4, R100 ;  /* 0x0000000400797824 */ /* 0x000fca00078e0264 */
[----:B------:R1:W-:Y:S01]  /*3450*/  STL [R1+0xa0], R121 ;  /* 0x0000a07901007387 */ /* 0x0003e20000100800 */
[----:B------:R-:W-:Y:S05]  /*3460*/  @P1 BRA `(.L_x_1190) ;  /* 0x0000019000001947 */ /* 0x000fea0003800000 */
[----:B------:R-:W-:Y:S02]  /*3470*/  ISETP.GE.AND P3, PT, R128, c[0x0][0x220], PT ;  /* 0x0000880080007a0c */ /* 0x000fe40003f66270 */
[----:B------:R-:W-:Y:S02]  /*3480*/  ISETP.GE.AND P2, PT, R125, c[0x0][0x220], PT ;  /* 0x000088007d007a0c */ /* 0x000fe40003f46270 */
[----:B------:R-:W-:-:S09]  /*3490*/  ISETP.GE.AND P0, PT, R124, c[0x0][0x220], PT ;  /* 0x000088007c007a0c */ /* 0x000fd20003f06270 */
        /* <DEDUP_REMOVED lines=22> */
.L_x_1190:
[----:B------:R-:W-:Y:S05]  /*3600*/  BSYNC B0 ;  /* 0x0000000000007941 */ /* 0x000fea0003800000 */
.L_x_1189:
        /* <DEDUP_REMOVED lines=36> */
.L_x_1192:
[----:B------:R-:W-:Y:S05]  /*3850*/  BSYNC B0 ;  /* 0x0000000000007941 */ /* 0x000fea0003800000 */
.L_x_1191:
        /* <DEDUP_REMOVED lines=35> */
.L_x_1194:
[----:B------:R-:W-:Y:S05]  /*3a90*/  BSYNC B0 ;  /* 0x0000000000007941 */ /* 0x000fea0003800000 */
.L_x_1193:
[----:B------:R-:W-:Y:S01]  /*3aa0*/  ISETP.GE.AND P0, PT, R20, UR22, PT ;  /* 0x0000001614007c0c */ /* 0x000fe2000bf06270 */
[----:B------:R-:W-:-:S12]  /*3ab0*/  BSSY B0, `(.L_x_1195) ;  /* 0x0000024000007945 */ /* 0x000fd80003800000 */
        /* <DEDUP_REMOVED lines=35> */
.L_x_1196:
[----:B------:R-:W-:Y:S05]  /*3cf0*/  BSYNC B0 ;  /* 0x0000000000007941 */ /* 0x000fea0003800000 */
.L_x_1195:
[C---:B------:R-:W-:Y:S01]  /*3d00*/  IMAD.SHL.U32 R0, R24.reuse, 0x40, RZ ;  /* 0x0000004018007824 */ /* 0x040fe200078e00ff */
[----:B------:R-:W-:Y:S01]  /*3d10*/  R2P PR, R24, 0x6 ;  /* 0x0000000618007804 */ /* 0x000fe20000000000 */
[----:B------:R-:W-:Y:S01]  /*3d20*/  IMAD.SHL.U32 R3, R16, 0x8, RZ ;  /* 0x0000000810037824 */ /* 0x000fe200078e00ff */
[----:B------:R-:W-:Y:S01]  /*3d30*/  UIADD3 UR4, UR16, -UR17, URZ ;  /* 0x8000001110047290 */ /* 0x000fe2000fffe03f */
[----:B------:R-:W0:Y:S01]  /*3d40*/  LDGDEPBAR ;  /* 0x00000000000079af */ /* 0x000e220000000000 */
[----:B------:R-:W-:Y:S01]  /*3d50*/  LOP3.LUT R0, R0, 0x1c0, RZ, 0xc0, !PT ;  /* 0x000001c000007812 */ /* 0x000fe200078ec0ff */
[----:B------:R-:W-:Y:S02]  /*3d60*/  UIADD3 UR5, UR16, 0x1, -UR17 ;  /* 0x0000000110057890 */ /* 0x000fe4000fffe811 */
[----:B------:R-:W-:Y:S01]  /*3d70*/  UISETP.GT.AND UP0, UPT, UR24, UR9, UPT ;  /* 0x000000091800728c */ /* 0x000fe2000bf04270 */
[----:B------:R-:W-:Y:S02]  /*3d80*/  LOP3.LUT R3, R0, 0x8, R3, 0xf8, !PT ;  /* 0x0000000800037812 */ /* 0x000fe400078ef803 */
[----:B------:R-:W-:-:S04]  /*3d90*/  SHF.R.U32.HI R0, RZ, 0x3, R0 ;  /* 0x00000003ff007819 */ /* 0x000fc80000011600 */
[----:B------:R-:W-:Y:S01]  /*3da0*/  LOP3.LUT R0, R3, R0, RZ, 0x3c, !PT ;  /* 0x0000000003007212 */ /* 0x000fe200078e3cff */
[----:B------:R-:W-:-:S04]  /*3db0*/  IMAD R3, R100, 0x400, R5 ;  /* 0x0000040064037824 */ /* 0x000fc800078e0205 */
[----:B------:R-:W-:Y:S02]  /*3dc0*/  IMAD R0, R23, 0x200, R0 ;  /* 0x0000020017007824 */ /* 0x000fe400078e0200 */
[----:B------:R-:W-:Y:S01]  /*3dd0*/  IMAD.SHL.U32 R183, R3, 0x2, RZ ;  /* 0x0000000203b77824 */ /* 0x000fe200078e00ff */
[----:B------:R-:W-:Y:S01]  /*3de0*/  LEA R3, R100, UR15, 0x4 ;  /* 0x0000000f64037c11 */ /* 0x000fe2000f8e20ff */
[----:B------:R-:W-:Y:S02]  /*3df0*/  IMAD.SHL.U32 R176, R0, 0x2, RZ ;  /* 0x0000000200b07824 */ /* 0x000fe400078e00ff */
[--C-:B------:R-:W-:Y:S01]  /*3e00*/  IMAD R184, R4, 0x2, R183.reuse ;  /* 0x0000000204b87824 */ /* 0x100fe200078e02b7 */
[----:B-12---:R-:W-:Y:S01]  /*3e10*/  LDSM.16.M88.4 R12, [R183] ;  /* 0x00000000b70c783b */ /* 0x006fe20000000200 */
[----:B------:R-:W-:Y:S01]  /*3e20*/  IMAD R186, R2, 0x2, R183 ;  /* 0x0000000202ba7824 */ /* 0x000fe200078e02b7 */
[----:B------:R-:W-:Y:S01]  /*3e30*/  IADD3 R0, R176, 0x6000, RZ ;  /* 0x00006000b0007810 */ /* 0x000fe20007ffe0ff */
[----:B------:R-:W-:Y:S01]  /*3e40*/  IMAD R185, R2, 0x2, R184 ;  /* 0x0000000202b97824 */ /* 0x000fe200078e02b8 */
[----:B------:R-:W1:Y:S01]  /*3e50*/  LDSM.16.M88.4 R16, [R176+0x6000] ;  /* 0x00600000b010783b */ /* 0x000e620000000200 */
[----:B------:R-:W-:Y:S01]  /*3e60*/  IADD3 R187, R176, 0x6020, RZ ;  /* 0x00006020b0bb7810 */ /* 0x000fe20007ffe0ff */
[----:B------:R-:W-:Y:S01]  /*3e70*/  IMAD.IADD R3, R101, 0x1, R3 ;  /* 0x0000000165037824 */ /* 0x000fe200078e0203 */
[----:B------:R-:W-:Y:S01]  /*3e80*/  @P1 IADD3 R187, R0, -0x20, RZ ;  /* 0xffffffe000bb1810 */ /* 0x000fe20007ffe0ff */
[----:B------:R-:W2:Y:S01]  /*3e90*/  LDSM.16.M88.4 R20, [R176+0x6800] ;  /* 0x00680000b014783b */ /* 0x000ea20000000200 */
[----:B------:R-:W-:-:S02]  /*3ea0*/  IMAD.MOV.U32 R0, RZ, RZ, 0x40 ;  /* 0x00000040ff007424 */ /* 0x000fc400078e00ff */
[----:B------:R-:W-:Y:S01]  /*3eb0*/  IADD3 R200, R3, UR4, RZ ;  /* 0x0000000403c87c10 */ /* 0x000fe2000fffe0ff */
[----:B------:R-:W5:Y:S01]  /*3ec0*/  LDSM.16.M88.4 R40, [R176+0x7000] ;  /* 0x00700000b028783b */ /* 0x000f620000000200 */
[C---:B------:R-:W-:Y:S02]  /*3ed0*/  IADD3 R198, R187.reuse, 0x800, RZ ;  /* 0x00000800bbc67810 */ /* 0x040fe40007ffe0ff */
[----:B------:R-:W-:Y:S01]  /*3ee0*/  SEL R0, R0, 0xffffffc0, !P2 ;  /* 0xffffffc000007807 */ /* 0x000fe20005000000 */
[----:B------:R-:W3:Y:S01]  /*3ef0*/  LDSM.16.M88.4 R48, [R176+0x7800] ;  /* 0x00780000b030783b */ /* 0x000ee20000000200 */
[C---:B------:R-:W-:Y:S02]  /*3f00*/  IADD3 R197, R187.reuse, 0x1000, RZ ;  /* 0x00001000bbc57810 */ /* 0x040fe40007ffe0ff */
[C---:B------:R-:W-:Y:S01]  /*3f10*/  IADD3 R196, R187.reuse, 0x1800, RZ ;  /* 0x00001800bbc47810 */ /* 0x040fe20007ffe0ff */
[----:B------:R-:W-:Y:S01]  /*3f20*/  LDSM.16.M88.4 R8, [R184] ;  /* 0x00000000b808783b */ /* 0x000fe20000000200 */
[----:B------:R-:W-:Y:S01]  /*3f30*/  IMAD.IADD R182, R176, 0x1, R0 ;  /* 0x00000001b0b67824 */ /* 0x000fe200078e0200 */
[C---:B------:R-:W-:Y:S01]  /*3f40*/  IADD3 R195, R187.reuse, 0x2000, RZ ;  /* 0x00002000bbc37810 */ /* 0x040fe20007ffe0ff */
[----:B------:R-:W-:Y:S01]  /*3f50*/  IMAD.IADD R181, R0, 0x1, R187 ;  /* 0x0000000100b57824 */ /* 0x000fe200078e02bb */
[----:B------:R-:W4:Y:S01]  /*3f60*/  LDSM.16.M88.4 R44, [R187] ;  /* 0x00000000bb2c783b */ /* 0x000f220000000200 */
[----:B------:R-:W-:Y:S01]  /*3f70*/  IMAD.U32 R0, RZ, RZ, UR24 ;  /* 0x00000018ff007e24 */ /* 0x000fe2000f8e00ff */
[----:B------:R-:W-:-:S02]  /*3f80*/  IADD3 R194, R187, 0x2800, RZ ;  /* 0x00002800bbc27810 */ /* 0x000fc40007ffe0ff */
[----:B------:R-:W3:Y:S01]  /*3f90*/  LDSM.16.M88.4 R36, [R187+0x800] ;  /* 0x00080000bb24783b */ /* 0x000ee20000000200 */
[----:B------:R-:W-:Y:S01]  /*3fa0*/  IMAD R0, R0, 0x40, R102 ;  /* 0x0000004000007824 */ /* 0x000fe200078e0266 */
[C---:B------:R-:W-:Y:S02]  /*3fb0*/  IADD3 R193, R187.reuse, 0x3000, RZ ;  /* 0x00003000bbc17810 */ /* 0x040fe40007ffe0ff */
[----:B------:R-:W3:Y:S01]  /*3fc0*/  LDSM.16.M88.4 R60, [R187+0x1000] ;  /* 0x00100000bb3c783b */ /* 0x000ee20000000200 */
[----:B------:R-:W-:Y:S01]  /*3fd0*/  IMAD.IADD R6, R200, 0x1, -R0 ;  /* 0x00000001c8067824 */ /* 0x000fe200078e0a00 */
[C---:B------:R-:W-:Y:S02]  /*3fe0*/  IADD3 R192, R187.reuse, 0x3800, RZ ;  /* 0x00003800bbc07810 */ /* 0x040fe40007ffe0ff */
[----:B------:R-:W3:Y:S01]  /*3ff0*/  LDSM.16.M88.4 R72, [R187+0x1800] ;  /* 0x00180000bb48783b */ /* 0x000ee20000000200 */
[C---:B------:R-:W-:Y:S02]  /*4000*/  IADD3 R191, R187.reuse, 0x4000, RZ ;  /* 0x00004000bbbf7810 */ /* 0x040fe40007ffe0ff */
[----:B------:R-:W-:Y:S01]  /*4010*/  IABS R7, R6 ;  /* 0x0000000600077213 */ /* 0x000fe20000000000 */
[----:B------:R-:W-:Y:S01]  /*4020*/  LDSM.16.M88.4 R76, [R182+0x6000] ;  /* 0x00600000b64c783b */ /* 0x000fe20000000200 */
[----:B------:R-:W-:-:S02]  /*4030*/  IADD3 R190, R187, 0x4800, RZ ;  /* 0x00004800bbbe7810 */ /* 0x000fc40007ffe0ff */
[C---:B------:R-:W-:Y:S01]  /*4040*/  IADD3 R189, R187.reuse, 0x5000, RZ ;  /* 0x00005000bbbd7810 */ /* 0x040fe20007ffe0ff */
[----:B-1----:R-:W-:Y:S01]  /*4050*/  HMMA.16816.F32.BF16 R52, R12, R16, RZ ;  /* 0x000000100c34723c */ /* 0x002fe200000418ff */
[----:B------:R-:W-:Y:S01]  /*4060*/  LDSM.16.M88.4 R84, [R182+0x8800] ;  /* 0x00880000b654783b */ /* 0x000fe20000000200 */
[----:B------:R-:W-:-:S03]  /*4070*/  IADD3 R188, R187, 0x5800, RZ ;  /* 0x00005800bbbc7810 */ /* 0x000fc60007ffe0ff */
[----:B------:R-:W-:Y:S03]  /*4080*/  LDSM.16.M88.4 R88, [R182+0x9800] ;  /* 0x00980000b658783b */ /* 0x000fe60000000200 */
[C---:B------:R-:W-:Y:S01]  /*4090*/  HMMA.16816.F32.BF16 R32, R12.reuse, R18, RZ ;  /* 0x000000120c20723c */ /* 0x040fe200000418ff */
[----:B------:R-:W1:Y:S04]  /*40a0*/  LDSM.16.M88.4 R16, [R186] ;  /* 0x00000000ba10783b */ /* 0x000e680000000200 */
[----:B------:R-:W-:Y:S03]  /*40b0*/  LDSM.16.M88.4 R80, [R181+0x3000] ;  /* 0x00300000b550783b */ /* 0x000fe60000000200 */
[C---:B--2---:R-:W-:Y:S01]  /*40c0*/  HMMA.16816.F32.BF16 R28, R12.reuse, R20, RZ ;  /* 0x000000140c1c723c */ /* 0x044fe200000418ff */
[----:B------:R-:W-:Y:S04]  /*40d0*/  LDSM.16.M88.4 R92, [R176+0xb000] ;  /* 0x00b00000b05c783b */ /* 0x000fe80000000200 */
[----:B------:R-:W-:Y:S03]  /*40e0*/  LDSM.16.M88.4 R96, [R187+0x5000] ;  /* 0x00500000bb60783b */ /* 0x000fe60000000200 */
[C---:B------:R-:W-:Y:S08]  /*40f0*/  HMMA.16816.F32.BF16 R24, R12.reuse, R22, RZ ;  /* 0x000000160c18723c */ /* 0x040ff000000418ff */
[C---:B-----5:R-:W-:Y:S08]  /*4100*/  HMMA.16816.F32.BF16 R20, R12.reuse, R40, RZ ;  /* 0x000000280c14723c */ /* 0x060ff000000418ff */
[C---:B---3--:R-:W-:Y:S08]  /*4110*/  HMMA.16816.F32.BF16 R68, R12.reuse, R48, RZ ;  /* 0x000000300c44723c */ /* 0x048ff000000418ff */
[----:B------:R-:W-:Y:S08]  /*4120*/  HMMA.16816.F32.BF16 R56, R12, R42, RZ ;  /* 0x0000002a0c38723c */ /* 0x000ff000000418ff */
[----:B----4-:R-:W-:Y:S08]  /*4130*/  HMMA.16816.F32.BF16 R64, R8, R44, R52 ;  /* 0x0000002c0840723c */ /* 0x010ff00000041834 */
[----:B------:R-:W-:Y:S08]  /*4140*/  HMMA.16816.F32.BF16 R12, R12, R50, RZ ;  /* 0x000000320c0c723c */ /* 0x000ff000000418ff */
[C---:B------:R-:W-:Y:S01]  /*4150*/  HMMA.16816.F32.BF16 R52, R8.reuse, R46, R32 ;  /* 0x0000002e0834723c */ /* 0x040fe20000041820 */
[----:B------:R-:W2:Y:S07]  /*4160*/  LDSM.16.M88.4 R44, [R182+0x6800] ;  /* 0x00680000b62c783b */ /* 0x000eae0000000200 */
[C---:B------:R-:W-:Y:S08]  /*4170*/  HMMA.16816.F32.BF16 R48, R8.reuse, R36, R28 ;  /* 0x000000240830723c */ /* 0x040ff0000004181c */
[C---:B------:R-:W-:Y:S01]  /*4180*/  HMMA.16816.F32.BF16 R40, R8.reuse, R38, R24 ;  /* 0x000000260828723c */ /* 0x040fe20000041818 */
[----:B------:R-:W3:Y:S07]  /*4190*/  LDSM.16.M88.4 R36, [R182+0x7000] ;  /* 0x00700000b624783b */ /* 0x000eee0000000200 */
[C---:B------:R-:W-:Y:S01]  /*41a0*/  HMMA.16816.F32.BF16 R32, R8.reuse, R60, R20 ;  /* 0x0000003c0820723c */ /* 0x040fe20000041814 */
[----:B------:R-:W4:Y:S07]  /*41b0*/  LDSM.16.M88.4 R20, [R182+0x7800] ;  /* 0x00780000b614783b */ /* 0x000f2e0000000200 */
[----:B------:R-:W-:Y:S08]  /*41c0*/  HMMA.16816.F32.BF16 R24, R8, R72, R68 ;  /* 0x000000480818723c */ /* 0x000ff00000041844 */
[----:B-1----:R-:W-:Y:S08]  /*41d0*/  HMMA.16816.F32.BF16 R68, R16, R76, R64 ;  /* 0x0000004c1044723c */ /* 0x002ff00000041840 */
[C---:B------:R-:W-:Y:S01]  /*41e0*/  HMMA.16816.F32.BF16 R28, R8.reuse, R62, R56 ;  /* 0x0000003e081c723c */ /* 0x040fe20000041838 */
[----:B------:R-:W-:Y:S07]  /*41f0*/  LDSM.16.M88.4 R56, [R181+0x800] ;  /* 0x00080000b538783b */ /* 0x000fee0000000200 */
[----:B------:R-:W-:Y:S01]  /*4200*/  HMMA.16816.F32.BF16 R12, R8, R74, R12 ;  /* 0x0000004a080c723c */ /* 0x000fe2000004180c */
[----:B------:R-:W-:Y:S07]  /*4210*/  LDSM.16.M88.4 R8, [R185] ;  /* 0x00000000b908783b */ /* 0x000fee0000000200 */
[C---:B------:R-:W-:Y:S01]  /*4220*/  HMMA.16816.F32.BF16 R64, R16.reuse, R78, R52 ;  /* 0x0000004e1040723c */ /* 0x040fe20000041834 */
[----:B------:R-:W1:Y:S04]  /*4230*/  LDSM.16.M88.4 R52, [R181] ;  /* 0x00000000b534783b */ /* 0x000e680000000200 */
[----:B------:R-:W-:Y:S03]  /*4240*/  LDSM.16.M88.4 R76, [R176+0x9800] ;  /* 0x00980000b04c783b */ /* 0x000fe60000000200 */
[C---:B--2---:R-:W-:Y:S08]  /*4250*/  HMMA.16816.F32.BF16 R72, R16.reuse, R44, R48 ;  /* 0x0000002c1048723c */ /* 0x044ff00000041830 */
[C---:B------:R-:W-:Y:S01]  /*4260*/  HMMA.16816.F32.BF16 R60, R16.reuse, R46, R40 ;  /* 0x0000002e103c723c */ /* 0x040fe20000041828 */
[----:B------:R-:W2:Y:S07]  /*4270*/  LDSM.16.M88.4 R44, [R181+0x1000] ;  /* 0x00100000b52c783b */ /* 0x000eae0000000200 */
[C---:B---3--:R-:W-:Y:S01]  /*4280*/  HMMA.16816.F32.BF16 R48, R16.reuse, R36, R32 ;  /* 0x000000241030723c */ /* 0x048fe20000041820 */
[----:B------:R-:W3:Y:S07]  /*4290*/  LDSM.16.M88.4 R32, [R181+0x1800] ;  /* 0x00180000b520783b */ /* 0x000eee0000000200 */
[C---:B------:R-:W-:Y:S08]  /*42a0*/  HMMA.16816.F32.BF16 R40, R16.reuse, R38, R28 ;  /* 0x000000261028723c */ /* 0x040ff0000004181c */
[C---:B----4-:R-:W-:Y:S01]  /*42b0*/  HMMA.16816.F32.BF16 R36, R16.reuse, R20, R24 ;  /* 0x000000141024723c */ /* 0x050fe20000041818 */
[----:B------:R-:W-:Y:S07]  /*42c0*/  LDSM.16.M88.4 R24, [R176+0x8000] ;  /* 0x00800000b018783b */ /* 0x000fee0000000200 */
[----:B------:R-:W-:Y:S01]  /*42d0*/  HMMA.16816.F32.BF16 R28, R16, R22, R12 ;  /* 0x00000016101c723c */ /* 0x000fe2000004180c */
[----:B------:R-:W4:Y:S07]  /*42e0*/  LDSM.16.M88.4 R16, [R183+0x2000] ;  /* 0x00200000b710783b */ /* 0x000f2e0000000200 */
[C---:B-1----:R-:W-:Y:S01]  /*42f0*/  HMMA.16816.F32.BF16 R20, R8.reuse, R52, R68 ;  /* 0x000000340814723c */ /* 0x042fe20000041844 */
[----:B------:R-:W1:Y:S07]  /*4300*/  LDSM.16.M88.4 R68, [R176+0x8800] ;  /* 0x00880000b044783b */ /* 0x000e6e0000000200 */
[C---:B------:R-:W-:Y:S08]  /*4310*/  HMMA.16816.F32.BF16 R12, R8.reuse, R54, R64 ;  /* 0x00000036080c723c */ /* 0x040ff00000041840 */
[C---:B------:R-:W-:Y:S01]  /*4320*/  HMMA.16816.F32.BF16 R52, R8.reuse, R56, R72 ;  /* 0x000000380834723c */ /* 0x040fe20000041848 */
[----:B------:R-:W5:Y:S07]  /*4330*/  LDSM.16.M88.4 R72, [R176+0x9000] ;  /* 0x00900000b048783b */ /* 0x000f6e0000000200 */
[C---:B------:R-:W-:Y:S08]  /*4340*/  HMMA.16816.F32.BF16 R60, R8.reuse, R58, R60 ;  /* 0x0000003a083c723c */ /* 0x040ff0000004183c */
[C---:B--2---:R-:W-:Y:S08]  /*4350*/  HMMA.16816.F32.BF16 R64, R8.reuse, R44, R48 ;  /* 0x0000002c0840723c */ /* 0x044ff00000041830 */
[C---:B---3--:R-:W-:Y:S08]  /*4360*/  HMMA.16816.F32.BF16 R48, R8.reuse, R32, R36 ;  /* 0x000000200830723c */ /* 0x048ff00000041824 */
[----:B------:R-:W-:Y:S08]  /*4370*/  HMMA.16816.F32.BF16 R56, R8, R46, R40 ;  /* 0x0000002e0838723c */ /* 0x000ff00000041828 */
[----:B----4-:R-:W-:Y:S08]  /*4380*/  HMMA.16816.F32.BF16 R36, R16, R24, R20 ;  /* 0x000000181024723c */ /* 0x010ff00000041814 */
[----:B------:R-:W-:Y:S01]  /*4390*/  HMMA.16816.F32.BF16 R44, R8, R34, R28 ;  /* 0x00000022082c723c */ /* 0x000fe2000004181c */
[----:B------:R-:W-:Y:S04]  /*43a0*/  LDSM.16.M88.4 R28, [R187+0x2000] ;  /* 0x00200000bb1c783b */ /* 0x000fe80000000200 */
[----:B------:R-:W-:Y:S03]  /*43b0*/  LDSM.16.M88.4 R32, [R187+0x2800] ;  /* 0x00280000bb20783b */ /* 0x000fe60000000200 */
[C---:B------:R-:W-:Y:S01]  /*43c0*/  HMMA.16816.F32.BF16 R24, R16.reuse, R26, R12 ;  /* 0x0000001a1018723c */ /* 0x040fe2000004180c */
[----:B------:R-:W2:Y:S04]  /*43d0*/  LDSM.16.M88.4 R12, [R184+0x2000] ;  /* 0x00200000b80c783b */ /* 0x000ea80000000200 */
[----:B------:R-:W-:Y:S03]  /*43e0*/  LDSM.16.M88.4 R8, [R186+0x2000] ;  /* 0x00200000ba08783b */ /* 0x000fe60000000200 */
[C---:B-1----:R-:W-:Y:S01]  /*43f0*/  HMMA.16816.F32.BF16 R40, R16.reuse, R70, R60 ;  /* 0x000000461028723c */ /* 0x042fe2000004183c */
[----:B------:R-:W1:Y:S07]  /*4400*/  LDSM.16.M88.4 R60, [R187+0x3000] ;  /* 0x00300000bb3c783b */ /* 0x000e6e0000000200 */
[C---:B------:R-:W-:Y:S01]  /*4410*/  HMMA.16816.F32.BF16 R20, R16.reuse, R68, R52 ;  /* 0x000000441014723c */ /* 0x040fe20000041834 */
[----:B------:R-:W-:Y:S07]  /*4420*/  LDSM.16.M88.4 R68, [R182+0x8000] ;  /* 0x00800000b644783b */ /* 0x000fee0000000200 */
[C---:B-----5:R-:W-:Y:S01]  /*4430*/  HMMA.16816.F32.BF16 R52, R16.reuse, R72, R64 ;  /* 0x000000481034723c */ /* 0x060fe20000041840 */
[----:B------:R-:W3:Y:S07]  /*4440*/  LDSM.16.M88.4 R64, [R187+0x3800] ;  /* 0x00380000bb40783b */ /* 0x000eee0000000200 */
[C---:B------:R-:W-:Y:S01]  /*4450*/  HMMA.16816.F32.BF16 R56, R16.reuse, R74, R56 ;  /* 0x0000004a1038723c */ /* 0x040fe20000041838 */
[----:B------:R-:W-:Y:S07]  /*4460*/  LDSM.16.M88.4 R72, [R181+0x2000] ;  /* 0x00200000b548783b */ /* 0x000fee0000000200 */
[C---:B------:R-:W-:Y:S08]  /*4470*/  HMMA.16816.F32.BF16 R48, R16.reuse, R76, R48 ;  /* 0x0000004c1030723c */ /* 0x040ff00000041830 */
[----:B------:R-:W-:Y:S01]  /*4480*/  HMMA.16816.F32.BF16 R16, R16, R78, R44 ;  /* 0x0000004e1010723c */ /* 0x000fe2000004182c */
[----:B------:R-:W4:Y:S07]  /*4490*/  LDSM.16.M88.4 R76, [R182+0x9000] ;  /* 0x00900000b64c783b */ /* 0x000f2e0000000200 */
[C---:B--2---:R-:W-:Y:S08]  /*44a0*/  HMMA.16816.F32.BF16 R44, R12.reuse, R28, R36 ;  /* 0x0000001c0c2c723c */ /* 0x044ff00000041824 */
[C---:B------:R-:W-:Y:S08]  /*44b0*/  HMMA.16816.F32.BF16 R36, R12.reuse, R30, R24 ;  /* 0x0000001e0c24723c */ /* 0x040ff00000041818 */
[C---:B------:R-:W-:Y:S08]  /*44c0*/  HMMA.16816.F32.BF16 R28, R12.reuse, R32, R20 ;  /* 0x000000200c1c723c */ /* 0x040ff00000041814 */
[C---:B-1----:R-:W-:Y:S08]  /*44d0*/  HMMA.16816.F32.BF16 R20, R12.reuse, R60, R52 ;  /* 0x0000003c0c14723c */ /* 0x042ff00000041834 */
[C---:B------:R-:W-:Y:S08]  /*44e0*/  HMMA.16816.F32.BF16 R52, R12.reuse, R62, R56 ;  /* 0x0000003e0c34723c */ /* 0x040ff00000041838 */
[C---:B------:R-:W-:Y:S08]  /*44f0*/  HMMA.16816.F32.BF16 R24, R12.reuse, R34, R40 ;  /* 0x000000220c18723c */ /* 0x040ff00000041828 */
[C---:B---3--:R-:W-:Y:S08]  /*4500*/  HMMA.16816.F32.BF16 R56, R12.reuse, R64, R48 ;  /* 0x000000400c38723c */ /* 0x048ff00000041830 */
[----:B------:R-:W-:Y:S01]  /*4510*/  HMMA.16816.F32.BF16 R12, R12, R66, R16 ;  /* 0x000000420c0c723c */ /* 0x000fe20000041810 */
[----:B------:R-:W1:Y:S04]  /*4520*/  LDSM.16.M88.4 R16, [R185+0x2000] ;  /* 0x00200000b910783b */ /* 0x000e680000000200 */
[----:B------:R-:W-:Y:S03]  /*4530*/  LDSM.16.M88.4 R64, [R181+0x3800] ;  /* 0x00380000b540783b */ /* 0x000fe60000000200 */
[C---:B------:R-:W-:Y:S08]  /*4540*/  HMMA.16816.F32.BF16 R40, R8.reuse, R68, R44 ;  /* 0x000000440828723c */ /* 0x040ff0000004182c */
[C---:B------:R-:W-:Y:S01]  /*4550*/  HMMA.16816.F32.BF16 R48, R8.reuse, R70, R36 ;  /* 0x000000460830723c */ /* 0x040fe20000041824 */
[----:B------:R-:W2:Y:S07]  /*4560*/  LDSM.16.M88.4 R68, [R181+0x2800] ;  /* 0x00280000b544783b */ /* 0x000eae0000000200 */
[C---:B------:R-:W-:Y:S08]  /*4570*/  HMMA.16816.F32.BF16 R36, R8.reuse, R84, R28 ;  /* 0x000000540824723c */ /* 0x040ff0000004181c */
[C---:B------:R-:W-:Y:S01]  /*4580*/  HMMA.16816.F32.BF16 R32, R8.reuse, R86, R24 ;  /* 0x000000560820723c */ /* 0x040fe20000041818 */
[----:B------:R-:W-:Y:S07]  /*4590*/  LDSM.16.M88.4 R84, [R176+0xa800] ;  /* 0x00a80000b054783b */ /* 0x000fee0000000200 */
[C---:B----4-:R-:W-:Y:S08]  /*45a0*/  HMMA.16816.F32.BF16 R28, R8.reuse, R76, R20 ;  /* 0x0000004c081c723c */ /* 0x050ff00000041814 */
[C---:B------:R-:W-:Y:S01]  /*45b0*/  HMMA.16816.F32.BF16 R52, R8.reuse, R78, R52 ;  /* 0x0000004e0834723c */ /* 0x040fe20000041834 */
[----:B------:R-:W-:Y:S07]  /*45c0*/  LDSM.16.M88.4 R76, [R176+0xa000] ;  /* 0x00a00000b04c783b */ /* 0x000fee0000000200 */
[C---:B------:R-:W-:Y:S08]  /*45d0*/  HMMA.16816.F32.BF16 R60, R8.reuse, R88, R56 ;  /* 0x00000058083c723c */ /* 0x040ff00000041838 */
[----:B------:R-:W-:Y:S01]  /*45e0*/  HMMA.16816.F32.BF16 R24, R8, R90, R12 ;  /* 0x0000005a0818723c */ /* 0x000fe2000004180c */
[----:B------:R-:W3:Y:S04]  /*45f0*/  LDSM.16.M88.4 R12, [R183+0x4000] ;  /* 0x00400000b70c783b */ /* 0x000ee80000000200 */
[----:B------:R-:W-:Y:S03]  /*4600*/  LDSM.16.M88.4 R8, [R184+0x4000] ;  /* 0x00400000b808783b */ /* 0x000fe60000000200 */
[C---:B-1----:R-:W-:Y:S01]  /*4610*/  HMMA.16816.F32.BF16 R20, R16.reuse, R72, R40 ;  /* 0x000000481014723c */ /* 0x042fe20000041828 */
[----:B------:R-:W-:Y:S07]  /*4620*/  LDSM.16.M88.4 R88, [R187+0x4000] ;  /* 0x00400000bb58783b */ /* 0x000fee0000000200 */
        /* <DEDUP_REMOVED lines=13> */
[C---:B------:R-:W-:Y:S08]  /*4700*/  HMMA.16816.F32.BF16 R24, R12.reuse, R84, R44 ;  /* 0x000000540c18723c */ /* 0x040ff0000004182c */
[C---:B------:R-:W-:Y:S08]  /*4710*/  HMMA.16816.F32.BF16 R20, R12.reuse, R86, R40 ;  /* 0x000000560c14723c */ /* 0x040ff00000041828 */
[C---:B------:R-:W-:Y:S08]  /*4720*/  HMMA.16816.F32.BF16 R36, R12.reuse, R92, R36 ;  /* 0x0000005c0c24723c */ /* 0x040ff00000041824 */
[C---:B------:R-:W-:Y:S08]  /*4730*/  HMMA.16816.F32.BF16 R44, R12.reuse, R94, R56 ;  /* 0x0000005e0c2c723c */ /* 0x040ff00000041838 */
[C---:B------:R-:W-:Y:S01]  /*4740*/  HMMA.16816.F32.BF16 R28, R12.reuse, R78, R48 ;  /* 0x0000004e0c1c723c */ /* 0x040fe20000041830 */
[----:B------:R-:W3:Y:S07]  /*4750*/  LDSM.16.M88.4 R76, [R182+0xb000] ;  /* 0x00b00000b64c783b */ /* 0x000eee0000000200 */
[C---:B-1----:R-:W-:Y:S08]  /*4760*/  HMMA.16816.F32.BF16 R60, R12.reuse, R72, R60 ;  /* 0x000000480c3c723c */ /* 0x042ff0000004183c */
[----:B------:R-:W-:Y:S01]  /*4770*/  HMMA.16816.F32.BF16 R52, R12, R74, R52 ;  /* 0x0000004a0c34723c */ /* 0x000fe20000041834 */
[----:B------:R-:W1:Y:S07]  /*4780*/  LDSM.16.M88.4 R72, [R182+0xa800] ;  /* 0x00a80000b648783b */ /* 0x000e6e0000000200 */
[C---:B------:R-:W-:Y:S08]  /*4790*/  HMMA.16816.F32.BF16 R48, R8.reuse, R88, R32 ;  /* 0x000000580830723c */ /* 0x040ff00000041820 */
[C---:B--2---:R-:W-:Y:S08]  /*47a0*/  HMMA.16816.F32.BF16 R40, R8.reuse, R68, R24 ;  /* 0x000000440828723c */ /* 0x044ff00000041818 */
[C---:B------:R-:W-:Y:S01]  /*47b0*/  HMMA.16816.F32.BF16 R24, R8.reuse, R70, R20 ;  /* 0x000000460818723c */ /* 0x040fe20000041814 */
[----:B------:R-:W2:Y:S07]  /*47c0*/  LDSM.16.M88.4 R68, [R182+0xb800] ;  /* 0x00b80000b644783b */ /* 0x000eae0000000200 */
[C---:B------:R-:W-:Y:S08]  /*47d0*/  HMMA.16816.F32.BF16 R20, R8.reuse, R96, R36 ;  /* 0x000000600814723c */ /* 0x040ff00000041824 */
[C---:B------:R-:W-:Y:S01]  /*47e0*/  HMMA.16816.F32.BF16 R12, R8.reuse, R98, R44 ;  /* 0x00000062080c723c */ /* 0x040fe2000004182c */
[----:B------:R-:W-:Y:S07]  /*47f0*/  LDSM.16.M88.4 R44, [R181+0x4000] ;  /* 0x00400000b52c783b */ /* 0x000fee0000000200 */
[C---:B------:R-:W-:Y:S08]  /*4800*/  HMMA.16816.F32.BF16 R56, R8.reuse, R90, R28 ;  /* 0x0000005a0838723c */ /* 0x040ff0000004181c */
[C---:B----4-:R-:W-:Y:S08]  /*4810*/  HMMA.16816.F32.BF16 R32, R8.reuse, R64, R60 ;  /* 0x000000400820723c */ /* 0x050ff0000004183c */
[----:B------:R-:W-:Y:S01]  /*4820*/  HMMA.16816.F32.BF16 R28, R8, R66, R52 ;  /* 0x00000042081c723c */ /* 0x000fe20000041834 */
[----:B------:R-:W4:Y:S07]  /*4830*/  LDSM.16.M88.4 R8, [R185+0x4000] ;  /* 0x00400000b908783b */ /* 0x000f2e0000000200 */
[C---:B-----5:R-:W-:Y:S08]  /*4840*/  HMMA.16816.F32.BF16 R36, R16.reuse, R80, R48 ;  /* 0x000000501024723c */ /* 0x060ff00000041830 */
[C---:B---3--:R-:W-:Y:S01]  /*4850*/  HMMA.16816.F32.BF16 R48, R16.reuse, R76, R20 ;  /* 0x0000004c1030723c */ /* 0x048fe20000041814 */
[----:B------:R-:W3:Y:S07]  /*4860*/  LDSM.16.M88.4 R20, [R181+0x4800] ;  /* 0x00480000b514783b */ /* 0x000eee0000000200 */
[C---:B------:R-:W-:Y:S01]  /*4870*/  HMMA.16816.F32.BF16 R76, R16.reuse, R78, R12 ;  /* 0x0000004e104c723c */ /* 0x040fe2000004180c */
[----:B------:R5:W-:Y:S06]  /*4880*/  I2F R15, R7 ;  /* 0x00000007000f7306 */ /* 0x000bec0000201400 */
[----:B------:R-:W-:Y:S01]  /*4890*/  IADD3 R14, R3, 0x8, RZ ;  /* 0x00000008030e7810 */ /* 0x000fe20007ffe0ff */
[----:B-1----:R-:W-:Y:S01]  /*48a0*/  HMMA.16816.F32.BF16 R40, R16, R72, R40 ;  /* 0x000000481028723c */ /* 0x002fe20000041828 */
[----:B------:R-:W-:-:S02]  /*48b0*/  IADD3 R12, R0, 0x1, RZ ;  /* 0x00000001000c7810 */ /* 0x000fc40007ffe0ff */
[----:B------:R-:W-:Y:S01]  /*48c0*/  IADD3 R203, R14, UR4, RZ ;  /* 0x000000040ecb7c10 */ /* 0x000fe2000fffe0ff */
[----:B------:R-:W-:Y:S02]  /*48d0*/  ULDC UR4, c[0x0][0x2e8] ;  /* 0x0000ba0000047ab9 */ /* 0x000fe40000000800 */
[----:B------:R-:W-:Y:S01]  /*48e0*/  IMAD.IADD R13, R200, 0x1, -R12 ;  /* 0x00000001c80d7824 */ /* 0x000fe200078e0a0c */
[----:B------:R-:W-:Y:S01]  /*48f0*/  UIADD3 UR4, UR5, UR4, URZ ;  /* 0x0000000405047290 */ /* 0x000fe2000fffe03f */
[----:B------:R-:W-:Y:S01]  /*4900*/  IMAD.IADD R6, R203, 0x1, -R0 ;  /* 0x00000001cb067824 */ /* 0x000fe200078e0a00 */
[----:B------:R-:W-:Y:S04]  /*4910*/  HMMA.16816.F32.BF16 R24, R16, R74, R24 ;  /* 0x0000004a1018723c */ /* 0x000fe80000041818 */
[----:B------:R-:W-:-:S04]  /*4920*/  IABS R6, R6 ;  /* 0x0000000600067213 */ /* 0x000fc80000000000 */
[C---:B--2---:R-:W-:Y:S01]  /*4930*/  HMMA.16816.F32.BF16 R72, R16.reuse, R68, R32 ;  /* 0x000000441048723c */ /* 0x044fe20000041820 */
[----:B-----5:R-:W-:Y:S01]  /*4940*/  IMAD.MOV.U32 R7, RZ, RZ, R6 ;  /* 0x000000ffff077224 */ /* 0x020fe200078e0006 */
[----:B------:R-:W-:Y:S02]  /*4950*/  IABS R6, R13 ;  /* 0x0000000d00067213 */ /* 0x000fe40000000000 */
[----:B------:R-:W-:Y:S02]  /*4960*/  IADD3 R13, R3, UR4, RZ ;  /* 0x00000004030d7c10 */ /* 0x000fe4000fffe0ff */
[----:B------:R-:W-:Y:S01]  /*4970*/  IADD3 R3, R0, 0x10, RZ ;  /* 0x0000001000037810 */ /* 0x000fe20007ffe0ff */
[----:B------:R-:W1:Y:S01]  /*4980*/  I2F R7, R7 ;  /* 0x0000000700077306 */ /* 0x000e620000201400 */
[----:B------:R-:W-:Y:S01]  /*4990*/  HMMA.16816.F32.BF16 R56, R16, R82, R56 ;  /* 0x000000521038723c */ /* 0x000fe20000041838 */
[----:B------:R-:W-:Y:S02]  /*49a0*/  IMNMX R205, R13, UR16, PT ;  /* 0x000000100dcd7c17 */ /* 0x000fe4000b800200 */
[----:B------:R-:W-:-:S02]  /*49b0*/  IADD3 R13, R200, -c[0x0][0x2e4], RZ ;  /* 0x8000b900c80d7a10 */ /* 0x000fc40007ffe0ff */
[----:B------:R-:W-:Y:S02]  /*49c0*/  ISETP.GE.AND P5, PT, R0, R205, PT ;  /* 0x000000cd0000720c */ /* 0x000fe40003fa6270 */
[----:B------:R-:W2:Y:S01]  /*49d0*/  I2F R6, R6 ;  /* 0x0000000600067306 */ /* 0x000ea20000201400 */
[----:B------:R-:W-:Y:S01]  /*49e0*/  HMMA.16816.F32.BF16 R68, R16, R70, R28 ;  /* 0x000000461044723c */ /* 0x000fe2000004181c */
[----:B------:R-:W-:Y:S01]  /*49f0*/  IMNMX R202, RZ, R13, !PT ;  /* 0x0000000dffca7217 */ /* 0x000fe20007800200 */
[----:B------:R-:W5:Y:S01]  /*4a00*/  LDSM.16.M88.4 R28, [R181+0x5000] ;  /* 0x00500000b51c783b */ /* 0x000f620000000200 */
[-C--:B------:R-:W-:Y:S02]  /*4a10*/  ISETP.GE.AND P2, PT, R12, R205.reuse, PT ;  /* 0x000000cd0c00720c */ /* 0x080fe40003f46270 */
[-C--:B------:R-:W-:Y:S02]  /*4a20*/  ISETP.LT.OR P5, PT, R0, R202.reuse, P5 ;  /* 0x000000ca0000720c */ /* 0x080fe40002fa1670 */
[----:B------:R-:W-:Y:S01]  /*4a30*/  ISETP.LT.OR P2, PT, R12, R202, P2 ;  /* 0x000000ca0c00720c */ /* 0x000fe20001741670 */
[C---:B----4-:R-:W-:Y:S08]  /*4a40*/  HMMA.16816.F32.BF16 R16, R8.reuse, R44, R36 ;  /* 0x0000002c0810723c */ /* 0x050ff00000041824 */
[C---:B---3--:R-:W-:Y:S08]  /*4a50*/  HMMA.16816.F32.BF16 R36, R8.reuse, R20, R40 ;  /* 0x000000140824723c */ /* 0x048ff00000041828 */
[C---:B------:R-:W-:Y:S08]  /*4a60*/  HMMA.16816.F32.BF16 R52, R8.reuse, R22, R24 ;  /* 0x000000160834723c */ /* 0x040ff00000041818 */
[----:B-1----:R-:W-:Y:S01]  /*4a70*/  FFMA.FTZ R21, R7, -UR13, R18 ;  /* 0x8000000d07157c23 */ /* 0x002fe20008010012 */
[----:B------:R-:W-:Y:S01]  /*4a80*/  IADD3 R7, R0, 0x8, RZ ;  /* 0x0000000800077810 */ /* 0x000fe20007ffe0ff */
[----:B--2---:R-:W-:Y:S01]  /*4a90*/  FFMA.FTZ R23, R6, -UR13, R17 ;  /* 0x8000000d06177c23 */ /* 0x004fe20008010011 */
[----:B------:R-:W-:Y:S01]  /*4aa0*/  IADD3 R6, R0, 0x9, RZ ;  /* 0x0000000900067810 */ /* 0x000fe20007ffe0ff */
[----:B------:R-:W-:Y:S01]  /*4ab0*/  FFMA.FTZ R20, R15, -UR13, R16 ;  /* 0x8000000d0f147c23 */ /* 0x000fe20008010010 */
[----:B------:R-:W-:Y:S01]  /*4ac0*/  IADD3 R15, R14, UR4, RZ ;  /* 0x000000040e0f7c10 */ /* 0x000fe2000fffe0ff */
[C---:B------:R-:W-:Y:S01]  /*4ad0*/  IMAD.IADD R14, R200.reuse, 0x1, -R7 ;  /* 0x00000001c80e7824 */ /* 0x040fe200078e0a07 */
[----:B------:R-:W-:Y:S01]  /*4ae0*/  ISETP.GE.AND P0, PT, R7, R205, PT ;  /* 0x000000cd0700720c */ /* 0x000fe20003f06270 */
[C---:B------:R-:W-:Y:S01]  /*4af0*/  IMAD.IADD R16, R200.reuse, 0x1, -R6 ;  /* 0x00000001c8107824 */ /* 0x040fe200078e0a06 */
[----:B------:R-:W-:Y:S01]  /*4b00*/  IMNMX R204, R15, UR16, PT ;  /* 0x000000100fcc7c17 */ /* 0x000fe2000b800200 */
[----:B------:R-:W-:Y:S01]  /*4b10*/  IMAD.IADD R17, R200, 0x1, -R3 ;  /* 0x00000001c8117824 */ /* 0x000fe200078e0a03 */
[----:B------:R-:W-:Y:S01]  /*4b20*/  IABS R13, R14 ;  /* 0x0000000e000d7213 */ /* 0x000fe20000000000 */
[----:B------:R-:W-:Y:S01]  /*4b30*/  HMMA.16816.F32.BF16 R56, R8, R46, R56 ;  /* 0x0000002e0838723c */ /* 0x000fe20000041838 */
[----:B------:R-:W-:-:S02]  /*4b40*/  IABS R15, R16 ;  /* 0x00000010000f7213 */ /* 0x000fc40000000000 */
[----:B------:R1:W2:Y:S01]  /*4b50*/  I2F R22, R13 ;  /* 0x0000000d00167306 */ /* 0x0002a20000201400 */
[----:B------:R-:W-:Y:S02]  /*4b60*/  IADD3 R14, R203, -c[0x0][0x2e4], RZ ;  /* 0x8000b900cb0e7a10 */ /* 0x000fe40007ffe0ff */
[----:B------:R-:W-:Y:S02]  /*4b70*/  IABS R16, R17 ;  /* 0x0000001100107213 */ /* 0x000fe40000000000 */
[----:B------:R-:W-:Y:S01]  /*4b80*/  IMNMX R201, RZ, R14, !PT ;  /* 0x0000000effc97217 */ /* 0x000fe20007800200 */
[----:B-----5:R-:W-:Y:S01]  /*4b90*/  HMMA.16816.F32.BF16 R44, R8, R28, R48 ;  /* 0x0000001c082c723c */ /* 0x020fe20000041830 */
[----:B------:R-:W-:Y:S02]  /*4ba0*/  ISETP.GE.AND P1, PT, R12, R204, PT ;  /* 0x000000cc0c00720c */ /* 0x000fe40003f26270 */
[----:B------:R-:W-:Y:S02]  /*4bb0*/  FSEL R62, R20, -INF , !P5 ;  /* 0xff800000143e7808 */ /* 0x000fe40006800000 */
[----:B------:R-:W-:-:S02]  /*4bc0*/  ISETP.LT.OR P1, PT, R12, R201, P1 ;  /* 0x000000c90c00720c */ /* 0x000fc40000f21670 */
[CC--:B------:R-:W-:Y:S01]  /*4bd0*/  ISETP.GE.AND P6, PT, R7.reuse, R204.reuse, PT ;  /* 0x000000cc0700720c */ /* 0x0c0fe20003fc6270 */
[----:B------:R-:W-:Y:S01]  /*4be0*/  HMMA.16816.F32.BF16 R40, R8, R30, R76 ;  /* 0x0000001e0828723c */ /* 0x000fe2000004184c */
[C---:B------:R-:W-:Y:S01]  /*4bf0*/  ISETP.GE.AND P3, PT, R6.reuse, R205, PT ;  /* 0x000000cd0600720c */ /* 0x040fe20003f66270 */
[----:B-1----:R-:W-:Y:S01]  /*4c00*/  IMAD.MOV.U32 R13, RZ, RZ, R15 ;  /* 0x000000ffff0d7224 */ /* 0x002fe200078e000f */
[-C--:B------:R-:W-:Y:S01]  /*4c10*/  ISETP.GE.AND P5, PT, R6, R204.reuse, PT ;  /* 0x000000cc0600720c */ /* 0x080fe20003fa6270 */
[----:B------:R-:W1:Y:S01]  /*4c20*/  LDSM.16.M88.4 R28, [R181+0x5800] ;  /* 0x00580000b51c783b */ /* 0x000e620000000200 */
[----:B------:R-:W-:Y:S01]  /*4c30*/  ISETP.GE.AND P4, PT, R0, R204, PT ;  /* 0x000000cc0000720c */ /* 0x000fe20003f86270 */
[----:B------:R3:W-:Y:S01]  /*4c40*/  I2F R26, R13 ;  /* 0x0000000d001a7306 */ /* 0x0007e20000201400 */
[CC--:B------:R-:W-:Y:S01]  /*4c50*/  ISETP.LT.OR P0, PT, R7.reuse, R202.reuse, P0 ;  /* 0x000000ca0700720c */ /* 0x0c0fe20000701670 */
[----:B--2---:R-:W-:Y:S01]  /*4c60*/  FFMA.FTZ R17, R22, -UR13, R56 ;  /* 0x8000000d16117c23 */ /* 0x004fe20008010038 */
[----:B------:R-:W-:Y:S01]  /*4c70*/  ISETP.LT.OR P6, PT, R7, R201, P6 ;  /* 0x000000c90700720c */ /* 0x000fe200037c1670 */
[----:B------:R-:W-:Y:S01]  /*4c80*/  IMAD.IADD R7, R203, 0x1, -R7 ;  /* 0x00000001cb077824 */ /* 0x000fe200078e0a07 */
[----:B------:R-:W-:Y:S01]  /*4c90*/  ISETP.LT.OR P3, PT, R6, R202, P3 ;  /* 0x000000ca0600720c */ /* 0x000fe20001f61670 */
[----:B------:R-:W-:-:S04]  /*4ca0*/  DEPBAR.LE SB0, 0x0 ;  /* 0x000080000000791a */ /* 0x000fc80000000000 */
[----:B------:R-:W-:Y:S01]  /*4cb0*/  BAR.SYNC.DEFER_BLOCKING 0x0 ;  /* 0x0000000000007b1d */ /* 0x000fe20000010000 */
[-C--:B------:R-:W-:Y:S01]  /*4cc0*/  ISETP.LT.OR P5, PT, R6, R201.reuse, P5 ;  /* 0x000000c90600720c */ /* 0x080fe20002fa1670 */
[C---:B------:R-:W-:Y:S01]  /*4cd0*/  IMAD.IADD R6, R203.reuse, 0x1, -R6 ;  /* 0x00000001cb067824 */ /* 0x040fe200078e0a06 */
[----:B------:R-:W-:Y:S02]  /*4ce0*/  ISETP.LT.OR P4, PT, R0, R201, P4 ;  /* 0x000000c90000720c */ /* 0x000fe40002781670 */
[----:B------:R-:W-:Y:S01]  /*4cf0*/  IABS R7, R7 ;  /* 0x0000000700077213 */ /* 0x000fe20000000000 */
[----:B---3--:R-:W-:Y:S01]  /*4d00*/  IMAD.IADD R13, R203, 0x1, -R12 ;  /* 0x00000001cb0d7824 */ /* 0x008fe200078e0a0c */
[----:B------:R-:W-:Y:S01]  /*4d10*/  FSEL R60, R21, -INF , !P4 ;  /* 0xff800000153c7808 */ /* 0x000fe20006000000 */
[----:B------:R-:W-:Y:S01]  /*4d20*/  IMAD.MOV.U32 R12, RZ, RZ, R16 ;  /* 0x000000ffff0c7224 */ /* 0x000fe200078e0010 */
[----:B------:R-:W-:Y:S01]  /*4d30*/  FSEL R61, R23, -INF , !P2 ;  /* 0xff800000173d7808 */ /* 0x000fe20005000000 */
[----:B------:R-:W2:Y:S01]  /*4d40*/  I2F R18, R7 ;  /* 0x0000000700127306 */ /* 0x000ea20000201400 */
[----:B------:R-:W-:-:S02]  /*4d50*/  IABS R13, R13 ;  /* 0x0000000d000d7213 */ /* 0x000fc40000000000 */
[C---:B------:R-:W-:Y:S02]  /*4d60*/  ISETP.GE.AND P4, PT, R3.reuse, R205, PT ;  /* 0x000000cd0300720c */ /* 0x040fe40003f86270 */
[C---:B------:R-:W-:Y:S02]  /*4d70*/  ISETP.GE.AND P2, PT, R3.reuse, R204, PT ;  /* 0x000000cc0300720c */ /* 0x040fe40003f46270 */
[C---:B------:R-:W-:Y:S01]  /*4d80*/  ISETP.LT.OR P4, PT, R3.reuse, R202, P4 ;  /* 0x000000ca0300720c */ /* 0x040fe20002781670 */
[----:B------:R3:W4:Y:S01]  /*4d90*/  I2F R25, R12 ;  /* 0x0000000c00197306 */ /* 0x0007220000201400 */
[----:B------:R-:W-:Y:S01]  /*4da0*/  ISETP.LT.OR P2, PT, R3, R201, P2 ;  /* 0x000000c90300720c */ /* 0x000fe20001741670 */
[----:B--2---:R-:W-:Y:S01]  /*4db0*/  FFMA.FTZ R20, R18, -UR13, R58 ;  /* 0x8000000d12147c23 */ /* 0x004fe2000801003a */
[----:B------:R-:W-:Y:S02]  /*4dc0*/  IADD3 R18, R0, 0x21, RZ ;  /* 0x0000002100127810 */ /* 0x000fe40007ffe0ff */
[----:B------:R-:W-:-:S02]  /*4dd0*/  FSEL R58, R17, -INF , !P0 ;  /* 0xff800000113a7808 */ /* 0x000fc40004000000 */
[----:B------:R-:W-:Y:S01]  /*4de0*/  FSEL R51, R20, -INF , !P6 ;  /* 0xff80000014337808 */ /* 0x000fe20007000000 */
[----:B---3--:R-:W-:Y:S01]  /*4df0*/  IMAD.MOV.U32 R12, RZ, RZ, R13 ;  /* 0x000000ffff0c7224 */ /* 0x008fe200078e000d */
[----:B------:R-:W-:Y:S01]  /*4e00*/  IABS R13, R6 ;  /* 0x00000006000d7213 */ /* 0x000fe20000000000 */
[----:B------:R-:W-:Y:S02]  /*4e10*/  IMAD.IADD R6, R203, 0x1, -R3 ;  /* 0x00000001cb067824 */ /* 0x000fe400078e0a03 */
[----:B------:R2:W3:Y:S01]  /*4e20*/  I2F R14, R12 ;  /* 0x0000000c000e7306 */ /* 0x0004e20000201400 */
[----:B----4-:R-:W-:Y:S02]  /*4e30*/  FFMA.FTZ R22, R25, -UR13, R36 ;  /* 0x8000000d19167c23 */ /* 0x010fe40008010024 */
[----:B------:R-:W-:Y:S01]  /*4e40*/  IMAD.MOV.U32 R7, RZ, RZ, R13 ;  /* 0x000000ffff077224 */ /* 0x000fe200078e000d */
[----:B------:R-:W-:Y:S02]  /*4e50*/  IABS R6, R6 ;  /* 0x0000000600067213 */ /* 0x000fe40000000000 */
[----:B------:R-:W-:-:S02]  /*4e60*/  FSEL R64, R22, -INF , !P4 ;  /* 0xff80000016407808 */ /* 0x000fc40006000000 */
[----:B------:R-:W4:Y:S01]  /*4e70*/  I2F R21, R7 ;  /* 0x0000000700157306 */ /* 0x000f220000201400 */
[----:B--2---:R-:W-:-:S07]  /*4e80*/  IADD3 R12, R0, 0x11, RZ ;  /* 0x00000011000c7810 */ /* 0x004fce0007ffe0ff */
[----:B------:R2:W5:Y:S01]  /*4e90*/  I2F R15, R6 ;  /* 0x00000006000f7306 */ /* 0x0005620000201400 */
[----:B---3--:R-:W-:Y:S02]  /*4ea0*/  FFMA.FTZ R16, R14, -UR13, R19 ;  /* 0x8000000d0e107c23 */ /* 0x008fe40008010013 */
[----:B------:R-:W-:Y:S01]  /*4eb0*/  FFMA.FTZ R19, R26, -UR13, R57 ;  /* 0x8000000d1a137c23 */ /* 0x000fe20008010039 */
[----:B------:R-:W-:Y:S01]  /*4ec0*/  ISETP.GE.AND P0, PT, R12, R204, PT ;  /* 0x000000cc0c00720c */ /* 0x000fe20003f06270 */
[----:B------:R-:W-:Y:S01]  /*4ed0*/  IMAD.IADD R3, R200, 0x1, -R12 ;  /* 0x00000001c8037824 */ /* 0x000fe200078e0a0c */
[----:B------:R-:W-:Y:S01]  /*4ee0*/  FSEL R50, R16, -INF , !P1 ;  /* 0xff80000010327808 */ /* 0x000fe20004800000 */
[----:B----4-:R-:W-:Y:S01]  /*4ef0*/  FFMA.FTZ R21, R21, -UR13, R59 ;  /* 0x8000000d15157c23 */ /* 0x010fe2000801003b */
[----:B------:R-:W-:Y:S02]  /*4f00*/  IADD3 R7, R0, 0x18, RZ ;  /* 0x0000001800077810 */ /* 0x000fe40007ffe0ff */
[----:B------:R-:W-:-:S02]  /*4f10*/  IABS R3, R3 ;  /* 0x0000000300037213 */ /* 0x000fc40000000000 */
[----:B------:R-:W-:Y:S01]  /*4f20*/  FSEL R56, R19, -INF , !P3 ;  /* 0xff80000013387808 */ /* 0x000fe20005800000 */
[----:B------:R-:W-:Y:S01]  /*4f30*/  IMAD.IADD R14, R200, 0x1, -R7 ;  /* 0x00000001c80e7824 */ /* 0x000fe200078e0a07 */
[----:B------:R-:W-:Y:S01]  /*4f40*/  ISETP.GE.AND P6, PT, R7, R205, PT ;  /* 0x000000cd0700720c */ /* 0x000fe20003fc6270 */
[----:B------:R-:W-:Y:S01]  /*4f50*/  IMAD.MOV.U32 R13, RZ, RZ, R3 ;  /* 0x000000ffff0d7224 */ /* 0x000fe200078e0003 */
[C---:B--2---:R-:W-:Y:S01]  /*4f60*/  IADD3 R6, R0.reuse, 0x19, RZ ;  /* 0x0000001900067810 */ /* 0x044fe20007ffe0ff */
[----:B-----5:R-:W-:Y:S01]  /*4f70*/  FFMA.FTZ R23, R15, -UR13, R38 ;  /* 0x8000000d0f177c23 */ /* 0x020fe20008010026 */
[----:B------:R-:W-:Y:S01]  /*4f80*/  IABS R3, R14 ;  /* 0x0000000e00037213 */ /* 0x000fe20000000000 */
[----:B------:R2:W-:Y:S01]  /*4f90*/  I2F R24, R13 ;  /* 0x0000000d00187306 */ /* 0x0005e20000201400 */
[C---:B------:R-:W-:Y:S02]  /*4fa0*/  ISETP.GE.AND P3, PT, R7.reuse, R204, PT ;  /* 0x000000cc0700720c */ /* 0x040fe40003f66270 */
[----:B------:R-:W-:Y:S01]  /*4fb0*/  ISETP.LT.OR P6, PT, R7, R202, P6 ;  /* 0x000000ca0700720c */ /* 0x000fe200037c1670 */
[----:B------:R-:W-:Y:S01]  /*4fc0*/  IMAD.MOV.U32 R14, RZ, RZ, R3 ;  /* 0x000000ffff0e7224 */ /* 0x000fe200078e0003 */
[----:B------:R-:W-:-:S02]  /*4fd0*/  IADD3 R3, R0, 0x20, RZ ;  /* 0x0000002000037810 */ /* 0x000fc40007ffe0ff */
[----:B------:R-:W-:Y:S01]  /*4fe0*/  ISETP.LT.OR P3, PT, R7, R201, P3 ;  /* 0x000000c90700720c */ /* 0x000fe20001f61670 */
[----:B------:R-:W3:Y:S01]  /*4ff0*/  I2F R26, R14 ;  /* 0x0000000e001a7306 */ /* 0x000ee20000201400 */
[----:B------:R-:W-:Y:S01]  /*5000*/  IMAD.IADD R7, R203, 0x1, -R7 ;  /* 0x00000001cb077824 */ /* 0x000fe200078e0a07 */
[----:B------:R-:W-:Y:S01]  /*5010*/  ISETP.GE.AND P1, PT, R12, R205, PT ;  /* 0x000000cd0c00720c */ /* 0x000fe20003f26270 */
[----:B------:R-:W-:Y:S01]  /*5020*/  IMAD.IADD R15, R200, 0x1, -R3 ;  /* 0x00000001c80f7824 */ /* 0x000fe200078e0a03 */
[----:B------:R-:W-:Y:S02]  /*5030*/  ISETP.LT.OR P0, PT, R12, R201, P0 ;  /* 0x000000c90c00720c */ /* 0x000fe40000701670 */
[----:B------:R-:W-:Y:S01]  /*5040*/  IABS R7, R7 ;  /* 0x0000000700077213 */ /* 0x000fe20000000000 */
[----:B--2---:R-:W-:Y:S01]  /*5050*/  IMAD.IADD R13, R200, 0x1, -R6 ;  /* 0x00000001c80d7824 */ /* 0x004fe200078e0a06 */
[----:B------:R-:W-:Y:S02]  /*5060*/  ISETP.LT.OR P1, PT, R12, R202, P1 ;  /* 0x000000ca0c00720c */ /* 0x000fe40000f21670 */
[----:B------:R-:W-:-:S02]  /*5070*/  FSEL R59, R21, -INF , !P5 ;  /* 0xff800000153b7808 */ /* 0x000fc40006800000 */
[----:B------:R-:W-:Y:S02]  /*5080*/  IABS R13, R13 ;  /* 0x0000000d000d7213 */ /* 0x000fe40000000000 */
[----:B------:R-:W-:Y:S01]  /*5090*/  ISETP.GE.AND P5, PT, R6, R205, PT ;  /* 0x000000cd0600720c */ /* 0x000fe20003fa6270 */
[----:B---3--:R-:W-:Y:S01]  /*50a0*/  FFMA.FTZ R17, R26, -UR13, R52 ;  /* 0x8000000d1a117c23 */ /* 0x008fe20008010034 */
[----:B------:R-:W-:Y:S01]  /*50b0*/  ISETP.GE.AND P4, PT, R6, R204, PT ;  /* 0x000000cc0600720c */ /* 0x000fe20003f86270 */
[----:B------:R-:W-:Y:S01]  /*50c0*/  IMAD.MOV.U32 R14, RZ, RZ, R13 ;  /* 0x000000ffff0e7224 */ /* 0x000fe200078e000d */
[----:B------:R-:W-:Y:S01]  /*50d0*/  IABS R13, R15 ;  /* 0x0000000f000d7213 */ /* 0x000fe20000000000 */
[----:B------:R-:W-:Y:S01]  /*50e0*/  IMAD.IADD R15, R200, 0x1, -R18 ;  /* 0x00000001c80f7824 */ /* 0x000fe200078e0a12 */
[C---:B------:R-:W-:Y:S01]  /*50f0*/  ISETP.LT.OR P5, PT, R6.reuse, R202, P5 ;  /* 0x000000ca0600720c */ /* 0x040fe20002fa1670 */
[----:B------:R2:W3:Y:S01]  /*5100*/  I2F R27, R14 ;  /* 0x0000000e001b7306 */ /* 0x0004e20000201400 */
[----:B------:R-:W-:Y:S01]  /*5110*/  ISETP.LT.OR P4, PT, R6, R201, P4 ;  /* 0x000000c90600720c */ /* 0x000fe20002781670 */
[----:B------:R-:W-:Y:S01]  /*5120*/  IMAD.IADD R6, R203, 0x1, -R6 ;  /* 0x00000001cb067824 */ /* 0x000fe200078e0a06 */
[----:B------:R-:W-:-:S02]  /*5130*/  FSEL R57, R23, -INF , !P2 ;  /* 0xff80000017397808 */ /* 0x000fc40005000000 */
[----:B------:R-:W-:-:S03]  /*5140*/  ISETP.GE.AND P2, PT, R3, R205, PT ;  /* 0x000000cd0300720c */ /* 0x000fc60003f46270 */
[----:B------:R4:W5:Y:S01]  /*5150*/  I2F R25, R13 ;  /* 0x0000000d00197306 */ /* 0x0009620000201400 */
[----:B------:R-:W-:Y:S01]  /*5160*/  ISETP.LT.OR P2, PT, R3, R202, P2 ;  /* 0x000000ca0300720c */ /* 0x000fe20001741670 */
[----:B--2---:R-:W-:Y:S01]  /*5170*/  IMAD.IADD R14, R203, 0x1, -R12 ;  /* 0x00000001cb0e7824 */ /* 0x004fe200078e0a0c */
[----:B------:R-:W-:Y:S01]  /*5180*/  IABS R12, R15 ;  /* 0x0000000f000c7213 */ /* 0x000fe20000000000 */
[----:B---3--:R-:W-:-:S03]  /*5190*/  FFMA.FTZ R21, R27, -UR13, R53 ;  /* 0x8000000d1b157c23 */ /* 0x008fc60008010035 */
[----:B------:R-:W-:Y:S01]  /*51a0*/  IABS R14, R14 ;  /* 0x0000000e000e7213 */ /* 0x000fe20000000000 */
[----:B------:R2:W-:Y:S01]  /*51b0*/  I2F R33, R12 ;  /* 0x0000000c00217306 */ /* 0x0005e20000201400 */
[----:B----4-:R-:W-:Y:S02]  /*51c0*/  IMAD.MOV.U32 R13, RZ, RZ, R7 ;  /* 0x000000ffff0d7224 */ /* 0x010fe400078e0007 */
[----:B------:R-:W-:Y:S02]  /*51d0*/  FFMA.FTZ R7, R24, -UR13, R37 ;  /* 0x8000000d18077c23 */ /* 0x000fe40008010025 */
[----:B-----5:R-:W-:Y:S01]  /*51e0*/  FFMA.FTZ R25, R25, -UR13, R44 ;  /* 0x8000000d19197c23 */ /* 0x020fe2000801002c */
[----:B------:R-:W-:Y:S02]  /*51f0*/  FSEL R44, R17, -INF , !P6 ;  /* 0xff800000112c7808 */ /* 0x000fe40007000000 */
[----:B------:R3:W4:Y:S01]  /*5200*/  I2F R20, R13 ;  /* 0x0000000d00147306 */ /* 0x0007220000201400 */
[----:B------:R-:W-:-:S02]  /*5210*/  FSEL R63, R7, -INF , !P1 ;  /* 0xff800000073f7808 */ /* 0x000fc40004800000 */
[C---:B------:R-:W-:Y:S02]  /*5220*/  ISETP.GE.AND P1, PT, R3.reuse, R204, PT ;  /* 0x000000cc0300720c */ /* 0x040fe40003f26270 */
[----:B------:R-:W-:Y:S02]  /*5230*/  IADD3 R7, R0, 0x29, RZ ;  /* 0x0000002900077810 */ /* 0x000fe40007ffe0ff */
[----:B------:R-:W-:Y:S01]  /*5240*/  ISETP.LT.OR P1, PT, R3, R201, P1 ;  /* 0x000000c90300720c */ /* 0x000fe20000f21670 */
[----:B--2---:R-:W-:Y:S01]  /*5250*/  IMAD.MOV.U32 R12, RZ, RZ, R14 ;  /* 0x000000ffff0c7224 */ /* 0x004fe200078e000e */
[----:B------:R-:W-:Y:S01]  /*5260*/  IABS R14, R6 ;  /* 0x00000006000e7213 */ /* 0x000fe20000000000 */
[----:B------:R-:W-:Y:S01]  /*5270*/  IMAD.IADD R6, R203, 0x1, -R3 ;  /* 0x00000001cb067824 */ /* 0x000fe200078e0a03 */
[----:B------:R-:W-:Y:S01]  /*5280*/  FSEL R110, R25, -INF , !P2 ;  /* 0xff800000196e7808 */ /* 0x000fe20005000000 */
[----:B------:R2:W5:Y:S01]  /*5290*/  I2F R16, R12 ;  /* 0x0000000c00107306 */ /* 0x0005620000201400 */
[----:B------:R-:W-:-:S02]  /*52a0*/  ISETP.GE.AND P2, PT, R7, R204, PT ;  /* 0x000000cc0700720c */ /* 0x000fc40003f46270 */
[----:B------:R-:W-:Y:S01]  /*52b0*/  IABS R6, R6 ;  /* 0x0000000600067213 */ /* 0x000fe20000000000 */
[----:B---3--:R-:W-:Y:S01]  /*52c0*/  IMAD.MOV.U32 R13, RZ, RZ, R14 ;  /* 0x000000ffff0d7224 */ /* 0x008fe200078e000e */
[-C--:B------:R-:W-:Y:S01]  /*52d0*/  ISETP.LT.OR P2, PT, R7, R201.reuse, P2 ;  /* 0x000000c90700720c */ /* 0x080fe20001741670 */
[----:B------:R-:W-:Y:S01]  /*52e0*/  IMAD.IADD R14, R200, 0x1, -R7 ;  /* 0x00000001c80e7824 */ /* 0x000fe200078e0a07 */
[----:B------:R-:W-:Y:S01]  /*52f0*/  ISETP.GE.AND P6, PT, R18, R204, PT ;  /* 0x000000cc1200720c */ /* 0x000fe20003fc6270 */
[----:B------:R3:W1:Y:S01]  /*5300*/  I2F R15, R6 ;  /* 0x00000006000f7306 */ /* 0x0006620000201400 */
[----:B----4-:R-:W-:Y:S01]  /*5310*/  FFMA.FTZ R22, R20, -UR13, R54 ;  /* 0x8000000d14167c23 */ /* 0x010fe20008010036 */
[----:B------:R-:W-:Y:S02]  /*5320*/  IADD3 R20, R0, 0x38, RZ ;  /* 0x0000003800147810 */ /* 0x000fe40007ffe0ff */
[----:B------:R-:W-:Y:S02]  /*5330*/  ISETP.LT.OR P6, PT, R18, R201, P6 ;  /* 0x000000c91200720c */ /* 0x000fe400037c1670 */
[----:B------:R-:W-:-:S02]  /*5340*/  FSEL R37, R22, -INF , !P3 ;  /* 0xff80000016257808 */ /* 0x000fc40005800000 */
[----:B--2---:R-:W-:Y:S01]  /*5350*/  IADD3 R12, R0, 0x28, RZ ;  /* 0x00000028000c7810 */ /* 0x004fe20007ffe0ff */
[----:B------:R2:W4:Y:S01]  /*5360*/  I2F R19, R13 ;  /* 0x0000000d00137306 */ /* 0x0005220000201400 */
[----:B-----5:R-:W-:Y:S01]  /*5370*/  FFMA.FTZ R16, R16, -UR13, R39 ;  /* 0x8000000d10107c23 */ /* 0x020fe20008010027 */
[----:B------:R-:W-:Y:S02]  /*5380*/  FSEL R39, R21, -INF , !P5 ;  /* 0xff80000015277808 */ /* 0x000fe40006800000 */
[----:B------:R-:W-:Y:S01]  /*5390*/  IMAD.IADD R3, R200, 0x1, -R12 ;  /* 0x00000001c8037824 */ /* 0x000fe200078e0a0c */
[----:B------:R-:W-:Y:S02]  /*53a0*/  ISETP.GE.AND P3, PT, R12, R205, PT ;  /* 0x000000cd0c00720c */ /* 0x000fe40003f66270 */
[----:B---3--:R-:W-:Y:S01]  /*53b0*/  IADD3 R6, R0, 0x30, RZ ;  /* 0x0000003000067810 */ /* 0x008fe20007ffe0ff */
[----:B-1----:R-:W-:Y:S01]  /*53c0*/  FFMA.FTZ R23, R15, -UR13, R46 ;  /* 0x8000000d0f177c23 */ /* 0x002fe2000801002e */
[----:B------:R-:W-:-:S02]  /*53d0*/  IABS R3, R3 ;  /* 0x0000000300037213 */ /* 0x000fc40000000000 */
[C---:B------:R-:W-:Y:S02]  /*53e0*/  ISETP.GE.AND P5, PT, R12.reuse, R204, PT ;  /* 0x000000cc0c00720c */ /* 0x040fe40003fa6270 */
[C---:B------:R-:W-:Y:S02]  /*53f0*/  ISETP.LT.OR P3, PT, R12.reuse, R202, P3 ;  /* 0x000000ca0c00720c */ /* 0x040fe40001f61670 */
[----:B------:R-:W-:Y:S01]  /*5400*/  ISETP.LT.OR P5, PT, R12, R201, P5 ;  /* 0x000000c90c00720c */ /* 0x000fe20002fa1670 */
[----:B--2---:R-:W-:Y:S01]  /*5410*/  IMAD.MOV.U32 R13, RZ, RZ, R3 ;  /* 0x000000ffff0d7224 */ /* 0x004fe200078e0003 */
[----:B------:R-:W-:Y:S01]  /*5420*/  IABS R3, R14 ;  /* 0x0000000e00037213 */ /* 0x000fe20000000000 */
[----:B----4-:R-:W-:Y:S01]  /*5430*/  FFMA.FTZ R24, R19, -UR13, R55 ;  /* 0x8000000d13187c23 */ /* 0x010fe20008010037 */
[----:B------:R-:W-:Y:S01]  /*5440*/  IADD3 R19, R0, 0x39, RZ ;  /* 0x0000003900137810 */ /* 0x000fe20007ffe0ff */
[----:B------:R1:W-:Y:S01]  /*5450*/  I2F R32, R13 ;  /* 0x0000000d00207306 */ /* 0x0003e20000201400 */
[----:B------:R-:W-:Y:S01]  /*5460*/  IMAD.IADD R12, R203, 0x1, -R12 ;  /* 0x00000001cb0c7824 */ /* 0x000fe200078e0a0c */
[----:B------:R-:W-:Y:S01]  /*5470*/  FSEL R38, R16, -INF , !P0 ;  /* 0xff80000010267808 */ /* 0x000fe20004000000 */
[----:B------:R-:W-:Y:S01]  /*5480*/  IMAD.MOV.U32 R14, RZ, RZ, R3 ;  /* 0x000000ffff0e7224 */ /* 0x000fe200078e0003 */
[----:B------:R-:W-:-:S02]  /*5490*/  IADD3 R3, R0, 0x31, RZ ;  /* 0x0000003100037810 */ /* 0x000fc40007ffe0ff */
[----:B------:R-:W-:Y:S02]  /*54a0*/  IABS R12, R12 ;  /* 0x0000000c000c7213 */ /* 0x000fe40000000000 */
[----:B------:R2:W-:Y:S01]  /*54b0*/  I2F R36, R14 ;  /* 0x0000000e00247306 */ /* 0x0005e20000201400 */
[----:B------:R-:W-:Y:S01]  /*54c0*/  IMAD.IADD R15, R200, 0x1, -R3 ;  /* 0x00000001c80f7824 */ /* 0x000fe200078e0a03 */
[----:B------:R-:W-:Y:S02]  /*54d0*/  ISETP.GE.AND P0, PT, R18, R205, PT ;  /* 0x000000cd1200720c */ /* 0x000fe40003f06270 */
[----:B------:R-:W-:Y:S02]  /*54e0*/  FSEL R112, R23, -INF , !P1 ;  /* 0xff80000017707808 */ /* 0x000fe40004800000 */
[----:B------:R-:W-:Y:S01]  /*54f0*/  IABS R0, R15 ;  /* 0x0000000f00007213 */ /* 0x000fe20000000000 */
[----:B------:R-:W-:Y:S01]  /*5500*/  FFMA.FTZ R15, R33, -UR13, R45 ;  /* 0x8000000d210f7c23 */ /* 0x000fe2000801002d */
[----:B------:R-:W-:Y:S01]  /*5510*/  FSEL R45, R24, -INF , !P4 ;  /* 0xff800000182d7808 */ /* 0x000fe20006000000 */
[----:B-1----:R-:W-:Y:S01]  /*5520*/  IMAD.IADD R13, R200, 0x1, -R6 ;  /* 0x00000001c80d7824 */ /* 0x002fe200078e0a06 */
[----:B------:R-:W-:Y:S01]  /*5530*/  ISETP.GE.AND P4, PT, R7, R205, PT ;  /* 0x000000cd0700720c */ /* 0x000fe20003f86270 */
[----:B------:R-:W-:Y:S01]  /*5540*/  HMMA.16816.F32.BF16 R24, R8, R28, R72 ;  /* 0x0000001c0818723c */ /* 0x000fe20000041848 */
[----:B------:R-:W-:-:S02]  /*5550*/  ISETP.LT.OR P0, PT, R18, R202, P0 ;  /* 0x000000ca1200720c */ /* 0x000fc40000701670 */
[----:B------:R-:W-:Y:S01]  /*5560*/  IABS R13, R13 ;  /* 0x0000000d000d7213 */ /* 0x000fe20000000000 */
[----:B--2---:R-:W-:Y:S01]  /*5570*/  IMAD.IADD R14, R200, 0x1, -R20 ;  /* 0x00000001c80e7824 */ /* 0x004fe200078e0a14 */
[----:B------:R-:W-:Y:S02]  /*5580*/  ISETP.LT.OR P4, PT, R7, R202, P4 ;  /* 0x000000ca0700720c */ /* 0x000fe40002781670 */
[----:B------:R1:W-:Y:S01]  /*5590*/  I2F R35, R13 ;  /* 0x0000000d00237306 */ /* 0x0003e20000201400 */
[----:B------:R-:W-:Y:S02]  /*55a0*/  FSEL R102, R15, -INF , !P0 ;  /* 0xff8000000f667808 */ /* 0x000fe40004000000 */
[C---:B------:R-:W-:Y:S02]  /*55b0*/  ISETP.GE.AND P1, PT, R6.reuse, R205, PT ;  /* 0x000000cd0600720c */ /* 0x040fe40003f26270 */
[C---:B------:R-:W-:Y:S02]  /*55c0*/  ISETP.GE.AND P0, PT, R6.reuse, R204, PT ;  /* 0x000000cc0600720c */ /* 0x040fe40003f06270 */
[----:B------:R-:W-:-:S02]  /*55d0*/  ISETP.LT.OR P1, PT, R6, R202, P1 ;  /* 0x000000ca0600720c */ /* 0x000fc40000f21670 */
[----:B------:R-:W-:Y:S01]  /*55e0*/  ISETP.LT.OR P0, PT, R6, R201, P0 ;  /* 0x000000c90600720c */ /* 0x000fe20000701670 */
[----:B-1----:R-:W-:Y:S01]  /*55f0*/  IMAD.MOV.U32 R13, RZ, RZ, R0 ;  /* 0x000000ffff0d7224 */ /* 0x002fe200078e0000 */
[----:B------:R-:W-:Y:S01]  /*5600*/  IABS R0, R14 ;  /* 0x0000000e00007213 */ /* 0x000fe20000000000 */
[----:B------:R-:W-:Y:S02]  /*5610*/  IMAD.IADD R14, R203, 0x1, -R18 ;  /* 0x00000001cb0e7824 */ /* 0x000fe400078e0a12 */
[----:B------:R1:W-:Y:S03]  /*5620*/  I2F R34, R13 ;  /* 0x0000000d00227306 */ /* 0x0003e60000201400 */
[----:B------:R-:W-:-:S05]  /*5630*/  IABS R14, R14 ;  /* 0x0000000e000e7213 */ /* 0x000fca0000000000 */
[----:B------:R2:W-:Y:S01]  /*5640*/  I2F R33, R0 ;  /* 0x0000000000217306 */ /* 0x0005e20000201400 */
[----:B-1----:R-:W-:-:S07]  /*5650*/  IMAD.IADD R13, R200, 0x1, -R19 ;  /* 0x00000001c80d7824 */ /* 0x002fce00078e0a13 */
[----:B------:R-:W1:Y:S01]  /*5660*/  I2F R14, R14 ;  /* 0x0000000e000e7306 */ /* 0x000e620000201400 */
[----:B--2---:R-:W-:-:S07]  /*5670*/  IABS R0, R13 ;  /* 0x0000000d00007213 */ /* 0x004fce0000000000 */
[----:B------:R2:W-:Y:S02]  /*5680*/  I2F R22, R0 ;  /* 0x0000000000167306 */ /* 0x0005e40000201400 */
[----:B--2---:R-:W-:Y:S02]  /*5690*/  IMAD.IADD R0, R203, 0x1, -R7 ;  /* 0x00000001cb007824 */ /* 0x004fe400078e0a07 */
[----:B------:R-:W-:-:S03]  /*56a0*/  IMAD.MOV.U32 R7, RZ, RZ, R12 ;  /* 0x000000ffff077224 */ /* 0x000fc600078e000c */
[----:B------:R-:W-:Y:S01]  /*56b0*/  IABS R12, R0 ;  /* 0x00000000000c7213 */ /* 0x000fe20000000000 */
[----:B------:R2:W3:Y:S01]  /*56c0*/  I2F R21, R7 ;  /* 0x0000000700157306 */ /* 0x0004e20000201400 */
[----:B------:R-:W-:Y:S02]  /*56d0*/  IMAD.IADD R0, R203, 0x1, -R6 ;  /* 0x00000001cb007824 */ /* 0x000fe400078e0a06 */
[----:B-1----:R-:W-:-:S05]  /*56e0*/  FFMA.FTZ R6, R14, -UR13, R47 ;  /* 0x8000000d0e067c23 */ /* 0x002fca000801002f */
[----:B------:R-:W-:Y:S01]  /*56f0*/  FSEL R101, R6, -INF , !P6 ;  /* 0xff80000006657808 */ /* 0x000fe20007000000 */
[----:B------:R-:W-:Y:S01]  /*5700*/  IMAD.IADD R6, R203, 0x1, -R20 ;  /* 0x00000001cb067824 */ /* 0x000fe200078e0a14 */
[----:B------:R-:W-:-:S04]  /*5710*/  ISETP.GE.AND P6, PT, R3, R205, PT ;  /* 0x000000cd0300720c */ /* 0x000fc80003fc6270 */
[----:B------:R-:W-:Y:S01]  /*5720*/  ISETP.LT.OR P6, PT, R3, R202, P6 ;  /* 0x000000ca0300720c */ /* 0x000fe200037c1670 */
[----:B--2---:R-:W-:Y:S01]  /*5730*/  IMAD.MOV.U32 R7, RZ, RZ, R12 ;  /* 0x000000ffff077224 */ /* 0x004fe200078e000c */
[----:B------:R-:W-:Y:S01]  /*5740*/  IABS R12, R0 ;  /* 0x00000000000c7213 */ /* 0x000fe20000000000 */
[----:B------:R-:W-:Y:S02]  /*5750*/  IMAD.IADD R0, R203, 0x1, -R3 ;  /* 0x00000001cb007824 */ /* 0x000fe400078e0a03 */
[----:B------:R1:W2:Y:S03]  /*5760*/  I2F R18, R7 ;  /* 0x0000000700127306 */ /* 0x0002a60000201400 */
[----:B------:R-:W-:-:S05]  /*5770*/  IABS R0, R0 ;  /* 0x0000000000007213 */ /* 0x000fca0000000000 */
[----:B------:R4:W-:Y:S01]  /*5780*/  I2F R17, R12 ;  /* 0x0000000c00117306 */ /* 0x0009e20000201400 */
[----:B-1----:R-:W-:-:S07]  /*5790*/  FFMA.FTZ R7, R32, -UR13, R40 ;  /* 0x8000000d20077c23 */ /* 0x002fce0008010028 */
[----:B------:R1:W5:Y:S01]  /*57a0*/  I2F R16, R0 ;  /* 0x0000000000107306 */ /* 0x0003620000201400 */
[----:B------:R-:W-:Y:S01]  /*57b0*/  FSEL R119, R7, -INF , !P3 ;  /* 0xff80000007777808 */ /* 0x000fe20005800000 */
[----:B------:R-:W-:Y:S01]  /*57c0*/  FFMA.FTZ R7, R36, -UR13, R41 ;  /* 0x8000000d24077c23 */ /* 0x000fe20008010029 */
[C---:B------:R-:W-:Y:S01]  /*57d0*/  ISETP.GE.AND P3, PT, R3.reuse, R204, PT ;  /* 0x000000cc0300720c */ /* 0x040fe20003f66270 */
[----:B----4-:R-:W-:Y:S03]  /*57e0*/  HMMA.16816.F32.BF16 R12, R8, R30, R68 ;  /* 0x0000001e080c723c */ /* 0x010fe60000041844 */
[----:B------:R-:W-:Y:S02]  /*57f0*/  ISETP.LT.OR P3, PT, R3, R201, P3 ;  /* 0x000000c90300720c */ /* 0x000fe40001f61670 */
[----:B------:R-:W-:Y:S02]  /*5800*/  IABS R3, R6 ;  /* 0x0000000600037213 */ /* 0x000fe40000000000 */
[----:B---3--:R-:W-:Y:S01]  /*5810*/  FFMA.FTZ R9, R21, -UR13, R42 ;  /* 0x8000000d15097c23 */ /* 0x008fe2000801002a */
[----:B------:R-:W-:Y:S01]  /*5820*/  FSEL R103, R7, -INF , !P4 ;  /* 0xff80000007677808 */ /* 0x000fe20006000000 */
[----:B-1----:R-:W-:Y:S01]  /*5830*/  IMAD.IADD R0, R203, 0x1, -R19 ;  /* 0x00000001cb007824 */ /* 0x002fe200078e0a13 */
[----:B------:R1:W3:Y:S01]  /*5840*/  I2F R6, R3 ;  /* 0x0000000300067306 */ /* 0x0002e20000201400 */
[----:B--2---:R-:W-:Y:S01]  /*5850*/  FFMA.FTZ R8, R18, -UR13, R43 ;  /* 0x8000000d12087c23 */ /* 0x004fe2000801002b */
[----:B------:R-:W-:Y:S01]  /*5860*/  FSEL R114, R9, -INF , !P5 ;  /* 0xff80000009727808 */ /* 0x000fe20006800000 */
[----:B------:R-:W-:Y:S01]  /*5870*/  FFMA.FTZ R7, R34, -UR13, R25 ;  /* 0x8000000d22077c23 */ /* 0x000fe20008010019 */
[----:B------:R-:W-:Y:S01]  /*5880*/  IABS R0, R0 ;  /* 0x0000000000007213 */ /* 0x000fe20000000000 */
[----:B-----5:R-:W-:Y:S01]  /*5890*/  FFMA.FTZ R16, R16, -UR13, R27 ;  /* 0x8000000d10107c23 */ /* 0x020fe2000801001b */
[----:B------:R-:W-:-:S02]  /*58a0*/  FSEL R116, R8, -INF , !P2 ;  /* 0xff80000008747808 */ /* 0x000fc40005000000 */
[CC--:B------:R-:W-:Y:S02]  /*58b0*/  ISETP.GE.AND P5, PT, R20.reuse, R205.reuse, PT ;  /* 0x000000cd1400720c */ /* 0x0c0fe40003fa6270 */
[----:B------:R-:W2:Y:S01]  /*58c0*/  I2F R0, R0 ;  /* 0x0000000000007306 */ /* 0x000ea20000201400 */
[----:B------:R-:W-:Y:S02]  /*58d0*/  ISETP.GE.AND P4, PT, R19, R205, PT ;  /* 0x000000cd1300720c */ /* 0x000fe40003f86270 */
[C---:B------:R-:W-:Y:S01]  /*58e0*/  ISETP.GE.AND P2, PT, R20.reuse, R204, PT ;  /* 0x000000cc1400720c */ /* 0x040fe20003f46270 */
[----:B------:R-:W-:Y:S01]  /*58f0*/  FFMA.FTZ R12, R33, -UR13, R12 ;  /* 0x8000000d210c7c23 */ /* 0x000fe2000801000c */
[CC--:B------:R-:W-:Y:S01]  /*5900*/  ISETP.LT.OR P5, PT, R20.reuse, R202.reuse, P5 ;  /* 0x000000ca1400720c */ /* 0x0c0fe20002fa1670 */
[----:B-1----:R-:W-:Y:S01]  /*5910*/  FFMA.FTZ R3, R35, -UR13, R24 ;  /* 0x8000000d23037c23 */ /* 0x002fe20008010018 */
[----:B------:R-:W-:Y:S01]  /*5920*/  ISETP.LT.OR P2, PT, R20, R201, P2 ;  /* 0x000000c91400720c */ /* 0x000fe20001741670 */
[----:B---3--:R-:W-:Y:S01]  /*5930*/  FFMA.FTZ R14, R6, -UR13, R14 ;  /* 0x8000000d060e7c23 */ /* 0x008fe2000801000e */
[----:B------:R-:W-:Y:S01]  /*5940*/  ISETP.LT.OR P4, PT, R19, R202, P4 ;  /* 0x000000ca1300720c */ /* 0x000fe20002781670 */
[----:B------:R-:W-:Y:S01]  /*5950*/  FFMA.FTZ R6, R22, -UR13, R13 ;  /* 0x8000000d16067c23 */ /* 0x000fe2000801000d */
[----:B------:R-:W-:Y:S01]  /*5960*/  FSEL R120, R3, -INF , !P1 ;  /* 0xff80000003787808 */ /* 0x000fe20004800000 */
[----:B------:R-:W-:Y:S01]  /*5970*/  FFMA.FTZ R3, R17, -UR13, R26 ;  /* 0x8000000d11037c23 */ /* 0x000fe2000801001a */
[----:B------:R-:W-:-:S02]  /*5980*/  ISETP.GE.AND P1, PT, R19, R204, PT ;  /* 0x000000cc1300720c */ /* 0x000fc40003f26270 */
[----:B------:R-:W-:Y:S01]  /*5990*/  FSEL R118, R7, -INF , !P6 ;  /* 0xff80000007767808 */ /* 0x000fe20007000000 */
[----:B--2---:R-:W-:Y:S01]  /*59a0*/  FFMA.FTZ R0, R0, -UR13, R15 ;  /* 0x8000000d00007c23 */ /* 0x004fe2000801000f */
[----:B------:R-:W-:Y:S02]  /*59b0*/  FSEL R108, R3, -INF , !P0 ;  /* 0xff800000036c7808 */ /* 0x000fe40004000000 */
[----:B------:R-:W-:Y:S02]  /*59c0*/  PLOP3.LUT P0, PT, PT, PT, UP0, 0x80, 0x0 ;  /* 0x000000000000781c */ /* 0x000fe40003f0f008 */
[----:B------:R-:W-:Y:S02]  /*59d0*/  ISETP.LT.OR P1, PT, R19, R201, P1 ;  /* 0x000000c91300720c */ /* 0x000fe40000f21670 */
[----:B------:R-:W-:Y:S02]  /*59e0*/  FSEL R109, R16, -INF , !P3 ;  /* 0xff800000106d7808 */ /* 0x000fe40005800000 */
[----:B------:R-:W-:-:S02]  /*59f0*/  FSEL R117, R12, -INF , !P5 ;  /* 0xff8000000c757808 */ /* 0x000fc40006800000 */
        /* <DEDUP_REMOVED lines=105> */
.L_x_1199:
[----:B------:R-:W-:Y:S05]  /*6090*/  BSYNC B0 ;  /* 0x0000000000007941 */ /* 0x000fea0003800000 */
.L_x_1198:
[----:B------:R-:W0:Y:S02]  /*60a0*/  LDGDEPBAR ;  /* 0x00000000000079af */ /* 0x000e240000000000 */
.L_x_1197:
        /* <DEDUP_REMOVED lines=11> */
[----:B------:R-:W-:Y:S01]  /*6160*/  UIADD3 UR5, UR21, -0x4498517b, URZ ;  /* 0xbb67ae8515057890 */ /* 0x000fe2000fffe03f */
        /* <DEDUP_REMOVED lines=44> */
[----:B------:R-:W-:Y:S01]  /*6430*/  FMNMX.FTZ R0, R113, R0, !PT ;  /* 0x0000000071007209 */ /* 0x000fe20007810000 */
[----:B------:R-:W-:Y:S01]  /*6440*/  ULOP3.LUT UR4, UR4, UR21, URZ, 0x3c, !UPT ;  /* 0x0000001504047292 */ /* 0x000fe2000f8e3c3f */
[----:B------:R-:W-:Y:S01]  /*6450*/  FMNMX.FTZ R3, R115, R3, !PT ;  /* 0x0000000373037209 */ /* 0x000fe20007810000 */
[----:B------:R-:W-:Y:S04]  /*6460*/  LDSM.16.MT88.4 R40, [R177+0xc800] ;  /* 0x00c80000b128783b */ /* 0x000fe80000004200 */
        /* <DEDUP_REMOVED lines=8> */
[----:B------:R-:W-:Y:S02]  /*64f0*/  LOP3.LUT R6, R104, UR20, RZ, 0x3c, !PT ;  /* 0x0000001468067c12 */ /* 0x000fe4000f8e3cff */
[----:B---3--:R-:W-:Y:S01]  /*6500*/  FMNMX.FTZ R100, R3, R100, !PT ;  /* 0x0000006403647209 */ /* 0x008fe20007810000 */
[----:B-1----:R-:W1:Y:S04]  /*6510*/  SHFL.BFLY PT, R9, R0, 0x1, 0x1f ;  /* 0x0c201f0000097f89 */ /* 0x002e6800000e0000 */
[----:B------:R2:W-:Y:S04]  /*6520*/  STL [R1+0xb0], R6 ;  /* 0x0000b00601007387 */ /* 0x0005e80000100800 */
[----:B------:R-:W3:Y:S04]  /*6530*/  SHFL.BFLY PT, R12, R100, 0x1, 0x1f ;  /* 0x0c201f00640c7f89 */ /* 0x000ee800000e0000 */
[----:B------:R-:W-:Y:S01]  /*6540*/  LDSM.16.MT88.4 R76, [R179+0xe800] ;  /* 0x00e80000b34c783b */ /* 0x000fe20000004200 */
[----:B-1----:R-:W-:-:S04]  /*6550*/  FMNMX.FTZ R3, R0, R9, !PT ;  /* 0x0000000900037209 */ /* 0x002fc80007810000 */
[C---:B------:R-:W-:Y:S01]  /*6560*/  FSETP.NEU.FTZ.AND P1, PT, R3.reuse, -INF , PT ;  /* 0xff8000000300780b */ /* 0x040fe20003f3d000 */
[----:B------:R-:W-:Y:S01]  /*6570*/  FMUL.FTZ R0, R3, c[0x0][0x23c] ;  /* 0x00008f0003007a20 */ /* 0x000fe20000410000 */
[----:B--2---:R-:W-:Y:S02]  /*6580*/  LOP3.LUT R6, R123, R6, RZ, 0x3c, !PT ;  /* 0x000000067b067212 */ /* 0x004fe400078e3cff */
[----:B---3--:R-:W-:Y:S02]  /*6590*/  FMNMX.FTZ R100, R100, R12, !PT ;  /* 0x0000000c64647209 */ /* 0x008fe40007810000 */
[----:B------:R-:W-:Y:S01]  /*65a0*/  FSEL R0, R0, RZ, P1 ;  /* 0x000000ff00007208 */ /* 0x000fe20000800000 */
[----:B------:R-:W-:Y:S01]  /*65b0*/  IMAD.WIDE.U32 R94, R6, -0x2daee0ad, RZ ;  /* 0xd2511f53065e7825 */ /* 0x000fe200078e00ff */
[----:B------:R-:W-:Y:S01]  /*65c0*/  LOP3.LUT R6, R99, UR15, RZ, 0x3c, !PT ;  /* 0x0000000f63067c12 */ /* 0x000fe2000f8e3cff */
[----:B------:R-:W-:Y:S01]  /*65d0*/  UIADD3 UR15, UR21, -0x56f99767, URZ ;  /* 0xa9066899150f7890 */ /* 0x000fe2000fffe03f */
[----:B------:R-:W-:Y:S01]  /*65e0*/  FSETP.NEU.FTZ.AND P1, PT, R100, -INF , PT ;  /* 0xff8000006400780b */ /* 0x000fe20003f3d000 */
[----:B------:R-:W-:Y:S01]  /*65f0*/  FFMA.FTZ R9, R60, c[0x0][0x23c], -R0 ;  /* 0x00008f003c097a23 */ /* 0x000fe20000010800 */
[----:B------:R-:W-:Y:S01]  /*6600*/  LOP3.LUT R8, R95, UR5, R98, 0x96, !PT ;  /* 0x000000055f087c12 */ /* 0x000fe2000f8e9662 */
[----:B------:R-:W-:Y:S01]  /*6610*/  IMAD.WIDE.U32 R6, R6, -0x326172a9, RZ ;  /* 0xcd9e8d5706067825 */ /* 0x000fe200078e00ff */
[----:B------:R-:W-:Y:S01]  /*6620*/  UIADD3 UR5, UR21, -0x126145ec, URZ ;  /* 0xed9eba1415057890 */ /* 0x000fe2000fffe03f */
[----:B------:R1:W-:Y:S02]  /*6630*/  MUFU.EX2 R150, R9 ;  /* 0x0000000900967308 */ /* 0x0003e40000000800 */
[----:B------:R-:W-:Y:S01]  /*6640*/  IMAD.WIDE.U32 R48, R8, -0x326172a9, RZ ;  /* 0xcd9e8d5708307825 */ /* 0x000fe200078e00ff */
[----:B------:R-:W-:-:S03]  /*6650*/  LOP3.LUT R7, R7, UR30, R122, 0x96, !PT ;  /* 0x0000001e07077c12 */ /* 0x000fc6000f8e967a */
[----:B------:R-:W-:Y:S01]  /*6660*/  FMUL.FTZ R12, R100, c[0x0][0x23c] ;  /* 0x00008f00640c7a20 */ /* 0x000fe20000410000 */
[----:B------:R-:W-:Y:S01]  /*6670*/  LOP3.LUT R10, R49, UR29, R6, 0x96, !PT ;  /* 0x0000001d310a7c12 */ /* 0x000fe2000f8e9606 */
[----:B------:R-:W-:-:S03]  /*6680*/  IMAD.WIDE.U32 R6, R7, -0x2daee0ad, RZ ;  /* 0xd2511f5307067825 */ /* 0x000fc600078e00ff */
[----:B------:R-:W-:Y:S01]  /*6690*/  FSEL R12, R12, RZ, P1 ;  /* 0x000000ff0c0c7208 */ /* 0x000fe20000800000 */
[----:B------:R-:W-:Y:S01]  /*66a0*/  IMAD.WIDE.U32 R10, R10, -0x2daee0ad, RZ ;  /* 0xd2511f530a0a7825 */ /* 0x000fe200078e00ff */
[----:B------:R-:W-:-:S03]  /*66b0*/  LOP3.LUT R7, R7, UR26, R94, 0x96, !PT ;  /* 0x0000001a07077c12 */ /* 0x000fc6000f8e965e */
[----:B------:R-:W-:Y:S01]  /*66c0*/  FFMA.FTZ R18, R45, c[0x0][0x23c], -R0 ;  /* 0x00008f002d127a23 */ /* 0x000fe20000010800 */
[----:B------:R-:W-:Y:S01]  /*66d0*/  LOP3.LUT R8, R11, UR23, R6, 0x96, !PT ;  /* 0x000000170b087c12 */ /* 0x000fe2000f8e9606 */
[----:B------:R-:W-:Y:S02]  /*66e0*/  IMAD.WIDE.U32 R6, R7, -0x326172a9, RZ ;  /* 0xcd9e8d5707067825 */ /* 0x000fe400078e00ff */
[----:B------:R-:W-:Y:S02]  /*66f0*/  MUFU.EX2 R125, R18 ;  /* 0x00000012007d7308 */ /* 0x000fe40000000800 */
[----:B-1----:R-:W-:Y:S01]  /*6700*/  IMAD.WIDE.U32 R8, R8, -0x326172a9, RZ ;  /* 0xcd9e8d5708087825 */ /* 0x002fe200078e00ff */
[----:B------:R-:W-:-:S03]  /*6710*/  LOP3.LUT R7, R7, UR25, R48, 0x96, !PT ;  /* 0x0000001907077c12 */ /* 0x000fc6000f8e9630 */
[----:B------:R-:W-:Y:S01]  /*6720*/  FFMA.FTZ R11, R50, c[0x0][0x23c], -R0 ;  /* 0x00008f00320b7a23 */ /* 0x000fe20000010800 */
[----:B------:R-:W-:Y:S01]  /*6730*/  LOP3.LUT R13, R9, UR22, R6, 0x96, !PT ;  /* 0x00000016090d7c12 */ /* 0x000fe2000f8e9606 */
[----:B------:R-:W-:Y:S02]  /*6740*/  IMAD.WIDE.U32 R6, R7, -0x2daee0ad, RZ ;  /* 0xd2511f5307067825 */ /* 0x000fe400078e00ff */
[----:B------:R1:W2:Y:S02]  /*6750*/  MUFU.EX2 R134, R11 ;  /* 0x0000000b00867308 */ /* 0x0002a40000000800 */
[----:B------:R-:W-:Y:S01]  /*6760*/  IMAD.WIDE.U32 R96, R13, -0x2daee0ad, RZ ;  /* 0xd2511f530d607825 */ /* 0x000fe200078e00ff */
[----:B------:R-:W-:-:S03]  /*6770*/  LOP3.LUT R7, R7, UR5, R10, 0x96, !PT ;  /* 0x0000000507077c12 */ /* 0x000fc6000f8e960a */
[----:B------:R-:W-:Y:S01]  /*6780*/  FFMA.FTZ R9, R51, c[0x0][0x23c], -R0 ;  /* 0x00008f0033097a23 */ /* 0x000fe20000010800 */
[----:B------:R-:W-:Y:S01]  /*6790*/  LOP3.LUT R16, R97, UR15, R6, 0x96, !PT ;  /* 0x0000000f61107c12 */ /* 0x000fe2000f8e9606 */
[----:B------:R-:W-:Y:S02]  /*67a0*/  FFMA.FTZ R6, R62, c[0x0][0x23c], -R12 ;  /* 0x00008f003e067a23 */ /* 0x000fe4000001080c */
[----:B------:R3:W-:Y:S01]  /*67b0*/  MUFU.EX2 R149, R9 ;  /* 0x0000000900957308 */ /* 0x0007e20000000800 */
[----:B------:R-:W-:-:S04]  /*67c0*/  IMAD.WIDE.U32 R92, R7, -0x326172a9, RZ ;  /* 0xcd9e8d57075c7825 */ /* 0x000fc800078e00ff */
[----:B------:R-:W-:Y:S01]  /*67d0*/  IMAD.WIDE.U32 R16, R16, -0x326172a9, RZ ;  /* 0xcd9e8d5710107825 */ /* 0x000fe200078e00ff */
[----:B------:R-:W-:Y:S02]  /*67e0*/  LOP3.LUT R15, R93, UR16, R8, 0x96, !PT ;  /* 0x000000105d0f7c12 */ /* 0x000fe4000f8e9608 */
[----:B------:R4:W-:Y:S01]  /*67f0*/  MUFU.EX2 R132, R6 ;  /* 0x0000000600847308 */ /* 0x0009e20000000800 */
[----:B------:R-:W-:Y:S01]  /*6800*/  FFMA.FTZ R7, R58, c[0x0][0x23c], -R12 ;  /* 0x00008f003a077a23 */ /* 0x000fe2000001080c */
[----:B-1----:R-:W-:Y:S01]  /*6810*/  SHF.R.U32.HI R11, RZ, 0x18, R16 ;  /* 0x00000018ff0b7819 */ /* 0x002fe20000011610 */
[----:B------:R-:W-:Y:S01]  /*6820*/  FFMA.FTZ R8, R56, c[0x0][0x23c], -R12 ;  /* 0x00008f0038087a23 */ /* 0x000fe2000001080c */
[----:B------:R-:W-:Y:S01]  /*6830*/  LOP3.LUT R184, R16, 0xffff, RZ, 0xc0, !PT ;  /* 0x0000ffff10b87812 */ /* 0x000fe200078ec0ff */
[----:B------:R-:W-:Y:S02]  /*6840*/  IMAD R93, R106, 0x10000, R106 ;  /* 0x000100006a5d7824 */ /* 0x000fe400078e026a */
[----:B---3--:R-:W-:Y:S01]  /*6850*/  FFMA.FTZ R9, R61, c[0x0][0x23c], -R12 ;  /* 0x00008f003d097a23 */ /* 0x008fe2000001080c */
[----:B------:R1:W-:Y:S01]  /*6860*/  MUFU.EX2 R148, R7 ;  /* 0x0000000700947308 */ /* 0x0003e20000000800 */
[----:B----4-:R-:W-:-:S07]  /*6870*/  LOP3.LUT R6, R16, 0xffff, RZ, 0xc0, !PT ;  /* 0x0000ffff10067812 */ /* 0x010fce00078ec0ff */
[----:B------:R3:W4:Y:S01]  /*6880*/  MUFU.EX2 R133, R9 ;  /* 0x0000000900857308 */ /* 0x0007220000000800 */
[----:B------:R-:W-:Y:S02]  /*6890*/  SHF.R.U32.HI R6, RZ, 0x8, R6 ;  /* 0x00000008ff067819 */ /* 0x000fe40000011606 */
[----:B-1----:R-:W-:-:S05]  /*68a0*/  SHF.R.U32.HI R7, RZ, 0x10, R16 ;  /* 0x00000010ff077819 */ /* 0x002fca0000011610 */
[----:B------:R1:W-:Y:S01]  /*68b0*/  MUFU.EX2 R164, R8 ;  /* 0x0000000800a47308 */ /* 0x0003e20000000800 */
[----:B------:R-:W-:Y:S02]  /*68c0*/  LOP3.LUT R10, R7, 0xff, RZ, 0xc0, !PT ;  /* 0x000000ff070a7812 */ /* 0x000fe400078ec0ff */
[----:B---3--:R-:W-:Y:S02]  /*68d0*/  LOP3.LUT R9, R16, 0xff, RZ, 0xc0, !PT ;  /* 0x000000ff10097812 */ /* 0x008fe400078ec0ff */
[----:B------:R-:W-:Y:S02]  /*68e0*/  PRMT R10, R10, 0x5410, R11 ;  /* 0x000054100a0a7816 */ /* 0x000fe4000000000b */
[----:B------:R-:W-:Y:S02]  /*68f0*/  PRMT R14, R9, 0x5410, R6 ;  /* 0x00005410090e7816 */ /* 0x000fe40000000006 */
[----:B------:R-:W-:-:S04]  /*6900*/  LOP3.LUT R6, R17, UR32, R92, 0x96, !PT ;  /* 0x0000002011067c12 */ /* 0x000fc8000f8e965c */
[C---:B------:R-:W-:Y:S02]  /*6910*/  LOP3.LUT R9, R6.reuse, 0xffff, RZ, 0xc0, !PT ;  /* 0x0000ffff06097812 */ /* 0x040fe400078ec0ff */
[----:B------:R-:W-:Y:S02]  /*6920*/  LOP3.LUT R13, R6, 0xff, RZ, 0xc0, !PT ;  /* 0x000000ff060d7812 */ /* 0x000fe400078ec0ff */
[--C-:B------:R-:W-:Y:S02]  /*6930*/  SHF.R.U32.HI R7, RZ, 0x10, R6.reuse ;  /* 0x00000010ff077819 */ /* 0x100fe40000011606 */
[----:B-1----:R-:W-:Y:S01]  /*6940*/  SHF.R.U32.HI R8, RZ, 0x18, R6 ;  /* 0x00000018ff087819 */ /* 0x002fe20000011606 */
[----:B------:R-:W-:Y:S01]  /*6950*/  FFMA.FTZ R6, R59, c[0x0][0x23c], -R0 ;  /* 0x00008f003b067a23 */ /* 0x000fe20000010800 */
[----:B------:R-:W-:Y:S02]  /*6960*/  SHF.R.U32.HI R9, RZ, 0x8, R9 ;  /* 0x00000008ff097819 */ /* 0x000fe40000011609 */
[----:B------:R-:W-:Y:S01]  /*6970*/  LOP3.LUT R7, R7, 0xff, RZ, 0xc0, !PT ;  /* 0x000000ff07077812 */ /* 0x000fe200078ec0ff */
[----:B------:R4:W1:Y:S01]  /*6980*/  MUFU.EX2 R151, R6 ;  /* 0x0000000600977308 */ /* 0x0008620000000800 */
[----:B------:R-:W-:-:S02]  /*6990*/  PRMT R9, R13, 0x5410, R9 ;  /* 0x000054100d097816 */ /* 0x000fc40000000009 */
[----:B------:R-:W-:Y:S02]  /*69a0*/  PRMT R8, R7, 0x5410, R8 ;  /* 0x0000541007087816 */ /* 0x000fe40000000008 */
[----:B--2---:R-:W-:-:S04]  /*69b0*/  F2FP.BF16.PACK_AB R7, R134, R150 ;  /* 0x000000968607723e */ /* 0x004fc800000010ff */
[C---:B------:R-:W-:Y:S02]  /*69c0*/  PRMT R158, R7.reuse, 0x7610, R158 ;  /* 0x00007610079e7816 */ /* 0x040fe4000000009e */
[----:B------:R-:W-:Y:S01]  /*69d0*/  PRMT R156, R7, 0x7632, R156 ;  /* 0x00007632079c7816 */ /* 0x000fe2000000009c */
[----:B------:R-:W-:Y:S01]  /*69e0*/  FFMA.FTZ R7, R38, c[0x0][0x23c], -R0 ;  /* 0x00008f0026077a23 */ /* 0x000fe20000010800 */
[----:B----4-:R-:W-:-:S03]  /*69f0*/  F2FP.BF16.PACK_AB R6, R133, R132 ;  /* 0x000000848506723e */ /* 0x010fc600000010ff */
[----:B------:R2:W-:Y:S01]  /*6a00*/  MUFU.EX2 R183, R7 ;  /* 0x0000000700b77308 */ /* 0x0005e20000000800 */
[----:B-1----:R-:W-:Y:S02]  /*6a10*/  F2FP.BF16.PACK_AB R5, R151, R149 ;  /* 0x000000959705723e */ /* 0x002fe400000010ff */
[C---:B------:R-:W-:Y:S02]  /*6a20*/  PRMT R152, R6.reuse, 0x7610, R152 ;  /* 0x0000761006987816 */ /* 0x040fe40000000098 */
[----:B------:R-:W-:Y:S01]  /*6a30*/  PRMT R154, R6, 0x7632, R154 ;  /* 0x00007632069a7816 */ /* 0x000fe2000000009a */
[----:B------:R-:W-:Y:S01]  /*6a40*/  FFMA.FTZ R6, R57, c[0x0][0x23c], -R0 ;  /* 0x00008f0039067a23 */ /* 0x000fe20000010800 */
[C---:B------:R-:W-:Y:S02]  /*6a50*/  PRMT R159, R5.reuse, 0x7610, R159 ;  /* 0x00007610059f7816 */ /* 0x040fe4000000009f */
[----:B------:R-:W-:Y:S01]  /*6a60*/  PRMT R4, R152, 0x5410, R154 ;  /* 0x0000541098047816 */ /* 0x000fe2000000009a */
[----:B------:R1:W-:Y:S01]  /*6a70*/  MUFU.EX2 R127, R6 ;  /* 0x00000006007f7308 */ /* 0x0003e20000000800 */
[----:B------:R-:W-:Y:S01]  /*6a80*/  PRMT R157, R5, 0x7632, R157 ;  /* 0x00007632059d7816 */ /* 0x000fe2000000009d */
[----:B------:R-:W-:Y:S01]  /*6a90*/  HSET2.LE.AND R5, R8, R93, PT ;  /* 0x0000005d08057233 */ /* 0x000fe20003803000 */
[----:B--2---:R-:W-:-:S05]  /*6aa0*/  FFMA.FTZ R7, R37, c[0x0][0x23c], -R0 ;  /* 0x00008f0025077a23 */ /* 0x004fca0000010800 */
[----:B------:R2:W-:Y:S01]  /*6ab0*/  MUFU.EX2 R165, R7 ;  /* 0x0000000700a57308 */ /* 0x0005e20000000800 */
[----:B-1----:R-:W-:-:S04]  /*6ac0*/  F2FP.BF16.PACK_AB R6, R164, R148 ;  /* 0x00000094a406723e */ /* 0x002fc800000010ff */
[C---:B------:R-:W-:Y:S02]  /*6ad0*/  PRMT R155, R6.reuse, 0x7610, R155 ;  /* 0x00007610069b7816 */ /* 0x040fe4000000009b */
[----:B------:R-:W-:Y:S01]  /*6ae0*/  PRMT R153, R6, 0x7632, R153 ;  /* 0x0000763206997816 */ /* 0x000fe20000000099 */
[----:B------:R-:W-:Y:S01]  /*6af0*/  HSET2.LE.AND R6, R9, R93, PT ;  /* 0x0000005d09067233 */ /* 0x000fe20003803000 */
[--C-:B------:R-:W-:Y:S02]  /*6b00*/  FFMA.FTZ R9, R63, c[0x0][0x23c], -R12.reuse ;  /* 0x00008f003f097a23 */ /* 0x100fe4000001080c */
[----:B--2---:R-:W-:Y:S01]  /*6b10*/  FFMA.FTZ R7, R64, c[0x0][0x23c], -R12 ;  /* 0x00008f0040077a23 */ /* 0x004fe2000001080c */
[----:B------:R-:W-:Y:S01]  /*6b20*/  LDSM.16.MT88.4 R60, [R179+0xc000] ;  /* 0x00c00000b33c783b */ /* 0x000fe20000004200 */
[----:B------:R-:W-:Y:S01]  /*6b30*/  LOP3.LUT R4, R6, R4, RZ, 0xc0, !PT ;  /* 0x0000000406047212 */ /* 0x000fe200078ec0ff */
[----:B------:R1:W-:Y:S01]  /*6b40*/  MUFU.EX2 R166, R9 ;  /* 0x0000000900a67308 */ /* 0x0003e20000000800 */
[----:B------:R-:W-:-:S04]  /*6b50*/  PRMT R6, R158, 0x5410, R156 ;  /* 0x000054109e067816 */ /* 0x000fc8000000009c */
[----:B------:R-:W-:Y:S01]  /*6b60*/  LOP3.LUT R5, R5, R6, RZ, 0xc0, !PT ;  /* 0x0000000605057212 */ /* 0x000fe200078ec0ff */
[----:B------:R-:W-:Y:S01]  /*6b70*/  HSET2.LE.AND R6, R14, R93, PT ;  /* 0x0000005d0e067233 */ /* 0x000fe20003803000 */
[----:B------:R-:W-:Y:S01]  /*6b80*/  IMAD.WIDE.U32 R14, R15, -0x2daee0ad, RZ ;  /* 0xd2511f530f0e7825 */ /* 0x000fe200078e00ff */
[----:B------:R2:W3:Y:S04]  /*6b90*/  MUFU.EX2 R167, R7 ;  /* 0x0000000700a77308 */ /* 0x0004e80000000800 */
[C---:B------:R-:W-:Y:S02]  /*6ba0*/  LOP3.LUT R8, R14.reuse, 0xffff, RZ, 0xc0, !PT ;  /* 0x0000ffff0e087812 */ /* 0x040fe400078ec0ff */
[----:B------:R-:W-:Y:S02]  /*6bb0*/  LOP3.LUT R207, R14, 0xffff, RZ, 0xc0, !PT ;  /* 0x0000ffff0ecf7812 */ /* 0x000fe400078ec0ff */
[----:B-1----:R-:W-:-:S02]  /*6bc0*/  SHF.R.U32.HI R9, RZ, 0x8, R8 ;  /* 0x00000008ff097819 */ /* 0x002fc40000011608 */
[----:B------:R-:W-:Y:S02]  /*6bd0*/  PRMT R8, R159, 0x5410, R157 ;  /* 0x000054109f087816 */ /* 0x000fe4000000009d */
[--C-:B------:R-:W-:Y:S02]  /*6be0*/  SHF.R.U32.HI R252, RZ, 0x10, R14.reuse ;  /* 0x00000010fffc7819 */ /* 0x100fe4000001160e */
[----:B------:R-:W-:Y:S02]  /*6bf0*/  SHF.R.U32.HI R206, RZ, 0x18, R14 ;  /* 0x00000018ffce7819 */ /* 0x000fe4000001160e */
[----:B--2---:R-:W-:Y:S02]  /*6c00*/  PRMT R7, R155, 0x5410, R153 ;  /* 0x000054109b077816 */ /* 0x004fe40000000099 */
[----:B---3--:R-:W-:Y:S02]  /*6c10*/  F2FP.BF16.PACK_AB R2, R166, R167 ;  /* 0x000000a7a602723e */ /* 0x008fe400000010ff */
[----:B------:R-:W-:Y:S01]  /*6c20*/  LOP3.LUT R6, R6, R7, RZ, 0xc0, !PT ;  /* 0x0000000706067212 */ /* 0x000fe200078ec0ff */
[----:B------:R-:W-:Y:S01]  /*6c30*/  HSET2.LE.AND R7, R10, R93, PT ;  /* 0x0000005d0a077233 */ /* 0x000fe20003803000 */
[----:B------:R-:W-:-:S02]  /*6c40*/  LOP3.LUT R10, R14, 0xff, RZ, 0xc0, !PT ;  /* 0x000000ff0e0a7812 */ /* 0x000fc400078ec0ff */
[----:B------:R-:W-:Y:S02]  /*6c50*/  PRMT R146, R2, 0x7610, R146 ;  /* 0x0000761002927816 */ /* 0x000fe40000000092 */
[----:B------:R-:W-:Y:S01]  /*6c60*/  LOP3.LUT R7, R7, R8, RZ, 0xc0, !PT ;  /* 0x0000000807077212 */ /* 0x000fe200078ec0ff */
[--C-:B------:R-:W-:Y:S01]  /*6c70*/  FFMA.FTZ R8, R44, c[0x0][0x23c], -R12.reuse ;  /* 0x00008f002c087a23 */ /* 0x100fe2000001080c */
[----:B------:R-:W-:Y:S01]  /*6c80*/  PRMT R50, R10, 0x5410, R9 ;  /* 0x000054100a327816 */ /* 0x000fe20000000009 */
[----:B------:R-:W-:Y:S01]  /*6c90*/  FFMA.FTZ R10, R39, c[0x0][0x23c], -R12 ;  /* 0x00008f00270a7a23 */ /* 0x000fe2000001080c */
[----:B------:R-:W-:Y:S01]  /*6ca0*/  SHF.R.U32.HI R9, RZ, 0x10, R14 ;  /* 0x00000010ff097819 */ /* 0x000fe2000001160e */
[----:B------:R1:W-:Y:S01]  /*6cb0*/  MUFU.EX2 R121, R8 ;  /* 0x0000000800797308 */ /* 0x0003e20000000800 */
[----:B------:R-:W2:Y:S01]  /*6cc0*/  LDSM.16.MT88.4 R36, [R178+0xc800] ;  /* 0x00c80000b224783b */ /* 0x000ea20000004200 */
[----:B------:R-:W-:Y:S01]  /*6cd0*/  HMMA.16816.F32.BF16 R64, R4, R20, RZ ;  /* 0x000000140440723c */ /* 0x000fe200000418ff */
[----:B------:R-:W-:-:S02]  /*6ce0*/  LOP3.LUT R19, R9, 0xff, RZ, 0xc0, !PT ;  /* 0x000000ff09137812 */ /* 0x000fc400078ec0ff */
[----:B------:R-:W-:Y:S02]  /*6cf0*/  PRMT R145, R2, 0x7632, R145 ;  /* 0x0000763202917816 */ /* 0x000fe40000000091 */
[----:B------:R-:W-:Y:S01]  /*6d00*/  F2FP.BF16.PACK_AB R2, R125, R165 ;  /* 0x000000a57d02723e */ /* 0x000fe200000010ff */
[----:B------:R3:W4:Y:S01]  /*6d10*/  MUFU.EX2 R124, R10 ;  /* 0x0000000a007c7308 */ /* 0x0007220000000800 */
[----:B------:R-:W-:Y:S01]  /*6d20*/  SHF.R.U32.HI R20, RZ, 0x18, R14 ;  /* 0x00000018ff147819 */ /* 0x000fe2000001160e */
[----:B------:R-:W-:Y:S01]  /*6d30*/  HMMA.16816.F32.BF16 R56, R4, R22, RZ ;  /* 0x000000160438723c */ /* 0x000fe200000418ff */
[C---:B------:R-:W-:Y:S02]  /*6d40*/  PRMT R141, R2.reuse, 0x7610, R141 ;  /* 0x00007610028d7816 */ /* 0x040fe4000000008d */
[----:B------:R-:W-:Y:S02]  /*6d50*/  PRMT R19, R19, 0x5410, R20 ;  /* 0x0000541013137816 */ /* 0x000fe40000000014 */
[----:B------:R-:W-:-:S02]  /*6d60*/  PRMT R140, R2, 0x7632, R140 ;  /* 0x00007632028c7816 */ /* 0x000fc4000000008c */
[----:B-1----:R-:W-:Y:S01]  /*6d70*/  LOP3.LUT R8, R15, UR31, R96, 0x96, !PT ;  /* 0x0000001f0f087c12 */ /* 0x002fe2000f8e9660 */
[C---:B------:R-:W-:Y:S03]  /*6d80*/  HMMA.16816.F32.BF16 R44, R4.reuse, R24, RZ ;  /* 0x00000018042c723c */ /* 0x040fe600000418ff */
[C---:B------:R-:W-:Y:S02]  /*6d90*/  LOP3.LUT R9, R8.reuse, 0xffff, RZ, 0xc0, !PT ;  /* 0x0000ffff08097812 */ /* 0x040fe400078ec0ff */
[--C-:B------:R-:W-:Y:S02]  /*6da0*/  SHF.R.U32.HI R11, RZ, 0x10, R8.reuse ;  /* 0x00000010ff0b7819 */ /* 0x100fe40000011608 */
[----:B------:R-:W-:Y:S01]  /*6db0*/  LOP3.LUT R13, R8, 0xff, RZ, 0xc0, !PT ;  /* 0x000000ff080d7812 */ /* 0x000fe200078ec0ff */
[----:B------:R-:W-:Y:S01]  /*6dc0*/  HMMA.16816.F32.BF16 R28, R4, R26, RZ ;  /* 0x0000001a041c723c */ /* 0x000fe200000418ff */
[----:B---3--:R-:W-:-:S02]  /*6dd0*/  SHF.R.U32.HI R10, RZ, 0x18, R8 ;  /* 0x00000018ff0a7819 */ /* 0x008fc40000011608 */
[----:B------:R-:W-:Y:S02]  /*6de0*/  SHF.R.U32.HI R9, RZ, 0x8, R9 ;  /* 0x00000008ff097819 */ /* 0x000fe40000011609 */
[----:B------:R-:W-:Y:S02]  /*6df0*/  LOP3.LUT R8, R11, 0xff, RZ, 0xc0, !PT ;  /* 0x000000ff0b087812 */ /* 0x000fe400078ec0ff */
[----:B------:R-:W-:Y:S01]  /*6e00*/  PRMT R11, R13, 0x5410, R9 ;  /* 0x000054100d0b7816 */ /* 0x000fe20000000009 */
[----:B------:R-:W-:Y:S01]  /*6e10*/  HMMA.16816.F32.BF16 R24, R4, R52, RZ ;  /* 0x000000340418723c */ /* 0x000fe200000418ff */
[----:B------:R-:W-:Y:S02]  /*6e20*/  PRMT R10, R8, 0x5410, R10 ;  /* 0x00005410080a7816 */ /* 0x000fe4000000000a */
[----:B----4-:R-:W-:Y:S01]  /*6e30*/  F2FP.BF16.PACK_AB R8, R124, R121 ;  /* 0x000000797c08723e */ /* 0x010fe200000010ff */
[----:B------:R-:W-:Y:S01]  /*6e40*/  HSET2.LE.AND R2, R11, R93, PT ;  /* 0x0000005d0b027233 */ /* 0x000fe20003803000 */
[----:B------:R-:W-:-:S02]  /*6e50*/  F2FP.BF16.PACK_AB R9, R183, R127 ;  /* 0x0000007fb709723e */ /* 0x000fc400000010ff */
[C---:B------:R-:W-:Y:S01]  /*6e60*/  PRMT R144, R8.reuse, 0x7610, R144 ;  /* 0x0000761008907816 */ /* 0x040fe20000000090 */
[C---:B------:R-:W-:Y:S01]  /*6e70*/  HMMA.16816.F32.BF16 R20, R4.reuse, R54, RZ ;  /* 0x000000360414723c */ /* 0x040fe200000418ff */
[----:B------:R-:W-:Y:S01]  /*6e80*/  PRMT R142, R8, 0x7632, R142 ;  /* 0x00007632088e7816 */ /* 0x000fe2000000008e */
[----:B------:R-:W-:Y:S01]  /*6e90*/  LDSM.16.MT88.4 R52, [R180+0xe000] ;  /* 0x00e00000b434783b */ /* 0x000fe20000004200 */
[----:B------:R-:W-:Y:S02]  /*6ea0*/  PRMT R8, R146, 0x5410, R145 ;  /* 0x0000541092087816 */ /* 0x000fe40000000091 */
[C---:B------:R-:W-:Y:S02]  /*6eb0*/  PRMT R147, R9.reuse, 0x7610, R147 ;  /* 0x0000761009937816 */ /* 0x040fe40000000093 */
[----:B------:R-:W-:Y:S01]  /*6ec0*/  PRMT R143, R9, 0x7632, R143 ;  /* 0x00007632098f7816 */ /* 0x000fe2000000008f */
[--C-:B------:R-:W-:Y:S01]  /*6ed0*/  HSET2.LE.AND R9, R10, R93.reuse, PT ;  /* 0x0000005d0a097233 */ /* 0x100fe20003803000 */
[----:B------:R-:W-:Y:S01]  /*6ee0*/  LOP3.LUT R8, R2, R8, RZ, 0xc0, !PT ;  /* 0x0000000802087212 */ /* 0x000fe200078ec0ff */
[--C-:B------:R-:W-:Y:S01]  /*6ef0*/  HSET2.LE.AND R10, R50, R93.reuse, PT ;  /* 0x0000005d320a7233 */ /* 0x100fe20003803000 */
[----:B------:R-:W-:Y:S01]  /*6f00*/  PRMT R2, R147, 0x5410, R143 ;  /* 0x0000541093027816 */ /* 0x000fe2000000008f */
[----:B------:R-:W-:Y:S01]  /*6f10*/  HMMA.16816.F32.BF16 R104, R4, R88, RZ ;  /* 0x000000580468723c */ /* 0x000fe200000418ff */
[----:B------:R-:W-:Y:S01]  /*6f20*/  PRMT R11, R144, 0x5410, R142 ;  /* 0x00005410900b7816 */ /* 0x000fe2000000008e */
[----:B------:R-:W-:Y:S01]  /*6f30*/  IMAD.MOV.U32 R50, RZ, RZ, R150 ;  /* 0x000000ffff327224 */ /* 0x000fe200078e0096 */
[----:B------:R-:W-:Y:S01]  /*6f40*/  LOP3.LUT R9, R9, R2, RZ, 0xc0, !PT ;  /* 0x0000000209097212 */ /* 0x000fe200078ec0ff */
[----:B------:R-:W-:Y:S01]  /*6f50*/  HSET2.LE.AND R2, R19, R93, PT ;  /* 0x0000005d13027233 */ /* 0x000fe20003803000 */
[----:B------:R-:W-:-:S02]  /*6f60*/  LOP3.LUT R10, R10, R11, RZ, 0xc0, !PT ;  /* 0x0000000b0a0a7212 */ /* 0x000fc400078ec0ff */
[----:B------:R-:W-:Y:S01]  /*6f70*/  PRMT R11, R141, 0x5410, R140 ;  /* 0x000054108d0b7816 */ /* 0x000fe2000000008c */
[----:B------:R-:W-:Y:S03]  /*6f80*/  HMMA.16816.F32.BF16 R88, R4, R90, RZ ;  /* 0x0000005a0458723c */ /* 0x000fe600000418ff */
[----:B------:R-:W-:Y:S02]  /*6f90*/  LOP3.LUT R11, R2, R11, RZ, 0xc0, !PT ;  /* 0x0000000b020b7212 */ /* 0x000fe400078ec0ff */
[----:B------:R-:W-:-:S05]  /*6fa0*/  LOP3.LUT R2, R99, UR4, RZ, 0x3c, !PT ;  /* 0x0000000463027c12 */ /* 0x000fca000f8e3cff */
[C---:B--2---:R-:W-:Y:S08]  /*6fb0*/  HMMA.16816.F32.BF16 R248, R8.reuse, R36, R44 ;  /* 0x0000002408f8723c */ /* 0x044ff0000004182c */
[C---:B------:R-:W-:Y:S01]  /*6fc0*/  HMMA.16816.F32.BF16 R244, R8.reuse, R38, R28 ;  /* 0x0000002608f4723c */ /* 0x040fe2000004181c */
[----:B------:R-:W1:Y:S07]  /*6fd0*/  LDSM.16.MT88.4 R36, [R177+0xe800] ;  /* 0x00e80000b124783b */ /* 0x000e6e0000004200 */
[C---:B------:R-:W-:Y:S08]  /*6fe0*/  HMMA.16816.F32.BF16 R236, R8.reuse, R32, R24 ;  /* 0x0000002008ec723c */ /* 0x040ff00000041818 */
[C---:B------:R-:W-:Y:S08]  /*6ff0*/  HMMA.16816.F32.BF16 R228, R8.reuse, R34, R20 ;  /* 0x0000002208e4723c */ /* 0x040ff00000041814 */
[----:B------:R-:W-:Y:S01]  /*7000*/  HMMA.16816.F32.BF16 R232, R8, R42, R56 ;  /* 0x0000002a08e8723c */ /* 0x000fe20000041838 */
[----:B------:R-:W2:Y:S07]  /*7010*/  LDSM.16.MT88.4 R56, [R179+0xe000] ;  /* 0x00e00000b338783b */ /* 0x000eae0000004200 */
[C---:B------:R-:W-:Y:S08]  /*7020*/  HMMA.16816.F32.BF16 R32, R4.reuse, R60, RZ ;  /* 0x0000003c0420723c */ /* 0x040ff000000418ff */
[----:B------:R-:W-:Y:S01]  /*7030*/  HMMA.16816.F32.BF16 R28, R4, R62, RZ ;  /* 0x0000003e041c723c */ /* 0x000fe200000418ff */
[----:B------:R-:W3:Y:S07]  /*7040*/  LDSM.16.MT88.4 R60, [R177+0x10000] ;  /* 0x01000000b13c783b */ /* 0x000eee0000004200 */
[----:B------:R-:W-:Y:S01]  /*7050*/  HMMA.16816.F32.BF16 R240, R8, R40, R64 ;  /* 0x0000002808f0723c */ /* 0x000fe20000041840 */
[----:B------:R-:W4:Y:S04]  /*7060*/  LDSM.16.MT88.4 R64, [R178+0x10000] ;  /* 0x01000000b240783b */ /* 0x000f280000004200 */
[----:B------:R-:W2:Y:S03]  /*7070*/  LDSM.16.MT88.4 R40, [R178+0xe000] ;  /* 0x00e00000b228783b */ /* 0x000ea60000004200 */
[C---:B------:R-:W-:Y:S08]  /*7080*/  HMMA.16816.F32.BF16 R24, R4.reuse, R68, RZ ;  /* 0x000000440418723c */ /* 0x040ff000000418ff */
[----:B------:R-:W-:Y:S01]  /*7090*/  HMMA.16816.F32.BF16 R20, R4, R70, RZ ;  /* 0x000000460414723c */ /* 0x000fe200000418ff */
[----:B------:R-:W2:Y:S07]  /*70a0*/  LDSM.16.MT88.4 R68, [R180+0x10000] ;  /* 0x01000000b444783b */ /* 0x000eae0000004200 */
[C---:B------:R-:W-:Y:S08]  /*70b0*/  HMMA.16816.F32.BF16 R128, R8.reuse, R72, R32 ;  /* 0x000000480880723c */ /* 0x040ff00000041820 */
[C---:B------:R-:W-:Y:S01]  /*70c0*/  HMMA.16816.F32.BF16 R224, R8.reuse, R74, R28 ;  /* 0x0000004a08e0723c */ /* 0x040fe2000004181c */
[----:B------:R-:W-:Y:S07]  /*70d0*/  LDSM.16.MT88.4 R72, [R177+0x10800] ;  /* 0x01080000b148783b */ /* 0x000fee0000004200 */
[C---:B-1----:R-:W-:Y:S08]  /*70e0*/  HMMA.16816.F32.BF16 R220, R8.reuse, R36, R24 ;  /* 0x0000002408dc723c */ /* 0x042ff00000041818 */
[----:B------:R-:W-:Y:S08]  /*70f0*/  HMMA.16816.F32.BF16 R216, R8, R38, R20 ;  /* 0x0000002608d8723c */ /* 0x000ff00000041814 */
[C---:B------:R-:W-:Y:S08]  /*7100*/  HMMA.16816.F32.BF16 R36, R4.reuse, R52, RZ ;  /* 0x000000340424723c */ /* 0x040ff000000418ff */
[C---:B------:R-:W-:Y:S08]  /*7110*/  HMMA.16816.F32.BF16 R32, R4.reuse, R54, RZ ;  /* 0x000000360420723c */ /* 0x040ff000000418ff */
[C---:B--2---:R-:W-:Y:S08]  /*7120*/  HMMA.16816.F32.BF16 R28, R4.reuse, R56, RZ ;  /* 0x00000038041c723c */ /* 0x044ff000000418ff */
[C---:B------:R-:W-:Y:S08]  /*7130*/  HMMA.16816.F32.BF16 R24, R4.reuse, R58, RZ ;  /* 0x0000003a0418723c */ /* 0x040ff000000418ff */
[C---:B---3--:R-:W-:Y:S08]  /*7140*/  HMMA.16816.F32.BF16 R20, R4.reuse, R60, RZ ;  /* 0x0000003c0414723c */ /* 0x048ff000000418ff */
[C---:B------:R-:W-:Y:S08]  /*7150*/  HMMA.16816.F32.BF16 R52, R4.reuse, R62, RZ ;  /* 0x0000003e0434723c */ /* 0x040ff000000418ff */
[C---:B----4-:R-:W-:Y:S08]  /*7160*/  HMMA.16816.F32.BF16 R56, R4.reuse, R64, RZ ;  /* 0x000000400438723c */ /* 0x050ff000000418ff */
[C---:B------:R-:W-:Y:S08]  /*7170*/  HMMA.16816.F32.BF16 R60, R4.reuse, R66, RZ ;  /* 0x00000042043c723c */ /* 0x040ff000000418ff */
[C---:B------:R-:W-:Y:S08]  /*7180*/  HMMA.16816.F32.BF16 R44, R4.reuse, R40, RZ ;  /* 0x00000028042c723c */ /* 0x040ff000000418ff */
[C---:B------:R-:W-:Y:S08]  /*7190*/  HMMA.16816.F32.BF16 R64, R4.reuse, R68, RZ ;  /* 0x000000440440723c */ /* 0x040ff000000418ff */
[C---:B------:R-:W-:Y:S08]  /*71a0*/  HMMA.16816.F32.BF16 R40, R4.reuse, R42, RZ ;  /* 0x0000002a0428723c */ /* 0x040ff000000418ff */
[----:B------:R-:W-:Y:S01]  /*71b0*/  HMMA.16816.F32.BF16 R68, R4, R70, RZ ;  /* 0x000000460444723c */ /* 0x000fe200000418ff */
[----:B------:R-:W1:Y:S07]  /*71c0*/  LDSM.16.MT88.4 R4, [R178+0x10800] ;  /* 0x01080000b204783b */ /* 0x000e6e0000004200 */
[C---:B------:R-:W-:Y:S07]  /*71d0*/  HMMA.16816.F32.BF16 R212, R8.reuse, R84, R44 ;  /* 0x0000005408d4723c */ /* 0x040fee000004182c */
[----:B------:R-:W-:Y:S01]  /*71e0*/  IMAD.MOV.U32 R46, RZ, RZ, R164 ;  /* 0x000000ffff2e7224 */ /* 0x000fe200078e00a4 */
[----:B------:R-:W-:Y:S01]  /*71f0*/  HMMA.16816.F32.BF16 R160, R8, R86, R40 ;  /* 0x0000005608a0723c */ /* 0x000fe20000041828 */
[----:B------:R-:W-:-:S06]  /*7200*/  IMAD.MOV.U32 R47, RZ, RZ, R151 ;  /* 0x000000ffff2f7224 */ /* 0x000fcc00078e0097 */
[----:B------:R-:W-:Y:S01]  /*7210*/  IMAD.MOV.U32 R43, RZ, RZ, R167 ;  /* 0x000000ffff2b7224 */ /* 0x000fe200078e00a7 */
[C---:B------:R-:W-:Y:S01]  /*7220*/  HMMA.16816.F32.BF16 R84, R8.reuse, R80, R36 ;  /* 0x000000500854723c */ /* 0x040fe20000041824 */
[----:B------:R-:W-:Y:S02]  /*7230*/  IMAD.MOV.U32 R42, RZ, RZ, R166 ;  /* 0x000000ffff2a7224 */ /* 0x000fe400078e00a6 */
[----:B------:R-:W-:Y:S02]  /*7240*/  IMAD.MOV.U32 R41, RZ, RZ, R165 ;  /* 0x000000ffff297224 */ /* 0x000fe400078e00a5 */
[----:B------:R-:W-:Y:S02]  /*7250*/  IMAD.MOV.U32 R40, RZ, RZ, R149 ;  /* 0x000000ffff287224 */ /* 0x000fe400078e0095 */
[----:B------:R-:W-:Y:S01]  /*7260*/  IMAD.MOV.U32 R38, RZ, RZ, R135 ;  /* 0x000000ffff267224 */ /* 0x000fe200078e0087 */
[----:B------:R-:W-:Y:S01]  /*7270*/  HMMA.16816.F32.BF16 R80, R8, R82, R32 ;  /* 0x000000520850723c */ /* 0x000fe20000041820 */
[----:B------:R-:W-:-:S02]  /*7280*/  IMAD.MOV.U32 R37, RZ, RZ, R134 ;  /* 0x000000ffff257224 */ /* 0x000fc400078e0086 */
[----:B------:R-:W-:Y:S02]  /*7290*/  IMAD.MOV.U32 R36, RZ, RZ, R133 ;  /* 0x000000ffff247224 */ /* 0x000fe400078e0085 */
[----:B------:R-:W-:Y:S02]  /*72a0*/  IMAD.MOV.U32 R39, RZ, RZ, R148 ;  /* 0x000000ffff277224 */ /* 0x000fe400078e0094 */
[----:B------:R-:W-:Y:S01]  /*72b0*/  IMAD.MOV.U32 R34, RZ, RZ, R127 ;  /* 0x000000ffff227224 */ /* 0x000fe200078e007f */
[----:B------:R-:W-:Y:S01]  /*72c0*/  HMMA.16816.F32.BF16 R208, R8, R76, R28 ;  /* 0x0000004c08d0723c */ /* 0x000fe2000004181c */
[----:B------:R-:W-:Y:S02]  /*72d0*/  IMAD.MOV.U32 R33, RZ, RZ, R126 ;  /* 0x000000ffff217224 */ /* 0x000fe400078e007e */
[----:B------:R-:W-:Y:S02]  /*72e0*/  IMAD.MOV.U32 R32, RZ, RZ, R125 ;  /* 0x000000ffff207224 */ /* 0x000fe400078e007d */
[----:B------:R-:W-:-:S02]  /*72f0*/  IMAD.MOV.U32 R35, RZ, RZ, R132 ;  /* 0x000000ffff237224 */ /* 0x000fc400078e0084 */
[----:B------:R-:W-:Y:S01]  /*7300*/  IMAD.MOV.U32 R31, RZ, RZ, R124 ;  /* 0x000000ffff1f7224 */ /* 0x000fe200078e007c */
[C---:B-1----:R-:W-:Y:S07]  /*7310*/  HMMA.16816.F32.BF16 R56, R8.reuse, R4, R56 ;  /* 0x000000040838723c */ /* 0x042fee0000041838 */
[----:B------:R-:W-:Y:S01]  /*7320*/  IMAD.WIDE.U32 R4, R2, -0x326172a9, RZ ;  /* 0xcd9e8d5702047825 */ /* 0x000fe200078e00ff */
[----:B------:R-:W-:Y:S01]  /*7330*/  HMMA.16816.F32.BF16 R124, R8, R72, R20 ;  /* 0x00000048087c723c */ /* 0x000fe20000041814 */
[----:B------:R-:W1:Y:S03]  /*7340*/  LDSM.16.MT88.4 R20, [R180+0x10800] ;  /* 0x01080000b414783b */ /* 0x000e660000004200 */
[----:B------:R-:W-:-:S02]  /*7350*/  LOP3.LUT R5, R5, UR30, R122, 0x96, !PT ;  /* 0x0000001e05057c12 */ /* 0x000fc4000f8e967a */
[----:B------:R-:W-:Y:S01]  /*7360*/  LOP3.LUT R2, R49, UR29, R4, 0x96, !PT ;  /* 0x0000001d31027c12 */ /* 0x000fe2000f8e9604 */
[----:B------:R-:W-:Y:S01]  /*7370*/  IMAD.MOV.U32 R49, RZ, RZ, R41 ;  /* 0x000000ffff317224 */ /* 0x000fe200078e0029 */
[----:B------:R-:W-:Y:S01]  /*7380*/  HMMA.16816.F32.BF16 R164, R8, R6, R60 ;  /* 0x0000000608a4723c */ /* 0x000fe2000004183c */
[----:B------:R-:W-:-:S05]  /*7390*/  IMAD.WIDE.U32 R4, R5, -0x2daee0ad, RZ ;  /* 0xd2511f5305047825 */ /* 0x000fca00078e00ff */
[----:B------:R-:W-:Y:S01]  /*73a0*/  LOP3.LUT R5, R5, UR26, R94, 0x96, !PT ;  /* 0x0000001a05057c12 */ /* 0x000fe2000f8e965e */
[----:B------:R-:W-:Y:S01]  /*73b0*/  IMAD.WIDE.U32 R6, R2, -0x2daee0ad, RZ ;  /* 0xd2511f5302067825 */ /* 0x000fe200078e00ff */
[C---:B------:R-:W-:Y:S01]  /*73c0*/  HMMA.16816.F32.BF16 R132, R8.reuse, R78, R24 ;  /* 0x0000004e0884723c */ /* 0x040fe20000041818 */
[----:B------:R-:W-:Y:S01]  /*73d0*/  LOP3.LUT R61, R17, UR32, R92, 0x96, !PT ;  /* 0x00000020113d7c12 */ /* 0x000fe2000f8e965c */
[----:B------:R-:W2:Y:S01]  /*73e0*/  LDC.U8 R78, c[0x0][0x2d8] ;  /* 0x0000b600ff4e7b82 */ /* 0x000ea20000000000 */
[----:B------:R-:W-:Y:S01]  /*73f0*/  SHF.R.U32.HI R63, RZ, 0x10, R16 ;  /* 0x00000010ff3f7819 */ /* 0x000fe20000011610 */
[----:B------:R-:W-:Y:S01]  /*7400*/  IMAD.MOV.U32 R92, RZ, RZ, R34 ;  /* 0x000000ffff5c7224 */ /* 0x000fe200078e0022 */
[----:B------:R-:W-:Y:S01]  /*7410*/  LOP3.LUT R2, R7, UR23, R4, 0x96, !PT ;  /* 0x0000001707027c12 */ /* 0x000fe2000f8e9604 */
[----:B------:R-:W-:Y:S01]  /*7420*/  IMAD.WIDE.U32 R4, R5, -0x326172a9, RZ ;  /* 0xcd9e8d5705047825 */ /* 0x000fe200078e00ff */
[----:B------:R-:W-:Y:S01]  /*7430*/  LOP3.LUT R60, R15, UR31, R96, 0x96, !PT ;  /* 0x0000001f0f3c7c12 */ /* 0x000fe2000f8e9660 */
[----:B------:R-:W-:Y:S01]  /*7440*/  HMMA.16816.F32.BF16 R148, R8, R74, R52 ;  /* 0x0000004a0894723c */ /* 0x000fe20000041834 */
[----:B------:R-:W-:Y:S01]  /*7450*/  LOP3.LUT R62, R14, 0xff, RZ, 0xc0, !PT ;  /* 0x000000ff0e3e7812 */ /* 0x000fe200078ec0ff */
[----:B------:R-:W-:Y:S01]  /*7460*/  IMAD.WIDE.U32 R18, R2, -0x326172a9, RZ ;  /* 0xcd9e8d5702127825 */ /* 0x000fe200078e00ff */
[----:B------:R-:W-:-:S03]  /*7470*/  LOP3.LUT R2, R5, UR25, R48, 0x96, !PT ;  /* 0x0000001905027c12 */ /* 0x000fc6000f8e9630 */
[----:B------:R-:W-:Y:S01]  /*7480*/  IMAD.MOV.U32 R94, RZ, RZ, R31 ;  /* 0x000000ffff5e7224 */ /* 0x000fe200078e001f */
[C---:B------:R-:W-:Y:S01]  /*7490*/  LOP3.LUT R13, R19.reuse, UR22, R4, 0x96, !PT ;  /* 0x00000016130d7c12 */ /* 0x040fe2000f8e9604 */
[----:B------:R-:W-:Y:S01]  /*74a0*/  IMAD.MOV.U32 R55, RZ, RZ, R36 ;  /* 0x000000ffff377224 */ /* 0x000fe200078e0024 */
[----:B------:R-:W-:Y:S01]  /*74b0*/  LOP3.LUT R7, R19, UR22, R4, 0x96, !PT ;  /* 0x0000001613077c12 */ /* 0x000fe2000f8e9604 */
[----:B------:R-:W-:Y:S02]  /*74c0*/  IMAD.MOV.U32 R54, RZ, RZ, R37 ;  /* 0x000000ffff367224 */ /* 0x000fe400078e0025 */
[----:B------:R-:W-:-:S04]  /*74d0*/  IMAD.WIDE.U32 R24, R13, -0x2daee0ad, RZ ;  /* 0xd2511f530d187825 */ /* 0x000fc800078e00ff */
[----:B------:R-:W-:Y:S01]  /*74e0*/  IMAD.MOV.U32 R53, RZ, RZ, R38 ;  /* 0x000000ffff357224 */ /* 0x000fe200078e0026 */
[----:B-1----:R-:W-:Y:S01]  /*74f0*/  HMMA.16816.F32.BF16 R168, R8, R20, R64 ;  /* 0x0000001408a8723c */ /* 0x002fe20000041840 */
[----:B------:R-:W-:-:S06]  /*7500*/  IMAD.MOV.U32 R52, RZ, RZ, R39 ;  /* 0x000000ffff347224 */ /* 0x000fcc00078e0027 */
[----:B------:R-:W-:Y:S01]  /*7510*/  LOP3.LUT R20, R5, UR25, R48, 0x96, !PT ;  /* 0x0000001905147c12 */ /* 0x000fe2000f8e9630 */
[----:B------:R-:W-:Y:S01]  /*7520*/  IMAD.WIDE.U32 R4, R2, -0x2daee0ad, RZ ;  /* 0xd2511f5302047825 */ /* 0x000fe200078e00ff */
[----:B------:R-:W-:Y:S01]  /*7530*/  HMMA.16816.F32.BF16 R172, R8, R22, R68 ;  /* 0x0000001608ac723c */ /* 0x000fe20000041844 */
[----:B------:R-:W-:Y:S02]  /*7540*/  SHF.R.U32.HI R21, RZ, 0x18, R16 ;  /* 0x00000018ff157819 */ /* 0x000fe40000011610 */
[----:B------:R-:W-:Y:S01]  /*7550*/  IMAD R2, R20, -0x2daee0ad, RZ ;  /* 0xd2511f5314027824 */ /* 0x000fe200078e02ff */
[----:B------:R-:W-:Y:S01]  /*7560*/  LOP3.LUT R6, R5, UR5, R6, 0x96, !PT ;  /* 0x0000000505067c12 */ /* 0x000fe2000f8e9606 */
[----:B------:R-:W-:Y:S01]  /*7570*/  IMAD.MOV.U32 R67, RZ, RZ, R32 ;  /* 0x000000ffff437224 */ /* 0x000fe200078e0020 */
[----:B------:R-:W-:Y:S01]  /*7580*/  LOP3.LUT R4, R25, UR15, R4, 0x96, !PT ;  /* 0x0000000f19047c12 */ /* 0x000fe2000f8e9604 */
[----:B------:R-:W-:Y:S01]  /*7590*/  IMAD.MOV.U32 R65, RZ, RZ, R33 ;  /* 0x000000ffff417224 */ /* 0x000fe200078e0021 */
[----:B------:R-:W-:Y:S01]  /*75a0*/  LOP3.LUT R22, R16, 0xff, RZ, 0xc0, !PT ;  /* 0x000000ff10167812 */ /* 0x000fe200078ec0ff */
[----:B------:R-:W-:Y:S01]  /*75b0*/  IMAD.WIDE.U32 R16, R7, -0x2daee0ad, RZ ;  /* 0xd2511f5307107825 */ /* 0x000fe200078e00ff */
[----:B--2---:R-:W-:-:S02]  /*75c0*/  ISETP.GE.U32.AND P2, PT, R78, R21, PT ;  /* 0x000000154e00720c */ /* 0x004fc40003f46070 */
[----:B------:R-:W-:Y:S01]  /*75d0*/  ISETP.GE.U32.AND P4, PT, R78, R22, PT ;  /* 0x000000164e00720c */ /* 0x000fe20003f86070 */
[----:B------:R-:W-:Y:S01]  /*75e0*/  IMAD.WIDE.U32 R4, R4, -0x326172a9, RZ ;  /* 0xcd9e8d5704047825 */ /* 0x000fe200078e00ff */
[----:B------:R-:W-:-:S03]  /*75f0*/  LOP3.LUT R13, R17, UR15, R2, 0x96, !PT ;  /* 0x0000000f110d7c12 */ /* 0x000fc6000f8e9602 */
[----:B------:R-:W-:Y:S01]  /*7600*/  IMAD.WIDE.U32 R6, R6, -0x326172a9, RZ ;  /* 0xcd9e8d5706067825 */ /* 0x000fe200078e00ff */
[C---:B------:R-:W-:Y:S02]  /*7610*/  LOP3.LUT R19, R4.reuse, 0xff, RZ, 0xc0, !PT ;  /* 0x000000ff04137812 */ /* 0x040fe400078ec0ff */
[----:B------:R-:W-:Y:S01]  /*7620*/  LOP3.LUT R27, R4, 0xffff, RZ, 0xc0, !PT ;  /* 0x0000ffff041b7812 */ /* 0x000fe200078ec0ff */
[----:B------:R-:W-:Y:S01]  /*7630*/  IMAD.MOV.U32 R71, RZ, RZ, R35 ;  /* 0x000000ffff477224 */ /* 0x000fe200078e0023 */
[----:B------:R-:W-:Y:S01]  /*7640*/  SHF.R.U32.HI R25, RZ, 0x10, R4 ;  /* 0x00000010ff197819 */ /* 0x000fe20000011604 */
[----:B------:R-:W-:Y:S01]  /*7650*/  IMAD.MOV.U32 R70, RZ, RZ, R40 ;  /* 0x000000ffff467224 */ /* 0x000fe200078e0028 */
[----:B------:R-:W-:Y:S01]  /*7660*/  SHF.R.U32.HI R17, RZ, 0x18, R4 ;  /* 0x00000018ff117819 */ /* 0x000fe20000011604 */
[----:B------:R-:W-:Y:S01]  /*7670*/  IMAD.MOV.U32 R48, RZ, RZ, R43 ;  /* 0x000000ffff307224 */ /* 0x000fe200078e002b */
[----:B------:R-:W-:Y:S01]  /*7680*/  LOP3.LUT R2, R5, UR32, R6, 0x96, !PT ;  /* 0x0000002005027c12 */ /* 0x000fe2000f8e9606 */
[----:B------:R-:W-:Y:S01]  /*7690*/  IMAD.WIDE.U32 R4, R13, -0x326172a9, RZ ;  /* 0xcd9e8d570d047825 */ /* 0x000fe200078e00ff */
[----:B------:R-:W-:-:S02]  /*76a0*/  LOP3.LUT R29, R7, UR16, R18, 0x96, !PT ;  /* 0x00000010071d7c12 */ /* 0x000fc4000f8e9612 */
[----:B------:R-:W-:Y:S02]  /*76b0*/  LOP3.LUT R23, R7, UR16, R18, 0x96, !PT ;  /* 0x0000001007177c12 */ /* 0x000fe4000f8e9612 */
[C---:B------:R-:W-:Y:S02]  /*76c0*/  LOP3.LUT R7, R4.reuse, 0xffff, RZ, 0xc0, !PT ;  /* 0x0000ffff04077812 */ /* 0x040fe400078ec0ff */
[----:B------:R-:W-:Y:S02]  /*76d0*/  LOP3.LUT R20, R4, 0xff, RZ, 0xc0, !PT ;  /* 0x000000ff04147812 */ /* 0x000fe400078ec0ff */
[--C-:B------:R-:W-:Y:S02]  /*76e0*/  SHF.R.U32.HI R18, RZ, 0x10, R4.reuse ;  /* 0x00000010ff127819 */ /* 0x100fe40000011604 */
[----:B------:R-:W-:Y:S01]  /*76f0*/  SHF.R.U32.HI R13, RZ, 0x18, R4 ;  /* 0x00000018ff0d7819 */ /* 0x000fe20000011604 */
[----:B------:R-:W-:Y:S01]  /*7700*/  FFMA.FTZ R4, R110, c[0x0][0x23c], -R12 ;  /* 0x00008f006e047a23 */ /* 0x000fe2000001080c */
[----:B------:R-:W-:-:S02]  /*7710*/  LOP3.LUT R6, R5, UR32, R6, 0x96, !PT ;  /* 0x0000002005067c12 */ /* 0x000fc4000f8e9606 */
[----:B------:R-:W-:Y:S01]  /*7720*/  LOP3.LUT R5, R2, 0xff, RZ, 0xc0, !PT ;  /* 0x000000ff02057812 */ /* 0x000fe200078ec0ff */
[----:B------:R1:W-:Y:S01]  /*7730*/  MUFU.EX2 R95, R4 ;  /* 0x00000004005f7308 */ /* 0x0003e20000000800 */
[C---:B------:R-:W-:Y:S02]  /*7740*/  ISETP.GE.U32.AND P1, PT, R78.reuse, R17, PT ;  /* 0x000000114e00720c */ /* 0x040fe40003f26070 */
[----:B------:R-:W-:Y:S02]  /*7750*/  ISETP.GE.U32.AND P6, PT, R78, R5, PT ;  /* 0x000000054e00720c */ /* 0x000fe40003fc6070 */
[----:B------:R-:W-:Y:S02]  /*7760*/  LOP3.LUT R14, R6, 0xff, RZ, 0xc0, !PT ;  /* 0x000000ff060e7812 */ /* 0x000fe400078ec0ff */
[----:B------:R-:W-:Y:S01]  /*7770*/  ISETP.GE.U32.AND P3, PT, R78, R19, PT ;  /* 0x000000134e00720c */ /* 0x000fe20003f66070 */
[----:B-1----:R-:W-:-:S04]  /*7780*/  FFMA.FTZ R4, R102, c[0x0][0x23c], -R12 ;  /* 0x00008f0066047a23 */ /* 0x002fc8000001080c */
[----:B------:R1:W2:Y:S02]  /*7790*/  MUFU.EX2 R79, R4 ;  /* 0x00000004004f7308 */ /* 0x0002a40000000800 */
[----:B-1----:R-:W-:Y:S02]  /*77a0*/  LOP3.LUT R4, R2, 0xffff, RZ, 0xc0, !PT ;  /* 0x0000ffff02047812 */ /* 0x002fe400078ec0ff */
[----:B--2---:R-:W-:Y:S02]  /*77b0*/  F2FP.BF16.PACK_AB R5, R79, R95 ;  /* 0x0000005f4f05723e */ /* 0x004fe400000010ff */
[----:B------:R-:W-:Y:S02]  /*77c0*/  SHF.R.U32.HI R4, RZ, 0x8, R4 ;  /* 0x00000008ff047819 */ /* 0x000fe40000011604 */
[----:B------:R-:W-:Y:S02]  /*77d0*/  PRMT R139, R5, 0x7610, R139 ;  /* 0x00007610058b7816 */ /* 0x000fe4000000008b */
[----:B------:R-:W-:-:S02]  /*77e0*/  LOP3.LUT R4, R4, 0xffff, RZ, 0xc0, !PT ;  /* 0x0000ffff04047812 */ /* 0x000fc400078ec0ff */
[----:B------:R-:W-:Y:S01]  /*77f0*/  PRMT R138, R5, 0x7632, R138 ;  /* 0x00007632058a7816 */ /* 0x000fe2000000008a */
[----:B------:R-:W-:Y:S01]  /*7800*/  @!P6 HFMA2.BF16_V2 R51, -RZ.H0_H0, RZ.H0_H0, -R139.H0_H0 ;  /* 0x200000ffff33e231 */ /* 0x000fe2000034098b */
[----:B------:R-:W-:Y:S01]  /*7810*/  ISETP.GE.U32.AND P5, PT, R78, R4, PT ;  /* 0x000000044e00720c */ /* 0x000fe20003fa6070 */
[----:B------:R-:W-:Y:S01]  /*7820*/  FFMA.FTZ R4, R112, c[0x0][0x23c], -R0 ;  /* 0x00008f0070047a23 */ /* 0x000fe20000010800 */
[----:B------:R-:W-:Y:S02]  /*7830*/  PRMT R30, R139, 0x5410, R138 ;  /* 0x000054108b1e7816 */ /* 0x000fe4000000008a */
[----:B------:R-:W-:Y:S01]  /*7840*/  @!P6 PRMT R139, R51, 0x5410, RZ ;  /* 0x00005410338be816 */ /* 0x000fe200000000ff */
[----:B------:R1:W-:Y:S01]  /*7850*/  MUFU.EX2 R74, R4 ;  /* 0x00000004004a7308 */ /* 0x0003e20000000800 */
[----:B------:R-:W-:Y:S01]  /*7860*/  LOP3.LUT R5, R25, 0xff, RZ, 0xc0, !PT ;  /* 0x000000ff19057812 */ /* 0x000fe200078ec0ff */
[----:B-1----:R-:W-:-:S06]  /*7870*/  FFMA.FTZ R4, R101, c[0x0][0x23c], -R0 ;  /* 0x00008f0065047a23 */ /* 0x002fcc0000010800 */
[----:B------:R-:W-:Y:S01]  /*7880*/  @!P5 HFMA2.BF16_V2 R101, -RZ.H0_H0, RZ.H0_H0, -R138.H0_H0 ;  /* 0x200000ffff65d231 */ /* 0x000fe2000034098a */
[----:B------:R1:W2:Y:S04]  /*7890*/  MUFU.EX2 R73, R4 ;  /* 0x0000000400497308 */ /* 0x0002a80000000800 */
[----:B------:R-:W-:Y:S02]  /*78a0*/  @!P5 PRMT R138, R101, 0x5410, RZ ;  /* 0x00005410658ad816 */ /* 0x000fe400000000ff */
[--C-:B-1----:R-:W-:Y:S02]  /*78b0*/  SHF.R.U32.HI R4, RZ, 0x18, R2.reuse ;  /* 0x00000018ff047819 */ /* 0x102fe40000011602 */
[----:B------:R-:W-:Y:S02]  /*78c0*/  SHF.R.U32.HI R2, RZ, 0x10, R2 ;  /* 0x00000010ff027819 */ /* 0x000fe40000011602 */
[----:B------:R-:W-:-:S02]  /*78d0*/  ISETP.GE.U32.AND P6, PT, R78, R4, PT ;  /* 0x000000044e00720c */ /* 0x000fc40003fc6070 */
[----:B------:R-:W-:Y:S02]  /*78e0*/  LOP3.LUT R2, R2, 0xff, RZ, 0xc0, !PT ;  /* 0x000000ff02027812 */ /* 0x000fe400078ec0ff */
[----:B------:R-:W-:Y:S02]  /*78f0*/  SHF.R.U32.HI R4, RZ, 0x8, R7 ;  /* 0x00000008ff047819 */ /* 0x000fe40000011607 */
[----:B------:R-:W-:Y:S02]  /*7900*/  ISETP.GE.U32.AND P5, PT, R78, R2, PT ;  /* 0x000000024e00720c */ /* 0x000fe40003fa6070 */
[----:B--2---:R-:W-:Y:S02]  /*7910*/  F2FP.BF16.PACK_AB R2, R73, R74 ;  /* 0x0000004a4902723e */ /* 0x004fe400000010ff */
[----:B------:R-:W-:Y:S02]  /*7920*/  PRMT R26, R20, 0x5410, R4 ;  /* 0x00005410141a7816 */ /* 0x000fe40000000004 */
[----:B------:R-:W-:-:S02]  /*7930*/  PRMT R137, R2, 0x7632, R137 ;  /* 0x0000763202897816 */ /* 0x000fc40000000089 */
[----:B------:R-:W-:Y:S02]  /*7940*/  PRMT R136, R2, 0x7610, R136 ;  /* 0x0000761002887816 */ /* 0x000fe40000000088 */
[----:B------:R-:W-:Y:S01]  /*7950*/  LOP3.LUT R2, R18, 0xff, RZ, 0xc0, !PT ;  /* 0x000000ff12027812 */ /* 0x000fe200078ec0ff */
[----:B------:R-:W-:Y:S01]  /*7960*/  @!P6 HFMA2.BF16_V2 R102, -RZ.H0_H0, RZ.H0_H0, -R137.H0_H0 ;  /* 0x200000ffff66e231 */ /* 0x000fe20000340989 */
[----:B------:R-:W-:Y:S01]  /*7970*/  PRMT R28, R136, 0x5410, R137 ;  /* 0x00005410881c7816 */ /* 0x000fe20000000089 */
[----:B------:R-:W-:Y:S01]  /*7980*/  @!P5 HFMA2.BF16_V2 R110, -RZ.H0_H0, RZ.H0_H0, -R136.H0_H0 ;  /* 0x200000ffff6ed231 */ /* 0x000fe20000340988 */
[----:B------:R-:W-:Y:S02]  /*7990*/  PRMT R25, R2, 0x5410, R13 ;  /* 0x0000541002197816 */ /* 0x000fe4000000000d */
[----:B------:R-:W-:Y:S02]  /*79a0*/  @!P6 PRMT R137, R102, 0x5410, RZ ;  /* 0x000054106689e816 */ /* 0x000fe400000000ff */
[----:B------:R-:W-:Y:S01]  /*79b0*/  ISETP.GE.U32.AND P6, PT, R78, R5, PT ;  /* 0x000000054e00720c */ /* 0x000fe20003fc6070 */
[----:B------:R-:W-:Y:S01]  /*79c0*/  IMAD.WIDE.U32 R4, R23, -0x2daee0ad, RZ ;  /* 0xd2511f5317047825 */ /* 0x000fe200078e00ff */
[----:B------:R-:W-:-:S02]  /*79d0*/  SHF.R.U32.HI R13, RZ, 0x10, R6 ;  /* 0x00000010ff0d7819 */ /* 0x000fc40000011606 */
[----:B------:R-:W-:Y:S01]  /*79e0*/  SHF.R.U32.HI R7, RZ, 0x18, R6 ;  /* 0x00000018ff077819 */ /* 0x000fe20000011606 */
[----:B------:R-:W-:Y:S01]  /*79f0*/  IMAD.WIDE.U32 R22, R29, -0x2daee0ad, RZ ;  /* 0xd2511f531d167825 */ /* 0x000fe200078e00ff */
[----:B------:R-:W-:Y:S02]  /*7a00*/  LOP3.LUT R2, R5, UR31, R16, 0x96, !PT ;  /* 0x0000001f05027c12 */ /* 0x000fe4000f8e9610 */
[C---:B------:R-:W-:Y:S02]  /*7a10*/  LOP3.LUT R15, R4.reuse, 0xffff, RZ, 0xc0, !PT ;  /* 0x0000ffff040f7812 */ /* 0x040fe400078ec0ff */
[----:B------:R-:W-:Y:S02]  /*7a20*/  LOP3.LUT R16, R4, 0xff, RZ, 0xc0, !PT ;  /* 0x000000ff04107812 */ /* 0x000fe400078ec0ff */
[--C-:B------:R-:W-:Y:S02]  /*7a30*/  SHF.R.U32.HI R17, RZ, 0x10, R4.reuse ;  /* 0x00000010ff117819 */ /* 0x100fe40000011604 */
[----:B------:R-:W-:-:S02]  /*7a40*/  SHF.R.U32.HI R18, RZ, 0x18, R4 ;  /* 0x00000018ff127819 */ /* 0x000fc40000011604 */
[----:B------:R-:W-:Y:S02]  /*7a50*/  SHF.R.U32.HI R5, RZ, 0x8, R27 ;  /* 0x00000008ff057819 */ /* 0x000fe4000001161b */
[----:B------:R-:W-:Y:S02]  /*7a60*/  LOP3.LUT R4, R6, 0xffff, RZ, 0xc0, !PT ;  /* 0x0000ffff06047812 */ /* 0x000fe400078ec0ff */
[----:B------:R-:W-:Y:S02]  /*7a70*/  LOP3.LUT R6, R5, 0xffff, RZ, 0xc0, !PT ;  /* 0x0000ffff05067812 */ /* 0x000fe400078ec0ff */
[----:B------:R-:W-:Y:S02]  /*7a80*/  SHF.R.U32.HI R5, RZ, 0x8, R4 ;  /* 0x00000008ff057819 */ /* 0x000fe40000011604 */
[----:B------:R-:W-:Y:S02]  /*7a90*/  LOP3.LUT R4, R13, 0xff, RZ, 0xc0, !PT ;  /* 0x000000ff0d047812 */ /* 0x000fe400078ec0ff */
[----:B------:R-:W-:Y:S01]  /*7aa0*/  PRMT R20, R14, 0x5410, R5 ;  /* 0x000054100e147816 */ /* 0x000fe20000000005 */
[----:B------:R-:W-:Y:S01]  /*7ab0*/  FFMA.FTZ R5, R119, c[0x0][0x23c], -R12 ;  /* 0x00008f0077057a23 */ /* 0x000fe2000001080c */
[----:B------:R-:W-:-:S02]  /*7ac0*/  PRMT R19, R4, 0x5410, R7 ;  /* 0x0000541004137816 */ /* 0x000fc40000000007 */
[----:B------:R-:W-:Y:S01]  /*7ad0*/  SHF.R.U32.HI R4, RZ, 0x8, R15 ;  /* 0x00000008ff047819 */ /* 0x000fe2000001160f */
[----:B------:R1:W-:Y:S01]  /*7ae0*/  MUFU.EX2 R181, R5 ;  /* 0x0000000500b57308 */ /* 0x0003e20000000800 */
[----:B------:R-:W-:Y:S02]  /*7af0*/  SHF.R.U32.HI R7, RZ, 0x10, R2 ;  /* 0x00000010ff077819 */ /* 0x000fe40000011602 */
[----:B------:R-:W-:Y:S02]  /*7b00*/  @!P5 PRMT R136, R110, 0x5410, RZ ;  /* 0x000054106e88d816 */ /* 0x000fe400000000ff */
[----:B------:R-:W-:Y:S02]  /*7b10*/  ISETP.GE.U32.AND P5, PT, R78, R6, PT ;  /* 0x000000064e00720c */ /* 0x000fe40003fa6070 */
[----:B------:R-:W-:Y:S02]  /*7b20*/  PRMT R15, R16, 0x5410, R4 ;  /* 0x00005410100f7816 */ /* 0x000fe40000000004 */
[----:B------:R-:W-:-:S02]  /*7b30*/  LOP3.LUT R4, R2, 0xffff, RZ, 0xc0, !PT ;  /* 0x0000ffff02047812 */ /* 0x000fc400078ec0ff */
[----:B------:R-:W-:Y:S01]  /*7b40*/  LOP3.LUT R13, R2, 0xff, RZ, 0xc0, !PT ;  /* 0x000000ff020d7812 */ /* 0x000fe200078ec0ff */
[--C-:B------:R-:W-:Y:S01]  /*7b50*/  HSET2.LE.AND R15, R15, R93.reuse, PT ;  /* 0x0000005d0f0f7233 */ /* 0x100fe20003803000 */
[----:B------:R-:W-:Y:S02]  /*7b60*/  SHF.R.U32.HI R6, RZ, 0x18, R2 ;  /* 0x00000018ff067819 */ /* 0x000fe40000011602 */
[----:B------:R-:W-:Y:S01]  /*7b70*/  LOP3.LUT R2, R7, 0xff, RZ, 0xc0, !PT ;  /* 0x000000ff07027812 */ /* 0x000fe200078ec0ff */
[----:B-1----:R-:W-:Y:S01]  /*7b80*/  FFMA.FTZ R5, R103, c[0x0][0x23c], -R12 ;  /* 0x00008f0067057a23 */ /* 0x002fe2000001080c */
[----:B------:R-:W-:Y:S01]  /*7b90*/  SHF.R.U32.HI R4, RZ, 0x8, R4 ;  /* 0x00000008ff047819 */ /* 0x000fe20000011604 */
[--C-:B------:R-:W-:Y:S01]  /*7ba0*/  HSET2.LE.AND R7, R25, R93.reuse, PT ;  /* 0x0000005d19077233 */ /* 0x100fe20003803000 */
[----:B------:R-:W-:Y:S01]  /*7bb0*/  PRMT R14, R2, 0x5410, R6 ;  /* 0x00005410020e7816 */ /* 0x000fe20000000006 */
[----:B------:R1:W2:Y:S01]  /*7bc0*/  MUFU.EX2 R76, R5 ;  /* 0x00000005004c7308 */ /* 0x0002a20000000800 */
[----:B------:R-:W-:Y:S01]  /*7bd0*/  FFMA.FTZ R2, R114, c[0x0][0x23c], -R0 ;  /* 0x00008f0072027a23 */ /* 0x000fe20000010800 */
[----:B------:R-:W-:Y:S01]  /*7be0*/  PRMT R13, R13, 0x5410, R4 ;  /* 0x000054100d0d7816 */ /* 0x000fe20000000004 */
[----:B------:R-:W-:Y:S01]  /*7bf0*/  FFMA.FTZ R4, R108, c[0x0][0x23c], -R0 ;  /* 0x00008f006c047a23 */ /* 0x000fe20000010800 */
[----:B------:R-:W-:Y:S01]  /*7c00*/  LOP3.LUT R21, R23, UR31, R24, 0x96, !PT ;  /* 0x0000001f17157c12 */ /* 0x000fe2000f8e9618 */
[----:B------:R-:W-:-:S02]  /*7c10*/  HSET2.LE.AND R6, R26, R93, PT ;  /* 0x0000005d1a067233 */ /* 0x000fc40003803000 */
[--C-:B------:R-:W-:Y:S01]  /*7c20*/  HSET2.LE.AND R13, R13, R93.reuse, PT ;  /* 0x0000005d0d0d7233 */ /* 0x100fe20003803000 */
[----:B------:R3:W-:Y:S01]  /*7c30*/  MUFU.EX2 R182, R2 ;  /* 0x0000000200b67308 */ /* 0x0007e20000000800 */
[----:B------:R-:W-:Y:S01]  /*7c40*/  HSET2.LE.AND R14, R14, R93, PT ;  /* 0x0000005d0e0e7233 */ /* 0x000fe20003803000 */
[----:B-1----:R-:W-:-:S06]  /*7c50*/  LOP3.LUT R5, R17, 0xff, RZ, 0xc0, !PT ;  /* 0x000000ff11057812 */ /* 0x002fcc00078ec0ff */
[----:B------:R1:W-:Y:S01]  /*7c60*/  MUFU.EX2 R72, R4 ;  /* 0x0000000400487308 */ /* 0x0003e20000000800 */
[----:B------:R-:W-:Y:S01]  /*7c70*/  FFMA.FTZ R17, R117, c[0x0][0x23c], -R12 ;  /* 0x00008f0075117a23 */ /* 0x000fe2000001080c */
[----:B------:R-:W-:Y:S02]  /*7c80*/  PRMT R16, R5, 0x5410, R18 ;  /* 0x0000541005107816 */ /* 0x000fe40000000012 */
[----:B--2---:R-:W-:Y:S01]  /*7c90*/  F2FP.BF16.PACK_AB R5, R76, R181 ;  /* 0x000000b54c05723e */ /* 0x004fe200000010ff */
[----:B---3--:R-:W-:-:S03]  /*7ca0*/  FFMA.FTZ R2, R116, c[0x0][0x23c], -R0 ;  /* 0x00008f0074027a23 */ /* 0x008fc60000010800 */
[----:B------:R-:W-:Y:S01]  /*7cb0*/  MUFU.EX2 R64, R17 ;  /* 0x0000001100407308 */ /* 0x000fe20000000800 */
[C---:B------:R-:W-:Y:S01]  /*7cc0*/  PRMT R103, R5.reuse, 0x7610, R103 ;  /* 0x0000761005677816 */ /* 0x040fe20000000067 */
[--C-:B------:R-:W-:Y:S01]  /*7cd0*/  HSET2.LE.AND R16, R16, R93.reuse, PT ;  /* 0x0000005d10107233 */ /* 0x100fe20003803000 */
[----:B------:R-:W-:Y:S01]  /*7ce0*/  PRMT R102, R5, 0x7632, R102 ;  /* 0x0000763205667816 */ /* 0x000fe20000000066 */
[----:B------:R-:W-:Y:S01]  /*7cf0*/  HSET2.LE.AND R5, R19, R93, PT ;  /* 0x0000005d13057233 */ /* 0x000fe20003803000 */
[----:B------:R-:W-:Y:S01]  /*7d00*/  FFMA.FTZ R19, R113, c[0x0][0x23c], -R0 ;  /* 0x00008f0071137a23 */ /* 0x000fe20000010800 */
[----:B------:R-:W-:Y:S01]  /*7d10*/  @!P3 HFMA2.BF16_V2 R112, -RZ.H0_H0, RZ.H0_H0, -R103.H0_H0 ;  /* 0x200000ffff70b231 */ /* 0x000fe20000340967 */
[----:B------:R-:W-:Y:S01]  /*7d20*/  PRMT R18, R103, 0x5410, R102 ;  /* 0x0000541067127816 */ /* 0x000fe20000000066 */
[----:B------:R2:W3:Y:S01]  /*7d30*/  MUFU.EX2 R77, R2 ;  /* 0x00000002004d7308 */ /* 0x0004e20000000800 */
[----:B-1----:R-:W-:Y:S01]  /*7d40*/  FFMA.FTZ R4, R109, c[0x0][0x23c], -R0 ;  /* 0x00008f006d047a23 */ /* 0x002fe20000010800 */
[----:B------:R-:W-:Y:S01]  /*7d50*/  @!P5 HFMA2.BF16_V2 R108, -RZ.H0_H0, RZ.H0_H0, -R102.H0_H0 ;  /* 0x200000ffff6cd231 */ /* 0x000fe20000340966 */
[----:B------:R-:W-:-:S02]  /*7d60*/  @!P3 PRMT R103, R112, 0x5410, RZ ;  /* 0x000054107067b816 */ /* 0x000fc400000000ff */
[----:B------:R-:W-:Y:S02]  /*7d70*/  LOP3.LUT R6, R6, R18, RZ, 0xc0, !PT ;  /* 0x0000001206067212 */ /* 0x000fe400078ec0ff */
[----:B------:R-:W-:Y:S01]  /*7d80*/  @!P5 PRMT R102, R108, 0x5410, RZ ;  /* 0x000054106c66d816 */ /* 0x000fe200000000ff */
[----:B------:R1:W-:Y:S01]  /*7d90*/  MUFU.EX2 R66, R4 ;  /* 0x0000000400427308 */ /* 0x0003e20000000800 */
[----:B------:R-:W-:Y:S02]  /*7da0*/  LOP3.LUT R5, R5, R28, RZ, 0xc0, !PT ;  /* 0x0000001c05057212 */ /* 0x000fe400078ec0ff */
[----:B--2---:R-:W-:-:S05]  /*7db0*/  LOP3.LUT R2, R21, 0xffff, RZ, 0xc0, !PT ;  /* 0x0000ffff15027812 */ /* 0x004fca00078ec0ff */
[----:B------:R-:W-:Y:S01]  /*7dc0*/  MUFU.EX2 R68, R19 ;  /* 0x0000001300447308 */ /* 0x000fe20000000800 */
[----:B------:R-:W-:Y:S01]  /*7dd0*/  SHF.R.U32.HI R2, RZ, 0x8, R2 ;  /* 0x00000008ff027819 */ /* 0x000fe20000011602 */
[----:B-1----:R-:W-:-:S03]  /*7de0*/  FFMA.FTZ R4, R111, c[0x0][0x23c], -R0 ;  /* 0x00008f006f047a23 */ /* 0x002fc60000010800 */
[----:B------:R-:W-:Y:S01]  /*7df0*/  LOP3.LUT R2, R2, 0xffff, RZ, 0xc0, !PT ;  /* 0x0000ffff02027812 */ /* 0x000fe200078ec0ff */
[--C-:B------:R-:W-:Y:S02]  /*7e00*/  FFMA.FTZ R0, R118, c[0x0][0x23c], -R12.reuse ;  /* 0x00008f0076007a23 */ /* 0x100fe4000001080c */
[----:B------:R1:W-:Y:S01]  /*7e10*/  MUFU.EX2 R45, R4 ;  /* 0x00000004002d7308 */ /* 0x0003e20000000800 */
[----:B------:R-:W-:Y:S01]  /*7e20*/  ISETP.GE.U32.AND P3, PT, R78, R2, PT ;  /* 0x000000024e00720c */ /* 0x000fe20003f66070 */
[----:B------:R-:W-:Y:S01]  /*7e30*/  HSET2.LE.AND R2, R20, R93, PT ;  /* 0x0000005d14027233 */ /* 0x000fe20003803000 */
[----:B------:R-:W-:Y:S05]  /*7e40*/  LDSM.16.MT88.4 R116, [R178+0xd800] ;  /* 0x00d80000b274783b */ /* 0x000fea0000004200 */
[----:B------:R3:W-:Y:S01]  /*7e50*/  MUFU.EX2 R44, R0 ;  /* 0x00000000002c7308 */ /* 0x0007e20000000800 */
[----:B-1----:R-:W-:-:S02]  /*7e60*/  FFMA.FTZ R4, R120, c[0x0][0x23c], -R12 ;  /* 0x00008f0078047a23 */ /* 0x002fc4000001080c */
[----:B------:R-:W-:-:S05]  /*7e70*/  FFMA.FTZ R12, R115, c[0x0][0x23c], -R12 ;  /* 0x00008f00730c7a23 */ /* 0x000fca000001080c */
[----:B------:R1:W2:Y:S01]  /*7e80*/  MUFU.EX2 R75, R4 ;  /* 0x00000004004b7308 */ /* 0x0002a20000000800 */
[----:B---3--:R-:W-:-:S04]  /*7e90*/  F2FP.BF16.PACK_AB R0, R77, R182 ;  /* 0x000000b64d00723e */ /* 0x008fc800000010ff */
[----:B------:R-:W-:-:S03]  /*7ea0*/  PRMT R101, R0, 0x7632, R101 ;  /* 0x0000763200657816 */ /* 0x000fc60000000065 */
[----:B------:R-:W3:Y:S01]  /*7eb0*/  MUFU.EX2 R176, R12 ;  /* 0x0000000c00b07308 */ /* 0x000ee20000000800 */
[----:B------:R-:W-:Y:S01]  /*7ec0*/  PRMT R27, R0, 0x7610, R27 ;  /* 0x00007610001b7816 */ /* 0x000fe2000000001b */
[----:B------:R-:W-:-:S03]  /*7ed0*/  @!P1 HFMA2.BF16_V2 R109, -RZ.H0_H0, RZ.H0_H0, -R101.H0_H0 ;  /* 0x200000ffff6d9231 */ /* 0x000fc60000340965 */
[----:B------:R-:W-:Y:S02]  /*7ee0*/  PRMT R0, R27, 0x5410, R101 ;  /* 0x000054101b007816 */ /* 0x000fe40000000065 */
[----:B-1----:R-:W-:Y:S02]  /*7ef0*/  LOP3.LUT R4, R2, R30, RZ, 0xc0, !PT ;  /* 0x0000001e02047212 */ /* 0x002fe400078ec0ff */
[----:B------:R-:W-:Y:S02]  /*7f00*/  LOP3.LUT R2, R21, 0xff, RZ, 0xc0, !PT ;  /* 0x000000ff15027812 */ /* 0x000fe400078ec0ff */
[----:B------:R-:W-:Y:S02]  /*7f10*/  LOP3.LUT R7, R7, R0, RZ, 0xc0, !PT ;  /* 0x0000000007077212 */ /* 0x000fe400078ec0ff */
[----:B------:R-:W-:Y:S02]  /*7f20*/  SHF.R.U32.HI R0, RZ, 0x18, R21 ;  /* 0x00000018ff007819 */ /* 0x000fe40000011615 */
[----:B------:R-:W-:-:S02]  /*7f30*/  ISETP.GE.U32.AND P5, PT, R78, R2, PT ;  /* 0x000000024e00720c */ /* 0x000fc40003fa6070 */
[----:B--2---:R-:W-:Y:S02]  /*7f40*/  F2FP.BF16.PACK_AB R2, R44, R75 ;  /* 0x0000004b2c02723e */ /* 0x004fe400000010ff */
[----:B------:R-:W-:Y:S02]  /*7f50*/  @!P1 PRMT R101, R109, 0x5410, RZ ;  /* 0x000054106d659816 */ /* 0x000fe400000000ff */
[----:B------:R-:W-:Y:S01]  /*7f60*/  ISETP.GE.U32.AND P1, PT, R78, R0, PT ;  /* 0x000000004e00720c */ /* 0x000fe20003f26070 */
[----:B------:R-:W-:Y:S01]  /*7f70*/  IMAD.MOV.U32 R78, RZ, RZ, R42 ;  /* 0x000000ffff4e7224 */ /* 0x000fe200078e002a */
[----:B------:R-:W-:Y:S01]  /*7f80*/  F2FP.BF16.PACK_AB R0, R66, R72 ;  /* 0x000000484200723e */ /* 0x000fe200000010ff */
[----:B------:R-:W-:Y:S01]  /*7f90*/  LDSM.16.MT88.4 R108, [R177+0xd800] ;  /* 0x00d80000b16c783b */ /* 0x000fe20000004200 */
[C---:B------:R-:W-:Y:S02]  /*7fa0*/  PRMT R26, R2.reuse, 0x7610, R26 ;  /* 0x00007610021a7816 */ /* 0x040fe4000000001a */
[----:B------:R-:W-:-:S02]  /*7fb0*/  PRMT R25, R2, 0x7632, R25 ;  /* 0x0000763202197816 */ /* 0x000fc40000000019 */
[C---:B------:R-:W-:Y:S02]  /*7fc0*/  PRMT R24, R0.reuse, 0x7632, R24 ;  /* 0x0000763200187816 */ /* 0x040fe40000000018 */
[----:B------:R-:W-:Y:S02]  /*7fd0*/  PRMT R20, R0, 0x7610, R20 ;  /* 0x0000761000147816 */ /* 0x000fe40000000014 */
[----:B------:R-:W-:Y:S02]  /*7fe0*/  PRMT R0, R26, 0x5410, R25 ;  /* 0x000054101a007816 */ /* 0x000fe40000000019 */
[----:B---3--:R-:W-:Y:S02]  /*7ff0*/  F2FP.BF16.PACK_AB R2, R176, R64 ;  /* 0x00000040b002723e */ /* 0x008fe400000010ff */
[----:B------:R-:W-:Y:S02]  /*8000*/  LOP3.LUT R96, R13, R0, RZ, 0xc0, !PT ;  /* 0x000000000d607212 */ /* 0x000fe400078ec0ff */
[----:B------:R-:W-:-:S02]  /*8010*/  PRMT R0, R20, 0x5410, R24 ;  /* 0x0000541014007816 */ /* 0x000fc40000000018 */
[----:B------:R-:W-:Y:S02]  /*8020*/  PRMT R19, R2, 0x7610, R19 ;  /* 0x0000761002137816 */ /* 0x000fe40000000013 */
[----:B------:R-:W-:Y:S02]  /*8030*/  LOP3.LUT R97, R14, R0, RZ, 0xc0, !PT ;  /* 0x000000000e617212 */ /* 0x000fe400078ec0ff */
[----:B------:R-:W-:Y:S02]  /*8040*/  F2FP.BF16.PACK_AB R0, R68, R45 ;  /* 0x0000002d4400723e */ /* 0x000fe400000010ff */
[----:B------:R-:W-:Y:S02]  /*8050*/  PRMT R18, R2, 0x7632, R18 ;  /* 0x0000763202127816 */ /* 0x000fe40000000012 */
[C---:B------:R-:W-:Y:S02]  /*8060*/  PRMT R17, R0.reuse, 0x7610, R17 ;  /* 0x0000761000117816 */ /* 0x040fe40000000011 */
[----:B------:R-:W-:-:S02]  /*8070*/  PRMT R2, R0, 0x7632, R2 ;  /* 0x0000763200027816 */ /* 0x000fc40000000002 */
[----:B------:R-:W-:-:S04]  /*8080*/  PRMT R0, R19, 0x5410, R18 ;  /* 0x0000541013007816 */ /* 0x000fc80000000012 */
[----:B------:R-:W-:Y:S02]  /*8090*/  LOP3.LUT R98, R15, R0, RZ, 0xc0, !PT ;  /* 0x000000000f627212 */ /* 0x000fe400078ec0ff */
[----:B------:R-:W1:Y:S01]  /*80a0*/  LDSM.16.MT88.4 R12, [R179+0x10800] ;  /* 0x01080000b30c783b */ /* 0x000e620000004200 */
[----:B------:R-:W-:-:S04]  /*80b0*/  PRMT R0, R17, 0x5410, R2 ;  /* 0x0000541011007816 */ /* 0x000fc80000000002 */
[----:B------:R-:W-:Y:S01]  /*80c0*/  LOP3.LUT R99, R16, R0, RZ, 0xc0, !PT ;  /* 0x0000000010637212 */ /* 0x000fe200078ec0ff */
[----:B------:R-:W-:Y:S01]  /*80d0*/  IMAD.MOV.U32 R16, RZ, RZ, R68 ;  /* 0x000000ffff107224 */ /* 0x000fe200078e0044 */
[C---:B-1----:R-:W-:Y:S08]  /*80e0*/  HMMA.16816.F32.BF16 R36, R8.reuse, R12, R104 ;  /* 0x0000000c0824723c */ /* 0x042ff00000041868 */
[----:B------:R-:W-:Y:S01]  /*80f0*/  HMMA.16816.F32.BF16 R32, R8, R14, R88 ;  /* 0x0000000e0820723c */ /* 0x000fe20000041858 */
[----:B------:R-:W1:Y:S04]  /*8100*/  LDSM.16.MT88.4 R8, [R177+0xd000] ;  /* 0x00d00000b108783b */ /* 0x000e680000004200 */
[----:B------:R-:W2:Y:S03]  /*8110*/  LDSM.16.MT88.4 R12, [R178+0xd000] ;  /* 0x00d00000b20c783b */ /* 0x000ea60000004200 */
        /* <DEDUP_REMOVED lines=22> */
[----:B-1----:R-:W-:Y:S07]  /*8280*/  HMMA.16816.F32.BF16 R120, R4, R8, R236 ;  /* 0x000000080478723c */ /* 0x002fee00000418ec */
[----:B------:R-:W-:Y:S02]  /*8290*/  IMAD.MOV.U32 R238, RZ, RZ, R46 ;  /* 0x000000ffffee7224 */ /* 0x000fe400078e002e */
[----:B------:R-:W-:-:S02]  /*82a0*/  IMAD.MOV.U32 R237, RZ, RZ, R47 ;  /* 0x000000ffffed7224 */ /* 0x000fc400078e002f */
[----:B------:R-:W-:Y:S01]  /*82b0*/  HMMA.16816.F32.BF16 R44, R4, R10, R228 ;  /* 0x0000000a042c723c */ /* 0x000fe200000418e4 */
[----:B------:R-:W1:Y:S01]  /*82c0*/  LDSM.16.MT88.4 R8, [R177+0xf000] ;  /* 0x00f00000b108783b */ /* 0x000e620000004200 */
[----:B------:R-:W-:Y:S02]  /*82d0*/  IMAD.MOV.U32 R236, RZ, RZ, R48 ;  /* 0x000000ffffec7224 */ /* 0x000fe400078e0030 */
[----:B------:R-:W-:-:S03]  /*82e0*/  IMAD.MOV.U32 R239, RZ, RZ, R49 ;  /* 0x000000ffffef7224 */ /* 0x000fc600078e0031 */
[----:B------:R-:W-:Y:S01]  /*82f0*/  IMAD.MOV.U32 R230, RZ, RZ, R50 ;  /* 0x000000ffffe67224 */ /* 0x000fe200078e0032 */
[----:B--2---:R-:W-:Y:S01]  /*8300*/  HMMA.16816.F32.BF16 R128, R4, R12, R128 ;  /* 0x0000000c0480723c */ /* 0x004fe20000041880 */
[----:B------:R-:W-:Y:S02]  /*8310*/  IMAD.MOV.U32 R231, RZ, RZ, R54 ;  /* 0x000000ffffe77224 */ /* 0x000fe400078e0036 */
[----:B------:R-:W-:Y:S02]  /*8320*/  IMAD.MOV.U32 R228, RZ, RZ, R65 ;  /* 0x000000ffffe47224 */ /* 0x000fe400078e0041 */
[----:B------:R-:W-:-:S03]  /*8330*/  IMAD.MOV.U32 R229, RZ, RZ, R92 ;  /* 0x000000ffffe57224 */ /* 0x000fc600078e005c */
[----:B------:R-:W-:Y:S01]  /*8340*/  HMMA.16816.F32.BF16 R48, R4, R14, R224 ;  /* 0x0000000e0430723c */ /* 0x000fe200000418e0 */
[----:B------:R-:W-:Y:S06]  /*8350*/  LDSM.16.MT88.4 R12, [R178+0xf000] ;  /* 0x00f00000b20c783b */ /* 0x000fec0000004200 */
[----:B------:R-:W-:Y:S02]  /*8360*/  IMAD.MOV.U32 R225, RZ, RZ, R52 ;  /* 0x000000ffffe17224 */ /* 0x000fe400078e0034 */
[----:B------:R-:W-:Y:S02]  /*8370*/  IMAD.MOV.U32 R227, RZ, RZ, R53 ;  /* 0x000000ffffe37224 */ /* 0x000fe400078e0035 */
[----:B------:R-:W-:-:S02]  /*8380*/  IMAD.MOV.U32 R224, RZ, RZ, R55 ;  /* 0x000000ffffe07224 */ /* 0x000fc400078e0037 */
[----:B------:R-:W-:Y:S01]  /*8390*/  IMAD.MOV.U32 R226, RZ, RZ, R70 ;  /* 0x000000ffffe27224 */ /* 0x000fe200078e0046 */
[C---:B-1----:R-:W-:Y:S01]  /*83a0*/  HMMA.16816.F32.BF16 R52, R4.reuse, R8, R220 ;  /* 0x000000080434723c */ /* 0x042fe200000418dc */
[----:B------:R1:W2:Y:S06]  /*83b0*/  LDL.LU.S16 R220, [R1+0x4] ;  /* 0x0000040001dc7983 */ /* 0x0002ac0000300600 */
[----:B------:R-:W-:Y:S01]  /*83c0*/  IMAD.MOV.U32 R223, RZ, RZ, R71 ;  /* 0x000000ffffdf7224 */ /* 0x000fe200078e0047 */
[C---:B------:R-:W-:Y:S01]  /*83d0*/  HMMA.16816.F32.BF16 R64, R4.reuse, R10, R216 ;  /* 0x0000000a0440723c */ /* 0x040fe200000418d8 */
[----:B------:R-:W3:Y:S07]  /*83e0*/  LDSM.16.MT88.4 R8, [R180+0xf000] ;  /* 0x00f00000b408783b */ /* 0x000eee0000004200 */
[C---:B---3--:R-:W-:Y:S08]  /*83f0*/  HMMA.16816.F32.BF16 R76, R4.reuse, R8, R84 ;  /* 0x00000008044c723c */ /* 0x048ff00000041854 */
[C---:B------:R-:W-:Y:S01]  /*8400*/  HMMA.16816.F32.BF16 R80, R4.reuse, R10, R80 ;  /* 0x0000000a0450723c */ /* 0x040fe20000041850 */
[----:B------:R-:W3:Y:S07]  /*8410*/  LDSM.16.MT88.4 R8, [R177+0x11000] ;  /* 0x01100000b108783b */ /* 0x000eee0000004200 */
[C---:B---3--:R-:W-:Y:S08]  /*8420*/  HMMA.16816.F32.BF16 R92, R4.reuse, R8, R124 ;  /* 0x00000008045c723c */ /* 0x048ff0000004187c */
[C---:B------:R-:W-:Y:S08]  /*8430*/  HMMA.16816.F32.BF16 R68, R4.reuse, R12, R212 ;  /* 0x0000000c0444723c */ /* 0x040ff000000418d4 */
[----:B------:R-:W-:Y:S01]  /*8440*/  HMMA.16816.F32.BF16 R72, R4, R14, R160 ;  /* 0x0000000e0448723c */ /* 0x000fe200000418a0 */
[----:B------:R-:W-:Y:S07]  /*8450*/  LDSM.16.MT88.4 R12, [R179+0xf000] ;  /* 0x00f00000b30c783b */ /* 0x000fee0000004200 */
[----:B------:R-:W-:Y:S01]  /*8460*/  HMMA.16816.F32.BF16 R112, R96, R116, R112 ;  /* 0x000000746070723c */ /* 0x000fe20000041870 */
[----:B--2---:R-:W-:-:S07]  /*8470*/  @!P6 HFMA2.BF16_V2 R220, -RZ.H0_H0, RZ.H0_H0, -R27.H0_H0 ;  /* 0x200000ffffdce231 */ /* 0x004fce000034091b */
[----:B------:R-:W-:Y:S01]  /*8480*/  HMMA.16816.F32.BF16 R148, R4, R10, R148 ;  /* 0x0000000a0494723c */ /* 0x000fe20000041894 */
[----:B------:R-:W2:Y:S01]  /*8490*/  LDSM.16.MT88.4 R8, [R180+0x11000] ;  /* 0x01100000b408783b */ /* 0x000ea20000004200 */
[----:B------:R-:W3:Y:S01]  /*84a0*/  LDC.U8 R222, c[0x0][0x2d8] ;  /* 0x0000b600ffde7b82 */ /* 0x000ee20000000000 */
[----:B------:R-:W-:-:S05]  /*84b0*/  SHF.R.U32.HI R0, RZ, 0x10, R21 ;  /* 0x00000010ff007819 */ /* 0x000fca0000011615 */
[C---:B------:R-:W-:Y:S01]  /*84c0*/  HMMA.16816.F32.BF16 R104, R96.reuse, R108, R104 ;  /* 0x0000006c6068723c */ /* 0x040fe20000041868 */
[----:B------:R-:W-:Y:S01]  /*84d0*/  IMAD.MOV.U32 R221, RZ, RZ, R223 ;  /* 0x000000ffffdd7224 */ /* 0x000fe200078e00df */
[----:B------:R-:W-:Y:S06]  /*84e0*/  LDSM.16.MT88.4 R124, [R180+0xd800] ;  /* 0x00d80000b47c783b */ /* 0x000fec0000004200 */
[----:B------:R-:W-:Y:S01]  /*84f0*/  HMMA.16816.F32.BF16 R116, R96, R118, R40 ;  /* 0x000000766074723c */ /* 0x000fe20000041828 */
[----:B------:R-:W-:Y:S07]  /*8500*/  LDSM.16.MT88.4 R40, [R177+0xf800] ;  /* 0x00f80000b128783b */ /* 0x000fee0000004200 */
[C---:B--2---:R-:W-:Y:S08]  /*8510*/  HMMA.16816.F32.BF16 R168, R4.reuse, R8, R168 ;  /* 0x0000000804a8723c */ /* 0x044ff000000418a8 */
[C---:B------:R-:W-:Y:S01]  /*8520*/  HMMA.16816.F32.BF16 R172, R4.reuse, R10, R172 ;  /* 0x0000000a04ac723c */ /* 0x040fe200000418ac */
[----:B------:R-:W2:Y:S07]  /*8530*/  LDSM.16.MT88.4 R8, [R179+0x11000] ;  /* 0x01100000b308783b */ /* 0x000eae0000004200 */
[C---:B------:R-:W-:Y:S08]  /*8540*/  HMMA.16816.F32.BF16 R84, R4.reuse, R12, R208 ;  /* 0x0000000c0454723c */ /* 0x040ff000000418d0 */
[----:B--2---:R-:W-:Y:S08]  /*8550*/  HMMA.16816.F32.BF16 R208, R4, R8, R36 ;  /* 0x0000000804d0723c */ /* 0x004ff00000041824 */
[C---:B------:R-:W-:Y:S08]  /*8560*/  HMMA.16816.F32.BF16 R36, R96.reuse, R40, R52 ;  /* 0x000000286024723c */ /* 0x040ff00000041834 */
[----:B------:R-:W-:Y:S07]  /*8570*/  HMMA.16816.F32.BF16 R40, R96, R42, R64 ;  /* 0x0000002a6028723c */ /* 0x000fee0000041840 */
[----:B------:R-:W-:-:S04]  /*8580*/  PRMT R66, R220, 0x7610, R66 ;  /* 0x00007610dc427816 */ /* 0x000fc80000000042 */
[----:B------:R-:W-:Y:S02]  /*8590*/  @!P6 PRMT R27, R66, 0x5410, RZ ;  /* 0x00005410421be816 */ /* 0x000fe400000000ff */
[----:B------:R1:W2:Y:S01]  /*85a0*/  LDL.LU.S16 R66, [R1+0x8] ;  /* 0x0000080001427983 */ /* 0x0002a20000300600 */
[----:B------:R-:W-:-:S04]  /*85b0*/  LOP3.LUT R0, R0, 0xff, RZ, 0xc0, !PT ;  /* 0x000000ff00007812 */ /* 0x000fc800078ec0ff */
[----:B---3--:R-:W-:Y:S02]  /*85c0*/  ISETP.GE.U32.AND P6, PT, R222, R0, PT ;  /* 0x00000000de00720c */ /* 0x008fe40003fc6070 */
[----:B------:R-:W-:-:S04]  /*85d0*/  LOP3.LUT R0, R60, 0xffff, RZ, 0xc0, !PT ;  /* 0x0000ffff3c007812 */ /* 0x000fc800078ec0ff */
[----:B------:R-:W-:-:S04]  /*85e0*/  SHF.R.U32.HI R0, RZ, 0x8, R0 ;  /* 0x00000008ff007819 */ /* 0x000fc80000011600 */
[----:B------:R-:W-:Y:S01]  /*85f0*/  LOP3.LUT R0, R0, 0xffff, RZ, 0xc0, !PT ;  /* 0x0000ffff00007812 */ /* 0x000fe200078ec0ff */
[----:B------:R-:W-:Y:S01]  /*8600*/  HMMA.16816.F32.BF16 R88, R4, R14, R132 ;  /* 0x0000000e0458723c */ /* 0x000fe20000041884 */
[----:B------:R-:W3:Y:S07]  /*8610*/  LDSM.16.MT88.4 R12, [R178+0x11000] ;  /* 0x01100000b20c783b */ /* 0x000eee0000004200 */
[----:B------:R-:W-:Y:S01]  /*8620*/  HMMA.16816.F32.BF16 R108, R96, R110, R28 ;  /* 0x0000006e606c723c */ /* 0x000fe2000004181c */
[----:B------:R-:W-:Y:S01]  /*8630*/  IMAD.MOV.U32 R223, RZ, RZ, R224 ;  /* 0x000000ffffdf7224 */ /* 0x000fe200078e00e0 */
[----:B------:R-:W-:Y:S01]  /*8640*/  LDSM.16.MT88.4 R132, [R179+0xd800] ;  /* 0x00d80000b384783b */ /* 0x000fe20000004200 */
[----:B--2---:R-:W-:-:S05]  /*8650*/  @!P5 HFMA2.BF16_V2 R66, -RZ.H0_H0, RZ.H0_H0, -R26.H0_H0 ;  /* 0x200000ffff42d231 */ /* 0x004fca000034091a */
[----:B------:R-:W-:Y:S02]  /*8660*/  PRMT R65, R66, 0x7610, R65 ;  /* 0x0000761042417816 */ /* 0x000fe40000000041 */
[----:B------:R1:W2:Y:S02]  /*8670*/  LDL.LU.S16 R66, [R1+0x10] ;  /* 0x0000100001427983 */ /* 0x0002a40000300600 */
[----:B------:R-:W-:Y:S02]  /*8680*/  @!P5 PRMT R26, R65, 0x5410, RZ ;  /* 0x00005410411ad816 */ /* 0x000fe400000000ff */
[----:B------:R-:W-:Y:S02]  /*8690*/  ISETP.GE.U32.AND P5, PT, R222, R0, PT ;  /* 0x00000000de00720c */ /* 0x000fe40003fa6070 */
[----:B------:R1:W4:Y:S01]  /*86a0*/  LDL.LU.S16 R0, [R1+0xc] ;  /* 0x00000c0001007983 */ /* 0x0003220000300600 */
[----:B---3--:R-:W-:Y:S03]  /*86b0*/  HMMA.16816.F32.BF16 R160, R4, R12, R56 ;  /* 0x0000000c04a0723c */ /* 0x008fe60000041838 */
[----:B------:R-:W3:Y:S05]  /*86c0*/  LDSM.16.MT88.4 R56, [R180+0xf800] ;  /* 0x00f80000b438783b */ /* 0x000eea0000004200 */
[----:B---3--:R-:W-:Y:S01]  /*86d0*/  HMMA.16816.F32.BF16 R52, R96, R56, R76 ;  /* 0x000000386034723c */ /* 0x008fe2000004184c */
[----:B----4-:R-:W-:-:S06]  /*86e0*/  @!P1 HFMA2.BF16_V2 R0, -RZ.H0_H0, RZ.H0_H0, -R24.H0_H0 ;  /* 0x200000ffff009231 */ /* 0x010fcc0000340918 */
[----:B------:R-:W-:-:S04]  /*86f0*/  PRMT R57, R0, 0x7610, R57 ;  /* 0x0000761000397816 */ /* 0x000fc80000000039 */
[----:B------:R-:W-:Y:S02]  /*8700*/  @!P1 PRMT R24, R57, 0x5410, RZ ;  /* 0x0000541039189816 */ /* 0x000fe400000000ff */
[----:B------:R1:W3:Y:S01]  /*8710*/  LDL.LU.S16 R57, [R1+0x14] ;  /* 0x0000140001397983 */ /* 0x0002e20000300600 */
[----:B--2---:R-:W-:Y:S01]  /*8720*/  @!P3 HFMA2.BF16_V2 R66, -RZ.H0_H0, RZ.H0_H0, -R25.H0_H0 ;  /* 0x200000ffff42b231 */ /* 0x004fe20000340919 */
[----:B------:R-:W-:-:S04]  /*8730*/  LOP3.LUT R0, R60, 0xff, RZ, 0xc0, !PT ;  /* 0x000000ff3c007812 */ /* 0x000fc800078ec0ff */
[----:B------:R-:W-:Y:S01]  /*8740*/  PRMT R64, R66, 0x7610, R64 ;  /* 0x0000761042407816 */ /* 0x000fe20000000040 */
[----:B---3--:R-:W-:-:S05]  /*8750*/  @!P6 HFMA2.BF16_V2 R57, -RZ.H0_H0, RZ.H0_H0, -R20.H0_H0 ;  /* 0x200000ffff39e231 */ /* 0x008fca0000340914 */
[----:B------:R-:W-:-:S04]  /*8760*/  PRMT R56, R57, 0x7610, R56 ;  /* 0x0000761039387816 */ /* 0x000fc80000000038 */
[----:B------:R-:W-:Y:S02]  /*8770*/  @!P6 PRMT R20, R56, 0x5410, RZ ;  /* 0x000054103814e816 */ /* 0x000fe400000000ff */
[----:B------:R1:W2:Y:S01]  /*8780*/  LDL.LU.S16 R56, [R1+0x18] ;  /* 0x0000180001387983 */ /* 0x0002a20000300600 */
[----:B------:R-:W-:Y:S02]  /*8790*/  @!P3 PRMT R25, R64, 0x5410, RZ ;  /* 0x000054104019b816 */ /* 0x000fe400000000ff */
[----:B------:R-:W-:Y:S01]  /*87a0*/  ISETP.GE.U32.AND P3, PT, R222, R0, PT ;  /* 0x00000000de00720c */ /* 0x000fe20003f66070 */
[----:B------:R-:W-:Y:S01]  /*87b0*/  HMMA.16816.F32.BF16 R164, R4, R14, R164 ;  /* 0x0000000e04a4723c */ /* 0x000fe200000418a4 */
[----:B------:R-:W-:-:S07]  /*87c0*/  SHF.R.U32.HI R0, RZ, 0x18, R60 ;  /* 0x00000018ff007819 */ /* 0x000fce000001163c */
[----:B------:R-:W-:Y:S01]  /*87d0*/  HMMA.16816.F32.BF16 R32, R4, R10, R32 ;  /* 0x0000000a0420723c */ /* 0x000fe20000041820 */
[----:B------:R-:W-:Y:S01]  /*87e0*/  ISETP.GE.U32.AND P1, PT, R222, R0, PT ;  /* 0x00000000de00720c */ /* 0x000fe20003f26070 */
[----:B------:R-:W-:Y:S01]  /*87f0*/  IMAD.MOV.U32 R224, RZ, RZ, R225 ;  /* 0x000000ffffe07224 */ /* 0x000fe200078e00e1 */
[----:B------:R-:W-:Y:S01]  /*8800*/  SHF.R.U32.HI R0, RZ, 0x10, R60 ;  /* 0x00000010ff007819 */ /* 0x000fe2000001163c */
[----:B------:R-:W-:Y:S01]  /*8810*/  IMAD.MOV.U32 R220, RZ, RZ, R223 ;  /* 0x000000ffffdc7224 */ /* 0x000fe200078e00df */
[----:B------:R-:W-:Y:S02]  /*8820*/  LDSM.16.MT88.4 R64, [R179+0xf800] ;  /* 0x00f80000b340783b */ /* 0x000fe40000004200 */
[----:B------:R-:W-:-:S04]  /*8830*/  LOP3.LUT R0, R0, 0xff, RZ, 0xc0, !PT ;  /* 0x000000ff00007812 */ /* 0x000fc800078ec0ff */
[----:B------:R-:W-:Y:S02]  /*8840*/  ISETP.GE.U32.AND P6, PT, R222, R0, PT ;  /* 0x00000000de00720c */ /* 0x000fe40003fc6070 */
[----:B------:R-:W-:-:S04]  /*8850*/  LOP3.LUT R0, R61, 0xffff, RZ, 0xc0, !PT ;  /* 0x0000ffff3d007812 */ /* 0x000fc800078ec0ff */
[----:B------:R-:W-:-:S04]  /*8860*/  SHF.R.U32.HI R0, RZ, 0x8, R0 ;  /* 0x00000008ff007819 */ /* 0x000fc80000011600 */
[----:B------:R-:W-:Y:S01]  /*8870*/  LOP3.LUT R0, R0, 0xffff, RZ, 0xc0, !PT ;  /* 0x0000ffff00007812 */ /* 0x000fe200078ec0ff */
[----:B--2---:R-:W-:-:S05]  /*8880*/  @!P3 HFMA2.BF16_V2 R56, -RZ.H0_H0, RZ.H0_H0, -R146.H0_H0 ;  /* 0x200000ffff38b231 */ /* 0x004fca0000340992 */
[----:B------:R-:W-:Y:S02]  /*8890*/  PRMT R31, R56, 0x7610, R31 ;  /* 0x00007610381f7816 */ /* 0x000fe4000000001f */
[----:B------:R1:W2:Y:S02]  /*88a0*/  LDL.LU.S16 R56, [R1+0x20] ;  /* 0x0000200001387983 */ /* 0x0002a40000300600 */
[----:B------:R-:W-:Y:S02]  /*88b0*/  @!P3 PRMT R146, R31, 0x5410, RZ ;  /* 0x000054101f92b816 */ /* 0x000fe400000000ff */
[----:B------:R-:W-:Y:S02]  /*88c0*/  ISETP.GE.U32.AND P3, PT, R222, R0, PT ;  /* 0x00000000de00720c */ /* 0x000fe40003f66070 */
[----:B------:R1:W3:Y:S02]  /*88d0*/  LDL.LU.S16 R0, [R1+0x1c] ;  /* 0x00001c0001007983 */ /* 0x0002e40000300600 */
[----:B---3--:R-:W-:-:S05]  /*88e0*/  @!P6 HFMA2.BF16_V2 R0, -RZ.H0_H0, RZ.H0_H0, -R147.H0_H0 ;  /* 0x200000ffff00e231 */ /* 0x008fca0000340993 */
[----:B------:R-:W-:-:S04]  /*88f0*/  PRMT R29, R0, 0x7610, R29 ;  /* 0x00007610001d7816 */ /* 0x000fc8000000001d */
[----:B------:R-:W-:Y:S02]  /*8900*/  @!P6 PRMT R147, R29, 0x5410, RZ ;  /* 0x000054101d93e816 */ /* 0x000fe400000000ff */
[----:B------:R1:W3:Y:S01]  /*8910*/  LDL.LU.S16 R29, [R1+0x24] ;  /* 0x00002400011d7983 */ /* 0x0002e20000300600 */
[----:B--2---:R-:W-:Y:S01]  /*8920*/  @!P5 HFMA2.BF16_V2 R56, -RZ.H0_H0, RZ.H0_H0, -R145.H0_H0 ;  /* 0x200000ffff38d231 */ /* 0x004fe20000340991 */
[----:B------:R-:W-:-:S04]  /*8930*/  LOP3.LUT R0, R61, 0xff, RZ, 0xc0, !PT ;  /* 0x000000ff3d007812 */ /* 0x000fc800078ec0ff */
[----:B------:R-:W-:-:S04]  /*8940*/  PRMT R30, R56, 0x7610, R30 ;  /* 0x00007610381e7816 */ /* 0x000fc8000000001e */
[----:B------:R-:W-:Y:S02]  /*8950*/  @!P5 PRMT R145, R30, 0x5410, RZ ;  /* 0x000054101e91d816 */ /* 0x000fe400000000ff */
[----:B------:R-:W-:Y:S02]  /*8960*/  ISETP.GE.U32.AND P5, PT, R222, R0, PT ;  /* 0x00000000de00720c */ /* 0x000fe40003fa6070 */
[----:B------:R-:W-:-:S04]  /*8970*/  SHF.R.U32.HI R0, RZ, 0x18, R61 ;  /* 0x00000018ff007819 */ /* 0x000fc8000001163d */
[----:B------:R-:W-:Y:S02]  /*8980*/  ISETP.GE.U32.AND P6, PT, R222, R0, PT ;  /* 0x00000000de00720c */ /* 0x000fe40003fc6070 */
[----:B------:R-:W-:-:S04]  /*8990*/  SHF.R.U32.HI R0, RZ, 0x10, R61 ;  /* 0x00000010ff007819 */ /* 0x000fc8000001163d */
[----:B------:R-:W-:Y:S01]  /*89a0*/  LOP3.LUT R0, R0, 0xff, RZ, 0xc0, !PT ;  /* 0x000000ff00007812 */ /* 0x000fe200078ec0ff */
[----:B---3--:R-:W-:-:S05]  /*89b0*/  @!P1 HFMA2.BF16_V2 R29, -RZ.H0_H0, RZ.H0_H0, -R143.H0_H0 ;  /* 0x200000ffff1d9231 */ /* 0x008fca000034098f */
[----:B------:R-:W-:-:S04]  /*89c0*/  PRMT R28, R29, 0x7610, R28 ;  /* 0x000076101d1c7816 */ /* 0x000fc8000000001c */
[----:B------:R-:W-:Y:S02]  /*89d0*/  @!P1 PRMT R143, R28, 0x5410, RZ ;  /* 0x000054101c8f9816 */ /* 0x000fe400000000ff */
[----:B------:R1:W2:Y:S01]  /*89e0*/  LDL.LU.S16 R28, [R1+0x2c] ;  /* 0x00002c00011c7983 */ /* 0x0002a20000300600 */
[----:B------:R-:W-:-:S03]  /*89f0*/  ISETP.GE.U32.AND P1, PT, R222, R0, PT ;  /* 0x00000000de00720c */ /* 0x000fc60003f26070 */
[----:B------:R1:W3:Y:S01]  /*8a00*/  LDL.LU.S16 R0, [R1+0x28] ;  /* 0x0000280001007983 */ /* 0x0002e20000300600 */
[----:B--2---:R-:W-:Y:S02]  /*8a10*/  @!P5 HFMA2.BF16_V2 R28, -RZ.H0_H0, RZ.H0_H0, -R152.H0_H0 ;  /* 0x200000ffff1cd231 */ /* 0x004fe40000340998 */
[----:B---3--:R-:W-:-:S03]  /*8a20*/  @!P3 HFMA2.BF16_V2 R0, -RZ.H0_H0, RZ.H0_H0, -R154.H0_H0 ;  /* 0x200000ffff00b231 */ /* 0x008fc6000034099a */
[----:B------:R-:W-:Y:S02]  /*8a30*/  PRMT R7, R28, 0x7610, R7 ;  /* 0x000076101c077816 */ /* 0x000fe40000000007 */
[----:B------:R-:W-:Y:S02]  /*8a40*/  PRMT R6, R0, 0x7610, R6 ;  /* 0x0000761000067816 */ /* 0x000fe40000000006 */
[----:B------:R-:W-:Y:S02]  /*8a50*/  LOP3.LUT R0, R63, 0xff, RZ, 0xc0, !PT ;  /* 0x000000ff3f007812 */ /* 0x000fe400078ec0ff */
[----:B------:R-:W-:Y:S02]  /*8a60*/  @!P5 PRMT R152, R7, 0x5410, RZ ;  /* 0x000054100798d816 */ /* 0x000fe400000000ff */
[----:B------:R-:W-:Y:S02]  /*8a70*/  ISETP.GE.U32.AND P5, PT, R222, R0, PT ;  /* 0x00000000de00720c */ /* 0x000fe40003fa6070 */
[----:B------:R1:W2:Y:S01]  /*8a80*/  LDL.LU.S16 R0, [R1+0x30] ;  /* 0x0000300001007983 */ /* 0x0002a20000300600 */
[----:B------:R-:W-:Y:S01]  /*8a90*/  @!P3 PRMT R154, R6, 0x5410, RZ ;  /* 0x00005410069ab816 */ /* 0x000fe200000000ff */
[----:B--2---:R-:W-:-:S05]  /*8aa0*/  @!P1 HFMA2.BF16_V2 R0, -RZ.H0_H0, RZ.H0_H0, -R158.H0_H0 ;  /* 0x200000ffff009231 */ /* 0x004fca000034099e */
[----:B------:R-:W-:Y:S02]  /*8ab0*/  PRMT R5, R0, 0x7610, R5 ;  /* 0x0000761000057816 */ /* 0x000fe40000000005 */
[----:B------:R-:W-:Y:S02]  /*8ac0*/  SHF.R.U32.HI R0, RZ, 0x8, R184 ;  /* 0x00000008ff007819 */ /* 0x000fe400000116b8 */
[----:B------:R1:W5:Y:S02]  /*8ad0*/  LDL.LU R184, [R1+0xd8] ;  /* 0x0000d80001b87983 */ /* 0x0003640000300800 */
[----:B------:R-:W-:Y:S02]  /*8ae0*/  LOP3.LUT R0, R0, 0xffff, RZ, 0xc0, !PT ;  /* 0x0000ffff00007812 */ /* 0x000fe400078ec0ff */
[----:B------:R-:W-:Y:S01]  /*8af0*/  @!P1 PRMT R158, R5, 0x5410, RZ ;  /* 0x00005410059e9816 */ /* 0x000fe200000000ff */
[----:B------:R1:W2:Y:S01]  /*8b00*/  LDL.LU.S16 R6, [R1+0x34] ;  /* 0x0000340001067983 */ /* 0x0002a20000300600 */
[----:B------:R-:W-:-:S03]  /*8b10*/  ISETP.GE.U32.AND P1, PT, R222, R0, PT ;  /* 0x00000000de00720c */ /* 0x000fc60003f26070 */
[----:B------:R1:W3:Y:S01]  /*8b20*/  LDL.LU.S16 R0, [R1+0x38] ;  /* 0x0000380001007983 */ /* 0x0002e20000300600 */
        /* <DEDUP_REMOVED lines=14> */
[----:B---3--:R-:W-:-:S05]  /*8c10*/  @!P4 HFMA2.BF16_V2 R0, -RZ.H0_H0, RZ.H0_H0, -R155.H0_H0 ;  /* 0x200000ffff00c231 */ /* 0x008fca000034099b */
[----:B------:R-:W-:-:S04]  /*8c20*/  PRMT R21, R0, 0x7610, R21 ;  /* 0x0000761000157816 */ /* 0x000fc80000000015 */
[----:B------:R-:W-:Y:S02]  /*8c30*/  @!P4 PRMT R155, R21, 0x5410, RZ ;  /* 0x00005410159bc816 */ /* 0x000fe400000000ff */
[----:B------:R1:W3:Y:S01]  /*8c40*/  LDL.LU.S16 R21, [R1+0x3c] ;  /* 0x00003c0001157983 */ /* 0x0002e20000300600 */
[----:B------:R-:W-:-:S04]  /*8c50*/  SHF.R.U32.HI R0, RZ, 0x8, R207 ;  /* 0x00000008ff007819 */ /* 0x000fc800000116cf */
[----:B------:R-:W-:-:S04]  /*8c60*/  LOP3.LUT R0, R0, 0xffff, RZ, 0xc0, !PT ;  /* 0x0000ffff00007812 */ /* 0x000fc800078ec0ff */
[----:B------:R-:W-:Y:S02]  /*8c70*/  ISETP.GE.U32.AND P4, PT, R222, R0, PT ;  /* 0x00000000de00720c */ /* 0x000fe40003f86070 */
[----:B------:R1:W4:Y:S01]  /*8c80*/  LDL.LU.S16 R0, [R1+0x48] ;  /* 0x0000480001007983 */ /* 0x0003220000300600 */
[----:B---3--:R-:W-:-:S05]  /*8c90*/  @!P1 HFMA2.BF16_V2 R21, -RZ.H0_H0, RZ.H0_H0, -R153.H0_H0 ;  /* 0x200000ffff159231 */ /* 0x008fca0000340999 */
[----:B------:R-:W-:Y:S02]  /*8ca0*/  PRMT R15, R21, 0x7610, R15 ;  /* 0x00007610150f7816 */ /* 0x000fe4000000000f */
[----:B------:R1:W3:Y:S01]  /*8cb0*/  LDL.LU.S16 R21, [R1+0x44] ;  /* 0x0000440001157983 */ /* 0x0002e20000300600 */
[----:B----4-:R-:W-:Y:S01]  /*8cc0*/  @!P5 HFMA2.BF16_V2 R0, -RZ.H0_H0, RZ.H0_H0, -R159.H0_H0 ;  /* 0x200000ffff00d231 */ /* 0x010fe2000034099f */
[----:B------:R-:W-:Y:S02]  /*8cd0*/  IMAD.MOV.U32 R219, RZ, RZ, R226 ;  /* 0x000000ffffdb7224 */ /* 0x000fe400078e00e2 */
[----:B------:R-:W-:Y:S02]  /*8ce0*/  IMAD.MOV.U32 R226, RZ, RZ, R237 ;  /* 0x000000ffffe27224 */ /* 0x000fe400078e00ed */
[----:B------:R-:W-:Y:S01]  /*8cf0*/  PRMT R14, R0, 0x7610, R14 ;  /* 0x00007610000e7816 */ /* 0x000fe2000000000e */
[----:B------:R-:W-:Y:S01]  /*8d00*/  IMAD.MOV.U32 R237, RZ, RZ, R238 ;  /* 0x000000ffffed7224 */ /* 0x000fe200078e00ee */
[----:B------:R-:W-:Y:S01]  /*8d10*/  LOP3.LUT R0, R252, 0xff, RZ, 0xc0, !PT ;  /* 0x000000fffc007812 */ /* 0x000fe200078ec0ff */
[----:B------:R-:W-:-:S02]  /*8d20*/  IMAD.MOV.U32 R218, RZ, RZ, R230 ;  /* 0x000000ffffda7224 */ /* 0x000fc400078e00e6 */
[----:B------:R-:W-:Y:S01]  /*8d30*/  IMAD.MOV.U32 R238, RZ, RZ, R239 ;  /* 0x000000ffffee7224 */ /* 0x000fe200078e00ef */
[----:B------:R-:W-:Y:S01]  /*8d40*/  @!P1 PRMT R153, R15, 0x5410, RZ ;  /* 0x000054100f999816 */ /* 0x000fe200000000ff */
[----:B------:R-:W-:Y:S01]  /*8d50*/  IMAD.MOV.U32 R223, RZ, RZ, R225 ;  /* 0x000000ffffdf7224 */ /* 0x000fe200078e00e1 */
[----:B------:R1:W4:Y:S01]  /*8d60*/  LDL.LU.S16 R15, [R1+0x40] ;  /* 0x00004000010f7983 */ /* 0x0003220000300600 */
[----:B------:R-:W-:Y:S02]  /*8d70*/  IMAD.MOV.U32 R230, RZ, RZ, R231 ;  /* 0x000000ffffe67224 */ /* 0x000fe400078e00e7 */
[----:B------:R-:W-:Y:S01]  /*8d80*/  IMAD.MOV.U32 R239, RZ, RZ, R244 ;  /* 0x000000ffffef7224 */ /* 0x000fe200078e00f4 */
[----:B------:R-:W-:Y:S01]  /*8d90*/  ISETP.GE.U32.AND P1, PT, R222, R0, PT ;  /* 0x00000000de00720c */ /* 0x000fe20003f26070 */
[----:B------:R-:W-:Y:S01]  /*8da0*/  IMAD.MOV.U32 R225, RZ, RZ, R236 ;  /* 0x000000ffffe17224 */ /* 0x000fe200078e00ec */
[----:B------:R1:W4:Y:S01]  /*8db0*/  LDL.LU.S16 R0, [R1+0x4c] ;  /* 0x00004c0001007983 */ /* 0x0003220000300600 */
        /* <DEDUP_REMOVED lines=8> */
[----:B------:R-:W-:Y:S01]  /*8e40*/  IMAD.MOV.U32 R243, RZ, RZ, R16 ;  /* 0x000000fffff37224 */ /* 0x000fe200078e0010 */
[----:B------:R1:W5:Y:S01]  /*8e50*/  LDL.LU R182, [R1+0xd0] ;  /* 0x0000d00001b67983 */ /* 0x0003620000300800 */
[----:B------:R-:W-:Y:S02]  /*8e60*/  IMAD.MOV.U32 R250, RZ, RZ, R181 ;  /* 0x000000fffffa7224 */ /* 0x000fe400078e00b5 */
[----:B------:R-:W-:Y:S01]  /*8e70*/  IMAD.MOV.U32 R16, RZ, RZ, R176 ;  /* 0x000000ffff107224 */ /* 0x000fe200078e00b0 */
[----:B------:R1:W5:Y:S04]  /*8e80*/  LDL.LU R181, [R1+0xcc] ;  /* 0x0000cc0001b57983 */ /* 0x0003680000300800 */
[----:B------:R1:W5:Y:S01]  /*8e90*/  LDL.LU R176, [R1+0xc8] ;  /* 0x0000c80001b07983 */ /* 0x0003620000300800 */
[----:B---3--:R-:W-:-:S05]  /*8ea0*/  @!P2 HFMA2.BF16_V2 R21, -RZ.H0_H0, RZ.H0_H0, -R157.H0_H0 ;  /* 0x200000ffff15a231 */ /* 0x008fca000034099d */
[----:B------:R-:W-:Y:S02]  /*8eb0*/  PRMT R13, R21, 0x7610, R13 ;  /* 0x00007610150d7816 */ /* 0x000fe4000000000d */
[----:B------:R1:W3:Y:S01]  /*8ec0*/  LDL.LU.S16 R21, [R1+0x50] ;  /* 0x0000500001157983 */ /* 0x0002e20000300600 */
[----:B--2---:R-:W-:Y:S01]  /*8ed0*/  @!P6 HFMA2.BF16_V2 R6, -RZ.H0_H0, RZ.H0_H0, -R156.H0_H0 ;  /* 0x200000ffff06e231 */ /* 0x004fe2000034099c */
[----:B------:R-:W-:Y:S02]  /*8ee0*/  LOP3.LUT R7, R22, 0xffff, RZ, 0xc0, !PT ;  /* 0x0000ffff16077812 */ /* 0x000fe400078ec0ff */
[----:B------:R1:W2:Y:S02]  /*8ef0*/  LDL.LU.S16 R29, [R1+0x68] ;  /* 0x00006800011d7983 */ /* 0x0002a40000300600 */
[----:B------:R-:W-:Y:S02]  /*8f00*/  PRMT R4, R6, 0x7610, R4 ;  /* 0x0000761006047816 */ /* 0x000fe40000000004 */
[----:B------:R1:W2:Y:S01]  /*8f10*/  LDL.LU.S16 R28, [R1+0x64] ;  /* 0x00006400011c7983 */ /* 0x0002a20000300600 */
[----:B------:R-:W-:-:S02]  /*8f20*/  LOP3.LUT R6, R22, 0xff, RZ, 0xc0, !PT ;  /* 0x000000ff16067812 */ /* 0x000fc400078ec0ff */
[----:B------:R-:W-:Y:S01]  /*8f30*/  @!P6 PRMT R156, R4, 0x5410, RZ ;  /* 0x00005410049ce816 */ /* 0x000fe200000000ff */
[----:B------:R1:W2:Y:S01]  /*8f40*/  LDL.LU.S16 R23, [R1+0x60] ;  /* 0x0000600001177983 */ /* 0x0002a20000300600 */
[--C-:B------:R-:W-:Y:S02]  /*8f50*/  SHF.R.U32.HI R5, RZ, 0x10, R22.reuse ;  /* 0x00000010ff057819 */ /* 0x100fe40000011616 */
[----:B------:R-:W-:Y:S02]  /*8f60*/  SHF.R.U32.HI R4, RZ, 0x18, R22 ;  /* 0x00000018ff047819 */ /* 0x000fe40000011616 */
[----:B------:R1:W2:Y:S01]  /*8f70*/  LDL.LU.S16 R22, [R1+0x58] ;  /* 0x0000580001167983 */ /* 0x0002a20000300600 */
[----:B------:R-:W-:Y:S01]  /*8f80*/  ISETP.GE.U32.AND P3, PT, R222, R62, PT ;  /* 0x0000003ede00720c */ /* 0x000fe20003f66070 */
[----:B----4-:R-:W-:Y:S02]  /*8f90*/  @!P4 HFMA2.BF16_V2 R0, -RZ.H0_H0, RZ.H0_H0, -R142.H0_H0 ;  /* 0x200000ffff00c231 */ /* 0x010fe4000034098e */
[----:B---3--:R-:W-:-:S05]  /*8fa0*/  @!P1 HFMA2.BF16_V2 R21, -RZ.H0_H0, RZ.H0_H0, -R141.H0_H0 ;  /* 0x200000ffff159231 */ /* 0x008fca000034098d */
[----:B------:R-:W-:Y:S02]  /*8fb0*/  PRMT R10, R21, 0x7610, R10 ;  /* 0x00007610150a7816 */ /* 0x000fe4000000000a */
[----:B------:R1:W3:Y:S03]  /*8fc0*/  LDL.LU.S16 R21, [R1+0x54] ;  /* 0x0000540001157983 */ /* 0x0002e60000300600 */
[----:B------:R-:W-:Y:S01]  /*8fd0*/  @!P3 HFMA2.BF16_V2 R15, -RZ.H0_H0, RZ.H0_H0, -R144.H0_H0 ;  /* 0x200000ffff0fb231 */ /* 0x000fe20000340990 */
[----:B------:R-:W-:Y:S02]  /*8fe0*/  @!P2 PRMT R157, R13, 0x5410, RZ ;  /* 0x000054100d9da816 */ /* 0x000fe400000000ff */
[----:B------:R-:W-:Y:S02]  /*8ff0*/  PRMT R11, R0, 0x7610, R11 ;  /* 0x00007610000b7816 */ /* 0x000fe4000000000b */
[----:B------:R-:W-:-:S02]  /*9000*/  PRMT R12, R15, 0x7610, R12 ;  /* 0x000076100f0c7816 */ /* 0x000fc4000000000c */
[----:B------:R-:W-:Y:S02]  /*9010*/  ISETP.GE.U32.AND P2, PT, R222, R4, PT ;  /* 0x00000004de00720c */ /* 0x000fe40003f46070 */
[----:B------:R-:W-:Y:S02]  /*9020*/  LOP3.LUT R0, R5, 0xff, RZ, 0xc0, !PT ;  /* 0x000000ff05007812 */ /* 0x000fe400078ec0ff */
[----:B------:R-:W-:Y:S02]  /*9030*/  SHF.R.U32.HI R4, RZ, 0x8, R7 ;  /* 0x00000008ff047819 */ /* 0x000fe40000011607 */
[----:B------:R-:W-:Y:S02]  /*9040*/  @!P3 PRMT R144, R12, 0x5410, RZ ;  /* 0x000054100c90b816 */ /* 0x000fe400000000ff */
[----:B------:R-:W-:Y:S02]  /*9050*/  ISETP.GE.U32.AND P3, PT, R222, R0, PT ;  /* 0x00000000de00720c */ /* 0x000fe40003f66070 */
[----:B------:R-:W-:Y:S01]  /*9060*/  LOP3.LUT R0, R4, 0xffff, RZ, 0xc0, !PT ;  /* 0x0000ffff04007812 */ /* 0x000fe200078ec0ff */
[----:B------:R-:W-:Y:S01]  /*9070*/  HMMA.16816.F32.BF16 R128, R96, R132, R128 ;  /* 0x000000846080723c */ /* 0x000fe20000041880 */
[----:B------:R-:W-:-:S02]  /*9080*/  @!P4 PRMT R142, R11, 0x5410, RZ ;  /* 0x000054100b8ec816 */ /* 0x000fc400000000ff */
[----:B------:R-:W-:-:S05]  /*9090*/  ISETP.GE.U32.AND P4, PT, R222, R0, PT ;  /* 0x00000000de00720c */ /* 0x000fca0003f86070 */
[C---:B------:R-:W-:Y:S01]  /*90a0*/  HMMA.16816.F32.BF16 R132, R96.reuse, R134, R48 ;  /* 0x000000866084723c */ /* 0x040fe20000041830 */
[----:B------:R-:W4:Y:S01]  /*90b0*/  LDSM.16.MT88.4 R48, [R178+0xf800] ;  /* 0x00f80000b230783b */ /* 0x000f220000004200 */
[----:B------:R-:W-:Y:S01]  /*90c0*/  @!P5 PRMT R159, R14, 0x5410, RZ ;  /* 0x000054100e9fd816 */ /* 0x000fe200000000ff */
[----:B------:R-:W-:Y:S01]  /*90d0*/  FADD.FTZ R5, R219, R218 ;  /* 0x000000dadb057221 */ /* 0x000fe20000010000 */
[C---:B------:R-:W-:Y:S01]  /*90e0*/  ISETP.GE.U32.AND P5, PT, R222.reuse, R6, PT ;  /* 0x00000006de00720c */ /* 0x040fe20003fa6070 */
[----:B------:R-:W-:Y:S01]  /*90f0*/  FADD.FTZ R6, R221, R220 ;  /* 0x000000dcdd067221 */ /* 0x000fe20000010000 */
[----:B------:R-:W-:Y:S01]  /*9100*/  ISETP.GE.U32.AND P6, PT, R222, R206, PT ;  /* 0x000000cede00720c */ /* 0x000fe20003fc6070 */
[--C-:B------:R-:W-:Y:S01]  /*9110*/  FADD.FTZ R0, R223, R5.reuse ;  /* 0x00000005df007221 */ /* 0x100fe20000010000 */
[----:B--2---:R-:W-:Y:S01]  /*9120*/  @!P4 HFMA2.BF16_V2 R23, -RZ.H0_H0, RZ.H0_H0, -R18.H0_H0 ;  /* 0x200000ffff17c231 */ /* 0x004fe20000340912 */
[----:B------:R-:W-:Y:S01]  /*9130*/  FADD.FTZ R4, R224, R6 ;  /* 0x00000006e0047221 */ /* 0x000fe20000010000 */
[----:B------:R-:W-:Y:S01]  /*9140*/  @!P1 PRMT R141, R10, 0x5410, RZ ;  /* 0x000054100a8d9816 */ /* 0x000fe200000000ff */
[----:B------:R-:W-:Y:S01]  /*9150*/  FADD.FTZ R0, R225, R0 ;  /* 0x00000000e1007221 */ /* 0x000fe20000010000 */
[----:B------:R-:W-:Y:S01]  /*9160*/  HMMA.16816.F32.BF16 R120, R96, R124, R120 ;  /* 0x0000007c6078723c */ /* 0x000fe20000041878 */
[----:B------:R-:W-:Y:S01]  /*9170*/  FADD.FTZ R4, R226, R4 ;  /* 0x00000004e2047221 */ /* 0x000fe20000010000 */
[----:B------:R-:W-:Y:S01]  /*9180*/  PRMT R5, R23, 0x7610, R5 ;  /* 0x0000761017057816 */ /* 0x000fe20000000005 */
[----:B------:R-:W-:Y:S01]  /*9190*/  FADD.FTZ R0, R229, R0 ;  /* 0x00000000e5007221 */ /* 0x000fe20000010000 */
[----:B------:R-:W-:Y:S01]  /*91a0*/  LDSM.16.MT88.4 R12, [R179+0x11800] ;  /* 0x01180000b30c783b */ /* 0x000fe20000004200 */
[----:B------:R-:W-:Y:S01]  /*91b0*/  FADD.FTZ R4, R230, R4 ;  /* 0x00000004e6047221 */ /* 0x000fe20000010000 */
[C---:B------:R-:W-:Y:S01]  /*91c0*/  LEA R10, P1, R228.reuse, c[0x0][0x1f8], 0x1 ;  /* 0x00007e00e40a7a11 */ /* 0x040fe200078208ff */
[----:B------:R-:W-:Y:S01]  /*91d0*/  FADD.FTZ R0, R231, R0 ;  /* 0x00000000e7007221 */ /* 0x000fe20000010000 */
[----:B------:R-:W-:Y:S01]  /*91e0*/  @!P4 PRMT R18, R5, 0x5410, RZ ;  /* 0x000054100512c816 */ /* 0x000fe200000000ff */
[----:B------:R-:W-:Y:S01]  /*91f0*/  IMAD.MOV.U32 R5, RZ, RZ, c[0x0][0x228] ;  /* 0x00008a00ff057624 */ /* 0x000fe200078e00ff */
[----:B------:R-:W-:Y:S01]  /*9200*/  LEA.HI.X R11, R228, c[0x0][0x1fc], R227, 0x1, P1 ;  /* 0x00007f00e40b7a11 */ /* 0x000fe200008f0ce3 */
[----:B------:R-:W-:Y:S01]  /*9210*/  FADD.FTZ R0, R237, R0 ;  /* 0x00000000ed007221 */ /* 0x000fe20000010000 */
[----:B------:R-:W-:Y:S01]  /*9220*/  @!P6 HFMA2.BF16_V2 R29, -RZ.H0_H0, RZ.H0_H0, -R140.H0_H0 ;  /* 0x200000ffff1de231 */ /* 0x000fe2000034098c */
[----:B------:R-:W-:-:S02]  /*9230*/  IMAD.SHL.U32 R5, R5, 0x8, RZ ;  /* 0x0000000805057824 */ /* 0x000fc400078e00ff */
[----:B------:R-:W-:Y:S02]  /*9240*/  FADD.FTZ R0, R239, R0 ;  /* 0x00000000ef007221 */ /* 0x000fe40000010000 */
[----:B------:R-:W-:Y:S01]  /*9250*/  PRMT R9, R29, 0x7610, R9 ;  /* 0x000076101d097816 */ /* 0x000fe20000000009 */
[----:B------:R-:W-:Y:S01]  /*9260*/  @!P5 HFMA2.BF16_V2 R28, -RZ.H0_H0, RZ.H0_H0, -R19.H0_H0 ;  /* 0x200000ffff1cd231 */ /* 0x000fe20000340913 */
[----:B------:R-:W-:Y:S01]  /*9270*/  FADD.FTZ R0, R245, R0 ;  /* 0x00000000f5007221 */ /* 0x000fe20000010000 */
[----:B------:R-:W-:Y:S01]  /*9280*/  STG.E.U16 [R10.64], R152 ;  /* 0x000000980a007986 */ /* 0x000fe2000c101512 */
[----:B------:R-:W-:-:S03]  /*9290*/  @!P6 PRMT R140, R9, 0x5410, RZ ;  /* 0x00005410098ce816 */ /* 0x000fc600000000ff */
[----:B------:R-:W-:Y:S01]  /*92a0*/  STG.E.U16 [R10.64+0x2], R154 ;  /* 0x0000029a0a007986 */ /* 0x000fe2000c101512 */
[----:B------:R-:W-:Y:S01]  /*92b0*/  FADD.FTZ R0, R247, R0 ;  /* 0x00000000f7007221 */ /* 0x000fe20000010000 */
[----:B------:R-:W-:Y:S01]  /*92c0*/  HMMA.16816.F32.BF16 R124, R96, R126, R44 ;  /* 0x0000007e607c723c */ /* 0x000fe2000004182c */
[----:B------:R-:W-:Y:S02]  /*92d0*/  PRMT R8, R28, 0x7610, R8 ;  /* 0x000076101c087816 */ /* 0x000fe40000000008 */
[----:B------:R-:W-:Y:S02]  /*92e0*/  FADD.FTZ R0, R249, R0 ;  /* 0x00000000f9007221 */ /* 0x000fe40000010000 */
[----:B------:R-:W-:-:S03]  /*92f0*/  @!P5 PRMT R19, R8, 0x5410, RZ ;  /* 0x000054100813d816 */ /* 0x000fc600000000ff */
[----:B----4-:R-:W-:Y:S01]  /*9300*/  HMMA.16816.F32.BF16 R44, R96, R48, R68 ;  /* 0x00000030602c723c */ /* 0x010fe20000041844 */
[----:B------:R-:W-:-:S07]  /*9310*/  FADD.FTZ R0, R251, R0 ;  /* 0x00000000fb007221 */ /* 0x000fce0000010000 */
[C---:B------:R-:W-:Y:S08]  /*9320*/  HMMA.16816.F32.BF16 R60, R96.reuse, R64, R84 ;  /* 0x00000040603c723c */ /* 0x040ff00000041854 */
[C---:B------:R-:W-:Y:S01]  /*9330*/  HMMA.16816.F32.BF16 R48, R96.reuse, R50, R72 ;  /* 0x000000326030723c */ /* 0x040fe20000041848 */
[----:B------:R-:W2:Y:S07]  /*9340*/  LDSM.16.MT88.4 R72, [R177+0x11800] ;  /* 0x01180000b148783b */ /* 0x000eae0000004200 */
[C---:B------:R-:W-:Y:S01]  /*9350*/  HMMA.16816.F32.BF16 R56, R96.reuse, R58, R80 ;  /* 0x0000003a6038723c */ /* 0x040fe20000041850 */
[----:B------:R-:W4:Y:S07]  /*9360*/  LDSM.16.MT88.4 R80, [R178+0x11800] ;  /* 0x01180000b250783b */ /* 0x000f2e0000004200 */
[----:B------:R-:W-:Y:S01]  /*9370*/  HMMA.16816.F32.BF16 R64, R96, R66, R88 ;  /* 0x000000426040723c */ /* 0x000fe20000041858 */
[----:B------:R-:W1:Y:S01]  /*9380*/  LDSM.16.MT88.4 R88, [R180+0x11800] ;  /* 0x01180000b458783b */ /* 0x000e620000004200 */
[----:B------:R-:W-:Y:S01]  /*9390*/  FADD.FTZ R0, R233, R0 ;  /* 0x00000000e9007221 */ /* 0x000fe20000010000 */
[----:B------:R-:W-:-:S03]  /*93a0*/  @!P3 HFMA2.BF16_V2 R22, -RZ.H0_H0, RZ.H0_H0, -R17.H0_H0 ;  /* 0x200000ffff16b231 */ /* 0x000fc60000340911 */
[----:B------:R-:W-:Y:S02]  /*93b0*/  FADD.FTZ R0, R235, R0 ;  /* 0x00000000eb007221 */ /* 0x000fe40000010000 */
[----:B------:R-:W-:Y:S02]  /*93c0*/  PRMT R7, R22, 0x7610, R7 ;  /* 0x0000761016077816 */ /* 0x000fe40000000007 */
[----:B------:R-:W-:Y:S02]  /*93d0*/  FADD.FTZ R0, R241, R0 ;  /* 0x00000000f1007221 */ /* 0x000fe40000010000 */
[----:B------:R-:W-:Y:S02]  /*93e0*/  @!P3 PRMT R17, R7, 0x5410, RZ ;  /* 0x000054100711b816 */ /* 0x000fe400000000ff */
[----:B------:R-:W-:-:S05]  /*93f0*/  FADD.FTZ R0, R243, R0 ;  /* 0x00000000f3007221 */ /* 0x000fca0000010000 */
[----:B------:R-:W-:Y:S01]  /*9400*/  STL [R1+0x6c], R0 ;  /* 0x00006c0001007387 */ /* 0x000fe20000100800 */
[----:B------:R-:W-:Y:S01]  /*9410*/  IADD3 R206, P1, R10, -0x80, RZ ;  /* 0xffffff800ace7810 */ /* 0x000fe20007f3e0ff */
[C---:B--2---:R-:W-:Y:S08]  /*9420*/  HMMA.16816.F32.BF16 R68, R96.reuse, R72, R92 ;  /* 0x000000486044723c */ /* 0x044ff0000004185c */
[C---:B----4-:R-:W-:Y:S08]  /*9430*/  HMMA.16816.F32.BF16 R76, R96.reuse, R80, R160 ;  /* 0x00000050604c723c */ /* 0x050ff000000418a0 */
[C---:B-1----:R-:W-:Y:S08]  /*9440*/  HMMA.16816.F32.BF16 R84, R96.reuse, R88, R168 ;  /* 0x000000586054723c */ /* 0x042ff000000418a8 */
[C---:B------:R-:W-:Y:S08]  /*9450*/  HMMA.16816.F32.BF16 R72, R96.reuse, R74, R148 ;  /* 0x0000004a6048723c */ /* 0x040ff00000041894 */
[C---:B------:R-:W-:Y:S08]  /*9460*/  HMMA.16816.F32.BF16 R80, R96.reuse, R82, R164 ;  /* 0x000000526050723c */ /* 0x040ff000000418a4 */
[C---:B------:R-:W-:Y:S08]  /*9470*/  HMMA.16816.F32.BF16 R88, R96.reuse, R90, R172 ;  /* 0x0000005a6058723c */ /* 0x040ff000000418ac */
[C---:B------:R-:W-:Y:S08]  /*9480*/  HMMA.16816.F32.BF16 R92, R96.reuse, R12, R208 ;  /* 0x0000000c605c723c */ /* 0x040ff000000418d0 */
[----:B------:R-:W-:Y:S01]  /*9490*/  HMMA.16816.F32.BF16 R96, R96, R14, R32 ;  /* 0x0000000e6060723c */ /* 0x000fe20000041820 */
[----:B---3--:R-:W-:-:S05]  /*94a0*/  @!P2 HFMA2.BF16_V2 R21, -RZ.H0_H0, RZ.H0_H0, -R2.H0_H0 ;  /* 0x200000ffff15a231 */ /* 0x008fca0000340902 */
        /* <DEDUP_REMOVED lines=38> */
[----:B------:R1:W-:Y:S04]  /*9710*/  STG.E.U16 [R4.64+0x72], R2 ;  /* 0x0000720204007986 */ /* 0x0003e8000c101512 */
[----:B------:R2:W-:Y:S01]  /*9720*/  STG.E.U16 [R4.64+0x70], R17 ;  /* 0x0000701104007986 */ /* 0x0005e2000c101512 */
[----:B-1----:R-:W-:-:S04]  /*9730*/  FADD.FTZ R2, R234, R6 ;  /* 0x00000006ea027221 */ /* 0x002fc80000010000 */
[----:B------:R-:W-:-:S04]  /*9740*/  FADD.FTZ R2, R240, R2 ;  /* 0x00000002f0027221 */ /* 0x000fc80000010000 */
[----:B------:R-:W-:-:S04]  /*9750*/  FADD.FTZ R2, R242, R2 ;  /* 0x00000002f2027221 */ /* 0x000fc80000010000 */
[----:B------:R-:W-:-:S05]  /*9760*/  FADD.FTZ R102, R16, R2 ;  /* 0x0000000210667221 */ /* 0x000fca0000010000 */
[----:B------:R2:W-:Y:S01]  /*9770*/  STL [R1+0x68], R102 ;  /* 0x0000686601007387 */ /* 0x0005e20000100800 */
[----:B------:R-:W-:Y:S01]  /*9780*/  IADD3.X R103, R11, -0x1, RZ, P1, !PT ;  /* 0xffffffff0b677810 */ /* 0x000fe20000ffe4ff */
[----:B------:R-:W-:Y:S05]  /*9790*/  @!P0 BRA `(.L_x_1200) ;  /* 0x0000645000008947 */ /* 0x000fea0003800000 */
[----:B------:R-:W3:Y:S01]  /*97a0*/  LDL R243, [R1+0x80] ;  /* 0x0000800001f37983 */ /* 0x000ee20000100800 */
[----:B------:R-:W-:-:S04]  /*97b0*/  DEPBAR.LE SB0, 0x0 ;  /* 0x000080000000791a */ /* 0x000fc80000000000 */
[----:B------:R-:W4:Y:S04]  /*97c0*/  LDL.64 R232, [R1+0x78] ;  /* 0x0000780001e87983 */ /* 0x000f280000100a00 */
[----:B--2---:R-:W2:Y:S04]  /*97d0*/  LDL R16, [R1+0x90] ;  /* 0x0000900001107983 */ /* 0x004ea80000100800 */
[----:B------:R-:W2:Y:S01]  /*97e0*/  LDL.64 R240, [R1+0xa8] ;  /* 0x0000a80001f07983 */ /* 0x000ea20000100a00 */
[----:B------:R-:W-:Y:S01]  /*97f0*/  UIADD3 UR24, UR8, -0x2, URZ ;  /* 0xfffffffe08187890 */ /* 0x000fe2000fffe03f */
[----:B---3--:R-:W-:-:S02]  /*9800*/  IMAD.MOV.U32 R235, RZ, RZ, R243 ;  /* 0x000000ffffeb7224 */ /* 0x008fc400078e00f3 */
[----:B------:R-:W3:Y:S01]  /*9810*/  LDL.64 R242, [R1+0xb8] ;  /* 0x0000b80001f27983 */ /* 0x000ee20000100a00 */
[----:B----4-:R-:W-:-:S03]  /*9820*/  ISETP.GE.AND P4, PT, R232, c[0x0][0x220], PT ;  /* 0x00008800e8007a0c */ /* 0x010fc60003f86270 */
[----:B------:R-:W-:Y:S01]  /*9830*/  BAR.SYNC.DEFER_BLOCKING 0x0 ;  /* 0x0000000000007b1d */ /* 0x000fe20000010000 */
[----:B------:R-:W-:Y:S02]  /*9840*/  ISETP.GE.AND P3, PT, R235, c[0x0][0x220], PT ;  /* 0x00008800eb007a0c */ /* 0x000fe40003f66270 */
[----:B--2---:R-:W-:Y:S01]  /*9850*/  ISETP.GE.AND P2, PT, R16, c[0x0][0x220], PT ;  /* 0x0000880010007a0c */ /* 0x004fe20003f46270 */
[----:B------:R-:W-:Y:S01]  /*9860*/  USHF.R.S32.HI UR5, URZ, 0x1f, UR24 ;  /* 0x0000001f3f057899 */ /* 0x000fe20008011418 */
[----:B------:R-:W-:Y:S01]  /*9870*/  IMAD.U32 R0, RZ, RZ, UR24 ;  /* 0x00000018ff007e24 */ /* 0x000fe2000f8e00ff */
[----:B------:R-:W-:Y:S01]  /*9880*/  UIMAD UR4, UR6, UR24, URZ ;  /* 0x00000018060472a4 */ /* 0x000fe2000f8e023f */
[----:B------:R-:W-:-:S03]  /*9890*/  IMAD.MOV.U32 R5, RZ, RZ, R241 ;  /* 0x000000ffff057224 */ /* 0x000fc600078e00f1 */
[----:B------:R-:W-:Y:S01]  /*98a0*/  UIMAD UR4, UR5, UR7, UR4 ;  /* 0x00000007050472a4 */ /* 0x000fe2000f8e0204 */
[----:B------:R-:W-:Y:S01]  /*98b0*/  @P4 STS.128 [R199+0xc000], RZ ;  /* 0x00c000ffc7004388 */ /* 0x000fe20000000c00 */
[----:B---3--:R-:W-:-:S04]  /*98c0*/  IMAD.MOV.U32 R4, RZ, RZ, R242 ;  /* 0x000000ffff047224 */ /* 0x008fc800078e00f2 */
        /* <DEDUP_REMOVED lines=14> */
[C---:B------:R-:W-:Y:S02]  /*99b0*/  @!P4 LEA R24, P6, R2.reuse, c[0x0][0x170], 0x1 ;  /* 0x00005c000218ca11 */ /* 0x040fe400078c08ff */
[C---:B------:R-:W-:Y:S02]  /*99c0*/  @!P3 LEA R22, P1, R2.reuse, c[0x0][0x170], 0x1 ;  /* 0x00005c000216ba11 */ /* 0x040fe400078208ff */
[----:B------:R-:W-:-:S02]  /*99d0*/  @!P2 LEA R20, P0, R2, c[0x0][0x170], 0x1 ;  /* 0x00005c000214aa11 */ /* 0x000fc400078008ff */
[C---:B------:R-:W-:Y:S01]  /*99e0*/  IADD3 R0, P5, R2.reuse, UR12, RZ ;  /* 0x0000000c02007c10 */ /* 0x040fe2000ffbe0ff */
[----:B------:R-:W-:Y:S01]  /*99f0*/  @P3 STS.128 [R199+0xe000], RZ ;  /* 0x00e000ffc7003388 */ /* 0x000fe20000000c00 */
[C-C-:B------:R-:W-:Y:S02]  /*9a00*/  @!P4 LEA.HI.X R25, R2.reuse, c[0x0][0x174], R4.reuse, 0x1, P6 ;  /* 0x00005d000219ca11 */ /* 0x140fe400030f0c04 */
[C-C-:B------:R-:W-:Y:S01]  /*9a10*/  @!P3 LEA.HI.X R23, R2.reuse, c[0x0][0x174], R4.reuse, 0x1, P1 ;  /* 0x00005d000217ba11 */ /* 0x140fe200008f0c04 */
[----:B------:R-:W-:Y:S01]  /*9a20*/  @!PT LDS RZ, [RZ] ;  /* 0x00000000fffff984 */ /* 0x000fe20000000800 */
[----:B------:R-:W-:Y:S01]  /*9a30*/  @!PT LDS RZ, [RZ] ;  /* 0x00000000fffff984 */ /* 0x000fe20000000800 */
[----:B------:R-:W-:Y:S01]  /*9a40*/  @!PT LDS RZ, [RZ] ;  /* 0x00000000fffff984 */ /* 0x000fe20000000800 */
[----:B------:R1:W-:Y:S01]  /*9a50*/  @!P3 LDGSTS.E.BYPASS.LTC128B.128 [R199+0xe000], [R28.64+0x80] ;  /* 0x0e0000801cc7bfae */ /* 0x0003e2000b901d52 */
[----:B------:R-:W-:Y:S02]  /*9a60*/  @!P2 LEA.HI.X R21, R2, c[0x0][0x174], R4, 0x1, P0 ;  /* 0x00005d000215aa11 */ /* 0x000fe400000f0c04 */
        /* <DEDUP_REMOVED lines=8> */
[C---:B------:R-:W-:Y:S02]  /*9af0*/  @!P2 LEA R14, P0, R0.reuse, c[0x0][0x170], 0x1 ;  /* 0x00005c00000eaa11 */ /* 0x040fe400078008ff */
[C---:B------:R-:W-:Y:S01]  /*9b00*/  IADD3 R2, P5, R0.reuse, UR12, RZ ;  /* 0x0000000c00027c10 */ /* 0x040fe2000ffbe0ff */
[----:B------:R-:W-:Y:S01]  /*9b10*/  @P4 STS.128 [R199+0xc800], RZ ;  /* 0x00c800ffc7004388 */ /* 0x000fe20000000c00 */
[C-C-:B------:R-:W-:Y:S02]  /*9b20*/  @!P4 LEA.HI.X R19, R0.reuse, c[0x0][0x174], R4.reuse, 0x1, P6 ;  /* 0x00005d000013ca11 */ /* 0x140fe400030f0c04 */
[C-C-:B------:R-:W-:Y:S01]  /*9b30*/  @!P3 LEA.HI.X R17, R0.reuse, c[0x0][0x174], R4.reuse, 0x1, P1 ;  /* 0x00005d000011ba11 */ /* 0x140fe200008f0c04 */
[----:B------:R-:W-:Y:S01]  /*9b40*/  @!PT LDS RZ, [RZ] ;  /* 0x00000000fffff984 */ /* 0x000fe20000000800 */
[----:B------:R-:W-:Y:S01]  /*9b50*/  @!PT LDS RZ, [RZ] ;  /* 0x00000000fffff984 */ /* 0x000fe20000000800 */
[----:B------:R-:W-:Y:S01]  /*9b60*/  @!PT LDS RZ, [RZ] ;  /* 0x00000000fffff984 */ /* 0x000fe20000000800 */
[----:B------:R2:W-:Y:S01]  /*9b70*/  @!P4 LDGSTS.E.BYPASS.LTC128B.128 [R199+0xc800], [R24.64] ;  /* 0x0c80000018c7cfae */ /* 0x0005e2000b901d52 */
[----:B------:R-:W-:-:S02]  /*9b80*/  @!P2 LEA.HI.X R15, R0, c[0x0][0x174], R4, 0x1, P0 ;  /* 0x00005d00000faa11 */ /* 0x000fc400000f0c04 */
[----:B------:R-:W-:Y:S01]  /*9b90*/  IADD3.X R4, R4, UR10, RZ, P5, !PT ;  /* 0x0000000a04047c10 */ /* 0x000fe2000affe4ff */
[----:B------:R-:W-:Y:S01]  /*9ba0*/  @P3 STS.128 [R199+0xe800], RZ ;  /* 0x00e800ffc7003388 */ /* 0x000fe20000000c00 */
[----:B------:R-:W-:-:S03]  /*9bb0*/  @!P4 LEA R12, P5, R2, c[0x0][0x170], 0x1 ;  /* 0x00005c00020cca11 */ /* 0x000fc600078a08ff */
[----:B------:R-:W-:Y:S01]  /*9bc0*/  @!PT LDS RZ, [RZ] ;  /* 0x00000000fffff984 */ /* 0x000fe20000000800 */
[----:B------:R-:W-:Y:S01]  /*9bd0*/  @!PT LDS RZ, [RZ] ;  /* 0x00000000fffff984 */ /* 0x000fe20000000800 */
[----:B------:R-:W-:Y:S01]  /*9be0*/  @!PT LDS RZ, [RZ] ;  /* 0x00000000fffff984 */ /* 0x000fe20000000800 */
[----:B------:R3:W-:Y:S01]  /*9bf0*/  @!P3 LDGSTS.E.BYPASS.LTC128B.128 [R199+0xe800], [R22.64+0x80] ;  /* 0x0e80008016c7bfae */ /* 0x0007e2000b901d52 */
[----:B------:R-:W-:-:S03]  /*9c00*/  @!P3 LEA R8, P1, R2, c[0x0][0x170], 0x1 ;  /* 0x00005c000208ba11 */ /* 0x000fc600078208ff */
[----:B------:R-:W-:Y:S01]  /*9c10*/  @P2 STS.128 [R199+0x10800], RZ ;  /* 0x010800ffc7002388 */ /* 0x000fe20000000c00 */
[----:B------:R-:W-:-:S03]  /*9c20*/  @!P2 LEA R6, P0, R2, c[0x0][0x170], 0x1 ;  /* 0x00005c000206aa11 */ /* 0x000fc600078008ff */
[----:B------:R-:W-:Y:S01]  /*9c30*/  @!PT LDS RZ, [RZ] ;  /* 0x00000000fffff984 */ /* 0x000fe20000000800 */
[----:B------:R-:W-:Y:S01]  /*9c40*/  @!PT LDS RZ, [RZ] ;  /* 0x00000000fffff984 */ /* 0x000fe20000000800 */
[----:B------:R-:W-:Y:S01]  /*9c50*/  @!PT LDS RZ, [RZ] ;  /* 0x00000000fffff984 */ /* 0x000fe20000000800 */
[----:B------:R3:W-:Y:S01]  /*9c60*/  @!P2 LDGSTS.E.BYPASS.LTC128B.128 [R199+0x10800], [R20.64+0x100] ;  /* 0x1080010014c7afae */ /* 0x0007e2000b901d52 */
[----:B------:R-:W-:-:S03]  /*9c70*/  @!P4 LEA.HI.X R13, R2, c[0x0][0x174], R4, 0x1, P5 ;  /* 0x00005d00020dca11 */ /* 0x000fc600028f0c04 */
[----:B------:R-:W-:Y:S01]  /*9c80*/  @P4 STS.128 [R199+0xd000], RZ ;  /* 0x00d000ffc7004388 */ /* 0x000fe20000000c00 */
[----:B------:R-:W-:-:S03]  /*9c90*/  @!P3 LEA.HI.X R9, R2, c[0x0][0x174], R4, 0x1, P1 ;  /* 0x00005d000209ba11 */ /* 0x000fc600008f0c04 */
[----:B------:R-:W-:Y:S01]  /*9ca0*/  @!PT LDS RZ, [RZ] ;  /* 0x00000000fffff984 */ /* 0x000fe20000000800 */
[----:B------:R-:W-:Y:S01]  /*9cb0*/  @!PT LDS RZ, [RZ] ;  /* 0x00000000fffff984 */ /* 0x000fe20000000800 */
[----:B------:R-:W-:Y:S01]  /*9cc0*/  @!PT LDS RZ, [RZ] ;  /* 0x00000000fffff984 */ /* 0x000fe20000000800 */
[----:B------:R4:W-:Y:S04]  /*9cd0*/  @!P4 LDGSTS.E.BYPASS.LTC128B.128 [R199+0xd000], [R18.64] ;  /* 0x0d00000012c7cfae */ /* 0x0009e8000b901d52 */
        /* <DEDUP_REMOVED lines=26> */
[----:B---3-5:R-:W-:Y:S04]  /*9e80*/  LDSM.16.M88.4 R20, [R176+0x6000] ;  /* 0x00600000b014783b */ /* 0x028fe80000000200 */
[----:B--2---:R-:W-:Y:S04]  /*9e90*/  LDSM.16.M88.4 R24, [R176+0x6800] ;  /* 0x00680000b018783b */ /* 0x004fe80000000200 */
[----:B------:R-:W-:Y:S04]  /*9ea0*/  LDSM.16.M88.4 R136, [R176+0x7000] ;  /* 0x00700000b088783b */ /* 0x000fe80000000200 */
[----:B------:R-:W-:Y:S04]  /*9eb0*/  LDSM.16.M88.4 R32, [R176+0x7800] ;  /* 0x00780000b020783b */ /* 0x000fe80000000200 */
[----:B-1----:R-:W-:Y:S04]  /*9ec0*/  LDSM.16.M88.4 R12, [R184] ;  /* 0x00000000b80c783b */ /* 0x002fe80000000200 */
[----:B------:R-:W-:Y:S04]  /*9ed0*/  LDSM.16.M88.4 R156, [R198] ;  /* 0x00000000c69c783b */ /* 0x000fe80000000200 */
[----:B----4-:R-:W1:Y:S04]  /*9ee0*/  LDSM.16.M88.4 R4, [R183] ;  /* 0x00000000b704783b */ /* 0x010e680000000200 */
[----:B------:R-:W2:Y:S04]  /*9ef0*/  LDSM.16.M88.4 R140, [R187] ;  /* 0x00000000bb8c783b */ /* 0x000ea80000000200 */
[----:B------:R-:W3:Y:S04]  /*9f00*/  LDSM.16.M88.4 R208, [R197] ;  /* 0x00000000c5d0783b */ /* 0x000ee80000000200 */
[----:B------:R-:W4:Y:S04]  /*9f10*/  LDSM.16.M88.4 R216, [R196] ;  /* 0x00000000c4d8783b */ /* 0x000f280000000200 */
[----:B------:R-:W-:Y:S04]  /*9f20*/  LDSM.16.M88.4 R172, [R182+0x6800] ;  /* 0x00680000b6ac783b */ /* 0x000fe80000000200 */
[----:B------:R-:W-:Y:S04]  /*9f30*/  LDSM.16.M88.4 R164, [R182+0x6000] ;  /* 0x00600000b6a4783b */ /* 0x000fe80000000200 */
[----:B------:R-:W-:Y:S04]  /*9f40*/  LDSM.16.M88.4 R212, [R182+0x7000] ;  /* 0x00700000b6d4783b */ /* 0x000fe80000000200 */
[----:B------:R-:W-:Y:S04]  /*9f50*/  LDSM.16.M88.4 R224, [R182+0x7800] ;  /* 0x00780000b6e0783b */ /* 0x000fe80000000200 */
[----:B------:R-:W-:Y:S04]  /*9f60*/  LDSM.16.M88.4 R228, [R181+0x800] ;  /* 0x00080000b5e4783b */ /* 0x000fe80000000200 */
[----:B------:R-:W-:Y:S01]  /*9f70*/  LDSM.16.M88.4 R232, [R181+0x1000] ;  /* 0x00100000b5e8783b */ /* 0x000fe20000000200 */
[C---:B-1----:R-:W-:Y:S03]  /*9f80*/  HMMA.16816.F32.BF16 R16, R4.reuse, R20, RZ ;  /* 0x000000140410723c */ /* 0x042fe600000418ff */
[----:B------:R-:W-:Y:S04]  /*9f90*/  LDSM.16.M88.4 R220, [R181] ;  /* 0x00000000b5dc783b */ /* 0x000fe80000000200 */
[----:B------:R-:W1:Y:S01]  /*9fa0*/  S2R R243, SR_TID.X ;  /* 0x0000000000f37919 */ /* 0x000e620000002100 */
[----:B------:R-:W-:Y:S01]  /*9fb0*/  HMMA.16816.F32.BF16 R28, R4, R22, RZ ;  /* 0x00000016041c723c */ /* 0x000fe200000418ff */
[----:B------:R-:W-:-:S02]  /*9fc0*/  IMAD.U32 R0, RZ, RZ, UR24 ;  /* 0x00000018ff007e24 */ /* 0x000fc4000f8e00ff */
[----:B------:R-:W0:Y:S05]  /*9fd0*/  LDGDEPBAR ;  /* 0x00000000000079af */ /* 0x000e2a0000000000 */
[C---:B------:R-:W-:Y:S08]  /*9fe0*/  HMMA.16816.F32.BF16 R20, R4.reuse, R24, RZ ;  /* 0x000000180414723c */ /* 0x040ff000000418ff */
[C---:B------:R-:W-:Y:S08]  /*9ff0*/  HMMA.16816.F32.BF16 R24, R4.reuse, R26, RZ ;  /* 0x0000001a0418723c */ /* 0x040ff000000418ff */
[C---:B------:R-:W-:Y:S08]  /*a000*/  HMMA.16816.F32.BF16 R148, R4.reuse, R136, RZ ;  /* 0x000000880494723c */ /* 0x040ff000000418ff */
[C---:B------:R-:W-:Y:S08]  /*a010*/  HMMA.16816.F32.BF16 R152, R4.reuse, R138, RZ ;  /* 0x0000008a0498723c */ /* 0x040ff000000418ff */
[C---:B------:R-:W-:Y:S08]  /*a020*/  HMMA.16816.F32.BF16 R160, R4.reuse, R32, RZ ;  /* 0x0000002004a0723c */ /* 0x040ff000000418ff */
[----:B------:R-:W-:Y:S01]  /*a030*/  HMMA.16816.F32.BF16 R168, R4, R34, RZ ;  /* 0x0000002204a8723c */ /* 0x000fe200000418ff */
[----:B------:R-:W1:Y:S07]  /*a040*/  LDSM.16.M88.4 R4, [R186] ;  /* 0x00000000ba04783b */ /* 0x000e6e0000000200 */
[C---:B------:R-:W-:Y:S01]  /*a050*/  HMMA.16816.F32.BF16 R136, R12.reuse, R156, R20 ;  /* 0x0000009c0c88723c */ /* 0x040fe20000041814 */
[----:B------:R-:W1:Y:S07]  /*a060*/  LDSM.16.M88.4 R20, [R185] ;  /* 0x00000000b914783b */ /* 0x000e6e0000000200 */
[C---:B------:R-:W-:Y:S08]  /*a070*/  HMMA.16816.F32.BF16 R32, R12.reuse, R158, R24 ;  /* 0x0000009e0c20723c */ /* 0x040ff00000041818 */
[C---:B--2---:R-:W-:Y:S08]  /*a080*/  HMMA.16816.F32.BF16 R144, R12.reuse, R140, R16 ;  /* 0x0000008c0c90723c */ /* 0x044ff00000041810 */
[C---:B------:R-:W-:Y:S08]  /*a090*/  HMMA.16816.F32.BF16 R140, R12.reuse, R142, R28 ;  /* 0x0000008e0c8c723c */ /* 0x040ff0000004181c */
[C---:B---3--:R-:W-:Y:S08]  /*a0a0*/  HMMA.16816.F32.BF16 R24, R12.reuse, R210, R152 ;  /* 0x000000d20c18723c */ /* 0x048ff00000041898 */
[C---:B------:R-:W-:Y:S01]  /*a0b0*/  HMMA.16816.F32.BF16 R28, R12.reuse, R208, R148 ;  /* 0x000000d00c1c723c */ /* 0x040fe20000041894 */
[----:B------:R-:W-:Y:S07]  /*a0c0*/  LDSM.16.M88.4 R208, [R176+0x8000] ;  /* 0x00800000b0d0783b */ /* 0x000fee0000000200 */
[C---:B----4-:R-:W-:Y:S08]  /*a0d0*/  HMMA.16816.F32.BF16 R16, R12.reuse, R216, R160 ;  /* 0x000000d80c10723c */ /* 0x050ff000000418a0 */
[----:B------:R-:W-:Y:S01]  /*a0e0*/  HMMA.16816.F32.BF16 R160, R12, R218, R168 ;  /* 0x000000da0ca0723c */ /* 0x000fe200000418a8 */
[----:B------:R-:W-:Y:S07]  /*a0f0*/  LDSM.16.M88.4 R216, [R176+0x9800] ;  /* 0x00980000b0d8783b */ /* 0x000fee0000000200 */
[C---:B-1----:R-:W-:Y:S08]  /*a100*/  HMMA.16816.F32.BF16 R12, R4.reuse, R172, R136 ;  /* 0x000000ac040c723c */ /* 0x042ff00000041888 */
[C---:B------:R-:W-:Y:S01]  /*a110*/  HMMA.16816.F32.BF16 R152, R4.reuse, R174, R32 ;  /* 0x000000ae0498723c */ /* 0x040fe20000041820 */
[----:B------:R-:W1:Y:S07]  /*a120*/  LDSM.16.M88.4 R172, [R181+0x1800] ;  /* 0x00180000b5ac783b */ /* 0x000e6e0000000200 */
[C---:B------:R-:W-:Y:S08]  /*a130*/  HMMA.16816.F32.BF16 R148, R4.reuse, R166, R140 ;  /* 0x000000a60494723c */ /* 0x040ff0000004188c */
[C---:B------:R-:W-:Y:S08]  /*a140*/  HMMA.16816.F32.BF16 R140, R4.reuse, R214, R24 ;  /* 0x000000d6048c723c */ /* 0x040ff00000041818 */
[C---:B------:R-:W-:Y:S08]  /*a150*/  HMMA.16816.F32.BF16 R156, R4.reuse, R164, R144 ;  /* 0x000000a4049c723c */ /* 0x040ff00000041890 */
[C---:B------:R-:W-:Y:S01]  /*a160*/  HMMA.16816.F32.BF16 R144, R4.reuse, R212, R28 ;  /* 0x000000d40490723c */ /* 0x040fe2000004181c */
[----:B------:R-:W-:Y:S07]  /*a170*/  LDSM.16.M88.4 R212, [R176+0x8800] ;  /* 0x00880000b0d4783b */ /* 0x000fee0000000200 */
[C---:B------:R-:W-:Y:S01]  /*a180*/  HMMA.16816.F32.BF16 R136, R4.reuse, R224, R16 ;  /* 0x000000e00488723c */ /* 0x040fe20000041810 */
[----:B------:R-:W2:Y:S07]  /*a190*/  LDSM.16.M88.4 R16, [R183+0x2000] ;  /* 0x00200000b710783b */ /* 0x000eae0000000200 */
[----:B------:R-:W-:Y:S01]  /*a1a0*/  HMMA.16816.F32.BF16 R32, R4, R226, R160 ;  /* 0x000000e20420723c */ /* 0x000fe200000418a0 */
[----:B------:R-:W3:Y:S04]  /*a1b0*/  LDSM.16.M88.4 R224, [R176+0x9000] ;  /* 0x00900000b0e0783b */ /* 0x000ee80000000200 */
[----:B------:R-:W-:Y:S03]  /*a1c0*/  LDSM.16.M88.4 R4, [R184+0x2000] ;  /* 0x00200000b804783b */ /* 0x000fe60000000200 */
[C---:B------:R-:W-:Y:S08]  /*a1d0*/  HMMA.16816.F32.BF16 R12, R20.reuse, R228, R12 ;  /* 0x000000e4140c723c */ /* 0x040ff0000004180c */
[C---:B------:R-:W-:Y:S01]  /*a1e0*/  HMMA.16816.F32.BF16 R168, R20.reuse, R234, R140 ;  /* 0x000000ea14a8723c */ /* 0x040fe2000004188c */
[----:B------:R-:W4:Y:S07]  /*a1f0*/  LDSM.16.M88.4 R140, [R194] ;  /* 0x00000000c28c783b */ /* 0x000f2e0000000200 */
[C---:B------:R-:W-:Y:S08]  /*a200*/  HMMA.16816.F32.BF16 R28, R20.reuse, R220, R156 ;  /* 0x000000dc141c723c */ /* 0x040ff0000004189c */
[C---:B-1----:R-:W-:Y:S01]  /*a210*/  HMMA.16816.F32.BF16 R164, R20.reuse, R172, R136 ;  /* 0x000000ac14a4723c */ /* 0x042fe20000041888 */
[----:B------:R-:W1:Y:S07]  /*a220*/  LDSM.16.M88.4 R136, [R193] ;  /* 0x00000000c188783b */ /* 0x000e6e0000000200 */
[C---:B------:R-:W-:Y:S01]  /*a230*/  HMMA.16816.F32.BF16 R24, R20.reuse, R222, R148 ;  /* 0x000000de1418723c */ /* 0x040fe20000041894 */
[----:B------:R-:W1:Y:S07]  /*a240*/  LDSM.16.M88.4 R220, [R195] ;  /* 0x00000000c3dc783b */ /* 0x000e6e0000000200 */
[C---:B------:R-:W-:Y:S08]  /*a250*/  HMMA.16816.F32.BF16 R152, R20.reuse, R230, R152 ;  /* 0x000000e61498723c */ /* 0x040ff00000041898 */
[C---:B------:R-:W-:Y:S08]  /*a260*/  HMMA.16816.F32.BF16 R148, R20.reuse, R232, R144 ;  /* 0x000000e81494723c */ /* 0x040ff00000041890 */
[----:B------:R-:W-:Y:S08]  /*a270*/  HMMA.16816.F32.BF16 R160, R20, R174, R32 ;  /* 0x000000ae14a0723c */ /* 0x000ff00000041820 */
[C---:B--2---:R-:W-:Y:S01]  /*a280*/  HMMA.16816.F32.BF16 R32, R16.reuse, R212, R12 ;  /* 0x000000d41020723c */ /* 0x044fe2000004180c */
[----:B------:R-:W-:Y:S07]  /*a290*/  LDSM.16.M88.4 R12, [R186+0x2000] ;  /* 0x00200000ba0c783b */ /* 0x000fee0000000200 */
[C---:B---3--:R-:W-:Y:S01]  /*a2a0*/  HMMA.16816.F32.BF16 R20, R16.reuse, R226, R168 ;  /* 0x000000e21014723c */ /* 0x048fe200000418a8 */
[----:B------:R-:W2:Y:S07]  /*a2b0*/  LDSM.16.M88.4 R168, [R192] ;  /* 0x00000000c0a8783b */ /* 0x000eae0000000200 */
[C---:B------:R-:W-:Y:S08]  /*a2c0*/  HMMA.16816.F32.BF16 R156, R16.reuse, R208, R28 ;  /* 0x000000d0109c723c */ /* 0x040ff0000004181c */
[C---:B------:R-:W-:Y:S01]  /*a2d0*/  HMMA.16816.F32.BF16 R144, R16.reuse, R210, R24 ;  /* 0x000000d21090723c */ /* 0x040fe20000041818 */
[----:B------:R-:W-:Y:S07]  /*a2e0*/  LDSM.16.M88.4 R208, [R182+0x8800] ;  /* 0x00880000b6d0783b */ /* 0x000fee0000000200 */
[C---:B------:R-:W-:Y:S01]  /*a2f0*/  HMMA.16816.F32.BF16 R28, R16.reuse, R214, R152 ;  /* 0x000000d6101c723c */ /* 0x040fe20000041898 */
[----:B------:R-:W-:Y:S07]  /*a300*/  LDSM.16.M88.4 R212, [R182+0x9000] ;  /* 0x00900000b6d4783b */ /* 0x000fee0000000200 */
[C---:B------:R-:W-:Y:S01]  /*a310*/  HMMA.16816.F32.BF16 R152, R16.reuse, R216, R164 ;  /* 0x000000d81098723c */ /* 0x040fe200000418a4 */
[----:B------:R-:W3:Y:S07]  /*a320*/  LDSM.16.M88.4 R164, [R182+0x8000] ;  /* 0x00800000b6a4783b */ /* 0x000eee0000000200 */
[C---:B------:R-:W-:Y:S08]  /*a330*/  HMMA.16816.F32.BF16 R24, R16.reuse, R224, R148 ;  /* 0x000000e01018723c */ /* 0x040ff00000041894 */
[----:B------:R-:W-:Y:S08]  /*a340*/  HMMA.16816.F32.BF16 R16, R16, R218, R160 ;  /* 0x000000da1010723c */ /* 0x000ff000000418a0 */
[C---:B----4-:R-:W-:Y:S08]  /*a350*/  HMMA.16816.F32.BF16 R160, R4.reuse, R140, R32 ;  /* 0x0000008c04a0723c */ /* 0x050ff00000041820 */
[C---:B-1----:R-:W-:Y:S01]  /*a360*/  HMMA.16816.F32.BF16 R32, R4.reuse, R138, R20 ;  /* 0x0000008a0420723c */ /* 0x042fe20000041814 */
[----:B------:R-:W1:Y:S07]  /*a370*/  LDSM.16.M88.4 R20, [R182+0x9800] ;  /* 0x00980000b614783b */ /* 0x000e6e0000000200 */
[C---:B------:R-:W-:Y:S08]  /*a380*/  HMMA.16816.F32.BF16 R156, R4.reuse, R220, R156 ;  /* 0x000000dc049c723c */ /* 0x040ff0000004189c */
[C---:B------:R-:W-:Y:S01]  /*a390*/  HMMA.16816.F32.BF16 R148, R4.reuse, R222, R144 ;  /* 0x000000de0494723c */ /* 0x040fe20000041890 */
[----:B------:R-:W-:Y:S07]  /*a3a0*/  LDSM.16.M88.4 R220, [R191] ;  /* 0x00000000bfdc783b */ /* 0x000fee0000000200 */
[C---:B------:R-:W-:Y:S08]  /*a3b0*/  HMMA.16816.F32.BF16 R144, R4.reuse, R142, R28 ;  /* 0x0000008e0490723c */ /* 0x040ff0000004181c */
[C---:B------:R-:W-:Y:S01]  /*a3c0*/  HMMA.16816.F32.BF16 R140, R4.reuse, R136, R24 ;  /* 0x00000088048c723c */ /* 0x040fe20000041818 */
[----:B------:R-:W-:Y:S07]  /*a3d0*/  LDSM.16.M88.4 R136, [R181+0x2000] ;  /* 0x00200000b588783b */ /* 0x000fee0000000200 */
[C---:B--2---:R-:W-:Y:S08]  /*a3e0*/  HMMA.16816.F32.BF16 R28, R4.reuse, R168, R152 ;  /* 0x000000a8041c723c */ /* 0x044ff00000041898 */
[----:B------:R-:W-:Y:S01]  /*a3f0*/  HMMA.16816.F32.BF16 R16, R4, R170, R16 ;  /* 0x000000aa0410723c */ /* 0x000fe20000041810 */
[----:B------:R-:W2:Y:S07]  /*a400*/  LDSM.16.M88.4 R4, [R185+0x2000] ;  /* 0x00200000b904783b */ /* 0x000eae0000000200 */
[C---:B---3--:R-:W-:Y:S01]  /*a410*/  HMMA.16816.F32.BF16 R24, R12.reuse, R164, R156 ;  /* 0x000000a40c18723c */ /* 0x048fe2000004189c */
[----:B------:R-:W3:Y:S07]  /*a420*/  LDSM.16.M88.4 R156, [R181+0x2800] ;  /* 0x00280000b59c783b */ /* 0x000eee0000000200 */
[C---:B------:R-:W-:Y:S08]  /*a430*/  HMMA.16816.F32.BF16 R148, R12.reuse, R166, R148 ;  /* 0x000000a60c94723c */ /* 0x040ff00000041894 */
[C---:B------:R-:W-:Y:S08]  /*a440*/  HMMA.16816.F32.BF16 R172, R12.reuse, R208, R160 ;  /* 0x000000d00cac723c */ /* 0x040ff000000418a0 */
[C---:B------:R-:W-:Y:S08]  /*a450*/  HMMA.16816.F32.BF16 R164, R12.reuse, R212, R140 ;  /* 0x000000d40ca4723c */ /* 0x040ff0000004188c */
[C---:B------:R-:W-:Y:S01]  /*a460*/  HMMA.16816.F32.BF16 R160, R12.reuse, R214, R32 ;  /* 0x000000d60ca0723c */ /* 0x040fe20000041820 */
[----:B------:R-:W4:Y:S07]  /*a470*/  LDSM.16.M88.4 R212, [R181+0x3800] ;  /* 0x00380000b5d4783b */ /* 0x000f2e0000000200 */
[C---:B------:R-:W-:Y:S01]  /*a480*/  HMMA.16816.F32.BF16 R168, R12.reuse, R210, R144 ;  /* 0x000000d20ca8723c */ /* 0x040fe20000041890 */
[----:B------:R-:W4:Y:S04]  /*a490*/  LDSM.16.M88.4 R208, [R181+0x3000] ;  /* 0x00300000b5d0783b */ /* 0x000f280000000200 */
[----:B------:R-:W-:Y:S03]  /*a4a0*/  LDSM.16.M88.4 R144, [R176+0xa000] ;  /* 0x00a00000b090783b */ /* 0x000fe60000000200 */
[C---:B-1----:R-:W-:Y:S01]  /*a4b0*/  HMMA.16816.F32.BF16 R140, R12.reuse, R22, R16 ;  /* 0x000000160c8c723c */ /* 0x042fe20000041810 */
[----:B------:R-:W1:Y:S07]  /*a4c0*/  LDSM.16.M88.4 R16, [R183+0x4000] ;  /* 0x00400000b710783b */ /* 0x000e6e0000000200 */
[----:B------:R-:W-:Y:S01]  /*a4d0*/  HMMA.16816.F32.BF16 R152, R12, R20, R28 ;  /* 0x000000140c98723c */ /* 0x000fe2000004181c */
[----:B------:R-:W-:Y:S07]  /*a4e0*/  LDSM.16.M88.4 R20, [R184+0x4000] ;  /* 0x00400000b814783b */ /* 0x000fee0000000200 */
[C---:B--2---:R-:W-:Y:S08]  /*a4f0*/  HMMA.16816.F32.BF16 R12, R4.reuse, R136, R24 ;  /* 0x00000088040c723c */ /* 0x044ff00000041818 */
[C---:B------:R-:W-:Y:S01]  /*a500*/  HMMA.16816.F32.BF16 R32, R4.reuse, R138, R148 ;  /* 0x0000008a0420723c */ /* 0x040fe20000041894 */
[----:B------:R-:W2:Y:S07]  /*a510*/  LDSM.16.M88.4 R136, [R176+0xa800] ;  /* 0x00a80000b088783b */ /* 0x000eae0000000200 */
[C---:B---3--:R-:W-:Y:S01]  /*a520*/  HMMA.16816.F32.BF16 R24, R4.reuse, R158, R168 ;  /* 0x0000009e0418723c */ /* 0x048fe200000418a8 */
[----:B------:R-:W3:Y:S07]  /*a530*/  LDSM.16.M88.4 R168, [R176+0xb000] ;  /* 0x00b00000b0a8783b */ /* 0x000eee0000000200 */
[C---:B----4-:R-:W-:Y:S08]  /*a540*/  HMMA.16816.F32.BF16 R224, R4.reuse, R212, R152 ;  /* 0x000000d404e0723c */ /* 0x050ff00000041898 */
[C---:B------:R-:W-:Y:S01]  /*a550*/  HMMA.16816.F32.BF16 R28, R4.reuse, R156, R172 ;  /* 0x0000009c041c723c */ /* 0x040fe200000418ac */
[----:B------:R-:W-:Y:S07]  /*a560*/  LDSM.16.M88.4 R172, [R182+0xa000] ;  /* 0x00a00000b6ac783b */ /* 0x000fee0000000200 */
[C---:B------:R-:W-:Y:S01]  /*a570*/  HMMA.16816.F32.BF16 R148, R4.reuse, R208, R164 ;  /* 0x000000d00494723c */ /* 0x040fe200000418a4 */
[----:B------:R-:W4:Y:S07]  /*a580*/  LDSM.16.M88.4 R164, [R176+0xb800] ;  /* 0x00b80000b0a4783b */ /* 0x000f2e0000000200 */
[----:B------:R-:W-:Y:S01]  /*a590*/  HMMA.16816.F32.BF16 R216, R4, R210, R160 ;  /* 0x000000d204d8723c */ /* 0x000fe200000418a0 */
[----:B------:R-:W-:Y:S01]  /*a5a0*/  LDSM.16.M88.4 R160, [R190] ;  /* 0x00000000bea0783b */ /* 0x000fe20000000200 */
[----:B------:R-:W-:-:S03]  /*a5b0*/  IMAD.SHL.U32 R243, R243, 0x2, RZ ;  /* 0x00000002f3f37824 */ /* 0x000fc600078e00ff */
[----:B------:R-:W-:Y:S03]  /*a5c0*/  LDSM.16.M88.4 R208, [R188] ;  /* 0x00000000bcd0783b */ /* 0x000fe60000000200 */
[----:B------:R-:W-:Y:S08]  /*a5d0*/  HMMA.16816.F32.BF16 R212, R4, R214, R140 ;  /* 0x000000d604d4723c */ /* 0x000ff0000004188c */
[C---:B-1----:R-:W-:Y:S01]  /*a5e0*/  HMMA.16816.F32.BF16 R4, R16.reuse, R144, R12 ;  /* 0x000000901004723c */ /* 0x042fe2000004180c */
[----:B------:R-:W1:Y:S07]  /*a5f0*/  LDSM.16.M88.4 R12, [R186+0x4000] ;  /* 0x00400000ba0c783b */ /* 0x000e6e0000000200 */
[C---:B--2---:R-:W-:Y:S08]  /*a600*/  HMMA.16816.F32.BF16 R140, R16.reuse, R138, R24 ;  /* 0x0000008a108c723c */ /* 0x044ff00000041818 */
[----:B------:R-:W-:Y:S08]  /*a610*/  HMMA.16816.F32.BF16 R156, R16, R146, R32 ;  /* 0x00000092109c723c */ /* 0x000ff00000041820 */
[----:B------:R-:W-:Y:S01]  /*a620*/  HMMA.16816.F32.BF16 R24, R20, R220, R4 ;  /* 0x000000dc1418723c */ /* 0x000fe20000041804 */
[----:B------:R-:W-:Y:S07]  /*a630*/  LDSM.16.M88.4 R4, [R185+0x4000] ;  /* 0x00400000b904783b */ /* 0x000fee0000000200 */
[C---:B------:R-:W-:Y:S08]  /*a640*/  HMMA.16816.F32.BF16 R152, R16.reuse, R136, R28 ;  /* 0x000000881098723c */ /* 0x040ff0000004181c */
[C---:B---3--:R-:W-:Y:S01]  /*a650*/  HMMA.16816.F32.BF16 R144, R16.reuse, R168, R148 ;  /* 0x000000a81090723c */ /* 0x048fe20000041894 */
[----:B------:R-:W-:Y:S01]  /*a660*/  LOP3.LUT R243, R243, 0x6, RZ, 0xc0, !PT ;  /* 0x00000006f3f37812 */ /* 0x000fe200078ec0ff */
[----:B------:R-:W-:Y:S06]  /*a670*/  LDSM.16.M88.4 R148, [R189] ;  /* 0x00000000bd94783b */ /* 0x000fec0000000200 */
[C---:B------:R-:W-:Y:S01]  /*a680*/  HMMA.16816.F32.BF16 R136, R16.reuse, R170, R216 ;  /* 0x000000aa1088723c */ /* 0x040fe200000418d8 */
[----:B------:R-:W2:Y:S07]  /*a690*/  LDSM.16.M88.4 R168, [R181+0x4000] ;  /* 0x00400000b5a8783b */ /* 0x000eae0000000200 */
[C---:B----4-:R-:W-:Y:S08]  /*a6a0*/  HMMA.16816.F32.BF16 R32, R16.reuse, R164, R224 ;  /* 0x000000a41020723c */ /* 0x050ff000000418e0 */
[----:B------:R-:W-:Y:S08]  /*a6b0*/  HMMA.16816.F32.BF16 R164, R16, R166, R212 ;  /* 0x000000a610a4723c */ /* 0x000ff000000418d4 */
[----:B-1----:R-:W-:Y:S01]  /*a6c0*/  HMMA.16816.F32.BF16 R16, R12, R172, R24 ;  /* 0x000000ac0c10723c */ /* 0x002fe20000041818 */
[----:B------:R-:W-:-:S07]  /*a6d0*/  IMAD R0, R0, 0x40, R243 ;  /* 0x0000004000007824 */ /* 0x000fce00078e02f3 */
[----:B------:R-:W-:Y:S01]  /*a6e0*/  HMMA.16816.F32.BF16 R28, R20, R222, R156 ;  /* 0x000000de141c723c */ /* 0x000fe2000004189c */
[--C-:B------:R-:W-:Y:S01]  /*a6f0*/  IMAD.IADD R2, R200, 0x1, -R0.reuse ;  /* 0x00000001c8027824 */ /* 0x100fe200078e0a00 */
[----:B------:R-:W1:Y:S01]  /*a700*/  LDSM.16.M88.4 R156, [R182+0xa800] ;  /* 0x00a80000b69c783b */ /* 0x000e620000000200 */
[----:B------:R-:W-:-:S03]  /*a710*/  IMAD.IADD R9, R203, 0x1, -R0 ;  /* 0x00000001cb097824 */ /* 0x000fc600078e0a00 */
[----:B------:R-:W-:-:S05]  /*a720*/  IABS R2, R2 ;  /* 0x0000000200027213 */ /* 0x000fca0000000000 */
[----:B------:R-:W-:Y:S01]  /*a730*/  IMAD.MOV.U32 R8, RZ, RZ, R2 ;  /* 0x000000ffff087224 */ /* 0x000fe200078e0002 */
[----:B------:R-:W-:-:S04]  /*a740*/  IABS R2, R9 ;  /* 0x0000000900027213 */ /* 0x000fc80000000000 */
[----:B--2---:R-:W-:Y:S01]  /*a750*/  HMMA.16816.F32.BF16 R24, R4, R168, R16 ;  /* 0x000000a80418723c */ /* 0x004fe20000041810 */
[----:B------:R2:W-:Y:S07]  /*a760*/  I2F R16, R2 ;  /* 0x0000000200107306 */ /* 0x0005ee0000201400 */
[----:B------:R-:W-:Y:S01]  /*a770*/  HMMA.16816.F32.BF16 R28, R12, R174, R28 ;  /* 0x000000ae0c1c723c */ /* 0x000fe2000004181c */
[----:B------:R3:W4:Y:S01]  /*a780*/  I2F R18, R8 ;  /* 0x0000000800127306 */ /* 0x0007220000201400 */
[----:B--2---:R-:W-:-:S06]  /*a790*/  IADD3 R2, R0, 0x1, RZ ;  /* 0x0000000100027810 */ /* 0x004fcc0007ffe0ff */
[----:B------:R-:W-:Y:S01]  /*a7a0*/  HMMA.16816.F32.BF16 R152, R20, R160, R152 ;  /* 0x000000a01498723c */ /* 0x000fe20000041898 */
[--C-:B---3--:R-:W-:Y:S01]  /*a7b0*/  IMAD.IADD R8, R200, 0x1, -R2.reuse ;  /* 0x00000001c8087824 */ /* 0x108fe200078e0a02 */
[C---:B------:R-:W-:Y:S02]  /*a7c0*/  ISETP.GE.AND P6, PT, R2.reuse, R205, PT ;  /* 0x000000cd0200720c */ /* 0x040fe40003fc6270 */
[C---:B------:R-:W-:Y:S02]  /*a7d0*/  ISETP.GE.AND P1, PT, R2.reuse, R204, PT ;  /* 0x000000cc0200720c */ /* 0x040fe40003f26270 */
[----:B------:R-:W-:Y:S01]  /*a7e0*/  IABS R8, R8 ;  /* 0x0000000800087213 */ /* 0x000fe20000000000 */
[----:B------:R-:W-:Y:S01]  /*a7f0*/  IMAD.IADD R9, R203, 0x1, -R2 ;  /* 0x00000001cb097824 */ /* 0x000fe200078e0a02 */
[C---:B------:R-:W-:Y:S02]  /*a800*/  ISETP.LT.OR P6, PT, R2.reuse, R202, P6 ;  /* 0x000000ca0200720c */ /* 0x040fe400037c1670 */
[----:B------:R-:W-:Y:S01]  /*a810*/  ISETP.LT.OR P1, PT, R2, R201, P1 ;  /* 0x000000c90200720c */ /* 0x000fe20000f21670 */
[----:B------:R-:W-:Y:S01]  /*a820*/  IMAD.MOV.U32 R2, RZ, RZ, R8 ;  /* 0x000000ffff027224 */ /* 0x000fe200078e0008 */
[----:B------:R-:W-:Y:S01]  /*a830*/  IABS R9, R9 ;  /* 0x0000000900097213 */ /* 0x000fe20000000000 */
[----:B----4-:R-:W-:-:S02]  /*a840*/  FFMA.FTZ R18, R18, -UR13, R24 ;  /* 0x8000000d12127c23 */ /* 0x010fc40008010018 */
[----:B------:R2:W3:Y:S01]  /*a850*/  I2F R17, R2 ;  /* 0x0000000200117306 */ /* 0x0004e20000201400 */
[----:B------:R-:W-:Y:S01]  /*a860*/  ISETP.GE.AND P5, PT, R0, R204, PT ;  /* 0x000000cc0000720c */ /* 0x000fe20003fa6270 */
[----:B------:R-:W-:Y:S01]  /*a870*/  FFMA.FTZ R16, R16, -UR13, R26 ;  /* 0x8000000d10107c23 */ /* 0x000fe2000801001a */
[----:B------:R-:W-:-:S05]  /*a880*/  ISETP.GE.AND P0, PT, R0, R205, PT ;  /* 0x000000cd0000720c */ /* 0x000fca0003f06270 */
[----:B------:R4:W1:Y:S01]  /*a890*/  I2F R24, R9 ;  /* 0x0000000900187306 */ /* 0x0008620000201400 */
[C---:B------:R-:W-:Y:S01]  /*a8a0*/  ISETP.LT.OR P5, PT, R0.reuse, R201, P5 ;  /* 0x000000c90000720c */ /* 0x040fe20002fa1670 */
[----:B------:R-:W-:Y:S01]  /*a8b0*/  HMMA.16816.F32.BF16 R160, R20, R162, R140 ;  /* 0x000000a214a0723c */ /* 0x000fe2000004188c */
[----:B--2---:R-:W-:-:S07]  /*a8c0*/  IADD3 R2, R0, 0x8, RZ ;  /* 0x0000000800027810 */ /* 0x004fce0007ffe0ff */
[----:B------:R-:W-:Y:S01]  /*a8d0*/  HMMA.16816.F32.BF16 R220, R20, R208, R32 ;  /* 0x000000d014dc723c */ /* 0x000fe20000041820 */
[----:B------:R-:W-:Y:S01]  /*a8e0*/  ISETP.LT.OR P0, PT, R0, R202, P0 ;  /* 0x000000ca0000720c */ /* 0x000fe20000701670 */
[----:B------:R-:W2:Y:S01]  /*a8f0*/  LDSM.16.M88.4 R32, [R181+0x4800] ;  /* 0x00480000b520783b */ /* 0x000ea20000000200 */
[--C-:B------:R-:W-:Y:S02]  /*a900*/  IMAD.IADD R8, R200, 0x1, -R2.reuse ;  /* 0x00000001c8087824 */ /* 0x100fe400078e0a02 */
[----:B----4-:R-:W-:-:S03]  /*a910*/  IMAD.IADD R9, R203, 0x1, -R2 ;  /* 0x00000001cb097824 */ /* 0x010fc600078e0a02 */
[----:B------:R-:W-:Y:S01]  /*a920*/  HMMA.16816.F32.BF16 R140, R4, R170, R28 ;  /* 0x000000aa048c723c */ /* 0x000fe2000004181c */
[----:B------:R-:W-:-:S07]  /*a930*/  IABS R8, R8 ;  /* 0x0000000800087213 */ /* 0x000fce0000000000 */
[C---:B------:R-:W-:Y:S01]  /*a940*/  HMMA.16816.F32.BF16 R208, R20.reuse, R210, R164 ;  /* 0x000000d214d0723c */ /* 0x040fe200000418a4 */
[----:B------:R4:W1:Y:S06]  /*a950*/  I2F R19, R8 ;  /* 0x0000000800137306 */ /* 0x00086c0000201400 */
[----:B------:R-:W-:Y:S01]  /*a960*/  FSEL R164, R16, -INF , !P5 ;  /* 0xff80000010a47808 */ /* 0x000fe20006800000 */
[----:B------:R-:W-:Y:S01]  /*a970*/  HMMA.16816.F32.BF16 R212, R20, R148, R144 ;  /* 0x0000009414d4723c */ /* 0x000fe20000041890 */
[----:B------:R-:W-:Y:S02]  /*a980*/  IABS R16, R9 ;  /* 0x0000000900107213 */ /* 0x000fe40000000000 */
[----:B------:R-:W-:-:S05]  /*a990*/  ISETP.GE.AND P5, PT, R2, R204, PT ;  /* 0x000000cc0200720c */ /* 0x000fca0003fa6270 */
[----:B------:R-:W-:Y:S01]  /*a9a0*/  HMMA.16816.F32.BF16 R216, R20, R150, R136 ;  /* 0x0000009614d8723c */ /* 0x000fe20000041888 */
[----:B---3--:R-:W-:Y:S01]  /*a9b0*/  FFMA.FTZ R9, R17, -UR13, R25 ;  /* 0x8000000d11097c23 */ /* 0x008fe20008010019 */
[----:B------:R-:W-:Y:S01]  /*a9c0*/  ISETP.LT.OR P5, PT, R2, R201, P5 ;  /* 0x000000c90200720c */ /* 0x000fe20002fa1670 */
[----:B------:R-:W-:Y:S01]  /*a9d0*/  IMAD.MOV.U32 R17, RZ, RZ, R16 ;  /* 0x000000ffff117224 */ /* 0x000fe200078e0010 */
[----:B------:R-:W3:Y:S04]  /*a9e0*/  LDSM.16.M88.4 R144, [R182+0xb000] ;  /* 0x00b00000b690783b */ /* 0x000ee80000000200 */
[----:B-1----:R-:W-:Y:S01]  /*a9f0*/  HMMA.16816.F32.BF16 R20, R12, R156, R152 ;  /* 0x0000009c0c14723c */ /* 0x002fe20000041898 */
[----:B------:R-:W-:-:S06]  /*aa00*/  FFMA.FTZ R16, R24, -UR13, R27 ;  /* 0x8000000d18107c23 */ /* 0x000fcc000801001b */
[----:B------:R-:W-:Y:S02]  /*aa10*/  FSEL R155, R18, -INF , !P0 ;  /* 0xff800000129b7808 */ /* 0x000fe40004000000 */
[----:B------:R-:W-:-:S04]  /*aa20*/  ISETP.GE.AND P0, PT, R2, R205, PT ;  /* 0x000000cd0200720c */ /* 0x000fc80003f06270 */
[----:B------:R-:W-:Y:S02]  /*aa30*/  ISETP.LT.OR P0, PT, R2, R202, P0 ;  /* 0x000000ca0200720c */ /* 0x000fe40000701670 */
[----:B------:R-:W-:Y:S02]  /*aa40*/  IADD3 R2, R0, 0x9, RZ ;  /* 0x0000000900027810 */ /* 0x000fe40007ffe0ff */
[----:B------:R-:W-:Y:S02]  /*aa50*/  FSEL R154, R9, -INF , !P6 ;  /* 0xff800000099a7808 */ /* 0x000fe40007000000 */
[----:B------:R-:W-:Y:S01]  /*aa60*/  FSEL R157, R16, -INF , !P1 ;  /* 0xff800000109d7808 */ /* 0x000fe20004800000 */
[--C-:B------:R-:W-:Y:S01]  /*aa70*/  IMAD.IADD R9, R203, 0x1, -R2.reuse ;  /* 0x00000001cb097824 */ /* 0x100fe200078e0a02 */
[C---:B------:R-:W-:Y:S02]  /*aa80*/  ISETP.GE.AND P6, PT, R2.reuse, R205, PT ;  /* 0x000000cd0200720c */ /* 0x040fe40003fc6270 */
[----:B------:R-:W-:Y:S01]  /*aa90*/  ISETP.GE.AND P1, PT, R2, R204, PT ;  /* 0x000000cc0200720c */ /* 0x000fe20003f26270 */
[----:B----4-:R-:W-:Y:S01]  /*aaa0*/  IMAD.IADD R8, R200, 0x1, -R2 ;  /* 0x00000001c8087824 */ /* 0x010fe200078e0a02 */
[----:B------:R-:W-:-:S02]  /*aab0*/  ISETP.LT.OR P6, PT, R2, R202, P6 ;  /* 0x000000ca0200720c */ /* 0x000fc400037c1670 */
[----:B------:R-:W-:Y:S02]  /*aac0*/  ISETP.LT.OR P1, PT, R2, R201, P1 ;  /* 0x000000c90200720c */ /* 0x000fe40000f21670 */
[----:B------:R-:W-:Y:S01]  /*aad0*/  IABS R2, R9 ;  /* 0x0000000900027213 */ /* 0x000fe20000000000 */
[----:B------:R-:W-:Y:S01]  /*aae0*/  FFMA.FTZ R16, R19, -UR13, R140 ;  /* 0x8000000d13107c23 */ /* 0x000fe2000801008c */
[----:B------:R-:W1:Y:S01]  /*aaf0*/  I2F R17, R17 ;  /* 0x0000001100117306 */ /* 0x000e620000201400 */
[----:B------:R-:W-:Y:S02]  /*ab00*/  IABS R8, R8 ;  /* 0x0000000800087213 */ /* 0x000fe40000000000 */
[----:B------:R-:W-:-:S05]  /*ab10*/  IMAD.MOV.U32 R19, RZ, RZ, R2 ;  /* 0x000000ffff137224 */ /* 0x000fca00078e0002 */
[----:B------:R4:W1:Y:S01]  /*ab20*/  I2F R18, R8 ;  /* 0x0000000800127306 */ /* 0x0008620000201400 */
[----:B------:R-:W-:-:S07]  /*ab30*/  FSEL R152, R16, -INF , !P0 ;  /* 0xff80000010987808 */ /* 0x000fce0004000000 */
[----:B------:R-:W1:Y:S01]  /*ab40*/  I2F R19, R19 ;  /* 0x0000001300137306 */ /* 0x000e620000201400 */
[----:B----4-:R-:W-:-:S05]  /*ab50*/  IADD3 R8, R0, 0x10, RZ ;  /* 0x0000001000087810 */ /* 0x010fca0007ffe0ff */
[--C-:B------:R-:W-:Y:S02]  /*ab60*/  IMAD.IADD R9, R200, 0x1, -R8.reuse ;  /* 0x00000001c8097824 */ /* 0x100fe400078e0a08 */
[----:B------:R-:W-:Y:S01]  /*ab70*/  IMAD.IADD R16, R203, 0x1, -R8 ;  /* 0x00000001cb107824 */ /* 0x000fe200078e0a08 */
[----:B--2---:R-:W-:Y:S01]  /*ab80*/  HMMA.16816.F32.BF16 R28, R4, R32, R20 ;  /* 0x00000020041c723c */ /* 0x004fe20000041814 */
[----:B-1----:R-:W-:Y:S01]  /*ab90*/  FFMA.FTZ R17, R17, -UR13, R142 ;  /* 0x8000000d11117c23 */ /* 0x002fe2000801008e */
[----:B------:R-:W-:Y:S02]  /*aba0*/  IABS R9, R9 ;  /* 0x0000000900097213 */ /* 0x000fe40000000000 */
[----:B------:R-:W-:Y:S02]  /*abb0*/  IABS R16, R16 ;  /* 0x0000001000107213 */ /* 0x000fe40000000000 */
[----:B------:R1:W-:Y:S01]  /*abc0*/  I2F R20, R9 ;  /* 0x0000000900147306 */ /* 0x0003e20000201400 */
[----:B------:R-:W-:Y:S01]  /*abd0*/  FSEL R156, R17, -INF , !P5 ;  /* 0xff800000119c7808 */ /* 0x000fe20006800000 */
[----:B------:R-:W-:Y:S01]  /*abe0*/  FFMA.FTZ R17, R18, -UR13, R141 ;  /* 0x8000000d12117c23 */ /* 0x000fe2000801008d */
[----:B------:R-:W-:Y:S01]  /*abf0*/  IADD3 R2, R0, 0x11, RZ ;  /* 0x0000001100027810 */ /* 0x000fe20007ffe0ff */
[----:B------:R-:W-:Y:S01]  /*ac00*/  HMMA.16816.F32.BF16 R148, R12, R158, R160 ;  /* 0x0000009e0c94723c */ /* 0x000fe200000418a0 */
[----:B------:R-:W-:-:S02]  /*ac10*/  ISETP.GE.AND P0, PT, R8, R205, PT ;  /* 0x000000cd0800720c */ /* 0x000fc40003f06270 */
[C---:B------:R-:W-:Y:S02]  /*ac20*/  ISETP.GE.AND P5, PT, R8.reuse, R204, PT ;  /* 0x000000cc0800720c */ /* 0x040fe40003fa6270 */
[C---:B------:R-:W-:Y:S02]  /*ac30*/  ISETP.LT.OR P0, PT, R8.reuse, R202, P0 ;  /* 0x000000ca0800720c */ /* 0x040fe40000701670 */
[----:B------:R-:W-:Y:S01]  /*ac40*/  ISETP.LT.OR P5, PT, R8, R201, P5 ;  /* 0x000000c90800720c */ /* 0x000fe20002fa1670 */
[----:B-1----:R-:W-:Y:S02]  /*ac50*/  IMAD.MOV.U32 R9, RZ, RZ, R16 ;  /* 0x000000ffff097224 */ /* 0x002fe400078e0010 */
[----:B------:R-:W-:Y:S02]  /*ac60*/  FFMA.FTZ R16, R19, -UR13, R143 ;  /* 0x8000000d13107c23 */ /* 0x000fe4000801008f */
[----:B------:R1:W2:Y:S01]  /*ac70*/  I2F R18, R9 ;  /* 0x0000000900127306 */ /* 0x0002a20000201400 */
[----:B------:R-:W-:Y:S01]  /*ac80*/  IMAD.IADD R8, R200, 0x1, -R2 ;  /* 0x00000001c8087824 */ /* 0x000fe200078e0a02 */
[----:B------:R-:W-:Y:S01]  /*ac90*/  FSEL R101, R17, -INF , !P6 ;  /* 0xff80000011657808 */ /* 0x000fe20007000000 */
[----:B------:R-:W4:Y:S01]  /*aca0*/  LDSM.16.M88.4 R140, [R181+0x5000] ;  /* 0x00500000b58c783b */ /* 0x000f220000000200 */
[----:B------:R-:W-:-:S02]  /*acb0*/  FSEL R153, R16, -INF , !P1 ;  /* 0xff80000010997808 */ /* 0x000fc40004800000 */
[C---:B------:R-:W-:Y:S02]  /*acc0*/  ISETP.GE.AND P6, PT, R2.reuse, R205, PT ;  /* 0x000000cd0200720c */ /* 0x040fe40003fc6270 */
[C---:B------:R-:W-:Y:S02]  /*acd0*/  ISETP.GE.AND P1, PT, R2.reuse, R204, PT ;  /* 0x000000cc0200720c */ /* 0x040fe40003f26270 */
[----:B------:R-:W-:Y:S01]  /*ace0*/  IABS R8, R8 ;  /* 0x0000000800087213 */ /* 0x000fe20000000000 */
[----:B-1----:R-:W-:Y:S01]  /*acf0*/  IMAD.IADD R9, R203, 0x1, -R2 ;  /* 0x00000001cb097824 */ /* 0x002fe200078e0a02 */
[C---:B------:R-:W-:Y:S02]  /*ad00*/  ISETP.LT.OR P6, PT, R2.reuse, R202, P6 ;  /* 0x000000ca0200720c */ /* 0x040fe400037c1670 */
[----:B------:R-:W-:Y:S02]  /*ad10*/  ISETP.LT.OR P1, PT, R2, R201, P1 ;  /* 0x000000c90200720c */ /* 0x000fe40000f21670 */
[----:B------:R-:W-:-:S02]  /*ad20*/  IABS R9, R9 ;  /* 0x0000000900097213 */ /* 0x000fc40000000000 */
[----:B------:R-:W-:Y:S01]  /*ad30*/  IADD3 R2, R0, 0x18, RZ ;  /* 0x0000001800027810 */ /* 0x000fe20007ffe0ff */
[----:B------:R1:W1:Y:S01]  /*ad40*/  I2F R19, R8 ;  /* 0x0000000800137306 */ /* 0x0002620000201400 */
[----:B--2---:R-:W-:Y:S02]  /*ad50*/  FFMA.FTZ R16, R18, -UR13, R30 ;  /* 0x8000000d12107c23 */ /* 0x004fe4000801001e */
[----:B------:R-:W-:Y:S01]  /*ad60*/  FFMA.FTZ R17, R20, -UR13, R28 ;  /* 0x8000000d14117c23 */ /* 0x000fe2000801001c */
[----:B------:R-:W-:Y:S01]  /*ad70*/  HMMA.16816.F32.BF16 R24, R4, R34, R148 ;  /* 0x000000220418723c */ /* 0x000fe20000041894 */
[----:B------:R-:W2:Y:S01]  /*ad80*/  LDSM.16.M88.4 R148, [R182+0xb800] ;  /* 0x00b80000b694783b */ /* 0x000ea20000000200 */
[----:B-1----:R-:W-:Y:S02]  /*ad90*/  IMAD.MOV.U32 R8, RZ, RZ, R9 ;  /* 0x000000ffff087224 */ /* 0x002fe400078e0009 */
[----:B------:R-:W-:Y:S02]  /*ada0*/  IMAD.IADD R9, R200, 0x1, -R2 ;  /* 0x00000001c8097824 */ /* 0x000fe400078e0a02 */
[----:B------:R1:W1:Y:S01]  /*adb0*/  I2F R18, R8 ;  /* 0x0000000800127306 */ /* 0x0002620000201400 */
[----:B------:R-:W-:Y:S01]  /*adc0*/  FSEL R237, R16, -INF , !P5 ;  /* 0xff80000010ed7808 */ /* 0x000fe20006800000 */
[----:B---3--:R-:W-:Y:S01]  /*add0*/  HMMA.16816.F32.BF16 R136, R12, R144, R212 ;  /* 0x000000900c88723c */ /* 0x008fe200000418d4 */
[----:B------:R-:W-:-:S02]  /*ade0*/  FSEL R236, R17, -INF , !P0 ;  /* 0xff80000011ec7808 */ /* 0x000fc40004000000 */
[C---:B------:R-:W-:Y:S02]  /*adf0*/  ISETP.GE.AND P0, PT, R2.reuse, R205, PT ;  /* 0x000000cd0200720c */ /* 0x040fe40003f06270 */
[----:B------:R-:W-:Y:S02]  /*ae00*/  ISETP.GE.AND P5, PT, R2, R204, PT ;  /* 0x000000cc0200720c */ /* 0x000fe40003fa6270 */
[----:B-1----:R-:W-:Y:S01]  /*ae10*/  IABS R8, R9 ;  /* 0x0000000900087213 */ /* 0x002fe20000000000 */
[----:B------:R-:W-:-:S05]  /*ae20*/  IMAD.IADD R9, R203, 0x1, -R2 ;  /* 0x00000001cb097824 */ /* 0x000fca00078e0a02 */
[----:B------:R-:W-:Y:S01]  /*ae30*/  IABS R16, R9 ;  /* 0x0000000900107213 */ /* 0x000fe20000000000 */
[----:B------:R-:W-:Y:S01]  /*ae40*/  FFMA.FTZ R9, R19, -UR13, R29 ;  /* 0x8000000d13097c23 */ /* 0x000fe2000801001d */
[C---:B------:R-:W-:Y:S01]  /*ae50*/  ISETP.LT.OR P0, PT, R2.reuse, R202, P0 ;  /* 0x000000ca0200720c */ /* 0x040fe20000701670 */
[----:B------:R1:W3:Y:S01]  /*ae60*/  I2F R17, R8 ;  /* 0x0000000800117306 */ /* 0x0002e20000201400 */
[----:B------:R-:W-:Y:S01]  /*ae70*/  ISETP.LT.OR P5, PT, R2, R201, P5 ;  /* 0x000000c90200720c */ /* 0x000fe20002fa1670 */
[----:B------:R-:W-:Y:S01]  /*ae80*/  IMAD.MOV.U32 R19, RZ, RZ, R16 ;  /* 0x000000ffff137224 */ /* 0x000fe200078e0010 */
[----:B------:R-:W-:Y:S01]  /*ae90*/  IADD3 R2, R0, 0x19, RZ ;  /* 0x0000001900027810 */ /* 0x000fe20007ffe0ff */
[----:B------:R-:W-:Y:S01]  /*aea0*/  FFMA.FTZ R16, R18, -UR13, R31 ;  /* 0x8000000d12107c23 */ /* 0x000fe2000801001f */
[----:B------:R-:W-:-:S03]  /*aeb0*/  FSEL R230, R9, -INF , !P6 ;  /* 0xff80000009e67808 */ /* 0x000fc60007000000 */
[----:B------:R-:W2:Y:S01]  /*aec0*/  I2F R20, R19 ;  /* 0x0000001300147306 */ /* 0x000ea20000201400 */
[--C-:B------:R-:W-:Y:S01]  /*aed0*/  IMAD.IADD R9, R203, 0x1, -R2.reuse ;  /* 0x00000001cb097824 */ /* 0x100fe200078e0a02 */
[----:B------:R-:W-:Y:S02]  /*aee0*/  FSEL R231, R16, -INF , !P1 ;  /* 0xff80000010e77808 */ /* 0x000fe40004800000 */
[----:B------:R-:W-:Y:S02]  /*aef0*/  ISETP.GE.AND P6, PT, R2, R205, PT ;  /* 0x000000cd0200720c */ /* 0x000fe40003fc6270 */
[----:B------:R-:W-:Y:S01]  /*af00*/  IABS R9, R9 ;  /* 0x0000000900097213 */ /* 0x000fe20000000000 */
[----:B-1----:R-:W-:Y:S01]  /*af10*/  IMAD.IADD R8, R200, 0x1, -R2 ;  /* 0x00000001c8087824 */ /* 0x002fe200078e0a02 */
[C---:B------:R-:W-:Y:S01]  /*af20*/  ISETP.GE.AND P1, PT, R2.reuse, R204, PT ;  /* 0x000000cc0200720c */ /* 0x040fe20003f26270 */
[----:B---3--:R-:W-:Y:S01]  /*af30*/  FFMA.FTZ R16, R17, -UR13, R24 ;  /* 0x8000000d11107c23 */ /* 0x008fe20008010018 */
[C---:B------:R-:W-:Y:S01]  /*af40*/  ISETP.LT.OR P6, PT, R2.reuse, R202, P6 ;  /* 0x000000ca0200720c */ /* 0x040fe200037c1670 */
[----:B------:R-:W-:Y:S01]  /*af50*/  IMAD.MOV.U32 R18, RZ, RZ, R9 ;  /* 0x000000ffff127224 */ /* 0x000fe200078e0009 */
[----:B------:R-:W-:-:S02]  /*af60*/  ISETP.LT.OR P1, PT, R2, R201, P1 ;  /* 0x000000c90200720c */ /* 0x000fc40000f21670 */
[----:B------:R-:W-:Y:S02]  /*af70*/  IABS R8, R8 ;  /* 0x0000000800087213 */ /* 0x000fe40000000000 */
[----:B------:R-:W-:Y:S01]  /*af80*/  IADD3 R2, R0, 0x20, RZ ;  /* 0x0000002000027810 */ /* 0x000fe20007ffe0ff */
[----:B--2---:R-:W-:Y:S01]  /*af90*/  FFMA.FTZ R17, R20, -UR13, R26 ;  /* 0x8000000d14117c23 */ /* 0x004fe2000801001a */
[----:B----4-:R-:W-:Y:S01]  /*afa0*/  HMMA.16816.F32.BF16 R28, R4, R140, R136 ;  /* 0x0000008c041c723c */ /* 0x010fe20000041888 */
[----:B------:R1:W2:Y:S01]  /*afb0*/  I2F R19, R8 ;  /* 0x0000000800137306 */ /* 0x0002a20000201400 */
[----:B------:R-:W-:Y:S02]  /*afc0*/  IADD3 R9, R0, 0x21, RZ ;  /* 0x0000002100097810 */ /* 0x000fe40007ffe0ff */
[----:B------:R-:W-:-:S03]  /*afd0*/  FSEL R229, R17, -INF , !P5 ;  /* 0xff80000011e57808 */ /* 0x000fc60006800000 */
[----:B------:R-:W-:Y:S01]  /*afe0*/  FSEL R141, R16, -INF , !P0 ;  /* 0xff800000108d7808 */ /* 0x000fe20004000000 */
[--C-:B------:R-:W-:Y:S01]  /*aff0*/  IMAD.IADD R16, R203, 0x1, -R2.reuse ;  /* 0x00000001cb107824 */ /* 0x100fe200078e0a02 */
[----:B------:R-:W3:Y:S01]  /*b000*/  I2F R18, R18 ;  /* 0x0000001200127306 */ /* 0x000ee20000201400 */
[----:B------:R-:W-:Y:S01]  /*b010*/  HMMA.16816.F32.BF16 R32, R12, R146, R216 ;  /* 0x000000920c20723c */ /* 0x000fe200000418d8 */
[C---:B------:R-:W-:Y:S02]  /*b020*/  ISETP.GE.AND P0, PT, R2.reuse, R205, PT ;  /* 0x000000cd0200720c */ /* 0x040fe40003f06270 */
[----:B------:R-:W-:Y:S01]  /*b030*/  ISETP.GE.AND P5, PT, R2, R204, PT ;  /* 0x000000cc0200720c */ /* 0x000fe20003fa6270 */
[----:B-1----:R-:W-:Y:S01]  /*b040*/  IMAD.IADD R8, R200, 0x1, -R2 ;  /* 0x00000001c8087824 */ /* 0x002fe200078e0a02 */
[----:B------:R-:W-:Y:S02]  /*b050*/  IABS R16, R16 ;  /* 0x0000001000107213 */ /* 0x000fe40000000000 */
[----:B------:R-:W-:-:S02]  /*b060*/  ISETP.LT.OR P0, PT, R2, R202, P0 ;  /* 0x000000ca0200720c */ /* 0x000fc40000701670 */
[----:B------:R-:W-:Y:S02]  /*b070*/  IABS R8, R8 ;  /* 0x0000000800087213 */ /* 0x000fe40000000000 */
[----:B------:R-:W-:Y:S01]  /*b080*/  ISETP.LT.OR P5, PT, R2, R201, P5 ;  /* 0x000000c90200720c */ /* 0x000fe20002fa1670 */
[--C-:B------:R-:W-:Y:S01]  /*b090*/  IMAD.IADD R2, R200, 0x1, -R9.reuse ;  /* 0x00000001c8027824 */ /* 0x100fe200078e0a09 */
[----:B------:R1:W-:Y:S01]  /*b0a0*/  I2F R21, R8 ;  /* 0x0000000800157306 */ /* 0x0003e20000201400 */
[----:B------:R-:W-:-:S03]  /*b0b0*/  IMAD.IADD R17, R203, 0x1, -R9 ;  /* 0x00000001cb117824 */ /* 0x000fc600078e0a09 */
[----:B------:R-:W-:Y:S01]  /*b0c0*/  IABS R2, R2 ;  /* 0x0000000200027213 */ /* 0x000fe20000000000 */
[----:B--2---:R-:W-:Y:S02]  /*b0d0*/  FFMA.FTZ R19, R19, -UR13, R25 ;  /* 0x8000000d13137c23 */ /* 0x004fe40008010019 */
[----:B---3--:R-:W-:Y:S02]  /*b0e0*/  FFMA.FTZ R18, R18, -UR13, R27 ;  /* 0x8000000d12127c23 */ /* 0x008fe4000801001b */
[----:B-1----:R-:W-:-:S04]  /*b0f0*/  IMAD.MOV.U32 R8, RZ, RZ, R16 ;  /* 0x000000ffff087224 */ /* 0x002fc800078e0010 */
[----:B------:R1:W2:Y:S01]  /*b100*/  I2F R20, R8 ;  /* 0x0000000800147306 */ /* 0x0002a20000201400 */
[----:B------:R-:W-:Y:S01]  /*b110*/  IMAD.MOV.U32 R16, RZ, RZ, R2 ;  /* 0x000000ffff107224 */ /* 0x000fe200078e0002 */
[----:B------:R-:W-:Y:S02]  /*b120*/  IABS R2, R17 ;  /* 0x0000001100027213 */ /* 0x000fe40000000000 */
[----:B------:R-:W-:Y:S02]  /*b130*/  FSEL R140, R19, -INF , !P6 ;  /* 0xff800000138c7808 */ /* 0x000fe40007000000 */
[----:B------:R-:W-:Y:S02]  /*b140*/  FSEL R228, R18, -INF , !P1 ;  /* 0xff80000012e47808 */ /* 0x000fe40004800000 */
[C---:B------:R-:W-:Y:S02]  /*b150*/  ISETP.GE.AND P6, PT, R9.reuse, R205, PT ;  /* 0x000000cd0900720c */ /* 0x040fe40003fc6270 */
[----:B-1----:R-:W-:Y:S01]  /*b160*/  IADD3 R8, R0, 0x28, RZ ;  /* 0x0000002800087810 */ /* 0x002fe20007ffe0ff */
[----:B------:R1:W3:Y:S01]  /*b170*/  I2F R22, R16 ;  /* 0x0000001000167306 */ /* 0x0002e20000201400 */
[----:B------:R-:W-:-:S03]  /*b180*/  ISETP.GE.AND P1, PT, R9, R204, PT ;  /* 0x000000cc0900720c */ /* 0x000fc60003f26270 */
[--C-:B------:R-:W-:Y:S01]  /*b190*/  IMAD.IADD R17, R200, 0x1, -R8.reuse ;  /* 0x00000001c8117824 */ /* 0x100fe200078e0a08 */
[C---:B------:R-:W-:Y:S01]  /*b1a0*/  ISETP.LT.OR P6, PT, R9.reuse, R202, P6 ;  /* 0x000000ca0900720c */ /* 0x040fe200037c1670 */
[----:B------:R-:W-:Y:S01]  /*b1b0*/  HMMA.16816.F32.BF16 R136, R4, R142, R32 ;  /* 0x0000008e0488723c */ /* 0x000fe20000041820 */
[----:B------:R-:W-:Y:S01]  /*b1c0*/  ISETP.LT.OR P1, PT, R9, R201, P1 ;  /* 0x000000c90900720c */ /* 0x000fe20000f21670 */
[----:B------:R-:W-:Y:S01]  /*b1d0*/  IMAD.IADD R9, R203, 0x1, -R8 ;  /* 0x00000001cb097824 */ /* 0x000fe200078e0a08 */
[----:B------:R-:W4:Y:S01]  /*b1e0*/  LDSM.16.M88.4 R32, [R181+0x5800] ;  /* 0x00580000b520783b */ /* 0x000f220000000200 */
[----:B--2---:R-:W-:Y:S01]  /*b1f0*/  FFMA.FTZ R18, R20, -UR13, R30 ;  /* 0x8000000d14127c23 */ /* 0x004fe2000801001e */
[----:B------:R-:W-:Y:S01]  /*b200*/  UISETP.GT.AND UP0, UPT, UR24, UR9, UPT ;  /* 0x000000091800728c */ /* 0x000fe2000bf04270 */
[----:B------:R-:W-:-:S04]  /*b210*/  DEPBAR.LE SB0, 0x0 ;  /* 0x000080000000791a */ /* 0x000fc80000000000 */
[----:B-1----:R-:W-:Y:S01]  /*b220*/  IMAD.MOV.U32 R16, RZ, RZ, R2 ;  /* 0x000000ffff107224 */ /* 0x002fe200078e0002 */
[----:B------:R-:W-:Y:S01]  /*b230*/  IABS R2, R17 ;  /* 0x0000001100027213 */ /* 0x000fe20000000000 */
[----:B------:R-:W-:Y:S02]  /*b240*/  FFMA.FTZ R17, R21, -UR13, R28 ;  /* 0x8000000d15117c23 */ /* 0x000fe4000801001c */
[----:B------:R1:W2:Y:S01]  /*b250*/  I2F R19, R16 ;  /* 0x0000001000137306 */ /* 0x0002a20000201400 */
[----:B------:R-:W-:Y:S02]  /*b260*/  IABS R9, R9 ;  /* 0x0000000900097213 */ /* 0x000fe40000000000 */
[----:B------:R-:W-:Y:S02]  /*b270*/  FSEL R239, R17, -INF , !P0 ;  /* 0xff80000011ef7808 */ /* 0x000fe40004000000 */
[----:B------:R-:W-:Y:S01]  /*b280*/  FSEL R247, R18, -INF , !P5 ;  /* 0xff80000012f77808 */ /* 0x000fe20006800000 */
[----:B-1----:R-:W-:Y:S01]  /*b290*/  IMAD.MOV.U32 R16, RZ, RZ, R2 ;  /* 0x000000ffff107224 */ /* 0x002fe200078e0002 */
[----:B------:R-:W-:-:S03]  /*b2a0*/  IADD3 R2, R0, 0x29, RZ ;  /* 0x0000002900027810 */ /* 0x000fc60007ffe0ff */
[----:B------:R1:W1:Y:S02]  /*b2b0*/  I2F R24, R16 ;  /* 0x0000001000187306 */ /* 0x0002640000201400 */
[----:B------:R-:W-:Y:S01]  /*b2c0*/  IMAD.IADD R17, R200, 0x1, -R2 ;  /* 0x00000001c8117824 */ /* 0x000fe200078e0a02 */
[----:B------:R-:W-:Y:S01]  /*b2d0*/  BAR.SYNC.DEFER_BLOCKING 0x0 ;  /* 0x0000000000007b1d */ /* 0x000fe20000010000 */
[C---:B------:R-:W-:Y:S02]  /*b2e0*/  ISETP.GE.AND P0, PT, R8.reuse, R205, PT ;  /* 0x000000cd0800720c */ /* 0x040fe40003f06270 */
[C---:B------:R-:W-:Y:S01]  /*b2f0*/  ISETP.GE.AND P5, PT, R8.reuse, R204, PT ;  /* 0x000000cc0800720c */ /* 0x040fe20003fa6270 */
[----:B------:R-:W-:Y:S01]  /*b300*/  HMMA.16816.F32.BF16 R144, R12, R148, R220 ;  /* 0x000000940c90723c */ /* 0x000fe200000418dc */
[----:B------:R-:W-:Y:S01]  /*b310*/  ISETP.LT.OR P0, PT, R8, R202, P0 ;  /* 0x000000ca0800720c */ /* 0x000fe20000701670 */
[----:B-1----:R-:W-:Y:S01]  /*b320*/  IMAD.MOV.U32 R16, RZ, RZ, R9 ;  /* 0x000000ffff107224 */ /* 0x002fe200078e0009 */
[----:B------:R-:W-:-:S03]  /*b330*/  IABS R9, R17 ;  /* 0x0000001100097213 */ /* 0x000fc60000000000 */
[----:B------:R1:W1:Y:S01]  /*b340*/  I2F R18, R16 ;  /* 0x0000001000127306 */ /* 0x0002620000201400 */
[----:B---3--:R-:W-:Y:S01]  /*b350*/  FFMA.FTZ R17, R22, -UR13, R29 ;  /* 0x8000000d16117c23 */ /* 0x008fe2000801001d */
[----:B------:R-:W-:Y:S01]  /*b360*/  ISETP.LT.OR P5, PT, R8, R201, P5 ;  /* 0x000000c90800720c */ /* 0x000fe20002fa1670 */
[----:B------:R-:W-:Y:S01]  /*b370*/  HMMA.16816.F32.BF16 R20, R12, R150, R208 ;  /* 0x000000960c14723c */ /* 0x000fe200000418d0 */
[----:B------:R-:W-:Y:S01]  /*b380*/  IMAD.MOV.U32 R8, RZ, RZ, R9 ;  /* 0x000000ffff087224 */ /* 0x000fe200078e0009 */
[----:B------:R-:W-:-:S05]  /*b390*/  IADD3 R9, R0, 0x30, RZ ;  /* 0x0000003000097810 */ /* 0x000fca0007ffe0ff */
[----:B--2---:R-:W-:Y:S01]  /*b3a0*/  FFMA.FTZ R13, R19, -UR13, R31 ;  /* 0x8000000d130d7c23 */ /* 0x004fe2000801001f */
[----:B------:R-:W-:Y:S02]  /*b3b0*/  FSEL R243, R17, -INF , !P6 ;  /* 0xff80000011f37808 */ /* 0x000fe40007000000 */
[C---:B------:R-:W-:Y:S02]  /*b3c0*/  ISETP.GE.AND P6, PT, R2.reuse, R205, PT ;  /* 0x000000cd0200720c */ /* 0x040fe40003fc6270 */
[----:B------:R-:W-:Y:S01]  /*b3d0*/  FSEL R246, R13, -INF , !P1 ;  /* 0xff8000000df67808 */ /* 0x000fe20004800000 */
[C---:B------:R-:W-:Y:S01]  /*b3e0*/  IMAD.IADD R13, R203.reuse, 0x1, -R9 ;  /* 0x00000001cb0d7824 */ /* 0x040fe200078e0a09 */
[C---:B------:R-:W-:Y:S01]  /*b3f0*/  ISETP.GE.AND P1, PT, R2.reuse, R204, PT ;  /* 0x000000cc0200720c */ /* 0x040fe20003f26270 */
[----:B-1----:R-:W-:Y:S01]  /*b400*/  IMAD.IADD R16, R203, 0x1, -R2 ;  /* 0x00000001cb107824 */ /* 0x002fe200078e0a02 */
[----:B------:R-:W-:Y:S01]  /*b410*/  ISETP.LT.OR P6, PT, R2, R202, P6 ;  /* 0x000000ca0200720c */ /* 0x000fe200037c1670 */
[----:B------:R-:W-:Y:S01]  /*b420*/  FFMA.FTZ R14, R24, -UR13, R136 ;  /* 0x8000000d180e7c23 */ /* 0x000fe20008010088 */
[----:B------:R-:W-:Y:S01]  /*b430*/  ISETP.LT.OR P1, PT, R2, R201, P1 ;  /* 0x000000c90200720c */ /* 0x000fe20000f21670 */
[----:B------:R-:W-:Y:S01]  /*b440*/  FFMA.FTZ R15, R18, -UR13, R138 ;  /* 0x8000000d120f7c23 */ /* 0x000fe2000801008a */
[----:B------:R-:W-:Y:S01]  /*b450*/  IABS R2, R13 ;  /* 0x0000000d00027213 */ /* 0x000fe20000000000 */
[----:B------:R1:W-:Y:S01]  /*b460*/  I2F R25, R8 ;  /* 0x0000000800197306 */ /* 0x0003e20000201400 */
[----:B------:R-:W-:-:S02]  /*b470*/  IABS R16, R16 ;  /* 0x0000001000107213 */ /* 0x000fc40000000000 */
[----:B------:R-:W-:Y:S01]  /*b480*/  FSEL R242, R14, -INF , !P0 ;  /* 0xff8000000ef27808 */ /* 0x000fe20004000000 */
[----:B------:R-:W-:Y:S01]  /*b490*/  IMAD.MOV.U32 R13, RZ, RZ, R2 ;  /* 0x000000ffff0d7224 */ /* 0x000fe200078e0002 */
[----:B------:R-:W-:Y:S02]  /*b4a0*/  FSEL R244, R15, -INF , !P5 ;  /* 0xff8000000ff47808 */ /* 0x000fe40006800000 */
[----:B------:R-:W-:Y:S02]  /*b4b0*/  IADD3 R2, R0, 0x38, RZ ;  /* 0x0000003800027810 */ /* 0x000fe40007ffe0ff */
[C---:B------:R-:W-:Y:S02]  /*b4c0*/  ISETP.GE.AND P0, PT, R9.reuse, R205, PT ;  /* 0x000000cd0900720c */ /* 0x040fe40003f06270 */
[C---:B------:R-:W-:Y:S01]  /*b4d0*/  ISETP.GE.AND P5, PT, R9.reuse, R204, PT ;  /* 0x000000cc0900720c */ /* 0x040fe20003fa6270 */
[----:B-1----:R-:W-:Y:S02]  /*b4e0*/  IMAD.IADD R8, R200, 0x1, -R9 ;  /* 0x00000001c8087824 */ /* 0x002fe400078e0a09 */
[----:B------:R-:W-:Y:S01]  /*b4f0*/  IMAD.MOV.U32 R12, RZ, RZ, R16 ;  /* 0x000000ffff0c7224 */ /* 0x000fe200078e0010 */
[----:B------:R-:W-:-:S02]  /*b500*/  ISETP.LT.OR P0, PT, R9, R202, P0 ;  /* 0x000000ca0900720c */ /* 0x000fc40000701670 */
[----:B------:R-:W-:Y:S01]  /*b510*/  IABS R8, R8 ;  /* 0x0000000800087213 */ /* 0x000fe20000000000 */
[C---:B----4-:R-:W-:Y:S01]  /*b520*/  HMMA.16816.F32.BF16 R28, R4.reuse, R32, R144 ;  /* 0x00000020041c723c */ /* 0x050fe20000041890 */
[----:B------:R-:W-:Y:S01]  /*b530*/  ISETP.LT.OR P5, PT, R9, R201, P5 ;  /* 0x000000c90900720c */ /* 0x000fe20002fa1670 */
[----:B------:R-:W-:Y:S01]  /*b540*/  IMAD.IADD R9, R200, 0x1, -R2 ;  /* 0x00000001c8097824 */ /* 0x000fe200078e0a02 */
[----:B------:R1:W2:Y:S05]  /*b550*/  I2F R19, R12 ;  /* 0x0000000c00137306 */ /* 0x0002aa0000201400 */
[----:B------:R-:W-:Y:S03]  /*b560*/  HMMA.16816.F32.BF16 R20, R4, R34, R20 ;  /* 0x000000220414723c */ /* 0x000fe60000041814 */
[----:B------:R3:W4:Y:S04]  /*b570*/  I2F R16, R13 ;  /* 0x0000000d00107306 */ /* 0x0007280000201400 */
[----:B------:R-:W-:Y:S01]  /*b580*/  IABS R4, R9 ;  /* 0x0000000900047213 */ /* 0x000fe20000000000 */
[----:B-1----:R-:W-:Y:S01]  /*b590*/  IMAD.MOV.U32 R12, RZ, RZ, R8 ;  /* 0x000000ffff0c7224 */ /* 0x002fe200078e0008 */
[C---:B------:R-:W-:Y:S01]  /*b5a0*/  IADD3 R8, R0.reuse, 0x31, RZ ;  /* 0x0000003100087810 */ /* 0x040fe20007ffe0ff */
[----:B------:R-:W-:Y:S01]  /*b5b0*/  IMAD.IADD R6, R203, 0x1, -R2 ;  /* 0x00000001cb067824 */ /* 0x000fe200078e0a02 */
[----:B------:R-:W-:Y:S01]  /*b5c0*/  IADD3 R0, R0, 0x39, RZ ;  /* 0x0000003900007810 */ /* 0x000fe20007ffe0ff */
[----:B------:R1:W1:Y:S01]  /*b5d0*/  I2F R17, R12 ;  /* 0x0000000c00117306 */ /* 0x0002620000201400 */
[----:B------:R-:W-:-:S02]  /*b5e0*/  IMAD.MOV.U32 R5, RZ, RZ, R4 ;  /* 0x000000ffff057224 */ /* 0x000fc400078e0004 */
[----:B---3--:R-:W-:Y:S01]  /*b5f0*/  IMAD.IADD R13, R203, 0x1, -R8 ;  /* 0x00000001cb0d7824 */ /* 0x008fe200078e0a08 */
[----:B------:R-:W-:Y:S01]  /*b600*/  IABS R4, R6 ;  /* 0x0000000600047213 */ /* 0x000fe20000000000 */
[----:B------:R-:W-:-:S03]  /*b610*/  IMAD.IADD R6, R200, 0x1, -R0 ;  /* 0x00000001c8067824 */ /* 0x000fc600078e0a00 */
[----:B------:R-:W-:Y:S01]  /*b620*/  IABS R13, R13 ;  /* 0x0000000d000d7213 */ /* 0x000fe20000000000 */
[----:B-1----:R-:W-:Y:S01]  /*b630*/  IMAD.IADD R12, R200, 0x1, -R8 ;  /* 0x00000001c80c7824 */ /* 0x002fe200078e0a08 */
[----:B------:R1:W-:Y:S04]  /*b640*/  I2F R15, R5 ;  /* 0x00000005000f7306 */ /* 0x0003e80000201400 */
[----:B------:R-:W-:-:S04]  /*b650*/  IABS R12, R12 ;  /* 0x0000000c000c7213 */ /* 0x000fc80000000000 */
[----:B------:R3:W3:Y:S01]  /*b660*/  I2F R24, R12 ;  /* 0x0000000c00187306 */ /* 0x0006e20000201400 */
[----:B--2---:R-:W-:Y:S02]  /*b670*/  FFMA.FTZ R7, R19, -UR13, R139 ;  /* 0x8000000d13077c23 */ /* 0x004fe4000801008b */
[----:B-1----:R-:W-:Y:S01]  /*b680*/  IMAD.MOV.U32 R5, RZ, RZ, R4 ;  /* 0x000000ffff057224 */ /* 0x002fe200078e0004 */
[----:B------:R-:W-:Y:S01]  /*b690*/  IABS R4, R6 ;  /* 0x0000000600047213 */ /* 0x000fe20000000000 */
[----:B------:R-:W-:-:S03]  /*b6a0*/  IMAD.IADD R6, R203, 0x1, -R0 ;  /* 0x00000001cb067824 */ /* 0x000fc600078e0a00 */
[----:B------:R1:W-:Y:S01]  /*b6b0*/  I2F R9, R5 ;  /* 0x0000000500097306 */ /* 0x0003e20000201400 */
[----:B---3--:R-:W-:-:S07]  /*b6c0*/  IMAD.MOV.U32 R12, RZ, RZ, R13 ;  /* 0x000000ffff0c7224 */ /* 0x008fce00078e000d */
[----:B------:R2:W3:Y:S01]  /*b6d0*/  I2F R18, R12 ;  /* 0x0000000c00127306 */ /* 0x0004e20000201400 */
[----:B------:R-:W-:Y:S01]  /*b6e0*/  FSEL R241, R7, -INF , !P1 ;  /* 0xff80000007f17808 */ /* 0x000fe20004800000 */
[----:B----4-:R-:W-:Y:S02]  /*b6f0*/  FFMA.FTZ R14, R16, -UR13, R30 ;  /* 0x8000000d100e7c23 */ /* 0x010fe4000801001e */
[----:B-1----:R-:W-:Y:S01]  /*b700*/  IMAD.MOV.U32 R5, RZ, RZ, R4 ;  /* 0x000000ffff057224 */ /* 0x002fe200078e0004 */
[----:B------:R-:W-:Y:S01]  /*b710*/  IABS R4, R6 ;  /* 0x0000000600047213 */ /* 0x000fe20000000000 */
[----:B------:R-:W-:Y:S02]  /*b720*/  FFMA.FTZ R13, R25, -UR13, R137 ;  /* 0x8000000d190d7c23 */ /* 0x000fe40008010089 */
[----:B------:R1:W4:Y:S01]  /*b730*/  I2F R7, R5 ;  /* 0x0000000500077306 */ /* 0x0003220000201400 */
[----:B--2---:R-:W-:Y:S01]  /*b740*/  FFMA.FTZ R12, R17, -UR13, R28 ;  /* 0x8000000d110c7c23 */ /* 0x004fe2000801001c */
[----:B------:R-:W-:-:S04]  /*b750*/  FSEL R245, R14, -INF , !P5 ;  /* 0xff8000000ef57808 */ /* 0x000fc80006800000 */
[----:B------:R-:W-:Y:S02]  /*b760*/  FSEL R250, R12, -INF , !P0 ;  /* 0xff8000000cfa7808 */ /* 0x000fe40004000000 */
[C---:B------:R-:W-:Y:S01]  /*b770*/  ISETP.GE.AND P0, PT, R2.reuse, R205, PT ;  /* 0x000000cd0200720c */ /* 0x040fe20003f06270 */
[----:B-1----:R-:W-:Y:S01]  /*b780*/  IMAD.MOV.U32 R5, RZ, RZ, R4 ;  /* 0x000000ffff057224 */ /* 0x002fe200078e0004 */
[----:B------:R-:W-:-:S03]  /*b790*/  ISETP.GE.AND P5, PT, R2, R204, PT ;  /* 0x000000cc0200720c */ /* 0x000fc60003fa6270 */
[----:B------:R1:W2:Y:S01]  /*b7a0*/  I2F R6, R5 ;  /* 0x0000000500067306 */ /* 0x0002a20000201400 */
[----:B------:R-:W-:Y:S02]  /*b7b0*/  FSEL R240, R13, -INF , !P6 ;  /* 0xff8000000df07808 */ /* 0x000fe40007000000 */
[----:B------:R-:W-:Y:S02]  /*b7c0*/  ISETP.LT.OR P0, PT, R2, R202, P0 ;  /* 0x000000ca0200720c */ /* 0x000fe40000701670 */
[C---:B------:R-:W-:Y:S02]  /*b7d0*/  ISETP.GE.AND P6, PT, R8.reuse, R205, PT ;  /* 0x000000cd0800720c */ /* 0x040fe40003fc6270 */
[----:B------:R-:W-:Y:S01]  /*b7e0*/  ISETP.GE.AND P1, PT, R8, R204, PT ;  /* 0x000000cc0800720c */ /* 0x000fe20003f26270 */
[----:B------:R-:W-:Y:S01]  /*b7f0*/  FFMA.FTZ R4, R24, -UR13, R29 ;  /* 0x8000000d18047c23 */ /* 0x000fe2000801001d */
[----:B------:R-:W-:Y:S01]  /*b800*/  ISETP.LT.OR P5, PT, R2, R201, P5 ;  /* 0x000000c90200720c */ /* 0x000fe20002fa1670 */
[----:B---3--:R-:W-:-:S02]  /*b810*/  FFMA.FTZ R2, R18, -UR13, R31 ;  /* 0x8000000d12027c23 */ /* 0x008fc4000801001f */
[----:B-1----:R-:W-:Y:S01]  /*b820*/  FFMA.FTZ R5, R15, -UR13, R20 ;  /* 0x8000000d0f057c23 */ /* 0x002fe20008010014 */
[C---:B------:R-:W-:Y:S02]  /*b830*/  ISETP.LT.OR P6, PT, R8.reuse, R202, P6 ;  /* 0x000000ca0800720c */ /* 0x040fe400037c1670 */
[----:B------:R-:W-:Y:S02]  /*b840*/  ISETP.LT.OR P1, PT, R8, R201, P1 ;  /* 0x000000c90800720c */ /* 0x000fe40000f21670 */
[----:B------:R-:W-:Y:S02]  /*b850*/  FSEL R248, R5, -INF , !P0 ;  /* 0xff80000005f87808 */ /* 0x000fe40004000000 */
[----:B------:R-:W-:Y:S02]  /*b860*/  PLOP3.LUT P0, PT, PT, PT, UP0, 0x80, 0x0 ;  /* 0x000000000000781c */ /* 0x000fe40003f0f008 */
[----:B------:R-:W-:Y:S02]  /*b870*/  FSEL R249, R4, -INF , !P6 ;  /* 0xff80000004f97808 */ /* 0x000fe40007000000 */
[----:B------:R-:W-:-:S02]  /*b880*/  FSEL R172, R2, -INF , !P1 ;  /* 0xff80000002ac7808 */ /* 0x000fc40004800000 */
[C---:B------:R-:W-:Y:S02]  /*b890*/  ISETP.GE.AND P6, PT, R0.reuse, R205, PT ;  /* 0x000000cd0000720c */ /* 0x040fe40003fc6270 */
[C---:B------:R-:W-:Y:S01]  /*b8a0*/  ISETP.GE.AND P1, PT, R0.reuse, R204, PT ;  /* 0x000000cc0000720c */ /* 0x040fe20003f26270 */
[----:B------:R-:W-:Y:S01]  /*b8b0*/  FFMA.FTZ R2, R9, -UR13, R22 ;  /* 0x8000000d09027c23 */ /* 0x000fe20008010016 */
[C---:B------:R-:W-:Y:S01]  /*b8c0*/  ISETP.LT.OR P6, PT, R0.reuse, R202, P6 ;  /* 0x000000ca0000720c */ /* 0x040fe200037c1670 */
[----:B----4-:R-:W-:Y:S01]  /*b8d0*/  FFMA.FTZ R4, R7, -UR13, R21 ;  /* 0x8000000d07047c23 */ /* 0x010fe20008010015 */
[----:B------:R-:W-:Y:S01]  /*b8e0*/  ISETP.LT.OR P1, PT, R0, R201, P1 ;  /* 0x000000c90000720c */ /* 0x000fe20000f21670 */
[----:B--2---:R-:W-:Y:S01]  /*b8f0*/  FFMA.FTZ R0, R6, -UR13, R23 ;  /* 0x8000000d06007c23 */ /* 0x004fe20008010017 */
[----:B------:R-:W-:Y:S02]  /*b900*/  FSEL R252, R2, -INF , !P5 ;  /* 0xff80000002fc7808 */ /* 0x000fe40006800000 */
[----:B------:R-:W-:-:S02]  /*b910*/  FSEL R149, R4, -INF , !P6 ;  /* 0xff80000004957808 */ /* 0x000fc40007000000 */
        /* <DEDUP_REMOVED lines=109> */
.L_x_1203:
[----:B------:R-:W-:Y:S05]  /*bff0*/  BSYNC B0 ;  /* 0x0000000000007941 */ /* 0x000fea0003800000 */
.L_x_1202:
[----:B------:R-:W0:Y:S02]  /*c000*/  LDGDEPBAR ;  /* 0x00000000000079af */ /* 0x000e240000000000 */
.L_x_1201:
[----:B------:R-:W2:Y:S04]  /*c010*/  LDL.LU R5, [R1+0x6c] ;  /* 0x00006c0001057983 */ /* 0x000ea80000300800 */
[----:B-1----:R-:W3:Y:S04]  /*c020*/  LDL R12, [R1+0xa0] ;  /* 0x0000a000010c7983 */ /* 0x002ee80000100800 */
[----:B------:R-:W4:Y:S04]  /*c030*/  LDL R9, [R1+0xb0] ;  /* 0x0000b00001097983 */ /* 0x000f280000100800 */
[----:B------:R-:W5:Y:S01]  /*c040*/  LDL R8, [R1+0xc0] ;  /* 0x0000c00001087983 */ /* 0x000f620000100800 */
[----:B------:R-:W-:Y:S01]  /*c050*/  FMNMX.FTZ R0, R100, R155, !PT ;  /* 0x0000009b64007209 */ /* 0x000fe20007810000 */
[----:B------:R-:W-:Y:S01]  /*c060*/  USHF.L.U32 UR30, UR24, 0x1, URZ ;  /* 0x00000001181e7899 */ /* 0x000fe2000800063f */
[----:B------:R-:W-:Y:S01]  /*c070*/  IMAD.MOV.U32 R17, RZ, RZ, R102 ;  /* 0x000000ffff117224 */ /* 0x000fe200078e0066 */
[----:B------:R-:W-:Y:S01]  /*c080*/  UIADD3 UR4, UR21, -0x4498517b, URZ ;  /* 0xbb67ae8515047890 */ /* 0x000fe2000fffe03f */
[----:B------:R-:W-:Y:S01]  /*c090*/  FMNMX.FTZ R0, R154, R0, !PT ;  /* 0x000000009a007209 */ /* 0x000fe20007810000 */
[----:B------:R-:W-:-:S02]  /*c0a0*/  ULOP3.LUT UR5, UR30, UR21, URZ, 0x3c, !UPT ;  /* 0x000000151e057292 */ /* 0x000fc4000f8e3c3f */
[----:B------:R-:W-:Y:S01]  /*c0b0*/  UIADD3 UR26, UR20, -0x61c88647, URZ ;  /* 0x9e3779b9141a7890 */ /* 0x000fe2000fffe03f */
[----:B------:R-:W-:Y:S01]  /*c0c0*/  FMNMX.FTZ R0, R152, R0, !PT ;  /* 0x0000000098007209 */ /* 0x000fe20007810000 */
[----:B------:R-:W-:Y:S02]  /*c0d0*/  UIADD3 UR25, UR20, 0x3c6ef372, URZ ;  /* 0x3c6ef37214197890 */ /* 0x000fe4000fffe03f */
[----:B------:R-:W-:Y:S01]  /*c0e0*/  UIADD3 UR23, UR21, 0x76cf5d0a, URZ ;  /* 0x76cf5d0a15177890 */ /* 0x000fe2000fffe03f */
[----:B------:R-:W-:Y:S01]  /*c0f0*/  FMNMX.FTZ R0, R101, R0, !PT ;  /* 0x0000000065007209 */ /* 0x000fe20007810000 */
[----:B------:R-:W-:Y:S02]  /*c100*/  UIADD3 UR8, UR21, 0x32370b8f, URZ ;  /* 0x32370b8f15087890 */ /* 0x000fe4000fffe03f */
        /* <DEDUP_REMOVED lines=35> */
[----:B------:R-:W1:Y:S02]  /*c340*/  SHFL.BFLY PT, R7, R0, 0x1, 0x1f ;  /* 0x0c201f0000077f89 */ /* 0x000e6400000e0000 */
[----:B-1----:R-:W-:Y:S02]  /*c350*/  FMNMX.FTZ R2, R2, R6, !PT ;  /* 0x0000000602027209 */ /* 0x002fe40007810000 */
[----:B------:R-:W-:-:S04]  /*c360*/  FMNMX.FTZ R215, R0, R7, !PT ;  /* 0x0000000700d77209 */ /* 0x000fc80007810000 */
[C---:B------:R-:W-:Y:S01]  /*c370*/  FSETP.NEU.FTZ.AND P1, PT, R215.reuse, -INF , PT ;  /* 0xff800000d700780b */ /* 0x040fe20003f3d000 */
[----:B------:R-:W-:-:S05]  /*c380*/  FMUL.FTZ R13, R215, c[0x0][0x23c] ;  /* 0x00008f00d70d7a20 */ /* 0x000fca0000410000 */
[----:B------:R-:W-:-:S05]  /*c390*/  FSEL R13, R13, RZ, P1 ;  /* 0x000000ff0d0d7208 */ /* 0x000fca0000800000 */
[----:B------:R-:W-:Y:S02]  /*c3a0*/  FFMA.FTZ R0, R155, c[0x0][0x23c], -R13 ;  /* 0x00008f009b007a23 */ /* 0x000fe4000001080d */
[----:B------:R-:W-:Y:S02]  /*c3b0*/  IMAD.MOV.U32 R155, RZ, RZ, R172 ;  /* 0x000000ffff9b7224 */ /* 0x000fe400078e00ac */
[----:B------:R1:W-:Y:S01]  /*c3c0*/  MUFU.EX2 R16, R0 ;  /* 0x0000000000107308 */ /* 0x0003e20000000800 */
[----:B--2---:R-:W-:Y:S02]  /*c3d0*/  IMAD.MOV.U32 R19, RZ, RZ, R5 ;  /* 0x000000ffff137224 */ /* 0x004fe400078e0005 */
[----:B---3--:R-:W-:Y:S02]  /*c3e0*/  IMAD.WIDE.U32 R150, R12, -0x326172a9, RZ ;  /* 0xcd9e8d570c967825 */ /* 0x008fe400078e00ff */
[----:B------:R-:W2:Y:S03]  /*c3f0*/  SHFL.BFLY PT, R12, R2, 0x1, 0x1f ;  /* 0x0c201f00020c7f89 */ /* 0x000ea600000e0000 */
[----:B----4-:R-:W-:Y:S01]  /*c400*/  LOP3.LUT R4, R151, R9, RZ, 0x3c, !PT ;  /* 0x0000000997047212 */ /* 0x010fe200078e3cff */
[----:B-----5:R-:W-:-:S04]  /*c410*/  IMAD.WIDE.U32 R32, R8, -0x2daee0ad, RZ ;  /* 0xd2511f5308207825 */ /* 0x020fc800078e00ff */
[----:B------:R-:W-:Y:S01]  /*c420*/  IMAD.WIDE.U32 R102, R4, -0x2daee0ad, RZ ;  /* 0xd2511f5304667825 */ /* 0x000fe200078e00ff */
[----:B------:R-:W-:Y:S01]  /*c430*/  LOP3.LUT R4, R33, UR5, RZ, 0x3c, !PT ;  /* 0x0000000521047c12 */ /* 0x000fe2000f8e3cff */
[----:B------:R-:W-:-:S03]  /*c440*/  UIADD3 UR5, UR20, 0x78dde6e4, URZ ;  /* 0x78dde6e414057890 */ /* 0x000fc6000fffe03f */
[----:B------:R-:W-:Y:S01]  /*c450*/  LOP3.LUT R34, R103, UR4, R32, 0x96, !PT ;  /* 0x0000000467227c12 */ /* 0x000fe2000f8e9620 */
[----:B------:R-:W-:Y:S01]  /*c460*/  IMAD.WIDE.U32 R4, R4, -0x326172a9, RZ ;  /* 0xcd9e8d5704047825 */ /* 0x000fe200078e00ff */
[----:B------:R-:W-:-:S03]  /*c470*/  UIADD3 UR4, UR21, -0x126145ec, URZ ;  /* 0xed9eba1415047890 */ /* 0x000fc6000fffe03f */
[----:B------:R-:W-:Y:S01]  /*c480*/  IMAD.WIDE.U32 R34, R34, -0x326172a9, RZ ;  /* 0xcd9e8d5722227825 */ /* 0x000fe200078e00ff */
[----:B------:R-:W-:Y:S02]  /*c490*/  LOP3.LUT R5, R5, UR26, R150, 0x96, !PT ;  /* 0x0000001a05057c12 */ /* 0x000fe4000f8e9696 */
[----:B--2---:R-:W-:Y:S02]  /*c4a0*/  FMNMX.FTZ R214, R2, R12, !PT ;  /* 0x0000000c02d67209 */ /* 0x004fe40007810000 */
        /* <DEDUP_REMOVED lines=10> */
[C-C-:B-1----:R-:W-:Y:S02]  /*c550*/  LOP3.LUT R0, R9.reuse, UR22, R34.reuse, 0x96, !PT ;  /* 0x0000001609007c12 */ /* 0x142fe4000f8e9622 */
[----:B------:R-:W-:Y:S01]  /*c560*/  LOP3.LUT R7, R9, UR22, R34, 0x96, !PT ;  /* 0x0000001609077c12 */ /* 0x000fe2000f8e9622 */
[----:B------:R-:W-:Y:S01]  /*c570*/  FFMA.FTZ R4, R154, c[0x0][0x23c], -R13 ;  /* 0x00008f009a047a23 */ /* 0x000fe2000001080d */
[----:B------:R-:W-:-:S03]  /*c580*/  LOP3.LUT R5, R21, UR5, R8, 0x96, !PT ;  /* 0x0000000515057c12 */ /* 0x000fc6000f8e9608 */
[----:B------:R1:W-:Y:S01]  /*c590*/  MUFU.EX2 R18, R4 ;  /* 0x0000000400127308 */ /* 0x0003e20000000800 */
[----:B------:R-:W-:-:S04]  /*c5a0*/  IMAD.WIDE.U32 R28, R7, -0x2daee0ad, RZ ;  /* 0xd2511f53071c7825 */ /* 0x000fc800078e00ff */
[----:B------:R-:W-:Y:S01]  /*c5b0*/  IMAD.WIDE.U32 R30, R5, -0x2daee0ad, RZ ;  /* 0xd2511f53051e7825 */ /* 0x000fe200078e00ff */
[----:B------:R-:W-:-:S03]  /*c5c0*/  LOP3.LUT R22, R29, UR4, R6, 0x96, !PT ;  /* 0x000000041d167c12 */ /* 0x000fc6000f8e9606 */
[----:B------:R-:W-:Y:S02]  /*c5d0*/  FFMA.FTZ R6, R164, c[0x0][0x23c], -R12 ;  /* 0x00008f00a4067a23 */ /* 0x000fe4000001080c */
[----:B------:R-:W-:Y:S02]  /*c5e0*/  IMAD.WIDE.U32 R22, R22, -0x326172a9, RZ ;  /* 0xcd9e8d5716167825 */ /* 0x000fe400078e00ff */
[----:B------:R-:W-:Y:S02]  /*c5f0*/  MUFU.EX2 R154, R6 ;  /* 0x00000006009a7308 */ /* 0x000fe40000000800 */
[----:B------:R-:W-:Y:S02]  /*c600*/  IMAD.MOV.U32 R164, RZ, RZ, R19 ;  /* 0x000000ffffa47224 */ /* 0x000fe400078e0013 */
[----:B-1----:R-:W-:Y:S02]  /*c610*/  IMAD R4, R0, -0x2daee0ad, RZ ;  /* 0xd2511f5300047824 */ /* 0x002fe400078e02ff */
[----:B------:R-:W-:-:S03]  /*c620*/  FFMA.FTZ R0, R152, c[0x0][0x23c], -R13 ;  /* 0x00008f0098007a23 */ /* 0x000fc6000001080d */
[----:B------:R-:W-:Y:S01]  /*c630*/  LOP3.LUT R4, R31, UR15, R4, 0x96, !PT ;  /* 0x0000000f1f047c12 */ /* 0x000fe2000f8e9604 */
[----:B------:R1:W-:Y:S04]  /*c640*/  MUFU.EX2 R152, R0 ;  /* 0x0000000000987308 */ /* 0x0003e80000000800 */
[----:B------:R-:W-:-:S05]  /*c650*/  IMAD.WIDE.U32 R4, R4, -0x326172a9, RZ ;  /* 0xcd9e8d5704047825 */ /* 0x000fca00078e00ff */
[----:B------:R-:W-:Y:S02]  /*c660*/  LOP3.LUT R9, R4, 0xff, RZ, 0xc0, !PT ;  /* 0x000000ff04097812 */ /* 0x000fe400078ec0ff */
[--C-:B------:R-:W-:Y:S02]  /*c670*/  SHF.R.U32.HI R2, RZ, 0x10, R4.reuse ;  /* 0x00000010ff027819 */ /* 0x100fe40000011604 */
[----:B------:R-:W-:Y:S01]  /*c680*/  SHF.R.U32.HI R7, RZ, 0x18, R4 ;  /* 0x00000018ff077819 */ /* 0x000fe20000011604 */
[----:B-1----:R-:W-:-:S04]  /*c690*/  FFMA.FTZ R0, R101, c[0x0][0x23c], -R13 ;  /* 0x00008f0065007a23 */ /* 0x002fc8000001080d */
[----:B------:R1:W-:Y:S02]  /*c6a0*/  MUFU.EX2 R165, R0 ;  /* 0x0000000000a57308 */ /* 0x0003e40000000800 */
[----:B-1----:R-:W-:Y:S02]  /*c6b0*/  LOP3.LUT R0, R4, 0xffff, RZ, 0xc0, !PT ;  /* 0x0000ffff04007812 */ /* 0x002fe400078ec0ff */
[----:B------:R-:W-:Y:S01]  /*c6c0*/  LOP3.LUT R4, R5, UR29, R22, 0x96, !PT ;  /* 0x0000001d05047c12 */ /* 0x000fe2000f8e9616 */
[----:B------:R-:W-:Y:S01]  /*c6d0*/  FFMA.FTZ R5, R156, c[0x0][0x23c], -R12 ;  /* 0x00008f009c057a23 */ /* 0x000fe2000001080c */
[----:B------:R-:W-:Y:S02]  /*c6e0*/  SHF.R.U32.HI R6, RZ, 0x8, R0 ;  /* 0x00000008ff067819 */ /* 0x000fe40000011600 */
[----:B------:R-:W-:Y:S01]  /*c6f0*/  LOP3.LUT R0, R2, 0xff, RZ, 0xc0, !PT ;  /* 0x000000ff02007812 */ /* 0x000fe200078ec0ff */
[----:B------:R1:W2:Y:S01]  /*c700*/  MUFU.EX2 R24, R5 ;  /* 0x0000000500187308 */ /* 0x0002a20000000800 */
[----:B------:R-:W-:Y:S01]  /*c710*/  FFMA.FTZ R2, R157, c[0x0][0x23c], -R12 ;  /* 0x00008f009d027a23 */ /* 0x000fe2000001080c */
[----:B------:R-:W-:-:S02]  /*c720*/  PRMT R15, R9, 0x5410, R6 ;  /* 0x00005410090f7816 */ /* 0x000fc40000000006 */
[----:B------:R-:W-:Y:S02]  /*c730*/  PRMT R14, R0, 0x5410, R7 ;  /* 0x00005410000e7816 */ /* 0x000fe40000000007 */
[C---:B------:R-:W-:Y:S02]  /*c740*/  LOP3.LUT R0, R4.reuse, 0xffff, RZ, 0xc0, !PT ;  /* 0x0000ffff04007812 */ /* 0x040fe400078ec0ff */
[----:B------:R3:W4:Y:S01]  /*c750*/  MUFU.EX2 R167, R2 ;  /* 0x0000000200a77308 */ /* 0x0007220000000800 */
[----:B------:R-:W-:Y:S02]  /*c760*/  LOP3.LUT R9, R4, 0xff, RZ, 0xc0, !PT ;  /* 0x000000ff04097812 */ /* 0x000fe400078ec0ff */
[----:B------:R-:W-:Y:S02]  /*c770*/  SHF.R.U32.HI R6, RZ, 0x18, R4 ;  /* 0x00000018ff067819 */ /* 0x000fe40000011604 */
[----:B------:R-:W-:Y:S02]  /*c780*/  SHF.R.U32.HI R7, RZ, 0x8, R0 ;  /* 0x00000008ff077819 */ /* 0x000fe40000011600 */
[----:B-1----:R-:W-:-:S02]  /*c790*/  FSEL R5, R214, RZ, P0 ;  /* 0x000000ffd6057208 */ /* 0x002fc40000000000 */
[----:B------:R-:W-:-:S03]  /*c7a0*/  PRMT R7, R9, 0x5410, R7 ;  /* 0x0000541009077816 */ /* 0x000fc60000000007 */
[----:B------:R-:W-:Y:S01]  /*c7b0*/  FADD.FTZ R3, R3, -R5 ;  /* 0x8000000503037221 */ /* 0x000fe20000010000 */
[----:B---3--:R-:W-:Y:S01]  /*c7c0*/  SHF.R.U32.HI R2, RZ, 0x10, R4 ;  /* 0x00000010ff027819 */ /* 0x008fe20000011604 */
[----:B------:R-:W-:Y:S02]  /*c7d0*/  FFMA.FTZ R4, R153, c[0x0][0x23c], -R12 ;  /* 0x00008f0099047a23 */ /* 0x000fe4000001080c */
[----:B--2---:R-:W-:Y:S01]  /*c7e0*/  IMAD.MOV.U32 R153, RZ, RZ, R24 ;  /* 0x000000ffff997224 */ /* 0x004fe200078e0018 */
[----:B------:R-:W-:Y:S01]  /*c7f0*/  LOP3.LUT R0, R2, 0xff, RZ, 0xc0, !PT ;  /* 0x000000ff02007812 */ /* 0x000fe200078ec0ff */
[----:B------:R-:W1:Y:S01]  /*c800*/  LDC.U8 R24, c[0x0][0x2d8] ;  /* 0x0000b600ff187b82 */ /* 0x000e620000000000 */
[----:B------:R-:W-:Y:S01]  /*c810*/  FSEL R2, R215, RZ, P1 ;  /* 0x000000ffd7027208 */ /* 0x000fe20000800000 */
[----:B------:R-:W-:Y:S01]  /*c820*/  MUFU.EX2 R166, R4 ;  /* 0x0000000400a67308 */ /* 0x000fe20000000800 */
[----:B------:R-:W-:Y:S01]  /*c830*/  PRMT R6, R0, 0x5410, R6 ;  /* 0x0000541000067816 */ /* 0x000fe20000000006 */
[----:B------:R-:W-:Y:S01]  /*c840*/  FMUL.FTZ R101, R3, c[0x0][0x23c] ;  /* 0x00008f0003657a20 */ /* 0x000fe20000410000 */
[----:B------:R-:W-:Y:S01]  /*c850*/  F2FP.BF16.PACK_AB R0, R18, R16 ;  /* 0x000000101200723e */ /* 0x000fe200000010ff */
[----:B------:R-:W-:-:S03]  /*c860*/  FADD.FTZ R2, R100, -R2 ;  /* 0x8000000264027221 */ /* 0x000fc60000010000 */
[----:B------:R-:W-:Y:S01]  /*c870*/  PRMT R212, R0, 0x7610, R212 ;  /* 0x0000761000d47816 */ /* 0x000fe200000000d4 */
[----:B------:R-:W-:Y:S01]  /*c880*/  FMUL.FTZ R100, R2, c[0x0][0x23c] ;  /* 0x00008f0002647a20 */ /* 0x000fe20000410000 */
[----:B------:R-:W-:Y:S01]  /*c890*/  PRMT R213, R0, 0x7632, R213 ;  /* 0x0000763200d57816 */ /* 0x000fe200000000d5 */
[----:B------:R-:W2:Y:S01]  /*c8a0*/  MUFU.EX2 R101, R101 ;  /* 0x0000006500657308 */ /* 0x000ea20000000800 */
[----:B----4-:R-:W-:Y:S02]  /*c8b0*/  F2FP.BF16.PACK_AB R2, R167, R154 ;  /* 0x0000009aa702723e */ /* 0x010fe400000010ff */
[----:B------:R-:W-:Y:S02]  /*c8c0*/  PRMT R3, R212, 0x5410, R213 ;  /* 0x00005410d4037816 */ /* 0x000fe400000000d5 */
[C---:B------:R-:W-:Y:S02]  /*c8d0*/  PRMT R211, R2.reuse, 0x7610, R211 ;  /* 0x0000761002d37816 */ /* 0x040fe400000000d3 */
[----:B------:R-:W-:Y:S01]  /*c8e0*/  PRMT R210, R2, 0x7632, R210 ;  /* 0x0000763202d27816 */ /* 0x000fe200000000d2 */
[----:B------:R-:W3:Y:S01]  /*c8f0*/  MUFU.EX2 R100, R100 ;  /* 0x0000006400647308 */ /* 0x000ee20000000800 */
[----:B-1----:R-:W-:-:S02]  /*c900*/  PRMT R148, R24, 0x7054, R24 ;  /* 0x0000705418947816 */ /* 0x002fc40000000018 */
[----:B------:R-:W1:Y:S01]  /*c910*/  LDSM.16.MT88.4 R24, [R177+0xc000] ;  /* 0x00c00000b118783b */ /* 0x000e620000004200 */
[-C--:B--2---:R-:W-:Y:S02]  /*c920*/  FMUL.FTZ R106, R106, R101.reuse ;  /* 0x000000656a6a7220 */ /* 0x084fe40000410000 */
[--C-:B------:R-:W-:Y:S01]  /*c930*/  HSET2.LE.AND R0, R7, R148.reuse, PT ;  /* 0x0000009407007233 */ /* 0x100fe20003803000 */
[-C--:B------:R-:W-:Y:S01]  /*c940*/  FMUL.FTZ R107, R107, R101.reuse ;  /* 0x000000656b6b7220 */ /* 0x080fe20000410000 */
[--C-:B------:R-:W-:Y:S01]  /*c950*/  HSET2.LE.AND R2, R6, R148.reuse, PT ;  /* 0x0000009406027233 */ /* 0x100fe20003803000 */
[----:B------:R-:W-:Y:S02]  /*c960*/  FMUL.FTZ R110, R110, R101 ;  /* 0x000000656e6e7220 */ /* 0x000fe40000410000 */
[----:B------:R-:W-:Y:S01]  /*c970*/  LOP3.LUT R4, R0, R3, RZ, 0xc0, !PT ;  /* 0x0000000300047212 */ /* 0x000fe200078ec0ff */
[----:B------:R-:W-:Y:S01]  /*c980*/  FMUL.FTZ R111, R111, R101 ;  /* 0x000000656f6f7220 */ /* 0x000fe20000410000 */
[----:B------:R-:W-:Y:S01]  /*c990*/  F2FP.BF16.PACK_AB R3, R165, R152 ;  /* 0x00000098a503723e */ /* 0x000fe200000010ff */
[-C--:B---3--:R-:W-:Y:S01]  /*c9a0*/  FMUL.FTZ R104, R104, R100.reuse ;  /* 0x0000006468687220 */ /* 0x088fe20000410000 */
[----:B------:R-:W-:Y:S01]  /*c9b0*/  PRMT R0, R211, 0x5410, R210 ;  /* 0x00005410d3007816 */ /* 0x000fe200000000d2 */
[-C--:B------:R-:W-:Y:S01]  /*c9c0*/  FMUL.FTZ R105, R105, R100.reuse ;  /* 0x0000006469697220 */ /* 0x080fe20000410000 */
[C---:B------:R-:W-:Y:S01]  /*c9d0*/  PRMT R209, R3.reuse, 0x7610, R209 ;  /* 0x0000761003d17816 */ /* 0x040fe200000000d1 */
[-C--:B------:R-:W-:Y:S01]  /*c9e0*/  FMUL.FTZ R108, R108, R100.reuse ;  /* 0x000000646c6c7220 */ /* 0x080fe20000410000 */
[----:B------:R-:W-:Y:S01]  /*c9f0*/  PRMT R207, R3, 0x7632, R207 ;  /* 0x0000763203cf7816 */ /* 0x000fe200000000cf */
[----:B------:R-:W-:Y:S01]  /*ca00*/  FMUL.FTZ R109, R109, R100 ;  /* 0x000000646d6d7220 */ /* 0x000fe20000410000 */
[----:B------:R-:W-:Y:S01]  /*ca10*/  LOP3.LUT R5, R2, R0, RZ, 0xc0, !PT ;  /* 0x0000000002057212 */ /* 0x000fe200078ec0ff */
[--C-:B------:R-:W-:Y:S01]  /*ca20*/  HSET2.LE.AND R0, R15, R148.reuse, PT ;  /* 0x000000940f007233 */ /* 0x100fe20003803000 */
[----:B------:R-:W-:Y:S01]  /*ca30*/  F2FP.BF16.PACK_AB R2, R166, R153 ;  /* 0x00000099a602723e */ /* 0x000fe200000010ff */
[----:B------:R-:W-:Y:S01]  /*ca40*/  IMAD.MOV.U32 R15, RZ, RZ, R18 ;  /* 0x000000ffff0f7224 */ /* 0x000fe200078e0012 */
[----:B------:R-:W-:Y:S01]  /*ca50*/  PRMT R3, R209, 0x5410, R207 ;  /* 0x00005410d1037816 */ /* 0x000fe200000000cf */
[-C--:B------:R-:W-:Y:S01]  /*ca60*/  FMUL.FTZ R112, R112, R100.reuse ;  /* 0x0000006470707220 */ /* 0x080fe20000410000 */
[C---:B------:R-:W-:Y:S01]  /*ca70*/  PRMT R208, R2.reuse, 0x7610, R208 ;  /* 0x0000761002d07816 */ /* 0x040fe200000000d0 */
[----:B------:R-:W-:Y:S01]  /*ca80*/  FMUL.FTZ R113, R113, R100 ;  /* 0x0000006471717220 */ /* 0x000fe20000410000 */
[----:B------:R-:W-:Y:S01]  /*ca90*/  PRMT R206, R2, 0x7632, R206 ;  /* 0x0000763202ce7816 */ /* 0x000fe200000000ce */
[----:B------:R-:W-:Y:S01]  /*caa0*/  HSET2.LE.AND R2, R14, R148, PT ;  /* 0x000000940e027233 */ /* 0x000fe20003803000 */
[----:B------:R-:W-:Y:S01]  /*cab0*/  LOP3.LUT R6, R0, R3, RZ, 0xc0, !PT ;  /* 0x0000000300067212 */ /* 0x000fe200078ec0ff */
[----:B------:R-:W-:Y:S01]  /*cac0*/  IMAD.MOV.U32 R14, RZ, RZ, R17 ;  /* 0x000000ffff0e7224 */ /* 0x000fe200078e0011 */
[----:B------:R-:W-:Y:S01]  /*cad0*/  PRMT R0, R208, 0x5410, R206 ;  /* 0x00005410d0007816 */ /* 0x000fe200000000ce */
[----:B------:R-:W-:-:S02]  /*cae0*/  IMAD.MOV.U32 R3, RZ, RZ, R16 ;  /* 0x000000ffff037224 */ /* 0x000fc400078e0010 */
[----:B------:R-:W2:Y:S01]  /*caf0*/  LDSM.16.MT88.4 R16, [R178+0xc000] ;  /* 0x00c00000b210783b */ /* 0x000ea20000004200 */
[----:B------:R-:W-:Y:S01]  /*cb00*/  LOP3.LUT R7, R2, R0, RZ, 0xc0, !PT ;  /* 0x0000000002077212 */ /* 0x000fe200078ec0ff */
[-C--:B------:R-:W-:Y:S01]  /*cb10*/  FMUL.FTZ R114, R114, R101.reuse ;  /* 0x0000006572727220 */ /* 0x080fe20000410000 */
[----:B------:R-:W-:Y:S01]  /*cb20*/  LOP3.LUT R0, R33, UR30, RZ, 0x3c, !PT ;  /* 0x0000001e21007c12 */ /* 0x000fe2000f8e3cff */
[-C--:B------:R-:W-:Y:S01]  /*cb30*/  FMUL.FTZ R115, R115, R101.reuse ;  /* 0x0000006573737220 */ /* 0x080fe20000410000 */
[----:B------:R-:W-:Y:S01]  /*cb40*/  UIADD3 UR30, UR21, 0x646e171e, URZ ;  /* 0x646e171e151e7890 */ /* 0x000fe2000fffe03f */
        /* <DEDUP_REMOVED lines=30> */
[-C--:B------:R-:W-:Y:S01]  /*cd30*/  FMUL.FTZ R40, R40, R100.reuse ;  /* 0x0000006428287220 */ /* 0x080fe20000410000 */
[----:B-1----:R-:W-:Y:S01]  /*cd40*/  HMMA.16816.F32.BF16 R120, R4, R24, R120 ;  /* 0x000000180478723c */ /* 0x002fe20000041878 */
[----:B------:R-:W-:Y:S02]  /*cd50*/  FMUL.FTZ R41, R41, R100 ;  /* 0x0000006429297220 */ /* 0x000fe40000410000 */
[-C--:B------:R-:W-:Y:S02]  /*cd60*/  FMUL.FTZ R42, R42, R101.reuse ;  /* 0x000000652a2a7220 */ /* 0x080fe40000410000 */
[----:B------:R-:W-:-:S02]  /*cd70*/  FMUL.FTZ R43, R43, R101 ;  /* 0x000000652b2b7220 */ /* 0x000fc40000410000 */
[-C--:B------:R-:W-:Y:S01]  /*cd80*/  FMUL.FTZ R44, R44, R100.reuse ;  /* 0x000000642c2c7220 */ /* 0x080fe20000410000 */
[----:B------:R-:W-:Y:S01]  /*cd90*/  HMMA.16816.F32.BF16 R220, R4, R26, R124 ;  /* 0x0000001a04dc723c */ /* 0x000fe2000004187c */
[----:B------:R-:W1:Y:S01]  /*cda0*/  LDSM.16.MT88.4 R24, [R177+0xe000] ;  /* 0x00e00000b118783b */ /* 0x000e620000004200 */
[-C--:B------:R-:W-:Y:S02]  /*cdb0*/  FMUL.FTZ R45, R45, R100.reuse ;  /* 0x000000642d2d7220 */ /* 0x080fe40000410000 */
[-C--:B------:R-:W-:Y:S02]  /*cdc0*/  FMUL.FTZ R46, R46, R101.reuse ;  /* 0x000000652e2e7220 */ /* 0x080fe40000410000 */
[----:B------:R-:W-:Y:S02]  /*cdd0*/  FMUL.FTZ R47, R47, R101 ;  /* 0x000000652f2f7220 */ /* 0x000fe40000410000 */
[-C--:B------:R-:W-:Y:S02]  /*cde0*/  FMUL.FTZ R48, R48, R100.reuse ;  /* 0x0000006430307220 */ /* 0x080fe40000410000 */
[----:B------:R-:W-:-:S02]  /*cdf0*/  FMUL.FTZ R49, R49, R100 ;  /* 0x0000006431317220 */ /* 0x000fc40000410000 */
[-C--:B------:R-:W-:Y:S02]  /*ce00*/  FMUL.FTZ R50, R50, R101.reuse ;  /* 0x0000006532327220 */ /* 0x080fe40000410000 */
[-C--:B------:R-:W-:Y:S02]  /*ce10*/  FMUL.FTZ R51, R51, R101.reuse ;  /* 0x0000006533337220 */ /* 0x080fe40000410000 */
[-C--:B------:R-:W-:Y:S02]  /*ce20*/  FMUL.FTZ R56, R56, R100.reuse ;  /* 0x0000006438387220 */ /* 0x080fe40000410000 */
[-C--:B------:R-:W-:Y:S02]  /*ce30*/  FMUL.FTZ R57, R57, R100.reuse ;  /* 0x0000006439397220 */ /* 0x080fe40000410000 */
[-C--:B------:R-:W-:Y:S02]  /*ce40*/  FMUL.FTZ R58, R58, R101.reuse ;  /* 0x000000653a3a7220 */ /* 0x080fe40000410000 */
[----:B------:R-:W-:Y:S01]  /*ce50*/  FMUL.FTZ R59, R59, R101 ;  /* 0x000000653b3b7220 */ /* 0x000fe20000410000 */
[----:B--2---:R-:W-:Y:S01]  /*ce60*/  HMMA.16816.F32.BF16 R128, R4, R16, R128 ;  /* 0x000000100480723c */ /* 0x004fe20000041880 */
[----:B------:R-:W-:-:S02]  /*ce70*/  FMUL.FTZ R52, R52, R100 ;  /* 0x0000006434347220 */ /* 0x000fc40000410000 */
[-C--:B------:R-:W-:Y:S02]  /*ce80*/  FMUL.FTZ R53, R53, R100.reuse ;  /* 0x0000006435357220 */ /* 0x080fe40000410000 */
[-C--:B------:R-:W-:Y:S02]  /*ce90*/  FMUL.FTZ R54, R54, R101.reuse ;  /* 0x0000006536367220 */ /* 0x080fe40000410000 */
[-C--:B------:R-:W-:Y:S01]  /*cea0*/  FMUL.FTZ R55, R55, R101.reuse ;  /* 0x0000006537377220 */ /* 0x080fe20000410000 */
[----:B------:R-:W-:Y:S01]  /*ceb0*/  HMMA.16816.F32.BF16 R216, R4, R18, R132 ;  /* 0x0000001204d8723c */ /* 0x000fe20000041884 */
[----:B------:R-:W2:Y:S01]  /*cec0*/  LDSM.16.MT88.4 R16, [R178+0xe000] ;  /* 0x00e00000b210783b */ /* 0x000ea20000004200 */
        /* <DEDUP_REMOVED lines=22> */
[----:B--2---:R-:W-:Y:S01]  /*d030*/  HMMA.16816.F32.BF16 R160, R4, R16, R44 ;  /* 0x0000001004a0723c */ /* 0x004fe2000004182c */
[----:B------:R-:W-:Y:S02]  /*d040*/  FMUL.FTZ R79, R79, R101 ;  /* 0x000000654f4f7220 */ /* 0x000fe40000410000 */
[----:B------:R-:W-:-:S02]  /*d050*/  FMUL.FTZ R80, R80, R100 ;  /* 0x0000006450507220 */ /* 0x000fc40000410000 */
[----:B------:R-:W-:Y:S02]  /*d060*/  FMUL.FTZ R81, R81, R100 ;  /* 0x0000006451517220 */ /* 0x000fe40000410000 */
[-C--:B------:R-:W-:Y:S01]  /*d070*/  FMUL.FTZ R82, R82, R101.reuse ;  /* 0x0000006552527220 */ /* 0x080fe20000410000 */
[C---:B------:R-:W-:Y:S01]  /*d080*/  HMMA.16816.F32.BF16 R156, R4.reuse, R18, R48 ;  /* 0x00000012049c723c */ /* 0x040fe20000041830 */
[----:B------:R-:W2:Y:S01]  /*d090*/  LDSM.16.MT88.4 R16, [R179+0xe000] ;  /* 0x00e00000b310783b */ /* 0x000ea20000004200 */
[----:B------:R-:W-:Y:S02]  /*d0a0*/  FMUL.FTZ R83, R83, R101 ;  /* 0x0000006553537220 */ /* 0x000fe40000410000 */
[----:B------:R-:W-:Y:S02]  /*d0b0*/  IMAD.MOV.U32 R45, RZ, RZ, R166 ;  /* 0x000000ffff2d7224 */ /* 0x000fe400078e00a6 */
[----:B------:R-:W-:Y:S02]  /*d0c0*/  IMAD.MOV.U32 R46, RZ, RZ, R165 ;  /* 0x000000ffff2e7224 */ /* 0x000fe400078e00a5 */
[----:B------:R-:W-:Y:S01]  /*d0d0*/  IMAD.MOV.U32 R51, RZ, RZ, R149 ;  /* 0x000000ffff337224 */ /* 0x000fe200078e0095 */
[----:B-1----:R-:W-:Y:S01]  /*d0e0*/  HMMA.16816.F32.BF16 R132, R4, R26, R56 ;  /* 0x0000001a0484723c */ /* 0x002fe20000041838 */
[----:B------:R-:W-:-:S02]  /*d0f0*/  IMAD.MOV.U32 R49, RZ, RZ, R155 ;  /* 0x000000ffff317224 */ /* 0x000fc400078e009b */
[----:B------:R-:W-:Y:S02]  /*d100*/  IMAD.MOV.U32 R50, RZ, RZ, R167 ;  /* 0x000000ffff327224 */ /* 0x000fe400078e00a7 */
[----:B------:R-:W-:-:S03]  /*d110*/  IMAD.WIDE.U32 R32, R0, -0x326172a9, RZ ;  /* 0xcd9e8d5700207825 */ /* 0x000fc600078e00ff */
[----:B------:R-:W-:Y:S01]  /*d120*/  HMMA.16816.F32.BF16 R108, R4, R24, R52 ;  /* 0x00000018046c723c */ /* 0x000fe20000041834 */
[----:B------:R-:W-:Y:S01]  /*d130*/  IMAD.MOV.U32 R58, RZ, RZ, R150 ;  /* 0x000000ffff3a7224 */ /* 0x000fe200078e0096 */
[----:B------:R-:W1:Y:S01]  /*d140*/  LDSM.16.MT88.4 R24, [R177+0x10000] ;  /* 0x01000000b118783b */ /* 0x000e620000004200 */
[----:B------:R-:W-:Y:S01]  /*d150*/  IMAD.MOV.U32 R59, RZ, RZ, R151 ;  /* 0x000000ffff3b7224 */ /* 0x000fe200078e0097 */
[----:B------:R-:W-:Y:S01]  /*d160*/  LOP3.LUT R0, R35, UR25, R32, 0x96, !PT ;  /* 0x0000001923007c12 */ /* 0x000fe2000f8e9620 */
[----:B------:R-:W-:Y:S01]  /*d170*/  IMAD.MOV.U32 R56, RZ, RZ, R164 ;  /* 0x000000ffff387224 */ /* 0x000fe200078e00a4 */
[----:B------:R-:W-:Y:S01]  /*d180*/  LOP3.LUT R2, R33, UR26, R58, 0x96, !PT ;  /* 0x0000001a21027c12 */ /* 0x000fe2000f8e963a */
[----:B------:R-:W-:Y:S02]  /*d190*/  IMAD.MOV.U32 R54, RZ, RZ, R153 ;  /* 0x000000ffff367224 */ /* 0x000fe400078e0099 */
[----:B------:R-:W-:Y:S02]  /*d1a0*/  IMAD.MOV.U32 R55, RZ, RZ, R152 ;  /* 0x000000ffff377224 */ /* 0x000fe400078e0098 */
[----:B------:R-:W-:-:S02]  /*d1b0*/  FMUL.FTZ R84, R84, R100 ;  /* 0x0000006454547220 */ /* 0x000fc40000410000 */
        /* <DEDUP_REMOVED lines=9> */
[----:B------:R-:W-:Y:S02]  /*d250*/  IMAD.MOV.U32 R63, RZ, RZ, R154 ;  /* 0x000000ffff3f7224 */ /* 0x000fe400078e009a */
[----:B------:R-:W-:Y:S01]  /*d260*/  HMMA.16816.F32.BF16 R152, R4, R18, R64 ;  /* 0x000000120498723c */ /* 0x000fe20000041840 */
[----:B------:R-:W2:Y:S01]  /*d270*/  LDSM.16.MT88.4 R16, [R178+0x10000] ;  /* 0x01000000b210783b */ /* 0x000ea20000004200 */
[----:B------:R-:W-:Y:S01]  /*d280*/  FMUL.FTZ R93, R93, R100 ;  /* 0x000000645d5d7220 */ /* 0x000fe20000410000 */
[----:B------:R-:W3:Y:S01]  /*d290*/  LDC.U8 R67, c[0x0][0x2d8] ;  /* 0x0000b600ff437b82 */ /* 0x000ee20000000000 */
[----:B------:R-:W-:-:S02]  /*d2a0*/  FMUL.FTZ R94, R94, R101 ;  /* 0x000000655e5e7220 */ /* 0x000fc40000410000 */
[-C--:B------:R-:W-:Y:S02]  /*d2b0*/  FMUL.FTZ R95, R95, R101.reuse ;  /* 0x000000655f5f7220 */ /* 0x080fe40000410000 */
[-C--:B------:R-:W-:Y:S01]  /*d2c0*/  FMUL.FTZ R96, R96, R100.reuse ;  /* 0x0000006460607220 */ /* 0x080fe20000410000 */
[C---:B-1----:R-:W-:Y:S01]  /*d2d0*/  HMMA.16816.F32.BF16 R124, R4.reuse, R26, R72 ;  /* 0x0000001a047c723c */ /* 0x042fe20000041848 */
[----:B------:R-:W-:Y:S02]  /*d2e0*/  FMUL.FTZ R97, R97, R100 ;  /* 0x0000006461617220 */ /* 0x000fe40000410000 */
[-C--:B------:R-:W-:Y:S02]  /*d2f0*/  FMUL.FTZ R98, R98, R101.reuse ;  /* 0x0000006562627220 */ /* 0x080fe40000410000 */
[----:B------:R-:W-:Y:S02]  /*d300*/  FMUL.FTZ R99, R99, R101 ;  /* 0x0000006563637220 */ /* 0x000fe40000410000 */
[----:B------:R-:W-:Y:S01]  /*d310*/  IMAD.MOV.U32 R61, RZ, RZ, R3 ;  /* 0x000000ffff3d7224 */ /* 0x000fe200078e0003 */
[----:B------:R-:W-:Y:S01]  /*d320*/  HMMA.16816.F32.BF16 R164, R4, R24, R68 ;  /* 0x0000001804a4723c */ /* 0x000fe20000041844 */
[----:B------:R-:W1:Y:S01]  /*d330*/  LDSM.16.MT88.4 R24, [R180+0x10000] ;  /* 0x01000000b418783b */ /* 0x000e620000004200 */
[----:B------:R-:W-:-:S04]  /*d340*/  IMAD.WIDE.U32 R2, R2, -0x2daee0ad, RZ ;  /* 0xd2511f5302027825 */ /* 0x000fc800078e00ff */
[----:B------:R-:W-:Y:S01]  /*d350*/  IMAD.MOV.U32 R62, RZ, RZ, R14 ;  /* 0x000000ffff3e7224 */ /* 0x000fe200078e000e */
[----:B------:R-:W-:Y:S01]  /*d360*/  LOP3.LUT R3, R3, UR23, R102, 0x96, !PT ;  /* 0x0000001703037c12 */ /* 0x000fe2000f8e9666 */
[----:B------:R-:W-:Y:S02]  /*d370*/  IMAD.MOV.U32 R57, RZ, RZ, R15 ;  /* 0x000000ffff397224 */ /* 0x000fe400078e000f */
[----:B------:R-:W-:Y:S02]  /*d380*/  IMAD.MOV.U32 R47, RZ, RZ, R245 ;  /* 0x000000ffff2f7224 */ /* 0x000fe400078e00f5 */
[----:B------:R-:W-:Y:S01]  /*d390*/  IMAD.MOV.U32 R66, RZ, RZ, R49 ;  /* 0x000000ffff427224 */ /* 0x000fe200078e0031 */
[C---:B--2---:R-:W-:Y:S08]  /*d3a0*/  HMMA.16816.F32.BF16 R72, R4.reuse, R16, R76 ;  /* 0x000000100448723c */ /* 0x044ff0000004184c */
[C---:B------:R-:W-:Y:S01]  /*d3b0*/  HMMA.16816.F32.BF16 R80, R4.reuse, R18, R80 ;  /* 0x000000120450723c */ /* 0x040fe20000041850 */
[----:B------:R-:W2:Y:S07]  /*d3c0*/  LDSM.16.MT88.4 R16, [R179+0x10000] ;  /* 0x01000000b310783b */ /* 0x000eae0000004200 */
[C---:B-1----:R-:W-:Y:S08]  /*d3d0*/  HMMA.16816.F32.BF16 R84, R4.reuse, R24, R84 ;  /* 0x000000180454723c */ /* 0x042ff00000041854 */
[C---:B------:R-:W-:Y:S01]  /*d3e0*/  HMMA.16816.F32.BF16 R88, R4.reuse, R26, R88 ;  /* 0x0000001a0458723c */ /* 0x040fe20000041858 */
[----:B------:R-:W1:Y:S07]  /*d3f0*/  LDSM.16.MT88.4 R24, [R177+0xc800] ;  /* 0x00c80000b118783b */ /* 0x000e6e0000004200 */
[C---:B--2---:R-:W-:Y:S07]  /*d400*/  HMMA.16816.F32.BF16 R92, R4.reuse, R16, R92 ;  /* 0x00000010045c723c */ /* 0x044fee000004185c */
[C-C-:B------:R-:W-:Y:S01]  /*d410*/  LOP3.LUT R16, R23.reuse, UR16, R20.reuse, 0x96, !PT ;  /* 0x0000001017107c12 */ /* 0x140fe2000f8e9614 */
[----:B------:R-:W-:Y:S01]  /*d420*/  HMMA.16816.F32.BF16 R116, R4, R18, R96 ;  /* 0x000000120474723c */ /* 0x000fe20000041860 */
[----:B------:R-:W-:-:S06]  /*d430*/  LOP3.LUT R17, R23, UR16, R20, 0x96, !PT ;  /* 0x0000001017117c12 */ /* 0x000fcc000f8e9614 */
[----:B------:R-:W-:Y:S01]  /*d440*/  IMAD.WIDE.U32 R6, R0, -0x2daee0ad, RZ ;  /* 0xd2511f5300067825 */ /* 0x000fe200078e00ff */
[----:B------:R-:W-:-:S04]  /*d450*/  LOP3.LUT R4, R21, UR5, R8, 0x96, !PT ;  /* 0x0000000515047c12 */ /* 0x000fc8000f8e9608 */
[----:B------:R-:W-:Y:S01]  /*d460*/  LOP3.LUT R0, R7, UR8, R2, 0x96, !PT ;  /* 0x0000000807007c12 */ /* 0x000fe2000f8e9602 */
[----:B------:R-:W-:-:S04]  /*d470*/  IMAD.WIDE.U32 R2, R3, -0x326172a9, RZ ;  /* 0xcd9e8d5703027825 */ /* 0x000fc800078e00ff */
[----:B------:R-:W-:Y:S01]  /*d480*/  IMAD.WIDE.U32 R8, R0, -0x326172a9, RZ ;  /* 0xcd9e8d5700087825 */ /* 0x000fe200078e00ff */
[----:B------:R-:W-:-:S03]  /*d490*/  LOP3.LUT R0, R3, UR22, R34, 0x96, !PT ;  /* 0x0000001603007c12 */ /* 0x000fc6000f8e9622 */
        /* <DEDUP_REMOVED lines=9> */
[----:B------:R-:W-:Y:S02]  /*d530*/  LOP3.LUT R4, R3, UR29, R22, 0x96, !PT ;  /* 0x0000001d03047c12 */ /* 0x000fe4000f8e9616 */
[C---:B------:R-:W-:Y:S01]  /*d540*/  LOP3.LUT R15, R2.reuse, 0xff, RZ, 0xc0, !PT ;  /* 0x000000ff020f7812 */ /* 0x040fe200078ec0ff */
[----:B------:R-:W2:Y:S01]  /*d550*/  LDSM.16.MT88.4 R20, [R180+0xc800] ;  /* 0x00c80000b414783b */ /* 0x000ea20000004200 */
[----:B------:R-:W-:Y:S02]  /*d560*/  LOP3.LUT R18, R2, 0xffff, RZ, 0xc0, !PT ;  /* 0x0000ffff02127812 */ /* 0x000fe400078ec0ff */
[--C-:B------:R-:W-:Y:S02]  /*d570*/  SHF.R.U32.HI R19, RZ, 0x10, R2.reuse ;  /* 0x00000010ff137819 */ /* 0x100fe40000011602 */
[----:B------:R-:W-:Y:S01]  /*d580*/  SHF.R.U32.HI R9, RZ, 0x18, R2 ;  /* 0x00000018ff097819 */ /* 0x000fe20000011602 */
[----:B------:R-:W-:Y:S01]  /*d590*/  IMAD.WIDE.U32 R2, R0, -0x326172a9, RZ ;  /* 0xcd9e8d5700027825 */ /* 0x000fe200078e00ff */
[----:B---3--:R-:W-:-:S02]  /*d5a0*/  ISETP.GE.U32.AND P1, PT, R67, R15, PT ;  /* 0x0000000f4300720c */ /* 0x008fc40003f26070 */
[----:B------:R-:W-:Y:S02]  /*d5b0*/  LOP3.LUT R42, R7, UR16, R8, 0x96, !PT ;  /* 0x00000010072a7c12 */ /* 0x000fe4000f8e9608 */
[----:B------:R-:W-:Y:S02]  /*d5c0*/  LOP3.LUT R36, R3, UR29, R6, 0x96, !PT ;  /* 0x0000001d03247c12 */ /* 0x000fe4000f8e9606 */
[C---:B------:R-:W-:Y:S02]  /*d5d0*/  LOP3.LUT R5, R2.reuse, 0xff, RZ, 0xc0, !PT ;  /* 0x000000ff02057812 */ /* 0x040fe400078ec0ff */
[----:B------:R-:W-:Y:S02]  /*d5e0*/  LOP3.LUT R245, R2, 0xffff, RZ, 0xc0, !PT ;  /* 0x0000ffff02f57812 */ /* 0x000fe400078ec0ff */
[--C-:B------:R-:W-:Y:S02]  /*d5f0*/  SHF.R.U32.HI R39, RZ, 0x10, R2.reuse ;  /* 0x00000010ff277819 */ /* 0x100fe40000011602 */
[----:B------:R-:W-:Y:S01]  /*d600*/  SHF.R.U32.HI R0, RZ, 0x18, R2 ;  /* 0x00000018ff007819 */ /* 0x000fe20000011602 */
[----:B------:R-:W-:Y:S01]  /*d610*/  IMAD.WIDE.U32 R2, R16, -0x2daee0ad, RZ ;  /* 0xd2511f5310027825 */ /* 0x000fe200078e00ff */
[----:B------:R-:W-:-:S02]  /*d620*/  ISETP.GE.U32.AND P3, PT, R67, R5, PT ;  /* 0x000000054300720c */ /* 0x000fc40003f66070 */
[----:B------:R-:W-:Y:S01]  /*d630*/  ISETP.GE.U32.AND P4, PT, R67, R0, PT ;  /* 0x000000004300720c */ /* 0x000fe20003f86070 */
[----:B------:R-:W-:Y:S01]  /*d640*/  FFMA.FTZ R5, R237, c[0x0][0x23c], -R12 ;  /* 0x00008f00ed057a23 */ /* 0x000fe2000001080c */
[----:B------:R-:W-:Y:S02]  /*d650*/  LOP3.LUT R15, R3, UR30, R14, 0x96, !PT ;  /* 0x0000001e030f7c12 */ /* 0x000fe4000f8e960e */
[C---:B------:R-:W-:Y:S01]  /*d660*/  LOP3.LUT R38, R2.reuse, 0xff, RZ, 0xc0, !PT ;  /* 0x000000ff02267812 */ /* 0x040fe200078ec0ff */
[----:B------:R3:W-:Y:S01]  /*d670*/  MUFU.EX2 R53, R5 ;  /* 0x0000000500357308 */ /* 0x0007e20000000800 */
[----:B------:R-:W-:Y:S02]  /*d680*/  LOP3.LUT R41, R2, 0xffff, RZ, 0xc0, !PT ;  /* 0x0000ffff02297812 */ /* 0x000fe400078ec0ff */
[--C-:B------:R-:W-:Y:S02]  /*d690*/  SHF.R.U32.HI R43, RZ, 0x10, R2.reuse ;  /* 0x00000010ff2b7819 */ /* 0x100fe40000011602 */
[----:B------:R-:W-:Y:S01]  /*d6a0*/  SHF.R.U32.HI R37, RZ, 0x18, R2 ;  /* 0x00000018ff257819 */ /* 0x000fe20000011602 */
[----:B------:R-:W-:Y:S01]  /*d6b0*/  IMAD.WIDE.U32 R2, R17, -0x2daee0ad, RZ ;  /* 0xd2511f5311027825 */ /* 0x000fe200078e00ff */
[----:B------:R-:W-:-:S04]  /*d6c0*/  ISETP.GE.U32.AND P0, PT, R67, R9, PT ;  /* 0x000000094300720c */ /* 0x000fc80003f06070 */
[C---:B------:R-:W-:Y:S02]  /*d6d0*/  LOP3.LUT R6, R2.reuse, 0xffff, RZ, 0xc0, !PT ;  /* 0x0000ffff02067812 */ /* 0x040fe400078ec0ff */
[----:B------:R-:W-:Y:S02]  /*d6e0*/  LOP3.LUT R7, R2, 0xff, RZ, 0xc0, !PT ;  /* 0x000000ff02077812 */ /* 0x000fe400078ec0ff */
[----:B------:R-:W-:Y:S01]  /*d6f0*/  SHF.R.U32.HI R8, RZ, 0x10, R2 ;  /* 0x00000010ff087819 */ /* 0x000fe20000011602 */
[----:B---3--:R-:W-:Y:S01]  /*d700*/  FFMA.FTZ R5, R229, c[0x0][0x23c], -R12 ;  /* 0x00008f00e5057a23 */ /* 0x008fe2000001080c */
[----:B------:R-:W-:Y:S02]  /*d710*/  SHF.R.U32.HI R14, RZ, 0x18, R2 ;  /* 0x00000018ff0e7819 */ /* 0x000fe40000011602 */
[----:B------:R-:W-:Y:S01]  /*d720*/  LOP3.LUT R2, R4, 0xffff, RZ, 0xc0, !PT ;  /* 0x0000ffff04027812 */ /* 0x000fe200078ec0ff */
[----:B------:R-:W-:Y:S01]  /*d730*/  MUFU.EX2 R16, R5 ;  /* 0x0000000500107308 */ /* 0x000fe20000000800 */
[----:B------:R-:W-:Y:S01]  /*d740*/  LOP3.LUT R0, R3, UR30, R30, 0x96, !PT ;  /* 0x0000001e03007c12 */ /* 0x000fe2000f8e961e */
[----:B------:R-:W-:Y:S01]  /*d750*/  @!P0 HFMA2.BF16_V2 R139, -RZ.H0_H0, RZ.H0_H0, -R206.H0_H0 ;  /* 0x200000ffff8b8231 */ /* 0x000fe200003409ce */
[----:B------:R-:W-:-:S02]  /*d760*/  SHF.R.U32.HI R2, RZ, 0x8, R2 ;  /* 0x00000008ff027819 */ /* 0x000fc40000011602 */
[----:B------:R-:W-:Y:S02]  /*d770*/  LOP3.LUT R3, R4, 0xff, RZ, 0xc0, !PT ;  /* 0x000000ff04037812 */ /* 0x000fe400078ec0ff */
[----:B------:R-:W-:Y:S02]  /*d780*/  LOP3.LUT R2, R2, 0xffff, RZ, 0xc0, !PT ;  /* 0x0000ffff02027812 */ /* 0x000fe400078ec0ff */
[C---:B------:R-:W-:Y:S01]  /*d790*/  ISETP.GE.U32.AND P6, PT, R67.reuse, R3, PT ;  /* 0x000000034300720c */ /* 0x040fe20003fc6070 */
[----:B------:R-:W-:Y:S01]  /*d7a0*/  FFMA.FTZ R3, R236, c[0x0][0x23c], -R13 ;  /* 0x00008f00ec037a23 */ /* 0x000fe2000001080d */
[----:B------:R-:W-:Y:S02]  /*d7b0*/  ISETP.GE.U32.AND P5, PT, R67, R2, PT ;  /* 0x000000024300720c */ /* 0x000fe40003fa6070 */
[----:B------:R-:W-:Y:S01]  /*d7c0*/  SHF.R.U32.HI R2, RZ, 0x10, R4 ;  /* 0x00000010ff027819 */ /* 0x000fe20000011604 */
[----:B------:R3:W-:Y:S01]  /*d7d0*/  MUFU.EX2 R52, R3 ;  /* 0x0000000300347308 */ /* 0x0007e20000000800 */
[----:B------:R-:W-:-:S02]  /*d7e0*/  @!P0 PRMT R206, R139, 0x5410, RZ ;  /* 0x000054108bce8816 */ /* 0x000fc400000000ff */
[----:B------:R-:W-:-:S04]  /*d7f0*/  LOP3.LUT R2, R2, 0xff, RZ, 0xc0, !PT ;  /* 0x000000ff02027812 */ /* 0x000fc800078ec0ff */
[----:B------:R-:W-:Y:S01]  /*d800*/  ISETP.GE.U32.AND P2, PT, R67, R2, PT ;  /* 0x000000024300720c */ /* 0x000fe20003f46070 */
[----:B------:R-:W-:Y:S01]  /*d810*/  @!P6 HFMA2.BF16_V2 R137, -RZ.H0_H0, RZ.H0_H0, -R212.H0_H0 ;  /* 0x200000ffff89e231 */ /* 0x000fe200003409d4 */
[----:B------:R-:W-:Y:S01]  /*d820*/  SHF.R.U32.HI R2, RZ, 0x18, R4 ;  /* 0x00000018ff027819 */ /* 0x000fe20000011604 */
[----:B------:R-:W-:Y:S01]  /*d830*/  @!P5 HFMA2.BF16_V2 R136, -RZ.H0_H0, RZ.H0_H0, -R213.H0_H0 ;  /* 0x200000ffff88d231 */ /* 0x000fe200003409d5 */
[----:B------:R-:W-:Y:S02]  /*d840*/  LOP3.LUT R4, R19, 0xff, RZ, 0xc0, !PT ;  /* 0x000000ff13047812 */ /* 0x000fe400078ec0ff */
[----:B------:R-:W-:Y:S02]  /*d850*/  @!P6 PRMT R212, R137, 0x5410, RZ ;  /* 0x0000541089d4e816 */ /* 0x000fe400000000ff */
[C---:B------:R-:W-:Y:S01]  /*d860*/  ISETP.GE.U32.AND P6, PT, R67.reuse, R2, PT ;  /* 0x000000024300720c */ /* 0x040fe20003fc6070 */
[--C-:B---3--:R-:W-:Y:S01]  /*d870*/  FFMA.FTZ R3, R230, c[0x0][0x23c], -R13.reuse ;  /* 0x00008f00e6037a23 */ /* 0x108fe2000001080d */
[----:B------:R-:W-:Y:S01]  /*d880*/  @!P5 PRMT R213, R136, 0x5410, RZ ;  /* 0x0000541088d5d816 */ /* 0x000fe200000000ff */
[----:B------:R-:W-:Y:S01]  /*d890*/  FFMA.FTZ R2, R140, c[0x0][0x23c], -R13 ;  /* 0x00008f008c027a23 */ /* 0x000fe2000001080d */
[----:B------:R-:W-:Y:S01]  /*d8a0*/  ISETP.GE.U32.AND P5, PT, R67, R4, PT ;  /* 0x000000044300720c */ /* 0x000fe20003fa6070 */
[----:B------:R3:W4:Y:S01]  /*d8b0*/  MUFU.EX2 R48, R3 ;  /* 0x0000000300307308 */ /* 0x0007220000000800 */
[----:B------:R-:W-:Y:S01]  /*d8c0*/  FFMA.FTZ R4, R231, c[0x0][0x23c], -R12 ;  /* 0x00008f00e7047a23 */ /* 0x000fe2000001080c */
[----:B------:R-:W-:-:S02]  /*d8d0*/  @!P2 HFMA2.BF16_V2 R138, -RZ.H0_H0, RZ.H0_H0, -R211.H0_H0 ;  /* 0x200000ffff8aa231 */ /* 0x000fc400003409d3 */
[----:B------:R-:W-:-:S03]  /*d8e0*/  @!P1 HFMA2.BF16_V2 R231, -RZ.H0_H0, RZ.H0_H0, -R209.H0_H0 ;  /* 0x200000ffffe79231 */ /* 0x000fc600003409d1 */
[----:B------:R-:W-:Y:S01]  /*d8f0*/  @!P2 PRMT R211, R138, 0x5410, RZ ;  /* 0x000054108ad3a816 */ /* 0x000fe200000000ff */
[----:B------:R5:W-:Y:S01]  /*d900*/  MUFU.EX2 R44, R2 ;  /* 0x00000002002c7308 */ /* 0x000be20000000800 */
[----:B------:R-:W-:-:S03]  /*d910*/  @!P1 PRMT R209, R231, 0x5410, RZ ;  /* 0x00005410e7d19816 */ /* 0x000fc600000000ff */
[----:B------:R-:W-:Y:S01]  /*d920*/  @!P5 HFMA2.BF16_V2 R230, -RZ.H0_H0, RZ.H0_H0, -R208.H0_H0 ;  /* 0x200000ffffe6d231 */ /* 0x000fe200003409d0 */
[----:B---3--:R-:W-:-:S03]  /*d930*/  FFMA.FTZ R3, R141, c[0x0][0x23c], -R13 ;  /* 0x00008f008d037a23 */ /* 0x008fc6000001080d */
[----:B------:R3:W1:Y:S01]  /*d940*/  MUFU.EX2 R28, R4 ;  /* 0x00000004001c7308 */ /* 0x0006620000000800 */
[----:B------:R-:W-:Y:S02]  /*d950*/  @!P5 PRMT R208, R230, 0x5410, RZ ;  /* 0x00005410e6d0d816 */ /* 0x000fe400000000ff */
[----:B-----5:R-:W-:-:S05]  /*d960*/  SHF.R.U32.HI R2, RZ, 0x8, R18 ;  /* 0x00000008ff027819 */ /* 0x020fca0000011612 */
[----:B------:R5:W-:Y:S01]  /*d970*/  MUFU.EX2 R60, R3 ;  /* 0x00000003003c7308 */ /* 0x000be20000000800 */
[----:B------:R-:W-:-:S04]  /*d980*/  LOP3.LUT R2, R2, 0xffff, RZ, 0xc0, !PT ;  /* 0x0000ffff02027812 */ /* 0x000fc800078ec0ff */
[C---:B------:R-:W-:Y:S02]  /*d990*/  ISETP.GE.U32.AND P2, PT, R67.reuse, R2, PT ;  /* 0x000000024300720c */ /* 0x040fe40003f46070 */
[----:B------:R-:W-:Y:S02]  /*d9a0*/  LOP3.LUT R2, R0, 0xffff, RZ, 0xc0, !PT ;  /* 0x0000ffff00027812 */ /* 0x000fe400078ec0ff */
[----:B---3--:R-:W-:Y:S02]  /*d9b0*/  SHF.R.U32.HI R4, RZ, 0x10, R0 ;  /* 0x00000010ff047819 */ /* 0x008fe40000011600 */
[----:B------:R-:W-:Y:S02]  /*d9c0*/  PRMT R67, R67, 0x7054, R67 ;  /* 0x0000705443437816 */ /* 0x000fe40000000043 */
[----:B-----5:R-:W-:Y:S02]  /*d9d0*/  SHF.R.U32.HI R3, RZ, 0x8, R6 ;  /* 0x00000008ff037819 */ /* 0x020fe40000011606 */
[----:B------:R-:W-:-:S02]  /*d9e0*/  SHF.R.U32.HI R6, RZ, 0x18, R0 ;  /* 0x00000018ff067819 */ /* 0x000fc40000011600 */
[----:B------:R-:W-:Y:S01]  /*d9f0*/  PRMT R9, R7, 0x5410, R3 ;  /* 0x0000541007097816 */ /* 0x000fe20000000003 */
[----:B------:R-:W-:Y:S01]  /*da00*/  @!P2 HFMA2.BF16_V2 R229, -RZ.H0_H0, RZ.H0_H0, -R207.H0_H0 ;  /* 0x200000ffffe5a231 */ /* 0x000fe200003409cf */
[----:B------:R-:W-:Y:S02]  /*da10*/  LOP3.LUT R3, R8, 0xff, RZ, 0xc0, !PT ;  /* 0x000000ff08037812 */ /* 0x000fe400078ec0ff */
[----:B------:R-:W-:Y:S02]  /*da20*/  LOP3.LUT R7, R0, 0xff, RZ, 0xc0, !PT ;  /* 0x000000ff00077812 */ /* 0x000fe400078ec0ff */
[----:B------:R-:W-:Y:S01]  /*da30*/  PRMT R8, R3, 0x5410, R14 ;  /* 0x0000541003087816 */ /* 0x000fe2000000000e */
[----:B------:R-:W-:Y:S01]  /*da40*/  FFMA.FTZ R3, R228, c[0x0][0x23c], -R12 ;  /* 0x00008f00e4037a23 */ /* 0x000fe2000001080c */
[----:B------:R-:W-:Y:S01]  /*da50*/  SHF.R.U32.HI R0, RZ, 0x8, R2 ;  /* 0x00000008ff007819 */ /* 0x000fe20000011602 */
[----:B------:R-:W-:Y:S01]  /*da60*/  IMAD.MOV.U32 R14, RZ, RZ, R61 ;  /* 0x000000ffff0e7224 */ /* 0x000fe200078e003d */
[----:B------:R-:W-:Y:S01]  /*da70*/  LOP3.LUT R2, R4, 0xff, RZ, 0xc0, !PT ;  /* 0x000000ff04027812 */ /* 0x000fe200078ec0ff */
[----:B------:R1:W3:Y:S01]  /*da80*/  MUFU.EX2 R29, R3 ;  /* 0x00000003001d7308 */ /* 0x0002e20000000800 */
[----:B----4-:R-:W-:Y:S01]  /*da90*/  F2FP.BF16.PACK_AB R4, R48, R52 ;  /* 0x000000343004723e */ /* 0x010fe200000010ff */
[----:B------:R-:W-:Y:S01]  /*daa0*/  IMAD.MOV.U32 R61, RZ, RZ, R46 ;  /* 0x000000ffff3d7224 */ /* 0x000fe200078e002e */
[----:B------:R-:W-:Y:S01]  /*dab0*/  PRMT R0, R7, 0x5410, R0 ;  /* 0x0000541007007816 */ /* 0x000fe20000000000 */
[----:B------:R-:W-:Y:S01]  /*dac0*/  @!P6 HFMA2.BF16_V2 R228, -RZ.H0_H0, RZ.H0_H0, -R210.H0_H0 ;  /* 0x200000ffffe4e231 */ /* 0x000fe200003409d2 */
[----:B------:R-:W-:-:S02]  /*dad0*/  PRMT R146, R4, 0x7610, R146 ;  /* 0x0000761004927816 */ /* 0x000fc40000000092 */
[----:B------:R-:W-:Y:S01]  /*dae0*/  PRMT R144, R4, 0x7632, R144 ;  /* 0x0000763204907816 */ /* 0x000fe20000000090 */
[--C-:B------:R-:W-:Y:S01]  /*daf0*/  HSET2.LE.AND R0, R0, R67.reuse, PT ;  /* 0x0000004300007233 */ /* 0x100fe20003803000 */
[----:B------:R-:W-:Y:S02]  /*db00*/  PRMT R2, R2, 0x5410, R6 ;  /* 0x0000541002027816 */ /* 0x000fe40000000006 */
[----:B------:R-:W-:Y:S02]  /*db10*/  @!P6 PRMT R210, R228, 0x5410, RZ ;  /* 0x00005410e4d2e816 */ /* 0x000fe400000000ff */
[----:B------:R-:W-:Y:S01]  /*db20*/  @!P2 PRMT R207, R229, 0x5410, RZ ;  /* 0x00005410e5cfa816 */ /* 0x000fe200000000ff */
[----:B------:R-:W-:Y:S01]  /*db30*/  HSET2.LE.AND R2, R2, R67, PT ;  /* 0x0000004302027233 */ /* 0x000fe20003803000 */
[----:B-1----:R-:W-:-:S04]  /*db40*/  F2FP.BF16.PACK_AB R3, R28, R53 ;  /* 0x000000351c03723e */ /* 0x002fc800000010ff */
[C---:B------:R-:W-:Y:S02]  /*db50*/  PRMT R147, R3.reuse, 0x7610, R147 ;  /* 0x0000761003937816 */ /* 0x040fe40000000093 */
[----:B------:R-:W-:Y:S02]  /*db60*/  PRMT R145, R3, 0x7632, R145 ;  /* 0x0000763203917816 */ /* 0x000fe40000000091 */
[----:B------:R-:W-:-:S04]  /*db70*/  PRMT R3, R146, 0x5410, R144 ;  /* 0x0000541092037816 */ /* 0x000fc80000000090 */
[----:B------:R-:W-:Y:S02]  /*db80*/  LOP3.LUT R4, R0, R3, RZ, 0xc0, !PT ;  /* 0x0000000300047212 */ /* 0x000fe400078ec0ff */
[----:B------:R-:W-:Y:S02]  /*db90*/  PRMT R0, R147, 0x5410, R145 ;  /* 0x0000541093007816 */ /* 0x000fe40000000091 */
[----:B---3--:R-:W-:Y:S02]  /*dba0*/  F2FP.BF16.PACK_AB R3, R29, R16 ;  /* 0x000000101d03723e */ /* 0x008fe400000010ff */
[----:B------:R-:W-:Y:S01]  /*dbb0*/  LOP3.LUT R5, R2, R0, RZ, 0xc0, !PT ;  /* 0x0000000002057212 */ /* 0x000fe200078ec0ff */
[--C-:B------:R-:W-:Y:S01]  /*dbc0*/  HSET2.LE.AND R2, R8, R67.reuse, PT ;  /* 0x0000004308027233 */ /* 0x100fe20003803000 */
[----:B------:R-:W-:Y:S01]  /*dbd0*/  IMAD.MOV.U32 R8, RZ, RZ, R60 ;  /* 0x000000ffff087224 */ /* 0x000fe200078e003c */
[----:B------:R-:W-:Y:S01]  /*dbe0*/  HSET2.LE.AND R0, R9, R67, PT ;  /* 0x0000004309007233 */ /* 0x000fe20003803000 */
[C---:B------:R-:W-:Y:S01]  /*dbf0*/  PRMT R143, R3.reuse, 0x7610, R143 ;  /* 0x00007610038f7816 */ /* 0x040fe2000000008f */
[----:B------:R-:W-:Y:S01]  /*dc00*/  IMAD.MOV.U32 R9, RZ, RZ, R62 ;  /* 0x000000ffff097224 */ /* 0x000fe200078e003e */
[----:B------:R-:W-:Y:S01]  /*dc10*/  PRMT R141, R3, 0x7632, R141 ;  /* 0x00007632038d7816 */ /* 0x000fe2000000008d */
[----:B------:R-:W-:Y:S01]  /*dc20*/  IMAD.MOV.U32 R62, RZ, RZ, R45 ;  /* 0x000000ffff3e7224 */ /* 0x000fe200078e002d */
[----:B------:R-:W-:Y:S01]  /*dc30*/  F2FP.BF16.PACK_AB R6, R44, R8 ;  /* 0x000000082c06723e */ /* 0x000fe200000010ff */
[----:B------:R-:W-:-:S02]  /*dc40*/  IMAD.MOV.U32 R60, RZ, RZ, R47 ;  /* 0x000000ffff3c7224 */ /* 0x000fc400078e002f */
[----:B------:R-:W-:Y:S01]  /*dc50*/  IMAD.MOV.U32 R67, RZ, RZ, R63 ;  /* 0x000000ffff437224 */ /* 0x000fe200078e003f */
[C---:B------:R-:W-:Y:S01]  /*dc60*/  PRMT R142, R6.reuse, 0x7610, R142 ;  /* 0x00007610068e7816 */ /* 0x040fe2000000008e */
[----:B------:R-:W-:Y:S01]  /*dc70*/  IMAD.MOV.U32 R63, RZ, RZ, R50 ;  /* 0x000000ffff3f7224 */ /* 0x000fe200078e0032 */
[----:B------:R-:W-:-:S04]  /*dc80*/  PRMT R140, R6, 0x7632, R140 ;  /* 0x00007632068c7816 */ /* 0x000fc8000000008c */
[----:B------:R-:W-:-:S04]  /*dc90*/  PRMT R3, R142, 0x5410, R140 ;  /* 0x000054108e037816 */ /* 0x000fc8000000008c */
[----:B------:R-:W-:Y:S02]  /*dca0*/  LOP3.LUT R6, R0, R3, RZ, 0xc0, !PT ;  /* 0x0000000300067212 */ /* 0x000fe400078ec0ff */
[----:B------:R-:W-:-:S04]  /*dcb0*/  PRMT R0, R143, 0x5410, R141 ;  /* 0x000054108f007816 */ /* 0x000fc8000000008d */
[----:B------:R-:W-:Y:S01]  /*dcc0*/  LOP3.LUT R7, R2, R0, RZ, 0xc0, !PT ;  /* 0x0000000002077212 */ /* 0x000fe200078ec0ff */
[----:B------:R-:W-:Y:S02]  /*dcd0*/  IMAD.MOV.U32 R0, RZ, RZ, R16 ;  /* 0x000000ffff007224 */ /* 0x000fe400078e0010 */
[----:B------:R-:W1:Y:S01]  /*dce0*/  LDSM.16.MT88.4 R16, [R178+0xc800] ;  /* 0x00c80000b210783b */ /* 0x000e620000004200 */
[----:B------:R-:W-:-:S03]  /*dcf0*/  IMAD.MOV.U32 R2, RZ, RZ, R44 ;  /* 0x000000ffff027224 */ /* 0x000fc600078e002c */
[C---:B------:R-:W-:Y:S07]  /*dd00*/  HMMA.16816.F32.BF16 R44, R4.reuse, R26, R232 ;  /* 0x0000001a042c723c */ /* 0x040fee00000418e8 */
[----:B------:R-:W-:Y:S01]  /*dd10*/  IMAD.MOV.U32 R233, RZ, RZ, R51 ;  /* 0x000000ffffe97224 */ /* 0x000fe200078e0033 */
[----:B--2---:R-:W-:Y:S01]  /*dd20*/  HMMA.16816.F32.BF16 R120, R4, R20, R120 ;  /* 0x000000140478723c */ /* 0x004fe20000041878 */
[----:B------:R-:W-:Y:S02]  /*dd30*/  IMAD.MOV.U32 R232, RZ, RZ, R48 ;  /* 0x000000ffffe87224 */ /* 0x000fe400078e0030 */
[----:B------:R-:W-:-:S02]  /*dd40*/  IMAD.MOV.U32 R235, RZ, RZ, R29 ;  /* 0x000000ffffeb7224 */ /* 0x000fc400078e001d */
[----:B------:R-:W-:Y:S02]  /*dd50*/  IMAD.MOV.U32 R234, RZ, RZ, R28 ;  /* 0x000000ffffea7224 */ /* 0x000fe400078e001c */
[----:B------:R-:W2:Y:S01]  /*dd60*/  LDSM.16.MT88.4 R28, [R177+0xe800] ;  /* 0x00e80000b11c783b */ /* 0x000ea20000004200 */
[C---:B------:R-:W-:Y:S03]  /*dd70*/  HMMA.16816.F32.BF16 R104, R4.reuse, R24, R104 ;  /* 0x000000180468723c */ /* 0x040fe60000041868 */
[----:B------:R-:W3:Y:S05]  /*dd80*/  LDSM.16.MT88.4 R24, [R180+0xe800] ;  /* 0x00e80000b418783b */ /* 0x000eea0000004200 */
[C---:B-1----:R-:W-:Y:S08]  /*dd90*/  HMMA.16816.F32.BF16 R112, R4.reuse, R16, R112 ;  /* 0x000000100470723c */ /* 0x042ff00000041870 */
[----:B------:R-:W-:Y:S01]  /*dda0*/  HMMA.16816.F32.BF16 R48, R4, R18, R224 ;  /* 0x000000120430723c */ /* 0x000fe200000418e0 */
[----:B------:R-:W1:Y:S06]  /*ddb0*/  LDSM.16.MT88.4 R16, [R179+0xc800] ;  /* 0x00c80000b310783b */ /* 0x000e6c0000004200 */
[----:B------:R-:W-:-:S02]  /*ddc0*/  IMAD.MOV.U32 R227, RZ, RZ, R54 ;  /* 0x000000ffffe37224 */ /* 0x000fc400078e0036 */
[----:B------:R-:W-:Y:S02]  /*ddd0*/  IMAD.MOV.U32 R226, RZ, RZ, R53 ;  /* 0x000000ffffe27224 */ /* 0x000fe400078e0035 */
[----:B------:R-:W-:Y:S01]  /*dde0*/  IMAD.MOV.U32 R225, RZ, RZ, R55 ;  /* 0x000000ffffe17224 */ /* 0x000fe200078e0037 */
[----:B--2---:R-:W-:Y:S01]  /*ddf0*/  HMMA.16816.F32.BF16 R68, R4, R30, R172 ;  /* 0x0000001e0444723c */ /* 0x004fe200000418ac */
[----:B------:R-:W-:-:S07]  /*de00*/  IMAD.MOV.U32 R224, RZ, RZ, R52 ;  /* 0x000000ffffe07224 */ /* 0x000fce00078e0034 */
[C---:B------:R-:W-:Y:S01]  /*de10*/  HMMA.16816.F32.BF16 R52, R4.reuse, R22, R220 ;  /* 0x000000160434723c */ /* 0x040fe200000418dc */
[----:B------:R-:W2:Y:S06]  /*de20*/  LDSM.16.MT88.4 R20, [R177+0x10800] ;  /* 0x01080000b114783b */ /* 0x000eac0000004200 */
[----:B------:R-:W-:Y:S01]  /*de30*/  IMAD.MOV.U32 R220, RZ, RZ, R60 ;  /* 0x000000ffffdc7224 */ /* 0x000fe200078e003c */
[----:B---3--:R-:W-:Y:S01]  /*de40*/  HMMA.16816.F32.BF16 R96, R4, R24, R108 ;  /* 0x000000180460723c */ /* 0x008fe2000004186c */
[----:B------:R-:W-:Y:S02]  /*de50*/  IMAD.MOV.U32 R221, RZ, RZ, R61 ;  /* 0x000000ffffdd7224 */ /* 0x000fe400078e003d */
[----:B------:R-:W-:-:S02]  /*de60*/  IMAD.MOV.U32 R222, RZ, RZ, R62 ;  /* 0x000000ffffde7224 */ /* 0x000fc400078e003e */
[----:B------:R-:W-:Y:S02]  /*de70*/  IMAD.MOV.U32 R223, RZ, RZ, R63 ;  /* 0x000000ffffdf7224 */ /* 0x000fe400078e003f */
[----:B------:R-:W-:Y:S01]  /*de80*/  IMAD.MOV.U32 R31, RZ, RZ, R222 ;  /* 0x000000ffff1f7224 */ /* 0x000fe200078e00de */
[----:B------:R-:W-:Y:S01]  /*de90*/  HMMA.16816.F32.BF16 R108, R4, R26, R132 ;  /* 0x0000001a046c723c */ /* 0x000fe20000041884 */
[----:B------:R-:W3:Y:S01]  /*dea0*/  LDSM.16.MT88.4 R24, [R180+0x10800] ;  /* 0x01080000b418783b */ /* 0x000ee20000004200 */
[----:B------:R-:W-:-:S06]  /*deb0*/  IMAD.MOV.U32 R30, RZ, RZ, R223 ;  /* 0x000000ffff1e7224 */ /* 0x000fcc00078e00df */
[C---:B-1----:R-:W-:Y:S08]  /*dec0*/  HMMA.16816.F32.BF16 R128, R4.reuse, R16, R128 ;  /* 0x000000100480723c */ /* 0x042ff00000041880 */
[----:B------:R-:W-:Y:S01]  /*ded0*/  HMMA.16816.F32.BF16 R60, R4, R18, R216 ;  /* 0x00000012043c723c */ /* 0x000fe200000418d8 */
[----:B------:R-:W1:Y:S06]  /*dee0*/  LDSM.16.MT88.4 R16, [R178+0xe800] ;  /* 0x00e80000b210783b */ /* 0x000e6c0000004200 */
[----:B------:R-:W-:-:S02]  /*def0*/  IMAD.MOV.U32 R219, RZ, RZ, R66 ;  /* 0x000000ffffdb7224 */ /* 0x000fc400078e0042 */
[----:B------:R-:W-:Y:S01]  /*df00*/  IMAD.MOV.U32 R218, RZ, RZ, R67 ;  /* 0x000000ffffda7224 */ /* 0x000fe200078e0043 */
[----:B--2---:R-:W-:Y:S01]  /*df10*/  HMMA.16816.F32.BF16 R164, R4, R20, R164 ;  /* 0x0000001404a4723c */ /* 0x004fe200000418a4 */
[----:B------:R-:W-:Y:S02]  /*df20*/  IMAD.MOV.U32 R217, RZ, RZ, R56 ;  /* 0x000000ffffd97224 */ /* 0x000fe400078e0038 */
[----:B------:R-:W-:-:S04]  /*df30*/  IMAD.MOV.U32 R216, RZ, RZ, R57 ;  /* 0x000000ffffd87224 */ /* 0x000fc800078e0039 */
[----:B------:R-:W-:Y:S01]  /*df40*/  IMAD.MOV.U32 R20, RZ, RZ, R233 ;  /* 0x000000ffff147224 */ /* 0x000fe200078e00e9 */
[C---:B------:R-:W-:Y:S01]  /*df50*/  HMMA.16816.F32.BF16 R64, R4.reuse, R28, R168 ;  /* 0x0000001c0440723c */ /* 0x040fe200000418a8 */
[----:B------:R-:W-:Y:S01]  /*df60*/  IMAD.MOV.U32 R233, RZ, RZ, R0 ;  /* 0x000000ffffe97224 */ /* 0x000fe200078e0000 */
[----:B------:R-:W-:Y:S01]  /*df70*/  LOP3.LUT R0, R15, 0xff, RZ, 0xc0, !PT ;  /* 0x000000ff0f007812 */ /* 0x000fe200078ec0ff */
[----:B------:R-:W-:Y:S02]  /*df80*/  IMAD.MOV.U32 R21, RZ, RZ, R232 ;  /* 0x000000ffff157224 */ /* 0x000fe400078e00e8 */
[----:B------:R-:W-:Y:S01]  /*df90*/  IMAD.MOV.U32 R232, RZ, RZ, R8 ;  /* 0x000000ffffe87224 */ /* 0x000fe200078e0008 */
[----:B------:R-:W-:Y:S01]  /*dfa0*/  LOP3.LUT R8, R35, UR25, R32, 0x96, !PT ;  /* 0x0000001923087c12 */ /* 0x000fe2000f8e9620 */
[----:B------:R-:W-:Y:S01]  /*dfb0*/  IMAD.MOV.U32 R28, RZ, RZ, R58 ;  /* 0x000000ffff1c7224 */ /* 0x000fe200078e003a */
[----:B------:R-:W-:Y:S01]  /*dfc0*/  HMMA.16816.F32.BF16 R124, R4, R22, R124 ;  /* 0x00000016047c723c */ /* 0x000fe2000004187c */
[----:B------:R-:W-:-:S02]  /*dfd0*/  IMAD.MOV.U32 R29, RZ, RZ, R59 ;  /* 0x000000ffff1d7224 */ /* 0x000fc400078e003b */
[----:B------:R-:W-:Y:S01]  /*dfe0*/  IMAD.MOV.U32 R29, RZ, RZ, R216 ;  /* 0x000000ffff1d7224 */ /* 0x000fe200078e00d8 */
[----:B------:R-:W-:Y:S01]  /*dff0*/  LOP3.LUT R3, R33, UR26, R28, 0x96, !PT ;  /* 0x0000001a21037c12 */ /* 0x000fe2000f8e961c */
[----:B------:R-:W-:Y:S02]  /*e000*/  IMAD.MOV.U32 R28, RZ, RZ, R221 ;  /* 0x000000ffff1c7224 */ /* 0x000fe400078e00dd */
[----:B------:R-:W-:Y:S01]  /*e010*/  IMAD.MOV.U32 R23, RZ, RZ, R234 ;  /* 0x000000ffff177224 */ /* 0x000fe200078e00ea */
[----:B---3--:R-:W-:Y:S01]  /*e020*/  HMMA.16816.F32.BF16 R132, R4, R26, R88 ;  /* 0x0000001a0484723c */ /* 0x008fe20000041858 */
[----:B------:R-:W-:Y:S01]  /*e030*/  IMAD.MOV.U32 R234, RZ, RZ, R2 ;  /* 0x000000ffffea7224 */ /* 0x000fe200078e0002 */
[----:B------:R-:W-:Y:S01]  /*e040*/  SHF.R.U32.HI R2, RZ, 0x10, R15 ;  /* 0x00000010ff027819 */ /* 0x000fe2000001160f */
[----:B------:R-:W-:Y:S02]  /*e050*/  IMAD.MOV.U32 R22, RZ, RZ, R9 ;  /* 0x000000ffff167224 */ /* 0x000fe400078e0009 */
[----:B------:R-:W-:Y:S01]  /*e060*/  IMAD.WIDE.U32 R8, R8, -0x2daee0ad, RZ ;  /* 0xd2511f5308087825 */ /* 0x000fe200078e00ff */
[----:B------:R-:W-:-:S02]  /*e070*/  LOP3.LUT R2, R2, 0xff, RZ, 0xc0, !PT ;  /* 0x000000ff02027812 */ /* 0x000fc400078ec0ff */
[----:B-1----:R-:W-:Y:S01]  /*e080*/  HMMA.16816.F32.BF16 R76, R4, R16, R160 ;  /* 0x00000010044c723c */ /* 0x002fe200000418a0 */
[----:B------:R-:W-:Y:S02]  /*e090*/  IMAD.MOV.U32 R231, RZ, RZ, R23 ;  /* 0x000000ffffe77224 */ /* 0x000fe400078e0017 */
[----:B------:R-:W-:-:S04]  /*e0a0*/  IMAD.MOV.U32 R229, RZ, RZ, R21 ;  /* 0x000000ffffe57224 */ /* 0x000fc800078e0015 */
[----:B------:R-:W-:Y:S01]  /*e0b0*/  IMAD.MOV.U32 R160, RZ, RZ, R227 ;  /* 0x000000ffffa07224 */ /* 0x000fe200078e00e3 */
[C---:B------:R-:W-:Y:S01]  /*e0c0*/  HMMA.16816.F32.BF16 R56, R4.reuse, R18, R156 ;  /* 0x000000120438723c */ /* 0x040fe2000004189c */
[----:B------:R-:W1:Y:S01]  /*e0d0*/  LDSM.16.MT88.4 R16, [R179+0xe800] ;  /* 0x00e80000b310783b */ /* 0x000e620000004200 */
[----:B------:R-:W-:Y:S02]  /*e0e0*/  IMAD.MOV.U32 R161, RZ, RZ, R226 ;  /* 0x000000ffffa17224 */ /* 0x000fe400078e00e2 */
[----:B------:R-:W-:Y:S02]  /*e0f0*/  IMAD.MOV.U32 R162, RZ, RZ, R225 ;  /* 0x000000ffffa27224 */ /* 0x000fe400078e00e1 */
[----:B------:R-:W-:Y:S02]  /*e100*/  IMAD.MOV.U32 R163, RZ, RZ, R224 ;  /* 0x000000ffffa37224 */ /* 0x000fe400078e00e0 */
[----:B------:R-:W-:Y:S01]  /*e110*/  HMMA.16816.F32.BF16 R156, R4, R24, R84 ;  /* 0x00000018049c723c */ /* 0x000fe20000041854 */
[----:B------:R-:W-:Y:S01]  /*e120*/  LDSM.16.MT88.4 R24, [R180+0xd000] ;  /* 0x00d00000b418783b */ /* 0x000fe20000004200 */
[----:B------:R-:W-:-:S06]  /*e130*/  IMAD.MOV.U32 R230, RZ, RZ, R161 ;  /* 0x000000ffffe67224 */ /* 0x000fcc00078e00a1 */
[C---:B-1----:R-:W-:Y:S08]  /*e140*/  HMMA.16816.F32.BF16 R148, R4.reuse, R16, R148 ;  /* 0x000000100494723c */ /* 0x042ff00000041894 */
[C---:B------:R-:W-:Y:S01]  /*e150*/  HMMA.16816.F32.BF16 R152, R4.reuse, R18, R152 ;  /* 0x000000120498723c */ /* 0x040fe20000041898 */
[----:B------:R-:W1:Y:S07]  /*e160*/  LDSM.16.MT88.4 R16, [R178+0x10800] ;  /* 0x01080000b210783b */ /* 0x000e6e0000004200 */
[C---:B-1----:R-:W-:Y:S01]  /*e170*/  HMMA.16816.F32.BF16 R172, R4.reuse, R16, R72 ;  /* 0x0000001004ac723c */ /* 0x042fe20000041848 */
[----:B------:R-:W1:Y:S06]  /*e180*/  LDC.U8 R74, c[0x0][0x2d8] ;  /* 0x0000b600ff4a7b82 */ /* 0x000e6c0000000000 */
[----:B------:R-:W-:Y:S01]  /*e190*/  IMAD.MOV.U32 R75, RZ, RZ, R14 ;  /* 0x000000ffff4b7224 */ /* 0x000fe200078e000e */
[----:B------:R-:W-:Y:S01]  /*e1a0*/  HMMA.16816.F32.BF16 R168, R4, R18, R80 ;  /* 0x0000001204a8723c */ /* 0x000fe20000041850 */
[----:B------:R-:W2:Y:S01]  /*e1b0*/  LDSM.16.MT88.4 R16, [R179+0x10800] ;  /* 0x01080000b310783b */ /* 0x000ea20000004200 */
[----:B------:R-:W-:Y:S01]  /*e1c0*/  IMAD.MOV.U32 R73, RZ, RZ, R29 ;  /* 0x000000ffff497224 */ /* 0x000fe200078e001d */
[----:B-1----:R-:W-:-:S02]  /*e1d0*/  ISETP.GE.U32.AND P6, PT, R74, R0, PT ;  /* 0x000000004a00720c */ /* 0x002fc40003fc6070 */
[----:B------:R-:W-:Y:S02]  /*e1e0*/  LOP3.LUT R0, R39, 0xff, RZ, 0xc0, !PT ;  /* 0x000000ff27007812 */ /* 0x000fe400078ec0ff */
[C---:B------:R-:W-:Y:S01]  /*e1f0*/  ISETP.GE.U32.AND P0, PT, R74.reuse, R2, PT ;  /* 0x000000024a00720c */ /* 0x040fe20003f06070 */
[----:B------:R-:W-:Y:S01]  /*e200*/  IMAD.WIDE.U32 R2, R3, -0x2daee0ad, RZ ;  /* 0xd2511f5303027825 */ /* 0x000fe200078e00ff */
[C---:B------:R-:W-:Y:S02]  /*e210*/  ISETP.GE.U32.AND P5, PT, R74.reuse, R0, PT ;  /* 0x000000004a00720c */ /* 0x040fe40003fa6070 */
[----:B------:R-:W-:Y:S02]  /*e220*/  LOP3.LUT R0, R15, 0xffff, RZ, 0xc0, !PT ;  /* 0x0000ffff0f007812 */ /* 0x000fe400078ec0ff */
[----:B------:R-:W-:Y:S02]  /*e230*/  LOP3.LUT R3, R3, UR23, R102, 0x96, !PT ;  /* 0x0000001703037c12 */ /* 0x000fe4000f8e9666 */
[----:B------:R-:W-:Y:S01]  /*e240*/  SHF.R.U32.HI R0, RZ, 0x8, R0 ;  /* 0x00000008ff007819 */ /* 0x000fe20000011600 */
[----:B------:R-:W-:Y:S01]  /*e250*/  @!P6 HFMA2.BF16_V2 R236, -RZ.H0_H0, RZ.H0_H0, -R146.H0_H0 ;  /* 0x200000ffffece231 */ /* 0x000fe20000340992 */
[----:B------:R-:W-:-:S02]  /*e260*/  ISETP.GE.U32.AND P1, PT, R74, R38, PT ;  /* 0x000000264a00720c */ /* 0x000fc40003f26070 */
[----:B------:R-:W-:Y:S01]  /*e270*/  LOP3.LUT R0, R0, 0xffff, RZ, 0xc0, !PT ;  /* 0x0000ffff00007812 */ /* 0x000fe200078ec0ff */
[----:B------:R-:W-:Y:S01]  /*e280*/  @!P0 HFMA2.BF16_V2 R238, -RZ.H0_H0, RZ.H0_H0, -R147.H0_H0 ;  /* 0x200000ffffee8231 */ /* 0x000fe20000340993 */
[----:B------:R-:W-:Y:S01]  /*e290*/  @!P6 PRMT R146, R236, 0x5410, RZ ;  /* 0x00005410ec92e816 */ /* 0x000fe200000000ff */
[----:B------:R-:W-:Y:S01]  /*e2a0*/  IMAD.MOV.U32 R236, RZ, RZ, R163 ;  /* 0x000000ffffec7224 */ /* 0x000fe200078e00a3 */
[C---:B------:R-:W-:Y:S02]  /*e2b0*/  ISETP.GE.U32.AND P6, PT, R74.reuse, R0, PT ;  /* 0x000000004a00720c */ /* 0x040fe40003fc6070 */
[----:B------:R-:W-:Y:S01]  /*e2c0*/  LOP3.LUT R0, R9, UR8, R2, 0x96, !PT ;  /* 0x0000000809007c12 */ /* 0x000fe2000f8e9602 */
[----:B------:R-:W-:Y:S01]  /*e2d0*/  IMAD.WIDE.U32 R2, R3, -0x326172a9, RZ ;  /* 0xcd9e8d5703027825 */ /* 0x000fe200078e00ff */
[----:B------:R-:W-:Y:S01]  /*e2e0*/  ISETP.GE.U32.AND P2, PT, R74, R37, PT ;  /* 0x000000254a00720c */ /* 0x000fe20003f46070 */
[----:B--2---:R-:W-:Y:S01]  /*e2f0*/  HMMA.16816.F32.BF16 R92, R4, R16, R92 ;  /* 0x00000010045c723c */ /* 0x004fe2000004185c */
[----:B------:R-:W-:Y:S01]  /*e300*/  @!P0 PRMT R147, R238, 0x5410, RZ ;  /* 0x00005410ee938816 */ /* 0x000fe200000000ff */
[----:B------:R-:W-:Y:S01]  /*e310*/  IMAD.WIDE.U32 R38, R0, -0x326172a9, RZ ;  /* 0xcd9e8d5700267825 */ /* 0x000fe200078e00ff */
[----:B------:R-:W-:-:S03]  /*e320*/  LOP3.LUT R3, R3, UR22, R34, 0x96, !PT ;  /* 0x0000001603037c12 */ /* 0x000fc6000f8e9622 */
[----:B------:R-:W-:Y:S01]  /*e330*/  IMAD.MOV.U32 R238, RZ, RZ, R162 ;  /* 0x000000ffffee7224 */ /* 0x000fe200078e00a2 */
[----:B------:R-:W-:Y:S01]  /*e340*/  LOP3.LUT R0, R39, UR5, R2, 0x96, !PT ;  /* 0x0000000527007c12 */ /* 0x000fe2000f8e9602 */
[----:B------:R-:W-:Y:S01]  /*e350*/  IMAD.WIDE.U32 R2, R3, -0x2daee0ad, RZ ;  /* 0xd2511f5303027825 */ /* 0x000fe200078e00ff */
[----:B------:R-:W-:Y:S01]  /*e360*/  @!P6 HFMA2.BF16_V2 R237, -RZ.H0_H0, RZ.H0_H0, -R144.H0_H0 ;  /* 0x200000ffffede231 */ /* 0x000fe20000340990 */
[----:B------:R-:W-:Y:S01]  /*e370*/  HMMA.16816.F32.BF16 R116, R4, R18, R116 ;  /* 0x000000120474723c */ /* 0x000fe20000041874 */
[----:B------:R-:W1:Y:S01]  /*e380*/  LDSM.16.MT88.4 R16, [R177+0xd000] ;  /* 0x00d00000b110783b */ /* 0x000e620000004200 */
[----:B------:R-:W-:Y:S01]  /*e390*/  IMAD.WIDE.U32 R34, R0, -0x2daee0ad, RZ ;  /* 0xd2511f5300227825 */ /* 0x000fe200078e00ff */
[----:B------:R-:W-:Y:S02]  /*e3a0*/  SHF.R.U32.HI R0, RZ, 0x18, R15 ;  /* 0x00000018ff007819 */ /* 0x000fe4000001160f */
[----:B------:R-:W-:Y:S01]  /*e3b0*/  LOP3.LUT R14, R3, UR4, R8, 0x96, !PT ;  /* 0x00000004030e7c12 */ /* 0x000fe2000f8e9608 */
[----:B------:R-:W-:Y:S01]  /*e3c0*/  IMAD.WIDE.U32 R8, R42, -0x2daee0ad, RZ ;  /* 0xd2511f532a087825 */ /* 0x000fe200078e00ff */
[----:B------:R-:W-:-:S02]  /*e3d0*/  LOP3.LUT R2, R35, UR15, R2, 0x96, !PT ;  /* 0x0000000f23027c12 */ /* 0x000fc4000f8e9602 */
[----:B------:R-:W-:Y:S01]  /*e3e0*/  @!P6 PRMT R144, R237, 0x5410, RZ ;  /* 0x00005410ed90e816 */ /* 0x000fe200000000ff */
[----:B------:R-:W-:Y:S01]  /*e3f0*/  IMAD.WIDE.U32 R32, R14, -0x326172a9, RZ ;  /* 0xcd9e8d570e207825 */ /* 0x000fe200078e00ff */
[----:B------:R-:W-:Y:S02]  /*e400*/  ISETP.GE.U32.AND P6, PT, R74, R0, PT ;  /* 0x000000004a00720c */ /* 0x000fe40003fc6070 */
[----:B------:R-:W-:Y:S01]  /*e410*/  SHF.R.U32.HI R0, RZ, 0x8, R41 ;  /* 0x00000008ff007819 */ /* 0x000fe20000011629 */
[----:B------:R-:W-:Y:S01]  /*e420*/  IMAD.WIDE.U32 R2, R2, -0x326172a9, RZ ;  /* 0xcd9e8d5702027825 */ /* 0x000fe200078e00ff */
[----:B------:R-:W-:Y:S02]  /*e430*/  LOP3.LUT R72, R9, UR30, R40, 0x96, !PT ;  /* 0x0000001e09487c12 */ /* 0x000fe4000f8e9628 */
[C---:B------:R-:W-:Y:S01]  /*e440*/  LOP3.LUT R39, R8.reuse, 0xff, RZ, 0xc0, !PT ;  /* 0x000000ff08277812 */ /* 0x040fe200078ec0ff */
[----:B------:R-:W-:Y:S01]  /*e450*/  FFMA.FTZ R4, R247, c[0x0][0x23c], -R12 ;  /* 0x00008f00f7047a23 */ /* 0x000fe2000001080c */
[----:B------:R-:W-:Y:S01]  /*e460*/  LOP3.LUT R216, R8, 0xffff, RZ, 0xc0, !PT ;  /* 0x0000ffff08d87812 */ /* 0x000fe200078ec0ff */
[----:B------:R-:W-:Y:S01]  /*e470*/  FFMA.FTZ R9, R239, c[0x0][0x23c], -R13 ;  /* 0x00008f00ef097a23 */ /* 0x000fe2000001080d */
[--C-:B------:R-:W-:Y:S01]  /*e480*/  SHF.R.U32.HI R40, RZ, 0x10, R8.reuse ;  /* 0x00000010ff287819 */ /* 0x100fe20000011608 */
[----:B------:R-:W-:Y:S01]  /*e490*/  MUFU.EX2 R222, R4 ;  /* 0x0000000400de7308 */ /* 0x000fe20000000800 */
[----:B------:R-:W-:Y:S01]  /*e4a0*/  SHF.R.U32.HI R37, RZ, 0x18, R8 ;  /* 0x00000018ff257819 */ /* 0x000fe20000011608 */
[----:B------:R-:W-:Y:S01]  /*e4b0*/  @!P6 HFMA2.BF16_V2 R239, -RZ.H0_H0, RZ.H0_H0, -R145.H0_H0 ;  /* 0x200000ffffefe231 */ /* 0x000fe20000340991 */
[----:B------:R-:W-:Y:S01]  /*e4c0*/  LOP3.LUT R8, R0, 0xffff, RZ, 0xc0, !PT ;  /* 0x0000ffff00087812 */ /* 0x000fe200078ec0ff */
[----:B------:R-:W-:Y:S01]  /*e4d0*/  IMAD.MOV.U32 R41, RZ, RZ, R30 ;  /* 0x000000ffff297224 */ /* 0x000fe200078e001e */
[----:B------:R-:W-:Y:S01]  /*e4e0*/  LOP3.LUT R0, R2, 0xffff, RZ, 0xc0, !PT ;  /* 0x0000ffff02007812 */ /* 0x000fe200078ec0ff */
[----:B------:R-:W-:Y:S01]  /*e4f0*/  IMAD.MOV.U32 R237, RZ, RZ, R31 ;  /* 0x000000ffffed7224 */ /* 0x000fe200078e001f */
[----:B------:R-:W-:Y:S01]  /*e500*/  ISETP.GE.U32.AND P0, PT, R74, R8, PT ;  /* 0x000000084a00720c */ /* 0x000fe20003f06070 */
[----:B------:R2:W-:Y:S01]  /*e510*/  MUFU.EX2 R228, R9 ;  /* 0x0000000900e47308 */ /* 0x0005e20000000800 */
[----:B------:R-:W-:Y:S01]  /*e520*/  SHF.R.U32.HI R8, RZ, 0x8, R0 ;  /* 0x00000008ff087819 */ /* 0x000fe20000011600 */
[----:B------:R-:W-:Y:S01]  /*e530*/  IMAD.MOV.U32 R42, RZ, RZ, R28 ;  /* 0x000000ffff2a7224 */ /* 0x000fe200078e001c */
[----:B------:R-:W-:Y:S01]  /*e540*/  LOP3.LUT R0, R2, 0xff, RZ, 0xc0, !PT ;  /* 0x000000ff02007812 */ /* 0x000fe200078ec0ff */
[----:B------:R-:W-:Y:S01]  /*e550*/  LDSM.16.MT88.4 R28, [R178+0xd000] ;  /* 0x00d00000b21c783b */ /* 0x000fe20000004200 */
[----:B------:R-:W-:Y:S01]  /*e560*/  @!P6 PRMT R145, R239, 0x5410, RZ ;  /* 0x00005410ef91e816 */ /* 0x000fe200000000ff */
[----:B------:R-:W-:Y:S01]  /*e570*/  IMAD.MOV.U32 R239, RZ, RZ, R22 ;  /* 0x000000ffffef7224 */ /* 0x000fe200078e0016 */
[----:B------:R-:W-:Y:S01]  /*e580*/  PRMT R15, R0, 0x5410, R8 ;  /* 0x00005410000f7816 */ /* 0x000fe20000000008 */
[----:B------:R-:W-:Y:S01]  /*e590*/  FFMA.FTZ R8, R244, c[0x0][0x23c], -R12 ;  /* 0x00008f00f4087a23 */ /* 0x000fe2000001080c */
[----:B------:R-:W-:Y:S01]  /*e5a0*/  LOP3.LUT R0, R43, 0xff, RZ, 0xc0, !PT ;  /* 0x000000ff2b007812 */ /* 0x000fe200078ec0ff */
[----:B------:R-:W-:Y:S01]  /*e5b0*/  IMAD.MOV.U32 R43, RZ, RZ, R160 ;  /* 0x000000ffff2b7224 */ /* 0x000fe200078e00a0 */
[----:B------:R-:W-:Y:S01]  /*e5c0*/  SHF.R.U32.HI R14, RZ, 0x18, R2 ;  /* 0x00000018ff0e7819 */ /* 0x000fe20000011602 */
[----:B------:R-:W-:Y:S01]  /*e5d0*/  MUFU.EX2 R224, R8 ;  /* 0x0000000800e07308 */ /* 0x000fe20000000800 */
[----:B------:R-:W-:Y:S01]  /*e5e0*/  ISETP.GE.U32.AND P6, PT, R74, R0, PT ;  /* 0x000000004a00720c */ /* 0x000fe20003fc6070 */
[--C-:B------:R-:W-:Y:S01]  /*e5f0*/  FFMA.FTZ R0, R242, c[0x0][0x23c], -R13.reuse ;  /* 0x00008f00f2007a23 */ /* 0x100fe2000001080d */
[----:B------:R-:W-:Y:S01]  /*e600*/  @!P0 HFMA2.BF16_V2 R242, -RZ.H0_H0, RZ.H0_H0, -R140.H0_H0 ;  /* 0x200000fffff28231 */ /* 0x000fe2000034098c */
[----:B--2---:R-:W-:Y:S01]  /*e610*/  FFMA.FTZ R9, R243, c[0x0][0x23c], -R13 ;  /* 0x00008f00f3097a23 */ /* 0x004fe2000001080d */
[----:B------:R-:W-:Y:S01]  /*e620*/  @!P1 HFMA2.BF16_V2 R243, -RZ.H0_H0, RZ.H0_H0, -R142.H0_H0 ;  /* 0x200000fffff39231 */ /* 0x000fe2000034098e */
[----:B------:R-:W-:-:S02]  /*e630*/  LOP3.LUT R5, R36, 0xffff, RZ, 0xc0, !PT ;  /* 0x0000ffff24057812 */ /* 0x000fc400078ec0ff */
[----:B------:R2:W-:Y:S01]  /*e640*/  MUFU.EX2 R227, R9 ;  /* 0x0000000900e37308 */ /* 0x0005e20000000800 */
[----:B------:R-:W-:Y:S02]  /*e650*/  @!P0 PRMT R140, R242, 0x5410, RZ ;  /* 0x00005410f28c8816 */ /* 0x000fe400000000ff */
[----:B------:R-:W-:Y:S01]  /*e660*/  @!P1 PRMT R142, R243, 0x5410, RZ ;  /* 0x00005410f38e9816 */ /* 0x000fe200000000ff */
[----:B------:R-:W-:Y:S01]  /*e670*/  IMAD.MOV.U32 R243, RZ, RZ, R75 ;  /* 0x000000fffff37224 */ /* 0x000fe200078e004b */
[----:B------:R-:W-:Y:S01]  /*e680*/  PRMT R242, R74, 0x7054, R74 ;  /* 0x000070544af27816 */ /* 0x000fe2000000004a */
[----:B------:R-:W-:Y:S02]  /*e690*/  IMAD.MOV.U32 R75, RZ, RZ, R218 ;  /* 0x000000ffff4b7224 */ /* 0x000fe400078e00da */
[----:B------:R3:W-:Y:S01]  /*e6a0*/  MUFU.EX2 R226, R0 ;  /* 0x0000000000e27308 */ /* 0x0007e20000000800 */
[----:B--2---:R-:W-:Y:S02]  /*e6b0*/  SHF.R.U32.HI R9, RZ, 0x10, R2 ;  /* 0x00000010ff097819 */ /* 0x004fe40000011602 */
[----:B------:R-:W-:Y:S01]  /*e6c0*/  LOP3.LUT R2, R3, UR29, R32, 0x96, !PT ;  /* 0x0000001d03027c12 */ /* 0x000fe2000f8e9620 */
[----:B------:R-:W-:Y:S01]  /*e6d0*/  FFMA.FTZ R3, R240, c[0x0][0x23c], -R13 ;  /* 0x00008f00f0037a23 */ /* 0x000fe2000001080d */
[----:B------:R-:W-:Y:S01]  /*e6e0*/  @!P6 HFMA2.BF16_V2 R240, -RZ.H0_H0, RZ.H0_H0, -R143.H0_H0 ;  /* 0x200000fffff0e231 */ /* 0x000fe2000034098f */
[----:B------:R-:W-:-:S02]  /*e6f0*/  LOP3.LUT R9, R9, 0xff, RZ, 0xc0, !PT ;  /* 0x000000ff09097812 */ /* 0x000fc400078ec0ff */
[----:B------:R2:W-:Y:S01]  /*e700*/  MUFU.EX2 R225, R3 ;  /* 0x0000000300e17308 */ /* 0x0005e20000000800 */
[----:B---3--:R-:W-:Y:S02]  /*e710*/  LOP3.LUT R0, R36, 0xff, RZ, 0xc0, !PT ;  /* 0x000000ff24007812 */ /* 0x008fe400078ec0ff */
[----:B------:R-:W-:Y:S01]  /*e720*/  @!P6 PRMT R143, R240, 0x5410, RZ ;  /* 0x00005410f08fe816 */ /* 0x000fe200000000ff */
[----:B------:R-:W-:Y:S01]  /*e730*/  IMAD.MOV.U32 R240, RZ, RZ, R20 ;  /* 0x000000fffff07224 */ /* 0x000fe200078e0014 */
[----:B------:R-:W-:Y:S01]  /*e740*/  ISETP.GE.U32.AND P1, PT, R74, R0, PT ;  /* 0x000000004a00720c */ /* 0x000fe20003f26070 */
[----:B------:R-:W3:Y:S01]  /*e750*/  LDSM.16.MT88.4 R20, [R179+0xd000] ;  /* 0x00d00000b314783b */ /* 0x000ee20000004200 */
[----:B------:R-:W-:Y:S02]  /*e760*/  SHF.R.U32.HI R0, RZ, 0x18, R36 ;  /* 0x00000018ff007819 */ /* 0x000fe40000011624 */
[----:B------:R-:W-:Y:S02]  /*e770*/  LOP3.LUT R8, R2, 0xff, RZ, 0xc0, !PT ;  /* 0x000000ff02087812 */ /* 0x000fe400078ec0ff */
[----:B------:R-:W-:-:S02]  /*e780*/  ISETP.GE.U32.AND P0, PT, R74, R0, PT ;  /* 0x000000004a00720c */ /* 0x000fc40003f06070 */
[----:B------:R-:W-:Y:S02]  /*e790*/  SHF.R.U32.HI R7, RZ, 0x18, R2 ;  /* 0x00000018ff077819 */ /* 0x000fe40000011602 */
[----:B------:R-:W-:Y:S02]  /*e7a0*/  PRMT R9, R9, 0x5410, R14 ;  /* 0x0000541009097816 */ /* 0x000fe4000000000e */
[----:B--2---:R-:W-:Y:S01]  /*e7b0*/  SHF.R.U32.HI R3, RZ, 0x10, R36 ;  /* 0x00000010ff037819 */ /* 0x004fe20000011624 */
[----:B------:R-:W-:-:S03]  /*e7c0*/  IMAD.MOV.U32 R36, RZ, RZ, R219 ;  /* 0x000000ffff247224 */ /* 0x000fc600078e00db */
[----:B------:R-:W-:Y:S01]  /*e7d0*/  LOP3.LUT R0, R3, 0xff, RZ, 0xc0, !PT ;  /* 0x000000ff03007812 */ /* 0x000fe200078ec0ff */
[----:B------:R-:W-:Y:S01]  /*e7e0*/  FFMA.FTZ R3, R241, c[0x0][0x23c], -R12 ;  /* 0x00008f00f1037a23 */ /* 0x000fe2000001080c */
[----:B------:R-:W-:Y:S02]  /*e7f0*/  @!P2 HFMA2.BF16_V2 R241, -RZ.H0_H0, RZ.H0_H0, -R141.H0_H0 ;  /* 0x200000fffff1a231 */ /* 0x000fe4000034098d */
[----:B------:R-:W-:Y:S01]  /*e800*/  ISETP.GE.U32.AND P6, PT, R74, R0, PT ;  /* 0x000000004a00720c */ /* 0x000fe20003fc6070 */
[----:B------:R2:W4:Y:S01]  /*e810*/  MUFU.EX2 R223, R3 ;  /* 0x0000000300df7308 */ /* 0x0005220000000800 */
[----:B------:R-:W-:Y:S02]  /*e820*/  LOP3.LUT R0, R2, 0xffff, RZ, 0xc0, !PT ;  /* 0x0000ffff02007812 */ /* 0x000fe400078ec0ff */
[----:B------:R-:W-:Y:S01]  /*e830*/  @!P2 PRMT R141, R241, 0x5410, RZ ;  /* 0x00005410f18da816 */ /* 0x000fe200000000ff */
[----:B------:R-:W-:Y:S01]  /*e840*/  IMAD.MOV.U32 R241, RZ, RZ, R73 ;  /* 0x000000fffff17224 */ /* 0x000fe200078e0049 */
[----:B------:R-:W-:Y:S01]  /*e850*/  SHF.R.U32.HI R6, RZ, 0x8, R0 ;  /* 0x00000008ff067819 */ /* 0x000fe20000011600 */
[----:B------:R1:W5:Y:S01]  /*e860*/  LDL.LU.S16 R73, [R1] ;  /* 0x0000000001497983 */ /* 0x0003620000300600 */
[----:B--2---:R-:W-:-:S02]  /*e870*/  SHF.R.U32.HI R3, RZ, 0x10, R2 ;  /* 0x00000010ff037819 */ /* 0x004fc40000011602 */
[----:B------:R-:W-:Y:S02]  /*e880*/  SHF.R.U32.HI R2, RZ, 0x8, R5 ;  /* 0x00000008ff027819 */ /* 0x000fe40000011605 */
[----:B------:R-:W-:Y:S01]  /*e890*/  LOP3.LUT R0, R3, 0xff, RZ, 0xc0, !PT ;  /* 0x000000ff03007812 */ /* 0x000fe200078ec0ff */
[----:B------:R-:W-:Y:S01]  /*e8a0*/  FFMA.FTZ R3, R246, c[0x0][0x23c], -R12 ;  /* 0x00008f00f6037a23 */ /* 0x000fe2000001080c */
[----:B------:R-:W-:Y:S02]  /*e8b0*/  PRMT R5, R8, 0x5410, R6 ;  /* 0x0000541008057816 */ /* 0x000fe40000000006 */
[----:B------:R-:W-:Y:S01]  /*e8c0*/  PRMT R4, R0, 0x5410, R7 ;  /* 0x0000541000047816 */ /* 0x000fe20000000007 */
[----:B------:R2:W1:Y:S01]  /*e8d0*/  MUFU.EX2 R221, R3 ;  /* 0x0000000300dd7308 */ /* 0x0004620000000800 */
[----:B------:R-:W-:Y:S02]  /*e8e0*/  LOP3.LUT R0, R2, 0xffff, RZ, 0xc0, !PT ;  /* 0x0000ffff02007812 */ /* 0x000fe400078ec0ff */
[----:B----4-:R-:W-:-:S02]  /*e8f0*/  F2FP.BF16.PACK_AB R2, R223, R224 ;  /* 0x000000e0df02723e */ /* 0x010fc400000010ff */
[----:B------:R-:W-:Y:S01]  /*e900*/  ISETP.GE.U32.AND P2, PT, R74, R0, PT ;  /* 0x000000004a00720c */ /* 0x000fe20003f46070 */
[--C-:B------:R-:W-:Y:S01]  /*e910*/  HSET2.LE.AND R0, R15, R242.reuse, PT ;  /* 0x000000f20f007233 */ /* 0x100fe20003803000 */
[C---:B------:R-:W-:Y:S01]  /*e920*/  PRMT R137, R2.reuse, 0x7632, R137 ;  /* 0x0000763202897816 */ /* 0x040fe20000000089 */
[----:B------:R-:W-:Y:S01]  /*e930*/  IMAD.MOV.U32 R74, RZ, RZ, R217 ;  /* 0x000000ffff4a7224 */ /* 0x000fe200078e00d9 */
[----:B------:R-:W-:Y:S01]  /*e940*/  PRMT R136, R2, 0x7610, R136 ;  /* 0x0000761002887816 */ /* 0x000fe20000000088 */
[----:B------:R-:W-:Y:S01]  /*e950*/  HSET2.LE.AND R2, R9, R242, PT ;  /* 0x000000f209027233 */ /* 0x000fe20003803000 */
[----:B------:R-:W-:Y:S01]  /*e960*/  IMAD.MOV.U32 R217, RZ, RZ, R220 ;  /* 0x000000ffffd97224 */ /* 0x000fe200078e00dc */
[----:B------:R-:W-:Y:S02]  /*e970*/  LOP3.LUT R8, R40, 0xff, RZ, 0xc0, !PT ;  /* 0x000000ff28087812 */ /* 0x000fe400078ec0ff */
[----:B------:R-:W-:Y:S02]  /*e980*/  SHF.R.U32.HI R9, RZ, 0x18, R72 ;  /* 0x00000018ff097819 */ /* 0x000fe40000011648 */
[----:B--2---:R-:W-:-:S04]  /*e990*/  F2FP.BF16.PACK_AB R3, R225, R226 ;  /* 0x000000e2e103723e */ /* 0x004fc800000010ff */
[C---:B------:R-:W-:Y:S02]  /*e9a0*/  PRMT R139, R3.reuse, 0x7610, R139 ;  /* 0x00007610038b7816 */ /* 0x040fe4000000008b */
[----:B------:R-:W-:-:S04]  /*e9b0*/  PRMT R138, R3, 0x7632, R138 ;  /* 0x00007632038a7816 */ /* 0x000fc8000000008a */
[----:B------:R-:W-:-:S04]  /*e9c0*/  PRMT R3, R139, 0x5410, R138 ;  /* 0x000054108b037816 */ /* 0x000fc8000000008a */
[----:B------:R-:W-:Y:S02]  /*e9d0*/  LOP3.LUT R6, R0, R3, RZ, 0xc0, !PT ;  /* 0x0000000300067212 */ /* 0x000fe400078ec0ff */
[----:B------:R-:W-:Y:S02]  /*e9e0*/  F2FP.BF16.PACK_AB R3, R227, R228 ;  /* 0x000000e4e303723e */ /* 0x000fe400000010ff */
[----:B------:R-:W-:Y:S02]  /*e9f0*/  PRMT R0, R136, 0x5410, R137 ;  /* 0x0000541088007816 */ /* 0x000fe40000000089 */
[C---:B------:R-:W-:Y:S02]  /*ea00*/  PRMT R103, R3.reuse, 0x7610, R103 ;  /* 0x0000761003677816 */ /* 0x040fe40000000067 */
[----:B------:R-:W-:Y:S01]  /*ea10*/  LOP3.LUT R7, R2, R0, RZ, 0xc0, !PT ;  /* 0x0000000002077212 */ /* 0x000fe200078ec0ff */
[----:B------:R-:W-:Y:S01]  /*ea20*/  HSET2.LE.AND R0, R5, R242, PT ;  /* 0x000000f205007233 */ /* 0x000fe20003803000 */
[----:B------:R-:W-:Y:S01]  /*ea30*/  PRMT R102, R3, 0x7632, R102 ;  /* 0x0000763203667816 */ /* 0x000fe20000000066 */
[----:B------:R-:W-:Y:S01]  /*ea40*/  @!P1 HFMA2.BF16_V2 R246, -RZ.H0_H0, RZ.H0_H0, -R103.H0_H0 ;  /* 0x200000fffff69231 */ /* 0x000fe20000340967 */
[----:B-1----:R-:W-:-:S02]  /*ea50*/  F2FP.BF16.PACK_AB R2, R221, R222 ;  /* 0x000000dedd02723e */ /* 0x002fc400000010ff */
[----:B------:R-:W-:Y:S01]  /*ea60*/  PRMT R3, R103, 0x5410, R102 ;  /* 0x0000541067037816 */ /* 0x000fe20000000066 */
[----:B------:R-:W-:Y:S01]  /*ea70*/  @!P2 HFMA2.BF16_V2 R244, -RZ.H0_H0, RZ.H0_H0, -R102.H0_H0 ;  /* 0x200000fffff4a231 */ /* 0x000fe20000340966 */
[C---:B------:R-:W-:Y:S02]  /*ea80*/  PRMT R35, R2.reuse, 0x7632, R35 ;  /* 0x0000763202237816 */ /* 0x040fe40000000023 */
[----:B------:R-:W-:Y:S01]  /*ea90*/  PRMT R32, R2, 0x7610, R32 ;  /* 0x0000761002207816 */ /* 0x000fe20000000020 */
[----:B------:R-:W-:Y:S01]  /*eaa0*/  HSET2.LE.AND R2, R4, R242, PT ;  /* 0x000000f204027233 */ /* 0x000fe20003803000 */
[----:B------:R-:W-:Y:S01]  /*eab0*/  LOP3.LUT R4, R0, R3, RZ, 0xc0, !PT ;  /* 0x0000000300047212 */ /* 0x000fe200078ec0ff */
[----:B------:R-:W-:Y:S01]  /*eac0*/  @!P0 HFMA2.BF16_V2 R247, -RZ.H0_H0, RZ.H0_H0, -R35.H0_H0 ;  /* 0x200000fffff78231 */ /* 0x000fe20000340923 */
[----:B------:R-:W-:Y:S02]  /*ead0*/  PRMT R0, R32, 0x5410, R35 ;  /* 0x0000541020007816 */ /* 0x000fe40000000023 */
[----:B------:R-:W-:Y:S01]  /*eae0*/  @!P1 PRMT R103, R246, 0x5410, RZ ;  /* 0x00005410f6679816 */ /* 0x000fe200000000ff */
[----:B------:R-:W-:Y:S01]  /*eaf0*/  IMAD.MOV.U32 R246, RZ, RZ, R74 ;  /* 0x000000fffff67224 */ /* 0x000fe200078e004a */
[----:B------:R-:W-:-:S02]  /*eb00*/  LOP3.LUT R5, R2, R0, RZ, 0xc0, !PT ;  /* 0x0000000002057212 */ /* 0x000fc400078ec0ff */
[----:B------:R-:W-:Y:S02]  /*eb10*/  LOP3.LUT R2, R33, UR16, R38, 0x96, !PT ;  /* 0x0000001021027c12 */ /* 0x000fe4000f8e9626 */
[----:B------:R-:W-:Y:S02]  /*eb20*/  @!P2 PRMT R102, R244, 0x5410, RZ ;  /* 0x00005410f466a816 */ /* 0x000fe400000000ff */
[----:B------:R1:W2:Y:S01]  /*eb30*/  LDL.LU.S16 R244, [R1+0x4] ;  /* 0x0000040001f47983 */ /* 0x0002a20000300600 */
[----:B------:R-:W-:Y:S01]  /*eb40*/  HMMA.16816.F32.BF16 R104, R4, R16, R104 ;  /* 0x000000100468723c */ /* 0x000fe20000041868 */
[----:B------:R-:W-:Y:S01]  /*eb50*/  IMAD.WIDE.U32 R2, R2, -0x2daee0ad, RZ ;  /* 0xd2511f5302027825 */ /* 0x000fe200078e00ff */
[----:B------:R-:W-:-:S03]  /*eb60*/  @!P0 PRMT R35, R247, 0x5410, RZ ;  /* 0x00005410f7238816 */ /* 0x000fc600000000ff */
[----:B------:R-:W-:Y:S01]  /*eb70*/  IMAD.MOV.U32 R247, RZ, RZ, R75 ;  /* 0x000000fffff77224 */ /* 0x000fe200078e004b */
[----:B------:R-:W-:Y:S02]  /*eb80*/  LOP3.LUT R14, R2, 0xffff, RZ, 0xc0, !PT ;  /* 0x0000ffff020e7812 */ /* 0x000fe400078ec0ff */
[----:B------:R-:W-:Y:S01]  /*eb90*/  HMMA.16816.F32.BF16 R44, R4, R18, R44 ;  /* 0x00000012042c723c */ /* 0x000fe2000004182c */
[----:B------:R-:W4:Y:S01]  /*eba0*/  LDSM.16.MT88.4 R16, [R177+0xf000] ;  /* 0x00f00000b110783b */ /* 0x000f220000004200 */
[----:B------:R-:W-:Y:S02]  /*ebb0*/  SHF.R.U32.HI R15, RZ, 0x18, R2 ;  /* 0x00000018ff0f7819 */ /* 0x000fe40000011602 */
[----:B------:R-:W-:Y:S01]  /*ebc0*/  LOP3.LUT R0, R3, UR30, R34, 0x96, !PT ;  /* 0x0000001e03007c12 */ /* 0x000fe2000f8e9622 */
[----:B------:R-:W-:-:S03]  /*ebd0*/  FFMA.FTZ R3, R248, c[0x0][0x23c], -R13 ;  /* 0x00008f00f8037a23 */ /* 0x000fc6000001080d */
[C---:B---3--:R-:W-:Y:S01]  /*ebe0*/  HMMA.16816.F32.BF16 R128, R4.reuse, R20, R128 ;  /* 0x000000140480723c */ /* 0x048fe20000041880 */
[----:B------:R3:W-:Y:S07]  /*ebf0*/  MUFU.EX2 R219, R3 ;  /* 0x0000000300db7308 */ /* 0x0007ee0000000800 */
[C---:B------:R-:W-:Y:S01]  /*ec00*/  HMMA.16816.F32.BF16 R60, R4.reuse, R22, R60 ;  /* 0x00000016043c723c */ /* 0x040fe2000004183c */
[----:B------:R-:W1:Y:S07]  /*ec10*/  LDSM.16.MT88.4 R20, [R180+0xf000] ;  /* 0x00f00000b414783b */ /* 0x000e6e0000004200 */
[----:B------:R-:W-:Y:S01]  /*ec20*/  HMMA.16816.F32.BF16 R112, R4, R28, R112 ;  /* 0x0000001c0470723c */ /* 0x000fe20000041870 */
[----:B---3--:R-:W-:Y:S01]  /*ec30*/  SHF.R.U32.HI R3, RZ, 0x8, R14 ;  /* 0x00000008ff037819 */ /* 0x008fe2000001160e */
[----:B------:R-:W-:-:S04]  /*ec40*/  FFMA.FTZ R14, R36, c[0x0][0x23c], -R12 ;  /* 0x00008f00240e7a23 */ /* 0x000fc8000001080c */
[----:B------:R3:W-:Y:S02]  /*ec50*/  MUFU.EX2 R34, R14 ;  /* 0x0000000e00227308 */ /* 0x0007e40000000800 */
[C---:B------:R-:W-:Y:S01]  /*ec60*/  HMMA.16816.F32.BF16 R48, R4.reuse, R30, R48 ;  /* 0x0000001e0430723c */ /* 0x040fe20000041830 */
[----:B------:R-:W1:Y:S07]  /*ec70*/  LDSM.16.MT88.4 R28, [R177+0x11000] ;  /* 0x01100000b11c783b */ /* 0x000e6e0000004200 */
[----:B------:R-:W-:Y:S01]  /*ec80*/  HMMA.16816.F32.BF16 R120, R4, R24, R120 ;  /* 0x000000180478723c */ /* 0x000fe20000041878 */
[----:B---3--:R-:W-:Y:S01]  /*ec90*/  FFMA.FTZ R14, R251, c[0x0][0x23c], -R12 ;  /* 0x00008f00fb0e7a23 */ /* 0x008fe2000001080c */
[----:B------:R-:W-:-:S06]  /*eca0*/  @!P4 HFMA2.BF16_V2 R251, -RZ.H0_H0, RZ.H0_H0, -R137.H0_H0 ;  /* 0x200000fffffbc231 */ /* 0x000fcc0000340989 */
[----:B----4-:R-:W-:Y:S01]  /*ecb0*/  HMMA.16816.F32.BF16 R64, R4, R16, R64 ;  /* 0x000000100440723c */ /* 0x010fe20000041840 */
[----:B------:R-:W-:-:S07]  /*ecc0*/  @!P4 PRMT R137, R251, 0x5410, RZ ;  /* 0x00005410fb89c816 */ /* 0x000fce00000000ff */
[C---:B------:R-:W-:Y:S01]  /*ecd0*/  HMMA.16816.F32.BF16 R68, R4.reuse, R18, R68 ;  /* 0x000000120444723c */ /* 0x040fe20000041844 */
[----:B------:R-:W3:Y:S07]  /*ece0*/  LDSM.16.MT88.4 R16, [R179+0xf000] ;  /* 0x00f00000b310783b */ /* 0x000eee0000004200 */
[C---:B-1----:R-:W-:Y:S07]  /*ecf0*/  HMMA.16816.F32.BF16 R84, R4.reuse, R20, R96 ;  /* 0x000000140454723c */ /* 0x042fee0000041860 */
[----:B------:R-:W-:Y:S01]  /*ed00*/  LOP3.LUT R21, R2, 0xff, RZ, 0xc0, !PT ;  /* 0x000000ff02157812 */ /* 0x000fe200078ec0ff */
[----:B------:R-:W-:Y:S01]  /*ed10*/  HMMA.16816.F32.BF16 R52, R4, R26, R52 ;  /* 0x0000001a0434723c */ /* 0x000fe20000041834 */
[----:B------:R-:W-:Y:S01]  /*ed20*/  SHF.R.U32.HI R20, RZ, 0x10, R2 ;  /* 0x00000010ff147819 */ /* 0x000fe20000011602 */
[----:B------:R-:W1:Y:S01]  /*ed30*/  LDSM.16.MT88.4 R24, [R178+0xf000] ;  /* 0x00f00000b218783b */ /* 0x000e620000004200 */
[----:B------:R-:W-:-:S02]  /*ed40*/  SHF.R.U32.HI R2, RZ, 0x8, R245 ;  /* 0x00000008ff027819 */ /* 0x000fc400000116f5 */
[----:B------:R-:W4:Y:S02]  /*ed50*/  LDC.U8 R245, c[0x0][0x2d8] ;  /* 0x0000b600fff57b82 */ /* 0x000f240000000000 */
[----:B------:R-:W-:Y:S01]  /*ed60*/  LOP3.LUT R2, R2, 0xffff, RZ, 0xc0, !PT ;  /* 0x0000ffff02027812 */ /* 0x000fe200078ec0ff */
[C---:B------:R-:W-:Y:S08]  /*ed70*/  HMMA.16816.F32.BF16 R164, R4.reuse, R28, R164 ;  /* 0x0000001c04a4723c */ /* 0x040ff000000418a4 */
[C---:B------:R-:W-:Y:S01]  /*ed80*/  HMMA.16816.F32.BF16 R160, R4.reuse, R30, R124 ;  /* 0x0000001e04a0723c */ /* 0x040fe2000004187c */
[----:B------:R-:W-:Y:S04]  /*ed90*/  LDSM.16.MT88.4 R28, [R179+0x11000] ;  /* 0x01100000b31c783b */ /* 0x000fe80000004200 */
[----:B------:R-:W-:Y:S03]  /*eda0*/  LDSM.16.MT88.4 R124, [R180+0xd800] ;  /* 0x00d80000b47c783b */ /* 0x000fe60000004200 */
[----:B------:R-:W-:Y:S01]  /*edb0*/  HMMA.16816.F32.BF16 R88, R4, R22, R108 ;  /* 0x000000160458723c */ /* 0x000fe2000004186c */
[----:B------:R-:W-:Y:S01]  /*edc0*/  LDSM.16.MT88.4 R108, [R177+0xd800] ;  /* 0x00d80000b16c783b */ /* 0x000fe20000004200 */
[----:B----4-:R-:W-:Y:S01]  /*edd0*/  ISETP.GE.U32.AND P1, PT, R245, R2, PT ;  /* 0x00000002f500720c */ /* 0x010fe20003f26070 */
[----:B------:R-:W-:Y:S01]  /*ede0*/  FFMA.FTZ R2, R250, c[0x0][0x23c], -R13 ;  /* 0x00008f00fa027a23 */ /* 0x000fe2000001080d */
[----:B------:R-:W-:-:S04]  /*edf0*/  @!P3 HFMA2.BF16_V2 R250, -RZ.H0_H0, RZ.H0_H0, -R139.H0_H0 ;  /* 0x200000fffffab231 */ /* 0x000fc8000034098b */
[C---:B---3--:R-:W-:Y:S01]  /*ee00*/  HMMA.16816.F32.BF16 R148, R4.reuse, R16, R148 ;  /* 0x000000100494723c */ /* 0x048fe20000041894 */
[C---:B------:R-:W-:Y:S01]  /*ee10*/  ISETP.GE.U32.AND P2, PT, R245.reuse, R39, PT ;  /* 0x00000027f500720c */ /* 0x040fe20003f46070 */
[----:B------:R3:W-:Y:S01]  /*ee20*/  MUFU.EX2 R220, R2 ;  /* 0x0000000200dc7308 */ /* 0x0007e20000000800 */
[C---:B------:R-:W-:Y:S02]  /*ee30*/  ISETP.GE.U32.AND P0, PT, R245.reuse, R37, PT ;  /* 0x00000025f500720c */ /* 0x040fe40003f06070 */
[----:B------:R-:W-:Y:S02]  /*ee40*/  @!P3 PRMT R139, R250, 0x5410, RZ ;  /* 0x00005410fa8bb816 */ /* 0x000fe400000000ff */
[----:B------:R-:W-:Y:S01]  /*ee50*/  ISETP.GE.U32.AND P3, PT, R245, R9, PT ;  /* 0x00000009f500720c */ /* 0x000fe20003f66070 */
[----:B------:R-:W-:Y:S01]  /*ee60*/  HMMA.16816.F32.BF16 R152, R4, R18, R152 ;  /* 0x000000120498723c */ /* 0x000fe20000041898 */
[----:B------:R-:W4:Y:S01]  /*ee70*/  LDSM.16.MT88.4 R16, [R178+0x11000] ;  /* 0x01100000b210783b */ /* 0x000f220000004200 */
[----:B------:R-:W-:Y:S01]  /*ee80*/  @!P1 HFMA2.BF16_V2 R248, -RZ.H0_H0, RZ.H0_H0, -R138.H0_H0 ;  /* 0x200000fffff89231 */ /* 0x000fe2000034098a */
[----:B------:R-:W-:-:S04]  /*ee90*/  LOP3.LUT R9, R0, 0xff, RZ, 0xc0, !PT ;  /* 0x000000ff00097812 */ /* 0x000fc800078ec0ff */
[----:B------:R-:W-:Y:S01]  /*eea0*/  @!P1 PRMT R138, R248, 0x5410, RZ ;  /* 0x00005410f88a9816 */ /* 0x000fe200000000ff */
[C---:B-1----:R-:W-:Y:S01]  /*eeb0*/  HMMA.16816.F32.BF16 R76, R4.reuse, R24, R76 ;  /* 0x00000018044c723c */ /* 0x042fe2000004184c */
[----:B------:R-:W-:Y:S01]  /*eec0*/  ISETP.GE.U32.AND P1, PT, R245, R8, PT ;  /* 0x00000008f500720c */ /* 0x000fe20003f26070 */
[----:B---3--:R-:W-:Y:S01]  /*eed0*/  FFMA.FTZ R2, R249, c[0x0][0x23c], -R13 ;  /* 0x00008f00f9027a23 */ /* 0x008fe2000001080d */
[----:B------:R-:W-:Y:S01]  /*eee0*/  @!P6 HFMA2.BF16_V2 R249, -RZ.H0_H0, RZ.H0_H0, -R32.H0_H0 ;  /* 0x200000fffff9e231 */ /* 0x000fe20000340920 */
[----:B------:R-:W-:Y:S02]  /*eef0*/  SHF.R.U32.HI R8, RZ, 0x10, R0 ;  /* 0x00000010ff087819 */ /* 0x000fe40000011600 */
[----:B------:R1:W-:Y:S02]  /*ef00*/  MUFU.EX2 R218, R2 ;  /* 0x0000000200da7308 */ /* 0x0003e40000000800 */
[----:B------:R-:W-:Y:S01]  /*ef10*/  @!P6 PRMT R32, R249, 0x5410, RZ ;  /* 0x00005410f920e816 */ /* 0x000fe200000000ff */
[----:B------:R-:W-:Y:S01]  /*ef20*/  HMMA.16816.F32.BF16 R80, R4, R26, R56 ;  /* 0x0000001a0450723c */ /* 0x000fe20000041838 */
[----:B------:R-:W3:Y:S04]  /*ef30*/  LDSM.16.MT88.4 R24, [R180+0x11000] ;  /* 0x01100000b418783b */ /* 0x000ee80000004200 */
[----:B------:R-:W5:Y:S01]  /*ef40*/  LDSM.16.MT88.4 R56, [R180+0xf800] ;  /* 0x00f80000b438783b */ /* 0x000f620000004200 */
[----:B-1----:R-:W-:-:S04]  /*ef50*/  LOP3.LUT R2, R72, 0xff, RZ, 0xc0, !PT ;  /* 0x000000ff48027812 */ /* 0x002fc800078ec0ff */
[----:B------:R-:W-:Y:S01]  /*ef60*/  ISETP.GE.U32.AND P6, PT, R245, R2, PT ;  /* 0x00000002f500720c */ /* 0x000fe20003fc6070 */
[----:B------:R-:W-:-:S04]  /*ef70*/  FFMA.FTZ R2, R217, c[0x0][0x23c], -R12 ;  /* 0x00008f00d9027a23 */ /* 0x000fc8000001080c */
[----:B------:R1:W-:Y:S01]  /*ef80*/  MUFU.EX2 R217, R2 ;  /* 0x0000000200d97308 */ /* 0x0003e20000000800 */
[C---:B----4-:R-:W-:Y:S07]  /*ef90*/  HMMA.16816.F32.BF16 R168, R4.reuse, R18, R168 ;  /* 0x0000001204a8723c */ /* 0x050fee00000418a8 */
[----:B------:R-:W-:Y:S01]  /*efa0*/  MUFU.EX2 R19, R14 ;  /* 0x0000000e00137308 */ /* 0x000fe20000000800 */
[----:B------:R-:W-:Y:S01]  /*efb0*/  HMMA.16816.F32.BF16 R172, R4, R16, R172 ;  /* 0x0000001004ac723c */ /* 0x000fe200000418ac */
[----:B-1----:R-:W-:-:S06]  /*efc0*/  LOP3.LUT R2, R20, 0xff, RZ, 0xc0, !PT ;  /* 0x000000ff14027812 */ /* 0x002fcc00078ec0ff */
[----:B------:R-:W-:Y:S01]  /*efd0*/  FFMA.FTZ R17, R239, R100, R243 ;  /* 0x00000064ef117223 */ /* 0x000fe200000100f3 */
[----:B------:R-:W-:Y:S01]  /*efe0*/  PRMT R16, R21, 0x5410, R3 ;  /* 0x0000541015107816 */ /* 0x000fe20000000003 */
[C---:B---3--:R-:W-:Y:S01]  /*eff0*/  HMMA.16816.F32.BF16 R156, R4.reuse, R24, R156 ;  /* 0x00000018049c723c */ /* 0x048fe2000004189c */
[----:B------:R-:W-:Y:S01]  /*f000*/  PRMT R15, R2, 0x5410, R15 ;  /* 0x00005410020f7816 */ /* 0x000fe2000000000f */
[----:B------:R-:W-:Y:S01]  /*f010*/  FFMA.FTZ R2, R252, c[0x0][0x23c], -R12 ;  /* 0x00008f00fc027a23 */ /* 0x000fe2000001080c */
[----:B------:R-:W-:Y:S01]  /*f020*/  SHF.R.U32.HI R12, RZ, 0x18, R0 ;  /* 0x00000018ff0c7819 */ /* 0x000fe20000011600 */
[----:B------:R-:W-:Y:S01]  /*f030*/  IMAD.MOV.U32 R243, RZ, RZ, R238 ;  /* 0x000000fffff37224 */ /* 0x000fe200078e00ee */
[----:B------:R-:W-:Y:S01]  /*f040*/  SHF.R.U32.HI R3, RZ, 0x10, R72 ;  /* 0x00000010ff037819 */ /* 0x000fe20000011648 */
[----:B------:R1:W3:Y:S01]  /*f050*/  MUFU.EX2 R33, R2 ;  /* 0x0000000200217308 */ /* 0x0002e20000000800 */
[----:B------:R-:W-:Y:S01]  /*f060*/  IMAD.MOV.U32 R239, RZ, RZ, R43 ;  /* 0x000000ffffef7224 */ /* 0x000fe200078e002b */
[----:B------:R-:W-:Y:S01]  /*f070*/  HMMA.16816.F32.BF16 R92, R4, R28, R92 ;  /* 0x0000001c045c723c */ /* 0x000fe2000004185c */
[----:B------:R-:W-:Y:S01]  /*f080*/  LOP3.LUT R3, R3, 0xff, RZ, 0xc0, !PT ;  /* 0x000000ff03037812 */ /* 0x000fe200078ec0ff */
[----:B------:R-:W-:Y:S01]  /*f090*/  IMAD.MOV.U32 R238, RZ, RZ, R42 ;  /* 0x000000ffffee7224 */ /* 0x000fe200078e002a */
[----:B------:R-:W-:Y:S02]  /*f0a0*/  LDSM.16.MT88.4 R20, [R177+0x11800] ;  /* 0x01180000b114783b */ /* 0x000fe40000004200 */
[----:B------:R-:W-:-:S03]  /*f0b0*/  ISETP.GE.U32.AND P4, PT, R245, R3, PT ;  /* 0x00000003f500720c */ /* 0x000fc60003f86070 */
[----:B------:R-:W-:Y:S01]  /*f0c0*/  HMMA.16816.F32.BF16 R24, R4, R26, R132 ;  /* 0x0000001a0418723c */ /* 0x000fe20000041884 */
[----:B------:R-:W-:Y:S01]  /*f0d0*/  @!P5 HFMA2.BF16_V2 R252, -RZ.H0_H0, RZ.H0_H0, -R136.H0_H0 ;  /* 0x200000fffffcd231 */ /* 0x000fe20000340988 */
[----:B------:R-:W-:Y:S01]  /*f0e0*/  LDSM.16.MT88.4 R132, [R179+0xd800] ;  /* 0x00d80000b384783b */ /* 0x000fe20000004200 */
[----:B-1----:R-:W-:-:S04]  /*f0f0*/  LOP3.LUT R2, R0, 0xffff, RZ, 0xc0, !PT ;  /* 0x0000ffff00027812 */ /* 0x002fc800078ec0ff */
[----:B------:R-:W-:Y:S02]  /*f100*/  SHF.R.U32.HI R0, RZ, 0x8, R2 ;  /* 0x00000008ff007819 */ /* 0x000fe40000011602 */
[----:B------:R-:W-:Y:S01]  /*f110*/  LOP3.LUT R2, R8, 0xff, RZ, 0xc0, !PT ;  /* 0x000000ff08027812 */ /* 0x000fe200078ec0ff */
[--C-:B------:R-:W-:Y:S01]  /*f120*/  HSET2.LE.AND R8, R16, R242.reuse, PT ;  /* 0x000000f210087233 */ /* 0x100fe20003803000 */
[----:B------:R-:W-:Y:S01]  /*f130*/  PRMT R9, R9, 0x5410, R0 ;  /* 0x0000541009097816 */ /* 0x000fe20000000000 */
[----:B------:R-:W-:Y:S01]  /*f140*/  FFMA.FTZ R0, R240, c[0x0][0x23c], -R13 ;  /* 0x00008f00f0007a23 */ /* 0x000fe2000001080d */
[----:B------:R-:W-:Y:S01]  /*f150*/  PRMT R3, R2, 0x5410, R12 ;  /* 0x0000541002037816 */ /* 0x000fe2000000000c */
[----:B------:R-:W-:Y:S01]  /*f160*/  HMMA.16816.F32.BF16 R28, R4, R30, R116 ;  /* 0x0000001e041c723c */ /* 0x000fe20000041874 */
[----:B---3--:R-:W-:Y:S01]  /*f170*/  F2FP.BF16.PACK_AB R16, R19, R33 ;  /* 0x000000211310723e */ /* 0x008fe200000010ff */
[----:B------:R1:W3:Y:S01]  /*f180*/  MUFU.EX2 R18, R0 ;  /* 0x0000000000127308 */ /* 0x0002e20000000800 */
[--C-:B------:R-:W-:Y:S01]  /*f190*/  HSET2.LE.AND R2, R9, R242.reuse, PT ;  /* 0x000000f209027233 */ /* 0x100fe20003803000 */
[----:B------:R-:W-:Y:S01]  /*f1a0*/  F2FP.BF16.PACK_AB R12, R218, R220 ;  /* 0x000000dcda0c723e */ /* 0x000fe200000010ff */
[----:B------:R-:W-:Y:S01]  /*f1b0*/  HSET2.LE.AND R3, R3, R242, PT ;  /* 0x000000f203037233 */ /* 0x000fe20003803000 */
[----:B------:R-:W-:Y:S01]  /*f1c0*/  F2FP.BF16.PACK_AB R9, R34, R217 ;  /* 0x000000d92209723e */ /* 0x000fe200000010ff */
[----:B------:R4:W4:Y:S01]  /*f1d0*/  LDL.LU.S16 R240, [R1+0xc] ;  /* 0x00000c0001f07983 */ /* 0x0009220000300600 */
[----:B------:R-:W-:-:S02]  /*f1e0*/  PRMT R14, R12, 0x7632, R14 ;  /* 0x000076320c0e7816 */ /* 0x000fc4000000000e */
[C---:B------:R-:W-:Y:S01]  /*f1f0*/  PRMT R13, R9.reuse, 0x7610, R13 ;  /* 0x00007610090d7816 */ /* 0x040fe2000000000d */
[----:B------:R-:W2:Y:S01]  /*f200*/  LDSM.16.MT88.4 R116, [R178+0xd800] ;  /* 0x00d80000b274783b */ /* 0x000ea20000004200 */
[----:B-1----:R-:W-:Y:S01]  /*f210*/  HSET2.LE.AND R0, R15, R242, PT ;  /* 0x000000f20f007233 */ /* 0x002fe20003803000 */
[----:B------:R-:W-:Y:S01]  /*f220*/  PRMT R15, R12, 0x7610, R15 ;  /* 0x000076100c0f7816 */ /* 0x000fe2000000000f */
[----:B------:R-:W-:Y:S01]  /*f230*/  IMAD.MOV.U32 R242, RZ, RZ, R41 ;  /* 0x000000fffff27224 */ /* 0x000fe200078e0029 */
[----:B------:R-:W-:Y:S01]  /*f240*/  PRMT R12, R9, 0x7632, R12 ;  /* 0x00007632090c7816 */ /* 0x000fe2000000000c */
[----:B------:R-:W-:Y:S01]  /*f250*/  IMAD.MOV.U32 R9, RZ, RZ, R16 ;  /* 0x000000ffff097224 */ /* 0x000fe200078e0010 */
[----:B------:R-:W-:Y:S04]  /*f260*/  LDSM.16.MT88.4 R40, [R177+0xf800] ;  /* 0x00f80000b128783b */ /* 0x000fe80000004200 */
[----:B------:R-:W-:-:S02]  /*f270*/  LOP3.LUT R99, R0, R9, RZ, 0xc0, !PT ;  /* 0x0000000900637212 */ /* 0x000fc400078ec0ff */
[----:B------:R-:W-:Y:S02]  /*f280*/  PRMT R0, R15, 0x5410, R14 ;  /* 0x000054100f007816 */ /* 0x000fe4000000000e */
[----:B---3--:R-:W-:Y:S02]  /*f290*/  F2FP.BF16.PACK_AB R9, R18, R219 ;  /* 0x000000db1209723e */ /* 0x008fe400000010ff */
[----:B------:R-:W-:Y:S02]  /*f2a0*/  LOP3.LUT R96, R2, R0, RZ, 0xc0, !PT ;  /* 0x0000000002607212 */ /* 0x000fe400078ec0ff */
[----:B------:R-:W-:Y:S02]  /*f2b0*/  PRMT R0, R13, 0x5410, R12 ;  /* 0x000054100d007816 */ /* 0x000fe4000000000c */
[C---:B------:R-:W-:Y:S02]  /*f2c0*/  PRMT R5, R9.reuse, 0x7610, R5 ;  /* 0x0000761009057816 */ /* 0x040fe40000000005 */
[----:B------:R-:W-:-:S02]  /*f2d0*/  PRMT R4, R9, 0x7632, R4 ;  /* 0x0000763209047816 */ /* 0x000fc40000000004 */
[----:B------:R-:W-:Y:S02]  /*f2e0*/  LOP3.LUT R97, R3, R0, RZ, 0xc0, !PT ;  /* 0x0000000003617212 */ /* 0x000fe400078ec0ff */
[----:B------:R-:W-:-:S04]  /*f2f0*/  PRMT R0, R5, 0x5410, R4 ;  /* 0x0000541005007816 */ /* 0x000fc80000000004 */
[----:B------:R-:W-:-:S07]  /*f300*/  LOP3.LUT R98, R8, R0, RZ, 0xc0, !PT ;  /* 0x0000000008627212 */ /* 0x000fce00078ec0ff */
[C---:B------:R-:W-:Y:S08]  /*f310*/  HMMA.16816.F32.BF16 R120, R96.reuse, R124, R120 ;  /* 0x0000007c6078723c */ /* 0x040ff00000041878 */
[C---:B------:R-:W-:Y:S08]  /*f320*/  HMMA.16816.F32.BF16 R124, R96.reuse, R126, R52 ;  /* 0x0000007e607c723c */ /* 0x040ff00000041834 */
[C---:B-----5:R-:W-:Y:S01]  /*f330*/  HMMA.16816.F32.BF16 R52, R96.reuse, R56, R84 ;  /* 0x000000386034723c */ /* 0x060fe20000041854 */
[----:B------:R1:W3:Y:S04]  /*f340*/  LDL.LU.S16 R87, [R1+0x1c] ;  /* 0x00001c0001577983 */ /* 0x0002e80000300600 */
[----:B------:R1:W5:Y:S04]  /*f350*/  LDL.LU.S16 R86, [R1+0x18] ;  /* 0x0000180001567983 */ /* 0x0003680000300600 */
[----:B------:R1:W5:Y:S04]  /*f360*/  LDL.LU.S16 R85, [R1+0x14] ;  /* 0x0000140001557983 */ /* 0x0003680000300600 */
[----:B------:R1:W5:Y:S04]  /*f370*/  LDL.LU.S16 R84, [R1+0x10] ;  /* 0x0000100001547983 */ /* 0x0003680000300600 */
[----:B------:R1:W5:Y:S01]  /*f380*/  LDL.LU.S16 R100, [R1+0x8] ;  /* 0x0000080001647983 */ /* 0x0003620000300600 */
[C---:B--2---:R-:W-:Y:S08]  /*f390*/  HMMA.16816.F32.BF16 R112, R96.reuse, R116, R112 ;  /* 0x000000746070723c */ /* 0x044ff00000041870 */
[----:B------:R-:W-:Y:S01]  /*f3a0*/  HMMA.16816.F32.BF16 R116, R96, R118, R48 ;  /* 0x000000766074723c */ /* 0x000fe20000041830 */
[----:B------:R-:W2:Y:S01]  /*f3b0*/  LDSM.16.MT88.4 R48, [R178+0xf800] ;  /* 0x00f80000b230783b */ /* 0x000ea20000004200 */
[----:B------:R-:W-:-:S04]  /*f3c0*/  LOP3.LUT R0, R72, 0xffff, RZ, 0xc0, !PT ;  /* 0x0000ffff48007812 */ /* 0x000fc800078ec0ff */
[----:B------:R-:W-:Y:S01]  /*f3d0*/  SHF.R.U32.HI R0, RZ, 0x8, R0 ;  /* 0x00000008ff007819 */ /* 0x000fe20000011600 */
[----:B------:R-:W-:Y:S01]  /*f3e0*/  @!P1 HFMA2.BF16_V2 R73, -RZ.H0_H0, RZ.H0_H0, -R16.H0_H0 ;  /* 0x200000ffff499231 */ /* 0x000fe20000340910 */
[C---:B------:R-:W-:Y:S02]  /*f3f0*/  HMMA.16816.F32.BF16 R104, R96.reuse, R108, R104 ;  /* 0x0000006c6068723c */ /* 0x040fe40000041868 */
[----:B------:R-:W-:Y:S02]  /*f400*/  LOP3.LUT R2, R0, 0xffff, RZ, 0xc0, !PT ;  /* 0x0000ffff00027812 */ /* 0x000fe400078ec0ff */
[----:B------:R-:W-:Y:S02]  /*f410*/  SHF.R.U32.HI R0, RZ, 0x8, R216 ;  /* 0x00000008ff007819 */ /* 0x000fe400000116d8 */
[----:B------:R-:W-:Y:S02]  /*f420*/  @!P5 PRMT R136, R252, 0x5410, RZ ;  /* 0x00005410fc88d816 */ /* 0x000fe400000000ff */
[----:B------:R-:W-:Y:S01]  /*f430*/  HMMA.16816.F32.BF16 R108, R96, R110, R44 ;  /* 0x0000006e606c723c */ /* 0x000fe2000004182c */
[----:B------:R-:W-:-:S02]  /*f440*/  ISETP.GE.U32.AND P5, PT, R245, R2, PT ;  /* 0x00000002f500720c */ /* 0x000fc40003fa6070 */
[----:B------:R-:W-:Y:S02]  /*f450*/  LOP3.LUT R2, R0, 0xffff, RZ, 0xc0, !PT ;  /* 0x0000ffff00027812 */ /* 0x000fe400078ec0ff */
[----:B------:R-:W-:Y:S01]  /*f460*/  @P1 PRMT R8, R16, 0x7610, R8 ;  /* 0x0000761010081816 */ /* 0x000fe20000000008 */
[----:B------:R-:W-:-:S04]  /*f470*/  FFMA.FTZ R3, R246, R101, R247 ;  /* 0x00000065f6037223 */ /* 0x000fc800000100f7 */
[----:B------:R-:W-:Y:S01]  /*f480*/  FADD.FTZ R3, R242, R3 ;  /* 0x00000003f2037221 */ /* 0x000fe20000010000 */
[C---:B--2---:R-:W-:Y:S07]  /*f490*/  HMMA.16816.F32.BF16 R44, R96.reuse, R48, R76 ;  /* 0x00000030602c723c */ /* 0x044fee000004184c */
[----:B------:R-:W-:Y:S01]  /*f4a0*/  PRMT R76, R73, 0x7610, R76 ;  /* 0x00007610494c7816 */ /* 0x000fe2000000004c */
[----:B------:R-:W-:Y:S01]  /*f4b0*/  HMMA.16816.F32.BF16 R48, R96, R50, R80 ;  /* 0x000000326030723c */ /* 0x000fe20000041850 */
[----:B------:R-:W2:Y:S02]  /*f4c0*/  LDSM.16.MT88.4 R80, [R178+0x11800] ;  /* 0x01180000b250783b */ /* 0x000ea40000004200 */
[----:B------:R-:W-:-:S02]  /*f4d0*/  @!P1 PRMT R8, R76, 0x5410, RZ ;  /* 0x000054104c089816 */ /* 0x000fc400000000ff */
[----:B------:R-:W-:Y:S01]  /*f4e0*/  ISETP.GE.U32.AND P1, PT, R245, R2, PT ;  /* 0x00000002f500720c */ /* 0x000fe20003f26070 */
[----:B------:R-:W-:Y:S01]  /*f4f0*/  FADD.FTZ R2, R241, R17 ;  /* 0x00000011f1027221 */ /* 0x000fe20000010000 */
[----:B------:R-:W-:Y:S01]  /*f500*/  @!P0 HFMA2.BF16_V2 R244, -RZ.H0_H0, RZ.H0_H0, -R16.H1_H1 ;  /* 0x200000fffff48231 */ /* 0x000fe20000360910 */
[----:B------:R-:W-:Y:S01]  /*f510*/  @P0 PRMT R0, R16, 0x7632, R0 ;  /* 0x0000763210000816 */ /* 0x000fe20000000000 */
[----:B------:R-:W-:Y:S02]  /*f520*/  FADD.FTZ R3, R239, R3 ;  /* 0x00000003ef037221 */ /* 0x000fe40000010000 */
[----:B------:R-:W-:Y:S01]  /*f530*/  FADD.FTZ R2, R243, R2 ;  /* 0x00000002f3027221 */ /* 0x000fe20000010000 */
[C---:B------:R-:W-:Y:S01]  /*f540*/  HMMA.16816.F32.BF16 R36, R96.reuse, R40, R64 ;  /* 0x000000286024723c */ /* 0x040fe20000041840 */
[----:B------:R-:W1:Y:S07]  /*f550*/  LDSM.16.MT88.4 R64, [R179+0xf800] ;  /* 0x00f80000b340783b */ /* 0x000e6e0000004200 */
[C---:B------:R-:W-:Y:S08]  /*f560*/  HMMA.16816.F32.BF16 R40, R96.reuse, R42, R68 ;  /* 0x0000002a6028723c */ /* 0x040ff00000041844 */
[C---:B------:R-:W-:Y:S01]  /*f570*/  HMMA.16816.F32.BF16 R56, R96.reuse, R58, R88 ;  /* 0x0000003a6038723c */ /* 0x040fe20000041858 */
[----:B------:R-:W-:Y:S07]  /*f580*/  LDSM.16.MT88.4 R88, [R180+0x11800] ;  /* 0x01180000b458783b */ /* 0x000fee0000004200 */
[C---:B------:R-:W-:Y:S08]  /*f590*/  HMMA.16816.F32.BF16 R68, R96.reuse, R20, R164 ;  /* 0x000000146044723c */ /* 0x040ff000000418a4 */
[C---:B------:R-:W-:Y:S01]  /*f5a0*/  HMMA.16816.F32.BF16 R72, R96.reuse, R22, R160 ;  /* 0x000000166048723c */ /* 0x040fe200000418a0 */
[----:B------:R-:W1:Y:S07]  /*f5b0*/  LDSM.16.MT88.4 R20, [R179+0x11800] ;  /* 0x01180000b314783b */ /* 0x000e6e0000004200 */
[----:B--2---:R-:W-:Y:S07]  /*f5c0*/  HMMA.16816.F32.BF16 R76, R96, R80, R172 ;  /* 0x00000050604c723c */ /* 0x004fee00000418ac */
[----:B------:R-:W-:-:S04]  /*f5d0*/  PRMT R80, R244, 0x7610, R80 ;  /* 0x00007610f4507816 */ /* 0x000fc80000000050 */
[----:B------:R-:W-:Y:S01]  /*f5e0*/  @!P0 PRMT R0, R80, 0x5410, RZ ;  /* 0x0000541050008816 */ /* 0x000fe200000000ff */
[C---:B------:R-:W-:Y:S08]  /*f5f0*/  HMMA.16816.F32.BF16 R128, R96.reuse, R132, R128 ;  /* 0x000000846080723c */ /* 0x040ff00000041880 */
[C---:B------:R-:W-:Y:S08]  /*f600*/  HMMA.16816.F32.BF16 R132, R96.reuse, R134, R60 ;  /* 0x000000866084723c */ /* 0x040ff0000004183c */
[C---:B-1----:R-:W-:Y:S08]  /*f610*/  HMMA.16816.F32.BF16 R60, R96.reuse, R64, R148 ;  /* 0x00000040603c723c */ /* 0x042ff00000041894 */
[C---:B------:R-:W-:Y:S08]  /*f620*/  HMMA.16816.F32.BF16 R64, R96.reuse, R66, R152 ;  /* 0x000000426040723c */ /* 0x040ff00000041898 */
[C---:B------:R-:W-:Y:S08]  /*f630*/  HMMA.16816.F32.BF16 R80, R96.reuse, R82, R168 ;  /* 0x000000526050723c */ /* 0x040ff000000418a8 */
[----:B------:R-:W-:Y:S01]  /*f640*/  HMMA.16816.F32.BF16 R92, R96, R20, R92 ;  /* 0x00000014605c723c */ /* 0x000fe2000004185c */
[----:B----4-:R-:W-:-:S05]  /*f650*/  @!P6 HFMA2.BF16_V2 R240, -RZ.H0_H0, RZ.H0_H0, -R15.H0_H0 ;  /* 0x200000fffff0e231 */ /* 0x010fca000034090f */
[----:B------:R-:W-:-:S04]  /*f660*/  PRMT R101, R240, 0x7610, R101 ;  /* 0x00007610f0657816 */ /* 0x000fc80000000065 */
[----:B------:R-:W-:Y:S01]  /*f670*/  @!P6 PRMT R15, R101, 0x5410, RZ ;  /* 0x00005410650fe816 */ /* 0x000fe200000000ff */
[----:B---3--:R-:W-:Y:S02]  /*f680*/  @!P5 HFMA2.BF16_V2 R87, -RZ.H0_H0, RZ.H0_H0, -R14.H0_H0 ;  /* 0x200000ffff57d231 */ /* 0x008fe4000034090e */
[----:B-----5:R-:W-:Y:S02]  /*f690*/  @!P4 HFMA2.BF16_V2 R86, -RZ.H0_H0, RZ.H0_H0, -R13.H0_H0 ;  /* 0x200000ffff56c231 */ /* 0x020fe4000034090d */
[----:B------:R-:W-:Y:S01]  /*f6a0*/  @!P3 HFMA2.BF16_V2 R85, -RZ.H0_H0, RZ.H0_H0, -R12.H0_H0 ;  /* 0x200000ffff55b231 */ /* 0x000fe2000034090c */
[----:B------:R-:W-:-:S04]  /*f6b0*/  PRMT R17, R87, 0x7610, R17 ;  /* 0x0000761057117816 */ /* 0x000fc80000000011 */
[----:B------:R-:W-:Y:S01]  /*f6c0*/  PRMT R9, R85, 0x7610, R9 ;  /* 0x0000761055097816 */ /* 0x000fe20000000009 */
[----:B------:R-:W-:Y:S01]  /*f6d0*/  @!P2 HFMA2.BF16_V2 R84, -RZ.H0_H0, RZ.H0_H0, -R5.H0_H0 ;  /* 0x200000ffff54a231 */ /* 0x000fe20000340905 */
[----:B------:R-:W-:Y:S01]  /*f6e0*/  PRMT R16, R86, 0x7610, R16 ;  /* 0x0000761056107816 */ /* 0x000fe20000000010 */
[----:B------:R-:W-:Y:S01]  /*f6f0*/  @!P1 HFMA2.BF16_V2 R100, -RZ.H0_H0, RZ.H0_H0, -R4.H0_H0 ;  /* 0x200000ffff649231 */ /* 0x000fe20000340904 */
[----:B------:R-:W-:Y:S01]  /*f700*/  @!P3 PRMT R12, R9, 0x5410, RZ ;  /* 0x00005410090cb816 */ /* 0x000fe200000000ff */
[----:B------:R-:W-:Y:S01]  /*f710*/  FADD.FTZ R9, R238, R2 ;  /* 0x00000002ee097221 */ /* 0x000fe20000010000 */
[----:B------:R-:W-:Y:S01]  /*f720*/  @!P5 PRMT R14, R17, 0x5410, RZ ;  /* 0x00005410110ed816 */ /* 0x000fe200000000ff */
[----:B------:R-:W-:Y:S01]  /*f730*/  FADD.FTZ R17, R237, R3 ;  /* 0x00000003ed117221 */ /* 0x000fe20000010000 */
[----:B------:R-:W-:Y:S02]  /*f740*/  PRMT R7, R84, 0x7610, R7 ;  /* 0x0000761054077816 */ /* 0x000fe40000000007 */
[----:B------:R-:W-:-:S02]  /*f750*/  PRMT R6, R100, 0x7610, R6 ;  /* 0x0000761064067816 */ /* 0x000fc40000000006 */
[----:B------:R-:W-:Y:S01]  /*f760*/  @!P4 PRMT R13, R16, 0x5410, RZ ;  /* 0x00005410100dc816 */ /* 0x000fe200000000ff */
[----:B------:R-:W-:Y:S02]  /*f770*/  IMAD.MOV.U32 R16, RZ, RZ, c[0x0][0x228] ;  /* 0x00008a00ff107624 */ /* 0x000fe400078e00ff */
[----:B------:R-:W-:Y:S01]  /*f780*/  FADD.FTZ R9, R236, R9 ;  /* 0x00000009ec097221 */ /* 0x000fe20000010000 */
[----:B------:R-:W-:Y:S01]  /*f790*/  @!P2 PRMT R5, R7, 0x5410, RZ ;  /* 0x000054100705a816 */ /* 0x000fe200000000ff */
[----:B------:R-:W-:Y:S01]  /*f7a0*/  FADD.FTZ R17, R230, R17 ;  /* 0x00000011e6117221 */ /* 0x000fe20000010000 */
[----:B------:R-:W-:Y:S01]  /*f7b0*/  @!P1 PRMT R4, R6, 0x5410, RZ ;  /* 0x0000541006049816 */ /* 0x000fe200000000ff */
[----:B------:R-:W-:Y:S02]  /*f7c0*/  IMAD.SHL.U32 R16, R16, 0x8, RZ ;  /* 0x0000000810107824 */ /* 0x000fe400078e00ff */
[----:B------:R-:W-:Y:S02]  /*f7d0*/  IMAD.MOV.U32 R6, RZ, RZ, R10 ;  /* 0x000000ffff067224 */ /* 0x000fe400078e000a */
[----:B------:R-:W-:-:S02]  /*f7e0*/  IMAD.MOV.U32 R7, RZ, RZ, R11 ;  /* 0x000000ffff077224 */ /* 0x000fc400078e000b */
[----:B------:R-:W-:Y:S02]  /*f7f0*/  FADD.FTZ R9, R229, R9 ;  /* 0x00000009e5097221 */ /* 0x000fe40000010000 */
[----:B------:R-:W-:Y:S02]  /*f800*/  FADD.FTZ R17, R231, R17 ;  /* 0x00000011e7117221 */ /* 0x000fe40000010000 */
[----:B------:R-:W-:-:S04]  /*f810*/  IMAD.WIDE R2, R16, 0x2, R6 ;  /* 0x0000000210027825 */ /* 0x000fc800078e0206 */
[----:B------:R-:W-:Y:S02]  /*f820*/  FADD.FTZ R16, R232, R9 ;  /* 0x00000009e8107221 */ /* 0x000fe40000010000 */
[----:B------:R-:W-:Y:S02]  /*f830*/  FADD.FTZ R9, R233, R17 ;  /* 0x00000011e9097221 */ /* 0x000fe40000010000 */
[----:B------:R-:W-:Y:S02]  /*f840*/  FADD.FTZ R16, R234, R16 ;  /* 0x00000010ea107221 */ /* 0x000fe40000010000 */
[----:B------:R-:W-:Y:S01]  /*f850*/  FADD.FTZ R9, R235, R9 ;  /* 0x00000009eb097221 */ /* 0x000fe20000010000 */
[----:B------:R-:W-:Y:S01]  /*f860*/  STG.E.U16 [R6.64+-0x80], R212 ;  /* 0xffff80d406007986 */ /* 0x000fe2000c101512 */
[----:B------:R-:W-:Y:S02]  /*f870*/  FADD.FTZ R16, R228, R16 ;  /* 0x00000010e4107221 */ /* 0x000fe40000010000 */
[----:B------:R-:W-:Y:S01]  /*f880*/  FADD.FTZ R9, R222, R9 ;  /* 0x00000009de097221 */ /* 0x000fe20000010000 */
[----:B------:R-:W-:Y:S01]  /*f890*/  STG.E.U16 [R6.64+-0x7e], R213 ;  /* 0xffff82d506007986 */ /* 0x000fe2000c101512 */
[----:B------:R-:W-:-:S03]  /*f8a0*/  FADD.FTZ R16, R227, R16 ;  /* 0x00000010e3107221 */ /* 0x000fc60000010000 */
        /* <DEDUP_REMOVED lines=34> */
[----:B------:R1:W-:Y:S01]  /*fad0*/  STG.E.U16 [R2.64+-0xe], R0 ;  /* 0xfffff20002007986 */ /* 0x0003e2000c101512 */
[----:B------:R-:W-:Y:S01]  /*fae0*/  HMMA.16816.F32.BF16 R84, R96, R88, R156 ;  /* 0x000000586054723c */ /* 0x000fe2000004189c */
[----:B-1----:R-:W-:-:S02]  /*faf0*/  FADD.FTZ R2, R220, R16 ;  /* 0x00000010dc027221 */ /* 0x002fc40000010000 */
[----:B------:R-:W-:Y:S02]  /*fb00*/  FADD.FTZ R0, R217, R9 ;  /* 0x00000009d9007221 */ /* 0x000fe40000010000 */
[----:B------:R-:W-:Y:S02]  /*fb10*/  FADD.FTZ R2, R218, R2 ;  /* 0x00000002da027221 */ /* 0x000fe40000010000 */
[----:B------:R-:W-:Y:S02]  /*fb20*/  FADD.FTZ R0, R34, R0 ;  /* 0x0000000022007221 */ /* 0x000fe40000010000 */
[----:B------:R-:W-:Y:S02]  /*fb30*/  FADD.FTZ R2, R219, R2 ;  /* 0x00000002db027221 */ /* 0x000fe40000010000 */
[----:B------:R-:W-:Y:S02]  /*fb40*/  FADD.FTZ R0, R33, R0 ;  /* 0x0000000021007221 */ /* 0x000fe40000010000 */
[----:B------:R-:W-:-:S02]  /*fb50*/  FADD.FTZ R2, R18, R2 ;  /* 0x0000000212027221 */ /* 0x000fc40000010000 */
[----:B------:R-:W-:Y:S01]  /*fb60*/  FADD.FTZ R0, R19, R0 ;  /* 0x0000000013007221 */ /* 0x000fe20000010000 */
[C---:B------:R-:W-:Y:S02]  /*fb70*/  HMMA.16816.F32.BF16 R88, R96.reuse, R90, R24 ;  /* 0x0000005a6058723c */ /* 0x040fe40000041818 */
[----:B------:R1:W-:Y:S04]  /*fb80*/  STL [R1+0x68], R2 ;  /* 0x0000680201007387 */ /* 0x0003e80000100800 */
[----:B------:R1:W-:Y:S02]  /*fb90*/  STL [R1+0x6c], R0 ;  /* 0x00006c0001007387 */ /* 0x0003e40000100800 */
[----:B------:R-:W-:Y:S01]  /*fba0*/  HMMA.16816.F32.BF16 R96, R96, R22, R28 ;  /* 0x000000166060723c */ /* 0x000fe2000004181c */
[----:B------:R-:W-:Y:S01]  /*fbb0*/  IADD3 R206, P0, R10, -0x100, RZ ;  /* 0xffffff000ace7810 */ /* 0x000fe20007f1e0ff */
[----:B------:R-:W-:-:S02]  /*fbc0*/  IMAD.MOV.U32 R3, RZ, RZ, R214 ;  /* 0x000000ffff037224 */ /* 0x000fc400078e00d6 */
[----:B------:R-:W-:Y:S01]  /*fbd0*/  IMAD.MOV.U32 R100, RZ, RZ, R215 ;  /* 0x000000ffff647224 */ /* 0x000fe200078e00d7 */
[----:B------:R-:W-:-:S03]  /*fbe0*/  IADD3.X R103, R11, -0x1, RZ, P0, !PT ;  /* 0xffffffff0b677810 */ /* 0x000fc600007fe4ff */
.L_x_1200:
[----:B------:R-:W-:-:S06]  /*fbf0*/  UISETP.GT.AND UP0, UPT, UR24, UR9, UPT ;  /* 0x000000091800728c */ /* 0x000fcc000bf04270 */
[----:B------:R-:W-:-:S13]  /*fc00*/  PLOP3.LUT P0, PT, PT, PT, UP0, 0x80, 0x0 ;  /* 0x000000000000781c */ /* 0x000fda0003f0f008 */
[----:B------:R-:W-:Y:S05]  /*fc10*/  @!P0 BRA `(.L_x_1204) ;  /* 0x00005f2000008947 */ /* 0x000fea0003800000 */
[----:B------:R-:W3:Y:S01]  /*fc20*/  LDL.64 R12, [R1+0x78] ;  /* 0x00007800010c7983 */ /* 0x000ee20000100a00 */
[----:B--2---:R-:W-:Y:S01]  /*fc30*/  IMAD.MOV.U32 R102, RZ, RZ, R3 ;  /* 0x000000ffff667224 */ /* 0x004fe200078e0003 */
[----:B------:R-:W-:Y:S01]  /*fc40*/  ULDC UR22, c[0x0][0x228] ;  /* 0x00008a0000167ab9 */ /* 0x000fe20000000800 */
[----:B------:R-:W-:Y:S01]  /*fc50*/  MOV R101, R100 ;  /* 0x0000006400657202 */ /* 0x000fe20000000f00 */
[----:B------:R-:W2:Y:S01]  /*fc60*/  LDL R10, [R1+0x80] ;  /* 0x00008000010a7983 */ /* 0x000ea20000100800 */
[----:B------:R-:W-:-:S03]  /*fc70*/  USHF.L.U32 UR22, UR22, 0x3, URZ ;  /* 0x0000000316167899 */ /* 0x000fc6000800063f */
[----:B------:R-:W4:Y:S01]  /*fc80*/  LDL R9, [R1+0x90] ;  /* 0x0000900001097983 */ /* 0x000f220000100800 */
[----:B------:R-:W-:Y:S02]  /*fc90*/  USHF.R.S32.HI UR4, URZ, 0x1f, UR22 ;  /* 0x0000001f3f047899 */ /* 0x000fe40008011416 */
[----:B------:R-:W-:Y:S01]  /*fca0*/  USHF.L.U32 UR23, UR22, 0x1, URZ ;  /* 0x0000000116177899 */ /* 0x000fe2000800063f */
[----:B------:R-:W4:Y:S01]  /*fcb0*/  LDL.LU R8, [R1+0xb0] ;  /* 0x0000b00001087983 */ /* 0x000f220000300800 */
[----:B------:R-:W-:-:S03]  /*fcc0*/  USHF.L.U64.HI UR22, UR22, 0x1, UR4 ;  /* 0x0000000116167899 */ /* 0x000fc60008010204 */
[----:B-1----:R-:W4:Y:S04]  /*fcd0*/  LDL.LU R0, [R1+0xc0] ;  /* 0x0000c00001007983 */ /* 0x002f280000300800 */
[----:B------:R-:W4:Y:S04]  /*fce0*/  LDL.LU.64 R6, [R1+0xa8] ;  /* 0x0000a80001067983 */ /* 0x000f280000300a00 */
[----:B------:R-:W4:Y:S04]  /*fcf0*/  LDL.LU.64 R4, [R1+0xb8] ;  /* 0x0000b80001047983 */ /* 0x000f280000300a00 */
[----:B------:R-:W4:Y:S01]  /*fd00*/  LDL.LU R2, [R1+0xa0] ;  /* 0x0000a00001027983 */ /* 0x000f220000300800 */
[----:B---3--:R-:W-:-:S02]  /*fd10*/  IMAD.MOV.U32 R14, RZ, RZ, R12 ;  /* 0x000000ffff0e7224 */ /* 0x008fc400078e000c */
[----:B--2---:R-:W-:Y:S01]  /*fd20*/  IMAD.MOV.U32 R12, RZ, RZ, R10 ;  /* 0x000000ffff0c7224 */ /* 0x004fe200078e000a */
[----:B----4-:R-:W-:Y:S01]  /*fd30*/  MOV R11, R9 ;  /* 0x00000009000b7202 */ /* 0x010fe20000000f00 */
[----:B------:R-:W-:Y:S02]  /*fd40*/  IMAD.MOV.U32 R10, RZ, RZ, R8 ;  /* 0x000000ffff0a7224 */ /* 0x000fe400078e0008 */
[----:B------:R-:W-:Y:S02]  /*fd50*/  IMAD.WIDE.U32 R8, R2, -0x326172a9, RZ ;  /* 0xcd9e8d5702087825 */ /* 0x000fe400078e00ff */
[----:B------:R-:W1:Y:S02]  /*fd60*/  LDC.U8 R2, c[0x0][0x2d8] ;  /* 0x0000b600ff027b82 */ /* 0x000e640000000000 */
[----:B------:R-:W-:Y:S01]  /*fd70*/  IMAD.MOV.U32 R3, RZ, RZ, R7 ;  /* 0x000000ffff037224 */ /* 0x000fe200078e0007 */
[----:B------:R2:W-:Y:S01]  /*fd80*/  STL.64 [R1+0x60], R8 ;  /* 0x0000600801007387 */ /* 0x0005e20000100a00 */
[----:B-1----:R-:W-:-:S02]  /*fd90*/  PRMT R2, R2, 0x7054, R2 ;  /* 0x0000705402027816 */ /* 0x002fc40000000002 */
[----:B------:R-:W-:-:S05]  /*fda0*/  MOV R2, R4 ;  /* 0x0000000400027202 */ /* 0x000fca0000000f00 */
[----:B------:R2:W-:Y:S01]  /*fdb0*/  STL.64 [R1+0x70], R2 ;  /* 0x0000700201007387 */ /* 0x0005e20000100a00 */
[----:B------:R-:W-:Y:S01]  /*fdc0*/  LOP3.LUT R240, R9, R10, RZ, 0x3c, !PT ;  /* 0x0000000a09f07212 */ /* 0x000fe200078e3cff */
[----:B------:R-:W-:Y:S01]  /*fdd0*/  IMAD.WIDE.U32 R242, R0, -0x2daee0ad, RZ ;  /* 0xd2511f5300f27825 */ /* 0x000fe200078e00ff */
[----:B------:R-:W-:Y:S02]  /*fde0*/  MOV R15, R13 ;  /* 0x0000000d000f7202 */ /* 0x000fe40000000f00 */
[----:B------:R-:W-:Y:S01]  /*fdf0*/  ISETP.GE.AND P4, PT, R14, c[0x0][0x220], PT ;  /* 0x000088000e007a0c */ /* 0x000fe20003f86270 */
[----:B------:R-:W-:Y:S01]  /*fe00*/  IMAD.WIDE.U32 R240, R240, -0x2daee0ad, RZ ;  /* 0xd2511f53f0f07825 */ /* 0x000fe200078e00ff */
[----:B------:R-:W-:Y:S02]  /*fe10*/  ISETP.GE.AND P3, PT, R12, c[0x0][0x220], PT ;  /* 0x000088000c007a0c */ /* 0x000fe40003f66270 */
[----:B------:R-:W-:Y:S01]  /*fe20*/  ISETP.GE.AND P2, PT, R11, c[0x0][0x220], PT ;  /* 0x000088000b007a0c */ /* 0x000fe20003f46270 */
[----:B------:R-:W-:Y:S05]  /*fe30*/  BRA `(.L_x_1205) ;  /* 0x000006a000007947 */ /* 0x000fea0003800000 */
.L_x_1207:
        /* <DEDUP_REMOVED lines=106> */
.L_x_1205:
        /* <DEDUP_REMOVED lines=60> */
[----:B-1----:R-:W-:Y:S02]  /*108a0*/  IADD3.X R4, R3, UR10, RZ, P6, !PT ;  /* 0x0000000a03047c10 */ /* 0x002fe4000b7fe4ff */
        /* <DEDUP_REMOVED lines=42> */
[----:B-1----:R-:W-:Y:S04]  /*10b50*/  LDSM.16.M88.4 R16, [R176+0x6800] ;  /* 0x00680000b010783b */ /* 0x002fe80000000200 */
[----:B--2---:R-:W-:Y:S04]  /*10b60*/  LDSM.16.M88.4 R24, [R176+0x7000] ;  /* 0x00700000b018783b */ /* 0x004fe80000000200 */
[----:B------:R-:W-:Y:S04]  /*10b70*/  LDSM.16.M88.4 R136, [R176+0x7800] ;  /* 0x00780000b088783b */ /* 0x000fe80000000200 */
[----:B---3--:R-:W4:Y:S04]  /*10b80*/  LDSM.16.M88.4 R8, [R176+0x6000] ;  /* 0x00600000b008783b */ /* 0x008f280000000200 */
[----:B------:R-:W0:Y:S04]  /*10b90*/  LDGDEPBAR ;  /* 0x00000000000079af */ /* 0x000e280000000000 */
[----:B------:R-:W-:Y:S04]  /*10ba0*/  LDSM.16.M88.4 R140, [R184] ;  /* 0x00000000b88c783b */ /* 0x000fe80000000200 */
[----:B------:R-:W1:Y:S04]  /*10bb0*/  LDSM.16.M88.4 R144, [R187] ;  /* 0x00000000bb90783b */ /* 0x000e680000000200 */
[----:B------:R-:W2:Y:S04]  /*10bc0*/  LDSM.16.M88.4 R148, [R198] ;  /* 0x00000000c694783b */ /* 0x000ea80000000200 */
[----:B------:R-:W3:Y:S04]  /*10bd0*/  LDSM.16.M88.4 R152, [R197] ;  /* 0x00000000c598783b */ /* 0x000ee80000000200 */
[----:B------:R-:W1:Y:S04]  /*10be0*/  LDSM.16.M88.4 R156, [R196] ;  /* 0x00000000c49c783b */ /* 0x000e680000000200 */
[----:B------:R-:W-:Y:S04]  /*10bf0*/  LDSM.16.M88.4 R160, [R186] ;  /* 0x00000000baa0783b */ /* 0x000fe80000000200 */
[----:B------:R-:W1:Y:S04]  /*10c00*/  LDSM.16.M88.4 R164, [R182+0x6000] ;  /* 0x00600000b6a4783b */ /* 0x000e680000000200 */
[----:B------:R-:W1:Y:S01]  /*10c10*/  LDSM.16.M88.4 R168, [R182+0x6800] ;  /* 0x00680000b6a8783b */ /* 0x000e620000000200 */
[C---:B----4-:R-:W-:Y:S03]  /*10c20*/  HMMA.16816.F32.BF16 R4, R32.reuse, R8, RZ ;  /* 0x000000082004723c */ /* 0x050fe600000418ff */
        /* <DEDUP_REMOVED lines=8> */
[----:B------:R-:W4:Y:S07]  /*10cb0*/  LDSM.16.M88.4 R136, [R182+0x7000] ;  /* 0x00700000b688783b */ /* 0x000f2e0000000200 */
[C---:B-1----:R-:W-:Y:S08]  /*10cc0*/  HMMA.16816.F32.BF16 R4, R140.reuse, R144, R4 ;  /* 0x000000908c04723c */ /* 0x042ff00000041804 */
[C---:B------:R-:W-:Y:S01]  /*10cd0*/  HMMA.16816.F32.BF16 R8, R140.reuse, R146, R8 ;  /* 0x000000928c08723c */ /* 0x040fe20000041808 */
[----:B------:R-:W-:Y:S07]  /*10ce0*/  LDSM.16.M88.4 R144, [R185] ;  /* 0x00000000b990783b */ /* 0x000fee0000000200 */
[C---:B--2---:R-:W-:Y:S08]  /*10cf0*/  HMMA.16816.F32.BF16 R12, R140.reuse, R148, R12 ;  /* 0x000000948c0c723c */ /* 0x044ff0000004180c */
[C---:B------:R-:W-:Y:S01]  /*10d00*/  HMMA.16816.F32.BF16 R16, R140.reuse, R150, R16 ;  /* 0x000000968c10723c */ /* 0x040fe20000041810 */
[----:B------:R-:W1:Y:S07]  /*10d10*/  LDSM.16.M88.4 R148, [R181] ;  /* 0x00000000b594783b */ /* 0x000e6e0000000200 */
[C---:B---3--:R-:W-:Y:S08]  /*10d20*/  HMMA.16816.F32.BF16 R20, R140.reuse, R152, R20 ;  /* 0x000000988c14723c */ /* 0x048ff00000041814 */
[C---:B------:R-:W-:Y:S01]  /*10d30*/  HMMA.16816.F32.BF16 R24, R140.reuse, R154, R24 ;  /* 0x0000009a8c18723c */ /* 0x040fe20000041818 */
[----:B------:R-:W2:Y:S07]  /*10d40*/  LDSM.16.M88.4 R152, [R181+0x800] ;  /* 0x00080000b598783b */ /* 0x000eae0000000200 */
[C---:B------:R-:W-:Y:S08]  /*10d50*/  HMMA.16816.F32.BF16 R28, R140.reuse, R156, R28 ;  /* 0x0000009c8c1c723c */ /* 0x040ff0000004181c */
[----:B------:R-:W-:Y:S01]  /*10d60*/  HMMA.16816.F32.BF16 R32, R140, R158, R32 ;  /* 0x0000009e8c20723c */ /* 0x000fe20000041820 */
[----:B------:R-:W3:Y:S04]  /*10d70*/  LDSM.16.M88.4 R140, [R181+0x1000] ;  /* 0x00100000b58c783b */ /* 0x000ee80000000200 */
[----:B------:R-:W1:Y:S03]  /*10d80*/  LDSM.16.M88.4 R156, [R181+0x1800] ;  /* 0x00180000b59c783b */ /* 0x000e660000000200 */
[C---:B------:R-:W-:Y:S08]  /*10d90*/  HMMA.16816.F32.BF16 R4, R160.reuse, R164, R4 ;  /* 0x000000a4a004723c */ /* 0x040ff00000041804 */
[C---:B------:R-:W-:Y:S01]  /*10da0*/  HMMA.16816.F32.BF16 R8, R160.reuse, R166, R8 ;  /* 0x000000a6a008723c */ /* 0x040fe20000041808 */
[----:B------:R-:W-:Y:S07]  /*10db0*/  LDSM.16.M88.4 R164, [R176+0x8000] ;  /* 0x00800000b0a4783b */ /* 0x000fee0000000200 */
[C---:B------:R-:W-:Y:S08]  /*10dc0*/  HMMA.16816.F32.BF16 R12, R160.reuse, R168, R12 ;  /* 0x000000a8a00c723c */ /* 0x040ff0000004180c */
[C---:B------:R-:W-:Y:S01]  /*10dd0*/  HMMA.16816.F32.BF16 R16, R160.reuse, R170, R16 ;  /* 0x000000aaa010723c */ /* 0x040fe20000041810 */
[----:B------:R-:W-:Y:S07]  /*10de0*/  LDSM.16.M88.4 R168, [R176+0x8800] ;  /* 0x00880000b0a8783b */ /* 0x000fee0000000200 */
[C---:B----4-:R-:W-:Y:S08]  /*10df0*/  HMMA.16816.F32.BF16 R20, R160.reuse, R136, R20 ;  /* 0x00000088a014723c */ /* 0x050ff00000041814 */
[C---:B------:R-:W-:Y:S01]  /*10e00*/  HMMA.16816.F32.BF16 R24, R160.reuse, R138, R24 ;  /* 0x0000008aa018723c */ /* 0x040fe20000041818 */
[----:B------:R-:W4:Y:S07]  /*10e10*/  LDSM.16.M88.4 R136, [R183+0x2000] ;  /* 0x00200000b788783b */ /* 0x000f2e0000000200 */
[C---:B------:R-:W-:Y:S08]  /*10e20*/  HMMA.16816.F32.BF16 R28, R160.reuse, R172, R28 ;  /* 0x000000aca01c723c */ /* 0x040ff0000004181c */
[----:B------:R-:W-:Y:S01]  /*10e30*/  HMMA.16816.F32.BF16 R32, R160, R174, R32 ;  /* 0x000000aea020723c */ /* 0x000fe20000041820 */
[----:B------:R-:W4:Y:S04]  /*10e40*/  LDSM.16.M88.4 R160, [R176+0x9000] ;  /* 0x00900000b0a0783b */ /* 0x000f280000000200 */
[----:B------:R-:W4:Y:S03]  /*10e50*/  LDSM.16.M88.4 R172, [R176+0x9800] ;  /* 0x00980000b0ac783b */ /* 0x000f260000000200 */
[C---:B-1----:R-:W-:Y:S08]  /*10e60*/  HMMA.16816.F32.BF16 R4, R144.reuse, R148, R4 ;  /* 0x000000949004723c */ /* 0x042ff00000041804 */
[C---:B------:R-:W-:Y:S01]  /*10e70*/  HMMA.16816.F32.BF16 R8, R144.reuse, R150, R8 ;  /* 0x000000969008723c */ /* 0x040fe20000041808 */
[----:B------:R-:W-:Y:S07]  /*10e80*/  LDSM.16.M88.4 R148, [R195] ;  /* 0x00000000c394783b */ /* 0x000fee0000000200 */
[C---:B--2---:R-:W-:Y:S08]  /*10e90*/  HMMA.16816.F32.BF16 R12, R144.reuse, R152, R12 ;  /* 0x00000098900c723c */ /* 0x044ff0000004180c */
[C---:B------:R-:W-:Y:S01]  /*10ea0*/  HMMA.16816.F32.BF16 R16, R144.reuse, R154, R16 ;  /* 0x0000009a9010723c */ /* 0x040fe20000041810 */
[----:B------:R-:W-:Y:S07]  /*10eb0*/  LDSM.16.M88.4 R152, [R194] ;  /* 0x00000000c298783b */ /* 0x000fee0000000200 */
[C---:B---3--:R-:W-:Y:S08]  /*10ec0*/  HMMA.16816.F32.BF16 R20, R144.reuse, R140, R20 ;  /* 0x0000008c9014723c */ /* 0x048ff00000041814 */
[C---:B------:R-:W-:Y:S01]  /*10ed0*/  HMMA.16816.F32.BF16 R24, R144.reuse, R142, R24 ;  /* 0x0000008e9018723c */ /* 0x040fe20000041818 */
[----:B------:R-:W1:Y:S07]  /*10ee0*/  LDSM.16.M88.4 R140, [R184+0x2000] ;  /* 0x00200000b88c783b */ /* 0x000e6e0000000200 */
[C---:B------:R-:W-:Y:S08]  /*10ef0*/  HMMA.16816.F32.BF16 R28, R144.reuse, R156, R28 ;  /* 0x0000009c901c723c */ /* 0x040ff0000004181c */
[----:B------:R-:W-:Y:S01]  /*10f00*/  HMMA.16816.F32.BF16 R32, R144, R158, R32 ;  /* 0x0000009e9020723c */ /* 0x000fe20000041820 */
[----:B------:R-:W2:Y:S04]  /*10f10*/  LDSM.16.M88.4 R144, [R193] ;  /* 0x00000000c190783b */ /* 0x000ea80000000200 */
[----:B------:R-:W3:Y:S03]  /*10f20*/  LDSM.16.M88.4 R156, [R192] ;  /* 0x00000000c09c783b */ /* 0x000ee60000000200 */
        /* <DEDUP_REMOVED lines=8> */
[----:B------:R-:W4:Y:S07]  /*10fb0*/  LDSM.16.M88.4 R160, [R186+0x2000] ;  /* 0x00200000baa0783b */ /* 0x000f2e0000000200 */
        /* <DEDUP_REMOVED lines=13> */
[C---:B---3--:R-:W-:Y:S08]  /*11090*/  HMMA.16816.F32.BF16 R28, R140.reuse, R156, R28 ;  /* 0x0000009c8c1c723c */ /* 0x048ff0000004181c */
[----:B------:R-:W-:Y:S01]  /*110a0*/  HMMA.16816.F32.BF16 R32, R140, R158, R32 ;  /* 0x0000009e8c20723c */ /* 0x000fe20000041820 */
[----:B------:R-:W2:Y:S04]  /*110b0*/  LDSM.16.M88.4 R140, [R181+0x3000] ;  /* 0x00300000b58c783b */ /* 0x000ea80000000200 */
[----:B------:R-:W3:Y:S03]  /*110c0*/  LDSM.16.M88.4 R156, [R181+0x3800] ;  /* 0x00380000b59c783b */ /* 0x000ee60000000200 */
        /* <DEDUP_REMOVED lines=22> */
[C---:B---3--:R-:W-:Y:S08]  /*11230*/  HMMA.16816.F32.BF16 R28, R144.reuse, R156, R28 ;  /* 0x0000009c901c723c */ /* 0x048ff0000004181c */
        /* <DEDUP_REMOVED lines=29> */
[C---:B----4-:R-:W-:Y:S01]  /*11410*/  HMMA.16816.F32.BF16 R4, R160.reuse, R164, R4 ;  /* 0x000000a4a004723c */ /* 0x050fe20000041804 */
        /* <DEDUP_REMOVED lines=17> */
[C---:B---3--:R-:W-:Y:S08]  /*11530*/  HMMA.16816.F32.BF16 R28, R144.reuse, R156, R28 ;  /* 0x0000009c901c723c */ /* 0x048ff0000004181c */
[----:B------:R-:W-:Y:S01]  /*11540*/  HMMA.16816.F32.BF16 R32, R144, R158, R32 ;  /* 0x0000009e9020723c */ /* 0x000fe20000041820 */
[----:B------:R-:W-:-:S07]  /*11550*/  @P0 BRA `(.L_x_1207) ;  /* 0xffffe8e000000947 */ /* 0x000fce000383ffff */
.L_x_1206:
[----:B------:R-:W2:Y:S01]  /*11560*/  S2R R2, SR_TID.X ;  /* 0x0000000000027919 */ /* 0x000ea20000002100 */
[----:B------:R-:W-:Y:S01]  /*11570*/  IMAD.U32 R0, RZ, RZ, UR8 ;  /* 0x00000008ff007e24 */ /* 0x000fe2000f8e00ff */
[----:B------:R-:W-:Y:S01]  /*11580*/  USHF.L.U32 UR26, UR8, 0x1, URZ ;  /* 0x00000001081a7899 */ /* 0x000fe2000800063f */
[----:B------:R-:W3:Y:S01]  /*11590*/  LDC.U8 R213, c[0x0][0x2d8] ;  /* 0x0000b600ffd57b82 */ /* 0x000ee20000000000 */
[----:B------:R-:W-:Y:S02]  /*115a0*/  UIADD3 UR4, UR21, -0x4498517b, URZ ;  /* 0xbb67ae8515047890 */ /* 0x000fe4000fffe03f */
[----:B------:R-:W-:Y:S02]  /*115b0*/  UIADD3 UR25, UR26, 0x1, URZ ;  /* 0x000000011a197890 */ /* 0x000fe4000fffe03f */
[----:B------:R-:W4:Y:S01]  /*115c0*/  LDL.64 R168, [R1+0x60] ;  /* 0x0000600001a87983 */ /* 0x000f220000100a00 */
[----:B------:R-:W-:Y:S02]  /*115d0*/  ULOP3.LUT UR26, UR26, UR21, URZ, 0x3c, !UPT ;  /* 0x000000151a1a7292 */ /* 0x000fe4000f8e3c3f */
[----:B------:R-:W-:Y:S02]  /*115e0*/  ULOP3.LUT UR25, UR25, UR21, URZ, 0x3c, !UPT ;  /* 0x0000001519197292 */ /* 0x000fe4000f8e3c3f */
[----:B------:R-:W-:Y:S02]  /*115f0*/  UIADD3 UR5, UR20, -0x61c88647, URZ ;  /* 0x9e3779b914057890 */ /* 0x000fe4000fffe03f */
[----:B------:R-:W-:Y:S02]  /*11600*/  UIADD3 UR24, UR20, 0x3c6ef372, URZ ;  /* 0x3c6ef37214187890 */ /* 0x000fe4000fffe03f */
[----:B------:R-:W-:Y:S01]  /*11610*/  UISETP.GT.AND UP0, UPT, UR8, UR9, UPT ;  /* 0x000000090800728c */ /* 0x000fe2000bf04270 */
[----:B--2---:R-:W-:Y:S05]  /*11620*/  IMAD.SHL.U32 R2, R2, 0x2, RZ ;  /* 0x0000000202027824 */ /* 0x004fea00078e00ff */
[----:B------:R-:W-:Y:S05]  /*11630*/  LOP3.LUT R2, R2, 0x6, RZ, 0xc0, !PT ;  /* 0x0000000602027812 */ /* 0x000fea00078ec0ff */
[----:B------:R-:W-:Y:S04]  /*11640*/  IMAD R0, R0, 0x40, R2 ;  /* 0x0000004000007824 */ /* 0x000fe800078e0202 */
[--C-:B------:R-:W-:Y:S01]  /*11650*/  IMAD.IADD R2, R200, 0x1, -R0.reuse ;  /* 0x00000001c8027824 */ /* 0x100fe200078e0a00 */
[C---:B-1----:R-:W-:Y:S01]  /*11660*/  IADD3 R136, R0.reuse, 0x8, RZ ;  /* 0x0000000800887810 */ /* 0x042fe20007ffe0ff */
[----:B------:R-:W-:Y:S01]  /*11670*/  IMAD.IADD R3, R203, 0x1, -R0 ;  /* 0x00000001cb037824 */ /* 0x000fe200078e0a00 */
[C---:B------:R-:W-:Y:S02]  /*11680*/  IADD3 R103, R0.reuse, 0x9, RZ ;  /* 0x0000000900677810 */ /* 0x040fe40007ffe0ff */
[----:B------:R-:W-:Y:S02]  /*11690*/  IABS R2, R2 ;  /* 0x0000000200027213 */ /* 0x000fe40000000000 */
[----:B------:R-:W-:Y:S02]  /*116a0*/  IABS R3, R3 ;  /* 0x0000000300037213 */ /* 0x000fe40000000000 */
[C---:B------:R-:W-:Y:S01]  /*116b0*/  IADD3 R139, R0.reuse, 0x11, RZ ;  /* 0x00000011008b7810 */ /* 0x040fe20007ffe0ff */
[----:B------:R1:W2:Y:S01]  /*116c0*/  I2F R146, R2 ;  /* 0x0000000200927306 */ /* 0x0002a20000201400 */
[C---:B------:R-:W-:Y:S02]  /*116d0*/  IADD3 R138, R0.reuse, 0x18, RZ ;  /* 0x00000018008a7810 */ /* 0x040fe40007ffe0ff */
[C---:B------:R-:W-:Y:S02]  /*116e0*/  ISETP.GE.AND P1, PT, R0.reuse, R202, PT ;  /* 0x000000ca0000720c */ /* 0x040fe40003f26270 */
[C---:B------:R-:W-:Y:S02]  /*116f0*/  ISETP.GE.AND P0, PT, R0.reuse, R201, PT ;  /* 0x000000c90000720c */ /* 0x040fe40003f06270 */
[C---:B------:R-:W-:Y:S02]  /*11700*/  ISETP.GE.OR P1, PT, R0.reuse, R205, !P1 ;  /* 0x000000cd0000720c */ /* 0x040fe40004f26670 */
[C---:B------:R-:W-:Y:S01]  /*11710*/  ISETP.GE.OR P0, PT, R0.reuse, R204, !P0 ;  /* 0x000000cc0000720c */ /* 0x040fe20004706670 */
[----:B------:R5:W3:Y:S01]  /*11720*/  I2F R145, R3 ;  /* 0x0000000300917306 */ /* 0x000ae20000201400 */
[----:B-1----:R-:W-:Y:S01]  /*11730*/  IADD3 R2, R0, 0x1, RZ ;  /* 0x0000000100027810 */ /* 0x002fe20007ffe0ff */
[----:B--2---:R-:W-:Y:S03]  /*11740*/  FFMA.FTZ R4, R146, -UR13, R4 ;  /* 0x8000000d92047c23 */ /* 0x004fe60008010004 */
[----:B------:R-:W-:Y:S01]  /*11750*/  ISETP.GE.AND P6, PT, R2, R202, PT ;  /* 0x000000ca0200720c */ /* 0x000fe20003fc6270 */
[----:B------:R-:W-:Y:S01]  /*11760*/  IMAD.IADD R100, R200, 0x1, -R2 ;  /* 0x00000001c8647824 */ /* 0x000fe200078e0a02 */
[C---:B------:R-:W-:Y:S02]  /*11770*/  ISETP.GE.AND P5, PT, R2.reuse, R201, PT ;  /* 0x000000c90200720c */ /* 0x040fe40003fa6270 */
[-C--:B------:R-:W-:Y:S02]  /*11780*/  ISETP.GE.OR P6, PT, R2, R205.reuse, !P6 ;  /* 0x000000cd0200720c */ /* 0x080fe400077c6670 */
[----:B-----5:R-:W-:Y:S01]  /*11790*/  IABS R3, R100 ;  /* 0x0000006400037213 */ /* 0x020fe20000000000 */
[----:B------:R-:W-:Y:S01]  /*117a0*/  IMAD.IADD R100, R200, 0x1, -R136 ;  /* 0x00000001c8647824 */ /* 0x000fe200078e0a88 */
[----:B------:R-:W-:Y:S01]  /*117b0*/  ISETP.GE.OR P5, PT, R2, R204, !P5 ;  /* 0x000000cc0200720c */ /* 0x000fe20006fa6670 */
[----:B---3--:R-:W-:Y:S01]  /*117c0*/  FFMA.FTZ R6, R145, -UR13, R6 ;  /* 0x8000000d91067c23 */ /* 0x008fe20008010006 */
[----:B------:R1:W2:Y:S04]  /*117d0*/  I2F R144, R3 ;  /* 0x0000000300907306 */ /* 0x0002a80000201400 */
[----:B------:R-:W-:Y:S01]  /*117e0*/  FSEL R146, R6, -INF , !P0 ;  /* 0xff80000006927808 */ /* 0x000fe20004000000 */
[----:B------:R-:W-:Y:S01]  /*117f0*/  IMAD.IADD R6, R203, 0x1, -R139 ;  /* 0x00000001cb067824 */ /* 0x000fe200078e0a8b */
[C---:B------:R-:W-:Y:S04]  /*11800*/  ISETP.GE.AND P0, PT, R103.reuse, R202, PT ;  /* 0x000000ca6700720c */ /* 0x040fe80003f06270 */
[-C--:B------:R-:W-:Y:S02]  /*11810*/  ISETP.GE.OR P0, PT, R103, R205.reuse, !P0 ;  /* 0x000000cd6700720c */ /* 0x080fe40004706670 */
[----:B-1----:R-:W-:Y:S01]  /*11820*/  IABS R3, R100 ;  /* 0x0000006400037213 */ /* 0x002fe20000000000 */
[----:B------:R-:W-:Y:S02]  /*11830*/  IMAD.IADD R100, R200, 0x1, -R103 ;  /* 0x00000001c8647824 */ /* 0x000fe400078e0a67 */
[----:B--2---:R-:W-:Y:S01]  /*11840*/  FFMA.FTZ R5, R144, -UR13, R5 ;  /* 0x8000000d90057c23 */ /* 0x004fe20008010005 */
[----:B------:R-:W-:Y:S01]  /*11850*/  FSEL R144, R4, -INF , !P1 ;  /* 0xff80000004907808 */ /* 0x000fe20004800000 */
[----:B------:R1:W2:Y:S01]  /*11860*/  I2F R143, R3 ;  /* 0x00000003008f7306 */ /* 0x0002a20000201400 */
[----:B------:R-:W-:Y:S02]  /*11870*/  IABS R100, R100 ;  /* 0x0000006400647213 */ /* 0x000fe40000000000 */
[----:B------:R-:W-:Y:S02]  /*11880*/  FSEL R145, R5, -INF , !P6 ;  /* 0xff80000005917808 */ /* 0x000fe40007000000 */
[CC--:B------:R-:W-:Y:S04]  /*11890*/  ISETP.GE.AND P1, PT, R136.reuse, R202.reuse, PT ;  /* 0x000000ca8800720c */ /* 0x0c0fe80003f26270 */
[-C--:B------:R-:W-:Y:S01]  /*118a0*/  ISETP.GE.OR P1, PT, R136, R205.reuse, !P1 ;  /* 0x000000cd8800720c */ /* 0x080fe20004f26670 */
[----:B------:R3:W5:Y:S01]  /*118b0*/  I2F R142, R100 ;  /* 0x00000064008e7306 */ /* 0x0007620000201400 */
[----:B-1----:R-:W-:Y:S01]  /*118c0*/  IADD3 R3, R0, 0x10, RZ ;  /* 0x0000001000037810 */ /* 0x002fe20007ffe0ff */
[----:B--2---:R-:W-:Y:S03]  /*118d0*/  FFMA.FTZ R8, R143, -UR13, R8 ;  /* 0x8000000d8f087c23 */ /* 0x004fe60008010008 */
[C---:B------:R-:W-:Y:S01]  /*118e0*/  ISETP.GE.AND P6, PT, R3.reuse, R202, PT ;  /* 0x000000ca0300720c */ /* 0x040fe20003fc6270 */
[--C-:B------:R-:W-:Y:S01]  /*118f0*/  IMAD.IADD R137, R200, 0x1, -R3.reuse ;  /* 0x00000001c8897824 */ /* 0x100fe200078e0a03 */
[----:B------:R-:W-:Y:S02]  /*11900*/  FSEL R152, R8, -INF , !P1 ;  /* 0xff80000008987808 */ /* 0x000fe40004800000 */
[----:B------:R-:W-:Y:S02]  /*11910*/  ISETP.GE.OR P6, PT, R3, R205, !P6 ;  /* 0x000000cd0300720c */ /* 0x000fe400077c6670 */
[----:B---3--:R-:W-:Y:S01]  /*11920*/  IABS R100, R137 ;  /* 0x0000008900647213 */ /* 0x008fe20000000000 */
[C---:B------:R-:W-:Y:S01]  /*11930*/  IMAD.IADD R137, R203.reuse, 0x1, -R2 ;  /* 0x00000001cb897824 */ /* 0x040fe200078e0a02 */
[-C--:B------:R-:W-:Y:S01]  /*11940*/  ISETP.GE.AND P1, PT, R136, R201.reuse, PT ;  /* 0x000000c98800720c */ /* 0x080fe20003f26270 */
[----:B------:R-:W-:Y:S01]  /*11950*/  IMAD.IADD R2, R203, 0x1, -R3 ;  /* 0x00000001cb027824 */ /* 0x000fe200078e0a03 */
[----:B------:R1:W2:Y:S01]  /*11960*/  I2F R141, R100 ;  /* 0x00000064008d7306 */ /* 0x0002a20000201400 */
[----:B-----5:R-:W-:Y:S01]  /*11970*/  FFMA.FTZ R9, R142, -UR13, R9 ;  /* 0x8000000d8e097c23 */ /* 0x020fe20008010009 */
[-C--:B------:R-:W-:Y:S04]  /*11980*/  ISETP.GE.OR P1, PT, R136, R204.reuse, !P1 ;  /* 0x000000cc8800720c */ /* 0x080fe80004f26670 */
[----:B------:R-:W-:Y:S02]  /*11990*/  FSEL R153, R9, -INF , !P0 ;  /* 0xff80000009997808 */ /* 0x000fe40004000000 */
[C---:B------:R-:W-:Y:S04]  /*119a0*/  ISETP.GE.AND P0, PT, R103.reuse, R201, PT ;  /* 0x000000c96700720c */ /* 0x040fe80003f06270 */
[-C--:B------:R-:W-:Y:S02]  /*119b0*/  ISETP.GE.OR P0, PT, R103, R204.reuse, !P0 ;  /* 0x000000cc6700720c */ /* 0x080fe40004706670 */
[----:B-1----:R-:W-:Y:S01]  /*119c0*/  IABS R100, R137 ;  /* 0x0000008900647213 */ /* 0x002fe20000000000 */
[----:B------:R-:W-:Y:S02]  /*119d0*/  IMAD.IADD R137, R200, 0x1, -R139 ;  /* 0x00000001c8897824 */ /* 0x000fe400078e0a8b */
[----:B--2---:R-:W-:Y:S01]  /*119e0*/  FFMA.FTZ R12, R141, -UR13, R12 ;  /* 0x8000000d8d0c7c23 */ /* 0x004fe2000801000c */
[----:B------:R1:W2:Y:S04]  /*119f0*/  I2F R150, R100 ;  /* 0x0000006400967306 */ /* 0x0002a80000201400 */
[----:B------:R-:W-:Y:S02]  /*11a00*/  FSEL R154, R12, -INF , !P6 ;  /* 0xff8000000c9a7808 */ /* 0x000fe40007000000 */
[C---:B------:R-:W-:Y:S04]  /*11a10*/  ISETP.GE.AND P6, PT, R3.reuse, R201, PT ;  /* 0x000000c90300720c */ /* 0x040fe80003fc6270 */
[----:B------:R-:W-:Y:S01]  /*11a20*/  ISETP.GE.OR P6, PT, R3, R204, !P6 ;  /* 0x000000cc0300720c */ /* 0x000fe200077c6670 */
[C---:B------:R-:W-:Y:S05]  /*11a30*/  IMAD.IADD R3, R203.reuse, 0x1, -R138 ;  /* 0x00000001cb037824 */ /* 0x040fea00078e0a8a */
[----:B------:R-:W-:Y:S02]  /*11a40*/  IABS R3, R3 ;  /* 0x0000000300037213 */ /* 0x000fe40000000000 */
[----:B-1----:R-:W-:Y:S01]  /*11a50*/  IABS R100, R137 ;  /* 0x0000008900647213 */ /* 0x002fe20000000000 */
[----:B------:R-:W-:Y:S02]  /*11a60*/  IMAD.IADD R137, R203, 0x1, -R136 ;  /* 0x00000001cb897824 */ /* 0x000fe400078e0a88 */
[----:B--2---:R-:W-:Y:S01]  /*11a70*/  FFMA.FTZ R7, R150, -UR13, R7 ;  /* 0x8000000d96077c23 */ /* 0x004fe20008010007 */
[----:B------:R1:W2:Y:S04]  /*11a80*/  I2F R149, R100 ;  /* 0x0000006400957306 */ /* 0x0002a80000201400 */
[----:B------:R-:W-:Y:S02]  /*11a90*/  FSEL R136, R7, -INF , !P5 ;  /* 0xff80000007887808 */ /* 0x000fe40006800000 */
[CC--:B------:R-:W-:Y:S04]  /*11aa0*/  ISETP.GE.AND P5, PT, R139.reuse, R202.reuse, PT ;  /* 0x000000ca8b00720c */ /* 0x0c0fe80003fa6270 */
[----:B------:R-:W-:Y:S02]  /*11ab0*/  ISETP.GE.OR P5, PT, R139, R205, !P5 ;  /* 0x000000cd8b00720c */ /* 0x000fe40006fa6670 */
[----:B-1----:R-:W-:Y:S01]  /*11ac0*/  IABS R100, R137 ;  /* 0x0000008900647213 */ /* 0x002fe20000000000 */
[----:B------:R-:W-:Y:S02]  /*11ad0*/  IMAD.IADD R137, R200, 0x1, -R138 ;  /* 0x00000001c8897824 */ /* 0x000fe400078e0a8a */
[----:B--2---:R-:W-:Y:S01]  /*11ae0*/  FFMA.FTZ R13, R149, -UR13, R13 ;  /* 0x8000000d950d7c23 */ /* 0x004fe2000801000d */
[----:B------:R1:W2:Y:S04]  /*11af0*/  I2F R148, R100 ;  /* 0x0000006400947306 */ /* 0x0002a80000201400 */
[----:B------:R-:W-:Y:S02]  /*11b00*/  FSEL R149, R13, -INF , !P5 ;  /* 0xff8000000d957808 */ /* 0x000fe40006800000 */
[C---:B------:R-:W-:Y:S04]  /*11b10*/  ISETP.GE.AND P5, PT, R138.reuse, R202, PT ;  /* 0x000000ca8a00720c */ /* 0x040fe80003fa6270 */
[----:B------:R-:W-:Y:S02]  /*11b20*/  ISETP.GE.OR P5, PT, R138, R205, !P5 ;  /* 0x000000cd8a00720c */ /* 0x000fe40006fa6670 */
[----:B-1----:R-:W-:Y:S01]  /*11b30*/  IABS R100, R137 ;  /* 0x0000008900647213 */ /* 0x002fe20000000000 */
[----:B------:R-:W-:Y:S02]  /*11b40*/  IMAD.IADD R137, R203, 0x1, -R103 ;  /* 0x00000001cb897824 */ /* 0x000fe400078e0a67 */
[----:B--2---:R-:W-:Y:S01]  /*11b50*/  FFMA.FTZ R10, R148, -UR13, R10 ;  /* 0x8000000d940a7c23 */ /* 0x004fe2000801000a */
[----:B------:R1:W2:Y:S02]  /*11b60*/  I2F R151, R100 ;  /* 0x0000006400977306 */ /* 0x0002a40000201400 */
[----:B-1----:R-:W-:Y:S01]  /*11b70*/  IABS R100, R137 ;  /* 0x0000008900647213 */ /* 0x002fe20000000000 */
[----:B--2---:R-:W-:Y:S01]  /*11b80*/  FFMA.FTZ R16, R151, -UR13, R16 ;  /* 0x8000000d97107c23 */ /* 0x004fe20008010010 */
[----:B------:R-:W-:Y:S06]  /*11b90*/  IADD3 R137, R0, 0x19, RZ ;  /* 0x0000001900897810 */ /* 0x000fec0007ffe0ff */
[----:B------:R1:W2:Y:S01]  /*11ba0*/  I2F R147, R100 ;  /* 0x0000006400937306 */ /* 0x0002a20000201400 */
[----:B------:R-:W-:Y:S01]  /*11bb0*/  FSEL R155, R16, -INF , !P5 ;  /* 0xff800000109b7808 */ /* 0x000fe20006800000 */
[----:B------:R-:W-:Y:S01]  /*11bc0*/  IMAD.IADD R140, R200, 0x1, -R137 ;  /* 0x00000001c88c7824 */ /* 0x000fe200078e0a89 */
[CC--:B------:R-:W-:Y:S04]  /*11bd0*/  ISETP.GE.AND P5, PT, R139.reuse, R201.reuse, PT ;  /* 0x000000c98b00720c */ /* 0x0c0fe80003fa6270 */
[----:B------:R-:W-:Y:S02]  /*11be0*/  ISETP.GE.OR P5, PT, R139, R204, !P5 ;  /* 0x000000cc8b00720c */ /* 0x000fe40006fa6670 */
[----:B-1----:R-:W-:Y:S01]  /*11bf0*/  IABS R100, R140 ;  /* 0x0000008c00647213 */ /* 0x002fe20000000000 */
[----:B--2---:R-:W-:Y:S01]  /*11c00*/  FFMA.FTZ R11, R147, -UR13, R11 ;  /* 0x8000000d930b7c23 */ /* 0x004fe2000801000b */
[----:B------:R-:W-:Y:S02]  /*11c10*/  IABS R140, R2 ;  /* 0x00000002008c7213 */ /* 0x000fe40000000000 */
[----:B------:R-:W-:Y:S01]  /*11c20*/  IADD3 R2, R0, 0x20, RZ ;  /* 0x0000002000027810 */ /* 0x000fe20007ffe0ff */
[----:B------:R1:W2:Y:S01]  /*11c30*/  I2F R142, R100 ;  /* 0x00000064008e7306 */ /* 0x0002a20000201400 */
[----:B------:R-:W-:Y:S02]  /*11c40*/  FSEL R148, R11, -INF , !P0 ;  /* 0xff8000000b947808 */ /* 0x000fe40004000000 */
[----:B------:R-:W-:Y:S01]  /*11c50*/  ISETP.GE.AND P0, PT, R138, R201, PT ;  /* 0x000000c98a00720c */ /* 0x000fe20003f06270 */
[----:B------:R-:W-:Y:S03]  /*11c60*/  IMAD.IADD R141, R200, 0x1, -R2 ;  /* 0x00000001c88d7824 */ /* 0x000fe600078e0a02 */
[----:B------:R-:W-:Y:S02]  /*11c70*/  ISETP.GE.OR P0, PT, R138, R204, !P0 ;  /* 0x000000cc8a00720c */ /* 0x000fe40004706670 */
[----:B------:R-:W-:Y:S01]  /*11c80*/  IABS R4, R141 ;  /* 0x0000008d00047213 */ /* 0x000fe20000000000 */
[----:B------:R-:W3:Y:S10]  /*11c90*/  I2F R143, R140 ;  /* 0x0000008c008f7306 */ /* 0x000ef40000201400 */
[----:B------:R5:W4:Y:S01]  /*11ca0*/  I2F R141, R4 ;  /* 0x00000004008d7306 */ /* 0x000b220000201400 */
[----:B-1----:R-:W-:Y:S01]  /*11cb0*/  IADD3 R100, R0, 0x21, RZ ;  /* 0x0000002100647810 */ /* 0x002fe20007ffe0ff */
[----:B--2---:R-:W-:Y:S01]  /*11cc0*/  FFMA.FTZ R17, R142, -UR13, R17 ;  /* 0x8000000d8e117c23 */ /* 0x004fe20008010011 */
[----:B------:R-:W-:Y:S02]  /*11cd0*/  FSEL R142, R10, -INF , !P1 ;  /* 0xff8000000a8e7808 */ /* 0x000fe40004800000 */
[C---:B------:R-:W-:Y:S01]  /*11ce0*/  ISETP.GE.AND P1, PT, R137.reuse, R202, PT ;  /* 0x000000ca8900720c */ /* 0x040fe20003f26270 */
[----:B------:R-:W-:Y:S03]  /*11cf0*/  IMAD.IADD R5, R200, 0x1, -R100 ;  /* 0x00000001c8057824 */ /* 0x000fe600078e0a64 */
[----:B------:R-:W-:Y:S01]  /*11d00*/  ISETP.GE.OR P1, PT, R137, R205, !P1 ;  /* 0x000000cd8900720c */ /* 0x000fe20004f26670 */
[----:B---3--:R-:W-:Y:S03]  /*11d10*/  FFMA.FTZ R14, R143, -UR13, R14 ;  /* 0x8000000d8f0e7c23 */ /* 0x008fe6000801000e */
[----:B------:R-:W-:Y:S02]  /*11d20*/  FSEL R150, R17, -INF , !P1 ;  /* 0xff80000011967808 */ /* 0x000fe40004800000 */
[C---:B------:R-:W-:Y:S02]  /*11d30*/  ISETP.GE.AND P1, PT, R137.reuse, R201, PT ;  /* 0x000000c98900720c */ /* 0x040fe40003f26270 */
[----:B------:R-:W-:Y:S02]  /*11d40*/  FSEL R138, R14, -INF , !P6 ;  /* 0xff8000000e8a7808 */ /* 0x000fe40007000000 */
[----:B------:R-:W-:Y:S02]  /*11d50*/  ISETP.GE.OR P1, PT, R137, R204, !P1 ;  /* 0x000000cc8900720c */ /* 0x000fe40004f26670 */
[----:B-----5:R-:W-:Y:S01]  /*11d60*/  IABS R4, R6 ;  /* 0x0000000600047213 */ /* 0x020fe20000000000 */
[----:B----4-:R-:W-:Y:S01]  /*11d70*/  FFMA.FTZ R20, R141, -UR13, R20 ;  /* 0x8000000d8d147c23 */ /* 0x010fe20008010014 */
[----:B------:R-:W-:Y:S02]  /*11d80*/  IADD3 R6, R0, 0x28, RZ ;  /* 0x0000002800067810 */ /* 0x000fe40007ffe0ff */
[CC--:B------:R-:W-:Y:S01]  /*11d90*/  ISETP.GE.AND P6, PT, R2.reuse, R202.reuse, PT ;  /* 0x000000ca0200720c */ /* 0x0c0fe20003fc6270 */
[----:B------:R1:W2:Y:S03]  /*11da0*/  I2F R140, R4 ;  /* 0x00000004008c7306 */ /* 0x0002a60000201400 */
[----:B------:R-:W-:Y:S02]  /*11db0*/  ISETP.GE.OR P6, PT, R2, R205, !P6 ;  /* 0x000000cd0200720c */ /* 0x000fe400077c6670 */
[----:B-1----:R-:W-:Y:S01]  /*11dc0*/  IABS R4, R5 ;  /* 0x0000000500047213 */ /* 0x002fe20000000000 */
[----:B--2---:R-:W-:Y:S01]  /*11dd0*/  FFMA.FTZ R15, R140, -UR13, R15 ;  /* 0x8000000d8c0f7c23 */ /* 0x004fe2000801000f */
[----:B------:R-:W-:Y:S02]  /*11de0*/  IADD3 R5, R0, 0x29, RZ ;  /* 0x0000002900057810 */ /* 0x000fe40007ffe0ff */
[----:B------:R-:W-:Y:S01]  /*11df0*/  FSEL R140, R20, -INF , !P6 ;  /* 0xff800000148c7808 */ /* 0x000fe20007000000 */
[----:B------:R1:W2:Y:S01]  /*11e00*/  I2F R12, R4 ;  /* 0x00000004000c7306 */ /* 0x0002a20000201400 */
[C---:B------:R-:W-:Y:S04]  /*11e10*/  ISETP.GE.AND P6, PT, R100.reuse, R202, PT ;  /* 0x000000ca6400720c */ /* 0x040fe80003fc6270 */
[----:B------:R-:W-:Y:S01]  /*11e20*/  ISETP.GE.OR P6, PT, R100, R205, !P6 ;  /* 0x000000cd6400720c */ /* 0x000fe200077c6670 */
[----:B-1----:R-:W-:Y:S02]  /*11e30*/  IMAD.MOV.U32 R4, RZ, RZ, R3 ;  /* 0x000000ffff047224 */ /* 0x002fe400078e0003 */
[----:B------:R-:W-:Y:S02]  /*11e40*/  IMAD.IADD R3, R200, 0x1, -R6 ;  /* 0x00000001c8037824 */ /* 0x000fe400078e0a06 */
[----:B------:R1:W3:Y:S01]  /*11e50*/  I2F R103, R4 ;  /* 0x0000000400677306 */ /* 0x0002e20000201400 */
[----:B--2---:R-:W-:Y:S02]  /*11e60*/  FFMA.FTZ R21, R12, -UR13, R21 ;  /* 0x8000000d0c157c23 */ /* 0x004fe40008010015 */
[----:B------:R-:W-:Y:S03]  /*11e70*/  IABS R3, R3 ;  /* 0x0000000300037213 */ /* 0x000fe60000000000 */
[----:B------:R-:W-:Y:S02]  /*11e80*/  FSEL R139, R21, -INF , !P6 ;  /* 0xff800000158b7808 */ /* 0x000fe40007000000 */
[CC--:B------:R-:W-:Y:S02]  /*11e90*/  ISETP.GE.AND P6, PT, R100.reuse, R201.reuse, PT ;  /* 0x000000c96400720c */ /* 0x0c0fe40003fc6270 */
[----:B------:R-:W2:Y:S02]  /*11ea0*/  I2F R13, R3 ;  /* 0x00000003000d7306 */ /* 0x000ea40000201400 */
[-C--:B------:R-:W-:Y:S01]  /*11eb0*/  ISETP.GE.OR P6, PT, R100, R204.reuse, !P6 ;  /* 0x000000cc6400720c */ /* 0x080fe200077c6670 */
[----:B-1----:R-:W-:Y:S01]  /*11ec0*/  IMAD.IADD R4, R203, 0x1, -R137 ;  /* 0x00000001cb047824 */ /* 0x002fe200078e0a89 */
[----:B------:R-:W-:Y:S01]  /*11ed0*/  FSEL R137, R15, -INF , !P5 ;  /* 0xff8000000f897808 */ /* 0x000fe20006800000 */
[----:B---3--:R-:W-:Y:S01]  /*11ee0*/  FFMA.FTZ R18, R103, -UR13, R18 ;  /* 0x8000000d67127c23 */ /* 0x008fe20008010012 */
[C---:B------:R-:W-:Y:S04]  /*11ef0*/  ISETP.GE.AND P5, PT, R2.reuse, R201, PT ;  /* 0x000000c90200720c */ /* 0x040fe80003fa6270 */
[----:B------:R-:W-:Y:S02]  /*11f00*/  ISETP.GE.OR P5, PT, R2, R204, !P5 ;  /* 0x000000cc0200720c */ /* 0x000fe40006fa6670 */
[----:B------:R-:W-:Y:S01]  /*11f10*/  FSEL R21, R18, -INF , !P0 ;  /* 0xff80000012157808 */ /* 0x000fe20004000000 */
[----:B--2---:R-:W-:Y:S01]  /*11f20*/  FFMA.FTZ R24, R13, -UR13, R24 ;  /* 0x8000000d0d187c23 */ /* 0x004fe20008010018 */
[----:B------:R-:W-:Y:S01]  /*11f30*/  IABS R3, R4 ;  /* 0x0000000400037213 */ /* 0x000fe20000000000 */
[----:B------:R-:W-:Y:S01]  /*11f40*/  IMAD.IADD R4, R200, 0x1, -R5 ;  /* 0x00000001c8047824 */ /* 0x000fe200078e0a05 */
[CC--:B------:R-:W-:Y:S02]  /*11f50*/  ISETP.GE.AND P0, PT, R6.reuse, R202.reuse, PT ;  /* 0x000000ca0600720c */ /* 0x0c0fe40003f06270 */
[----:B------:R1:W2:Y:S02]  /*11f60*/  I2F R10, R3 ;  /* 0x00000003000a7306 */ /* 0x0002a40000201400 */
[-C--:B------:R-:W-:Y:S04]  /*11f70*/  ISETP.GE.OR P0, PT, R6, R205.reuse, !P0 ;  /* 0x000000cd0600720c */ /* 0x080fe80004706670 */
[----:B------:R-:W-:Y:S02]  /*11f80*/  FSEL R24, R24, -INF , !P0 ;  /* 0xff80000018187808 */ /* 0x000fe40004000000 */
[C---:B------:R-:W-:Y:S04]  /*11f90*/  ISETP.GE.AND P0, PT, R5.reuse, R202, PT ;  /* 0x000000ca0500720c */ /* 0x040fe80003f06270 */
[----:B------:R-:W-:Y:S02]  /*11fa0*/  ISETP.GE.OR P0, PT, R5, R205, !P0 ;  /* 0x000000cd0500720c */ /* 0x000fe40004706670 */
        /* <DEDUP_REMOVED lines=8> */
[----:B--2---:R-:W-:Y:S01]  /*12030*/  FFMA.FTZ R25, R8, -UR13, R25 ;  /* 0x8000000d08197c23 */ /* 0x004fe20008010019 */
[----:B------:R-:W-:Y:S03]  /*12040*/  IADD3 R4, R0, 0x30, RZ ;  /* 0x0000003000047810 */ /* 0x000fe60007ffe0ff */
[----:B------:R-:W-:Y:S01]  /*12050*/  IMAD.MOV.U32 R7, RZ, RZ, R3 ;  /* 0x000000ffff077224 */ /* 0x000fe200078e0003 */
[----:B------:R-:W-:Y:S01]  /*12060*/  FSEL R25, R25, -INF , !P0 ;  /* 0xff80000019197808 */ /* 0x000fe20004000000 */
[----:B------:R-:W-:Y:S01]  /*12070*/  IMAD.IADD R3, R200, 0x1, -R4 ;  /* 0x00000001c8037824 */ /* 0x000fe200078e0a04 */
[C---:B------:R-:W-:Y:S01]  /*12080*/  ISETP.GE.AND P0, PT, R5.reuse, R201, PT ;  /* 0x000000c90500720c */ /* 0x040fe20003f06270 */
[----:B------:R1:W2:Y:S03]  /*12090*/  I2F R9, R7 ;  /* 0x0000000700097306 */ /* 0x0002a60000201400 */
[----:B------:R-:W-:Y:S02]  /*120a0*/  IABS R3, R3 ;  /* 0x0000000300037213 */ /* 0x000fe40000000000 */
[----:B------:R-:W-:Y:S05]  /*120b0*/  ISETP.GE.OR P0, PT, R5, R204, !P0 ;  /* 0x000000cc0500720c */ /* 0x000fea0004706670 */
[----:B------:R3:W4:Y:S01]  /*120c0*/  I2F R12, R3 ;  /* 0x00000003000c7306 */ /* 0x0007220000201400 */
[----:B-1----:R-:W-:Y:S02]  /*120d0*/  IMAD.IADD R7, R203, 0x1, -R100 ;  /* 0x00000001cb077824 */ /* 0x002fe400078e0a64 */
[----:B--2---:R-:W-:Y:S03]  /*120e0*/  FFMA.FTZ R22, R9, -UR13, R22 ;  /* 0x8000000d09167c23 */ /* 0x004fe60008010016 */
[----:B------:R-:W-:Y:S02]  /*120f0*/  IABS R7, R7 ;  /* 0x0000000700077213 */ /* 0x000fe40000000000 */
[----:B------:R-:W-:Y:S02]  /*12100*/  FSEL R22, R22, -INF , !P5 ;  /* 0xff80000016167808 */ /* 0x000fe40006800000 */
[-C--:B------:R-:W-:Y:S01]  /*12110*/  ISETP.GE.AND P5, PT, R4, R202.reuse, PT ;  /* 0x000000ca0400720c */ /* 0x080fe20003fa6270 */
[----:B------:R-:W-:Y:S01]  /*12120*/  IMAD.MOV.U32 R2, RZ, RZ, R7 ;  /* 0x000000ffff027224 */ /* 0x000fe200078e0007 */
[----:B---3--:R-:W-:Y:S01]  /*12130*/  IADD3 R3, R0, 0x31, RZ ;  /* 0x0000003100037810 */ /* 0x008fe20007ffe0ff */
[----:B----4-:R-:W-:Y:S01]  /*12140*/  FFMA.FTZ R28, R12, -UR13, R28 ;  /* 0x8000000d0c1c7c23 */ /* 0x010fe2000801001c */
[-C--:B------:R-:W-:Y:S01]  /*12150*/  ISETP.GE.OR P5, PT, R4, R205.reuse, !P5 ;  /* 0x000000cd0400720c */ /* 0x080fe20006fa6670 */
[----:B------:R1:W2:Y:S02]  /*12160*/  I2F R11, R2 ;  /* 0x00000002000b7306 */ /* 0x0002a40000201400 */
[----:B------:R-:W-:Y:S01]  /*12170*/  IMAD.IADD R7, R200, 0x1, -R3 ;  /* 0x00000001c8077824 */ /* 0x000fe200078e0a03 */
[----:B------:R-:W-:Y:S02]  /*12180*/  FSEL R28, R28, -INF , !P5 ;  /* 0xff8000001c1c7808 */ /* 0x000fe40006800000 */
[C---:B------:R-:W-:Y:S04]  /*12190*/  ISETP.GE.AND P5, PT, R3.reuse, R202, PT ;  /* 0x000000ca0300720c */ /* 0x040fe80003fa6270 */
[----:B------:R-:W-:Y:S02]  /*121a0*/  ISETP.GE.OR P5, PT, R3, R205, !P5 ;  /* 0x000000cd0300720c */ /* 0x000fe40006fa6670 */
[----:B-1----:R-:W-:Y:S01]  /*121b0*/  IABS R2, R7 ;  /* 0x0000000700027213 */ /* 0x002fe20000000000 */
[----:B------:R-:W-:Y:S02]  /*121c0*/  IMAD.IADD R7, R203, 0x1, -R6 ;  /* 0x00000001cb077824 */ /* 0x000fe400078e0a06 */
[----:B--2---:R-:W-:Y:S01]  /*121d0*/  FFMA.FTZ R23, R11, -UR13, R23 ;  /* 0x8000000d0b177c23 */ /* 0x004fe20008010017 */
[----:B------:R1:W2:Y:S02]  /*121e0*/  I2F R10, R2 ;  /* 0x00000002000a7306 */ /* 0x0002a40000201400 */
[----:B------:R-:W-:Y:S02]  /*121f0*/  IABS R7, R7 ;  /* 0x0000000700077213 */ /* 0x000fe40000000000 */
[----:B------:R-:W-:Y:S02]  /*12200*/  FSEL R23, R23, -INF , !P6 ;  /* 0xff80000017177808 */ /* 0x000fe40007000000 */
[CC--:B------:R-:W-:Y:S04]  /*12210*/  ISETP.GE.AND P6, PT, R4.reuse, R201.reuse, PT ;  /* 0x000000c90400720c */ /* 0x0c0fe80003fc6270 */
[----:B------:R3:W4:Y:S01]  /*12220*/  I2F R9, R7 ;  /* 0x0000000700097306 */ /* 0x0007220000201400 */
[----:B------:R-:W-:Y:S01]  /*12230*/  ISETP.GE.OR P6, PT, R4, R204, !P6 ;  /* 0x000000cc0400720c */ /* 0x000fe200077c6670 */
[----:B------:R-:W-:Y:S01]  /*12240*/  IMAD.IADD R4, R203, 0x1, -R4 ;  /* 0x00000001cb047824 */ /* 0x000fe200078e0a04 */
[----:B-1----:R-:W-:Y:S01]  /*12250*/  IADD3 R2, R0, 0x38, RZ ;  /* 0x0000003800027810 */ /* 0x002fe20007ffe0ff */
[----:B--2---:R-:W-:Y:S01]  /*12260*/  FFMA.FTZ R29, R10, -UR13, R29 ;  /* 0x8000000d0a1d7c23 */ /* 0x004fe2000801001d */
[----:B------:R-:W-:Y:S03]  /*12270*/  IADD3 R0, R0, 0x39, RZ ;  /* 0x0000003900007810 */ /* 0x000fe60007ffe0ff */
[C---:B------:R-:W-:Y:S01]  /*12280*/  IMAD.IADD R8, R200.reuse, 0x1, -R2 ;  /* 0x00000001c8087824 */ /* 0x040fe200078e0a02 */
[----:B------:R-:W-:Y:S02]  /*12290*/  FSEL R29, R29, -INF , !P5 ;  /* 0xff8000001d1d7808 */ /* 0x000fe40006800000 */
[----:B------:R-:W-:Y:S02]  /*122a0*/  ISETP.GE.AND P5, PT, R3, R201, PT ;  /* 0x000000c90300720c */ /* 0x000fe40003fa6270 */
[----:B---3--:R-:W-:Y:S01]  /*122b0*/  IABS R7, R8 ;  /* 0x0000000800077213 */ /* 0x008fe20000000000 */
[----:B------:R-:W-:Y:S01]  /*122c0*/  IMAD.IADD R8, R203, 0x1, -R5 ;  /* 0x00000001cb087824 */ /* 0x000fe200078e0a05 */
[----:B------:R-:W-:Y:S01]  /*122d0*/  ISETP.GE.OR P5, PT, R3, R204, !P5 ;  /* 0x000000cc0300720c */ /* 0x000fe20006fa6670 */
[----:B------:R-:W-:Y:S02]  /*122e0*/  IMAD.IADD R5, R200, 0x1, -R0 ;  /* 0x00000001c8057824 */ /* 0x000fe400078e0a00 */
[----:B----4-:R-:W-:Y:S01]  /*122f0*/  FFMA.FTZ R26, R9, -UR13, R26 ;  /* 0x8000000d091a7c23 */ /* 0x010fe2000801001a */
[----:B------:R-:W-:Y:S01]  /*12300*/  IABS R6, R8 ;  /* 0x0000000800067213 */ /* 0x000fe20000000000 */
[----:B------:R-:W1:Y:S01]  /*12310*/  I2F R7, R7 ;  /* 0x0000000700077306 */ /* 0x000e620000201400 */
[----:B------:R-:W-:Y:S02]  /*12320*/  IABS R5, R5 ;  /* 0x0000000500057213 */ /* 0x000fe40000000000 */
[----:B------:R-:W-:Y:S02]  /*12330*/  FSEL R212, R26, -INF , !P1 ;  /* 0xff8000001ad47808 */ /* 0x000fe40004800000 */
[C---:B------:R-:W-:Y:S01]  /*12340*/  ISETP.GE.AND P1, PT, R2.reuse, R202, PT ;  /* 0x000000ca0200720c */ /* 0x040fe20003f26270 */
[----:B------:R2:W3:Y:S03]  /*12350*/  LDL.S16 R26, [R1] ;  /* 0x00000000011a7983 */ /* 0x0004e60000100600 */
[----:B------:R-:W-:Y:S01]  /*12360*/  ISETP.GE.OR P1, PT, R2, R205, !P1 ;  /* 0x000000cd0200720c */ /* 0x000fe20004f26670 */
[----:B------:R4:W5:Y:S10]  /*12370*/  I2F R11, R6 ;  /* 0x00000006000b7306 */ /* 0x0009740000201400 */
[----:B------:R2:W2:Y:S01]  /*12380*/  I2F R8, R5 ;  /* 0x0000000500087306 */ /* 0x0004a20000201400 */
[----:B-1----:R-:W-:Y:S05]  /*12390*/  FFMA.FTZ R32, R7, -UR13, R32 ;  /* 0x8000000d07207c23 */ /* 0x002fea0008010020 */
[----:B------:R-:W-:Y:S02]  /*123a0*/  FSEL R32, R32, -INF , !P1 ;  /* 0xff80000020207808 */ /* 0x000fe40004800000 */
[----:B------:R-:W-:Y:S02]  /*123b0*/  ISETP.GE.AND P1, PT, R2, R201, PT ;  /* 0x000000c90200720c */ /* 0x000fe40003f26270 */
[----:B----4-:R-:W-:Y:S01]  /*123c0*/  IABS R6, R4 ;  /* 0x0000000400067213 */ /* 0x010fe20000000000 */
[----:B-----5:R-:W-:Y:S01]  /*123d0*/  FFMA.FTZ R27, R11, -UR13, R27 ;  /* 0x8000000d0b1b7c23 */ /* 0x020fe2000801001b */
[----:B------:R-:W-:Y:S02]  /*123e0*/  FMNMX.FTZ R4, R144, R101, !PT ;  /* 0x0000006590047209 */ /* 0x000fe40007810000 */
[----:B------:R1:W4:Y:S01]  /*123f0*/  I2F R9, R6 ;  /* 0x0000000600097306 */ /* 0x0003220000201400 */
[----:B------:R-:W-:Y:S02]  /*12400*/  ISETP.GE.OR P1, PT, R2, R204, !P1 ;  /* 0x000000cc0200720c */ /* 0x000fe40004f26670 */
[----:B------:R-:W-:Y:S02]  /*12410*/  FMNMX.FTZ R4, R145, R4, !PT ;  /* 0x0000000491047209 */ /* 0x000fe40007810000 */
[----:B------:R-:W-:Y:S01]  /*12420*/  FSEL R210, R27, -INF , !P0 ;  /* 0xff8000001bd27808 */ /* 0x000fe20004000000 */
[----:B--2---:R-:W-:Y:S01]  /*12430*/  IMAD.IADD R5, R203, 0x1, -R3 ;  /* 0x00000001cb057824 */ /* 0x004fe200078e0a03 */
[----:B------:R-:W-:Y:S01]  /*12440*/  FMNMX.FTZ R3, R152, R4, !PT ;  /* 0x0000000498037209 */ /* 0x000fe20007810000 */
[----:B------:R2:W5:Y:S01]  /*12450*/  LDL.S16 R27, [R1+0x4] ;  /* 0x00000400011b7983 */ /* 0x0005620000100600 */
[----:B------:R-:W-:Y:S01]  /*12460*/  ISETP.GE.AND P0, PT, R0, R202, PT ;  /* 0x000000ca0000720c */ /* 0x000fe20003f06270 */
[----:B------:R-:W-:Y:S01]  /*12470*/  FFMA.FTZ R33, R8, -UR13, R33 ;  /* 0x8000000d08217c23 */ /* 0x000fe20008010021 */
[----:B------:R-:W-:Y:S02]  /*12480*/  FMNMX.FTZ R4, R153, R3, !PT ;  /* 0x0000000399047209 */ /* 0x000fe40007810000 */
[----:B------:R-:W-:Y:S02]  /*12490*/  FMNMX.FTZ R3, R146, R102, !PT ;  /* 0x0000006692037209 */ /* 0x000fe40007810000 */
[----:B------:R-:W-:Y:S02]  /*124a0*/  IABS R7, R5 ;  /* 0x0000000500077213 */ /* 0x000fe40000000000 */
[----:B------:R-:W-:Y:S02]  /*124b0*/  FMNMX.FTZ R5, R154, R4, !PT ;  /* 0x000000049a057209 */ /* 0x000fe40007810000 */
[----:B------:R-:W-:Y:S02]  /*124c0*/  FMNMX.FTZ R4, R136, R3, !PT ;  /* 0x0000000388047209 */ /* 0x000fe40007810000 */
[----:B------:R-:W-:Y:S01]  /*124d0*/  FMNMX.FTZ R5, R149, R5, !PT ;  /* 0x0000000595057209 */ /* 0x000fe20007810000 */
[----:B------:R-:W2:Y:S01]  /*124e0*/  I2F R7, R7 ;  /* 0x0000000700077306 */ /* 0x000ea20000201400 */
[----:B------:R-:W-:Y:S01]  /*124f0*/  FMNMX.FTZ R4, R142, R4, !PT ;  /* 0x000000048e047209 */ /* 0x000fe20007810000 */
[----:B-1----:R-:W-:Y:S01]  /*12500*/  IMAD.IADD R6, R203, 0x1, -R2 ;  /* 0x00000001cb067824 */ /* 0x002fe200078e0a02 */
[----:B------:R-:W-:Y:S01]  /*12510*/  FMNMX.FTZ R5, R155, R5, !PT ;  /* 0x000000059b057209 */ /* 0x000fe20007810000 */
[----:B----4-:R-:W-:Y:S01]  /*12520*/  FFMA.FTZ R30, R9, -UR13, R30 ;  /* 0x8000000d091e7c23 */ /* 0x010fe2000801001e */
[----:B------:R-:W-:Y:S02]  /*12530*/  FMNMX.FTZ R4, R148, R4, !PT ;  /* 0x0000000494047209 */ /* 0x000fe40007810000 */
[----:B------:R-:W-:Y:S02]  /*12540*/  IABS R3, R6 ;  /* 0x0000000600037213 */ /* 0x000fe40000000000 */
[----:B------:R-:W-:Y:S01]  /*12550*/  FMNMX.FTZ R100, R150, R5, !PT ;  /* 0x0000000596647209 */ /* 0x000fe20007810000 */
[----:B------:R-:W-:Y:S01]  /*12560*/  IMAD.IADD R5, R203, 0x1, -R0 ;  /* 0x00000001cb057824 */ /* 0x000fe200078e0a00 */
[----:B------:R1:W4:Y:S01]  /*12570*/  I2F R6, R3 ;  /* 0x0000000300067306 */ /* 0x0003220000201400 */
[----:B------:R-:W-:Y:S02]  /*12580*/  ISETP.GE.OR P0, PT, R0, R205, !P0 ;  /* 0x000000cd0000720c */ /* 0x000fe40004706670 */
[----:B------:R-:W-:Y:S02]  /*12590*/  FMNMX.FTZ R100, R140, R100, !PT ;  /* 0x000000648c647209 */ /* 0x000fe40007810000 */
[----:B------:R-:W-:Y:S02]  /*125a0*/  IABS R2, R5 ;  /* 0x0000000500027213 */ /* 0x000fe40000000000 */
[----:B------:R-:W-:Y:S02]  /*125b0*/  FMNMX.FTZ R100, R139, R100, !PT ;  /* 0x000000648b647209 */ /* 0x000fe40007810000 */
[----:B------:R-:W-:Y:S02]  /*125c0*/  FSEL R33, R33, -INF , !P0 ;  /* 0xff80000021217808 */ /* 0x000fe40004000000 */
[----:B------:R-:W-:Y:S01]  /*125d0*/  FMNMX.FTZ R100, R24, R100, !PT ;  /* 0x0000006418647209 */ /* 0x000fe20007810000 */
[----:B--2---:R-:W-:Y:S01]  /*125e0*/  FFMA.FTZ R31, R7, -UR13, R31 ;  /* 0x8000000d071f7c23 */ /* 0x004fe2000801001f */
[----:B------:R-:W-:Y:S02]  /*125f0*/  FSEL R218, R30, -INF , !P6 ;  /* 0xff8000001eda7808 */ /* 0x000fe40007000000 */
[----:B------:R-:W-:Y:S02]  /*12600*/  FMNMX.FTZ R100, R25, R100, !PT ;  /* 0x0000006419647209 */ /* 0x000fe40007810000 */
[----:B------:R-:W-:Y:S02]  /*12610*/  ISETP.GE.AND P0, PT, R0, R201, PT ;  /* 0x000000c90000720c */ /* 0x000fe40003f06270 */
[----:B------:R-:W-:Y:S02]  /*12620*/  FMNMX.FTZ R100, R28, R100, !PT ;  /* 0x000000641c647209 */ /* 0x000fe40007810000 */
[----:B------:R-:W-:Y:S02]  /*12630*/  FSEL R216, R31, -INF , !P5 ;  /* 0xff8000001fd87808 */ /* 0x000fe40006800000 */
[----:B-1----:R-:W-:Y:S01]  /*12640*/  FMNMX.FTZ R3, R138, R4, !PT ;  /* 0x000000048a037209 */ /* 0x002fe20007810000 */
[----:B----4-:R-:W-:Y:S01]  /*12650*/  FFMA.FTZ R34, R6, -UR13, R34 ;  /* 0x8000000d06227c23 */ /* 0x010fe20008010022 */
[----:B------:R1:W2:Y:S01]  /*12660*/  I2F R4, R2 ;  /* 0x0000000200047306 */ /* 0x0002a20000201400 */
[----:B------:R-:W-:Y:S01]  /*12670*/  FMNMX.FTZ R100, R29, R100, !PT ;  /* 0x000000641d647209 */ /* 0x000fe20007810000 */
[----:B------:R4:W3:Y:S01]  /*12680*/  LDL.S16 R31, [R1+0x3c] ;  /* 0x00003c00011f7983 */ /* 0x0008e20000100600 */
[----:B------:R-:W-:Y:S02]  /*12690*/  FMNMX.FTZ R3, R137, R3, !PT ;  /* 0x0000000389037209 */ /* 0x000fe40007810000 */
[----:B------:R-:W-:Y:S02]  /*126a0*/  FMNMX.FTZ R100, R32, R100, !PT ;  /* 0x0000006420647209 */ /* 0x000fe40007810000 */
[----:B------:R-:W-:Y:S02]  /*126b0*/  FMNMX.FTZ R3, R21, R3, !PT ;  /* 0x0000000315037209 */ /* 0x000fe40007810000 */
[----:B------:R-:W-:Y:S02]  /*126c0*/  FMNMX.FTZ R100, R33, R100, !PT ;  /* 0x0000006421647209 */ /* 0x000fe40007810000 */
[----:B------:R-:W-:Y:S02]  /*126d0*/  ISETP.GE.OR P0, PT, R0, R204, !P0 ;  /* 0x000000cc0000720c */ /* 0x000fe40004706670 */
[----:B------:R-:W-:Y:S02]  /*126e0*/  FSEL R211, R34, -INF , !P1 ;  /* 0xff80000022d37808 */ /* 0x000fe40004800000 */
[----:B------:R-:W-:Y:S01]  /*126f0*/  IADD3 R172, P5, R170, UR23, RZ ;  /* 0x00000017aaac7c10 */ /* 0x000fe2000ffbe0ff */
[----:B------:R4:W3:Y:S03]  /*12700*/  LDL.S16 R34, [R1+0x20] ;  /* 0x0000200001227983 */ /* 0x0008e60000100600 */
[----:B------:R-:W-:Y:S02]  /*12710*/  IADD3.X R173, R171, UR22, RZ, P5, !PT ;  /* 0x00000016abad7c10 */ /* 0x000fe4000affe4ff */
[----:B-1----:R-:W-:Y:S01]  /*12720*/  FMNMX.FTZ R2, R20, R3, !PT ;  /* 0x0000000314027209 */ /* 0x002fe20007810000 */
[----:B--2---:R-:W-:Y:S01]  /*12730*/  FFMA.FTZ R35, R4, -UR13, R35 ;  /* 0x8000000d04237c23 */ /* 0x004fe20008010023 */
[----:B------:R-:W1:Y:S01]  /*12740*/  SHFL.BFLY PT, R3, R100, 0x2, 0x1f ;  /* 0x0c401f0064037f89 */ /* 0x000e6200000e0000 */
[----:B------:R-:W-:Y:S01]  /*12750*/  LOP3.LUT R4, R243, UR25, RZ, 0x3c, !PT ;  /* 0x00000019f3047c12 */ /* 0x000fe2000f8e3cff */
[----:B------:R-:W-:Y:S01]  /*12760*/  UIADD3 UR25, UR20, -0x255992d5, URZ ;  /* 0xdaa66d2b14197890 */ /* 0x000fe2000fffe03f */
[----:B------:R-:W-:Y:S02]  /*12770*/  FMNMX.FTZ R2, R22, R2, !PT ;  /* 0x0000000216027209 */ /* 0x000fe40007810000 */
[----:B------:R-:W-:Y:S01]  /*12780*/  FSEL R167, R35, -INF , !P0 ;  /* 0xff80000023a77808 */ /* 0x000fe20004000000 */
[----:B------:R-:W-:Y:S01]  /*12790*/  IMAD.WIDE.U32 R14, R4, -0x326172a9, RZ ;  /* 0xcd9e8d57040e7825 */ /* 0x000fe200078e00ff */
[----:B------:R-:W-:Y:S04]  /*127a0*/  FMNMX.FTZ R2, R23, R2, !PT ;  /* 0x0000000217027209 */ /* 0x000fe80007810000 */
[----:B------:R-:W-:Y:S02]  /*127b0*/  FMNMX.FTZ R2, R212, R2, !PT ;  /* 0x00000002d4027209 */ /* 0x000fe40007810000 */
[----:B------:R-:W-:Y:S02]  /*127c0*/  LOP3.LUT R6, R15, UR5, R168, 0x96, !PT ;  /* 0x000000050f067c12 */ /* 0x000fe4000f8e96a8 */
[----:B------:R-:W-:Y:S04]  /*127d0*/  FMNMX.FTZ R2, R210, R2, !PT ;  /* 0x00000002d2027209 */ /* 0x000fe80007810000 */
[----:B------:R-:W-:Y:S04]  /*127e0*/  FMNMX.FTZ R0, R218, R2, !PT ;  /* 0x00000002da007209 */ /* 0x000fe80007810000 */
[----:B------:R-:W-:Y:S02]  /*127f0*/  FMNMX.FTZ R0, R216, R0, !PT ;  /* 0x00000000d8007209 */ /* 0x000fe40007810000 */
[----:B-1----:R-:W-:Y:S02]  /*12800*/  FMNMX.FTZ R100, R100, R3, !PT ;  /* 0x0000000364647209 */ /* 0x002fe40007810000 */
[----:B------:R-:W-:Y:S03]  /*12810*/  FMNMX.FTZ R0, R211, R0, !PT ;  /* 0x00000000d3007209 */ /* 0x000fe60007810000 */
[----:B------:R-:W1:Y:S01]  /*12820*/  SHFL.BFLY PT, R3, R100, 0x1, 0x1f ;  /* 0x0c201f0064037f89 */ /* 0x000e6200000e0000 */
[----:B------:R-:W-:Y:S07]  /*12830*/  FMNMX.FTZ R0, R167, R0, !PT ;  /* 0x00000000a7007209 */ /* 0x000fee0007810000 */
[----:B------:R-:W2:Y:S01]  /*12840*/  SHFL.BFLY PT, R2, R0, 0x2, 0x1f ;  /* 0x0c401f0000027f89 */ /* 0x000ea200000e0000 */
[----:B-1----:R-:W-:Y:S02]  /*12850*/  FMNMX.FTZ R100, R100, R3, !PT ;  /* 0x0000000364647209 */ /* 0x002fe40007810000 */
[----:B------:R-:W-:Y:S02]  /*12860*/  LOP3.LUT R3, R243, UR26, RZ, 0x3c, !PT ;  /* 0x0000001af3037c12 */ /* 0x000fe4000f8e3cff */
[C---:B------:R-:W-:Y:S01]  /*12870*/  FSETP.NEU.FTZ.AND P1, PT, R100.reuse, -INF , PT ;  /* 0xff8000006400780b */ /* 0x040fe20003f3d000 */
[----:B------:R-:W-:Y:S02]  /*12880*/  FMUL.FTZ R8, R100, c[0x0][0x23c] ;  /* 0x00008f0064087a20 */ /* 0x000fe40000410000 */
[----:B------:R-:W-:Y:S01]  /*12890*/  IMAD.WIDE.U32 R10, R3, -0x326172a9, RZ ;  /* 0xcd9e8d57030a7825 */ /* 0x000fe200078e00ff */
[----:B--2---:R-:W-:Y:S02]  /*128a0*/  FMNMX.FTZ R0, R0, R2, !PT ;  /* 0x0000000200007209 */ /* 0x004fe40007810000 */
[----:B------:R-:W-:Y:S02]  /*128b0*/  FSEL R8, R8, RZ, P1 ;  /* 0x000000ff08087208 */ /* 0x000fe40000800000 */
[----:B------:R-:W-:Y:S01]  /*128c0*/  LOP3.LUT R2, R241, UR4, R242, 0x96, !PT ;  /* 0x00000004f1027c12 */ /* 0x000fe2000f8e96f2 */
[----:B------:R-:W1:Y:S01]  /*128d0*/  SHFL.BFLY PT, R5, R0, 0x1, 0x1f ;  /* 0x0c201f0000057f89 */ /* 0x000e6200000e0000 */
[----:B------:R-:W-:Y:S01]  /*128e0*/  LOP3.LUT R4, R11, UR5, R168, 0x96, !PT ;  /* 0x000000050b047c12 */ /* 0x000fe2000f8e96a8 */
[----:B------:R-:W-:Y:S01]  /*128f0*/  UIADD3 UR4, UR21, 0x76cf5d0a, URZ ;  /* 0x76cf5d0a15047890 */ /* 0x000fe2000fffe03f */
[--C-:B------:R-:W-:Y:S01]  /*12900*/  FFMA.FTZ R236, R29, c[0x0][0x23c], -R8.reuse ;  /* 0x00008f001dec7a23 */ /* 0x100fe20000010808 */
[----:B------:R-:W-:Y:S01]  /*12910*/  UIADD3 UR5, UR20, 0x78dde6e4, URZ ;  /* 0x78dde6e414057890 */ /* 0x000fe2000fffe03f */
[----:B------:R-:W-:Y:S04]  /*12920*/  IMAD.WIDE.U32 R12, R2, -0x326172a9, RZ ;  /* 0xcd9e8d57020c7825 */ /* 0x000fe800078e00ff */
[----:B------:R-:W-:Y:S01]  /*12930*/  FFMA.FTZ R2, R144, c[0x0][0x23c], -R8 ;  /* 0x00008f0090027a23 */ /* 0x000fe20000010808 */
[C---:B------:R-:W-:Y:S01]  /*12940*/  LOP3.LUT R10, R13.reuse, UR24, R10, 0x96, !PT ;  /* 0x000000180d0a7c12 */ /* 0x040fe2000f8e960a */
[----:B------:R-:W-:Y:S01]  /*12950*/  FFMA.FTZ R215, R24, c[0x0][0x23c], -R8 ;  /* 0x00008f0018d77a23 */ /* 0x000fe20000010808 */
[----:B------:R-:W-:Y:S01]  /*12960*/  LOP3.LUT R14, R13, UR24, R14, 0x96, !PT ;  /* 0x000000180d0e7c12 */ /* 0x000fe2000f8e960e */
[----:B------:R2:W-:Y:S01]  /*12970*/  MUFU.EX2 R209, R2 ;  /* 0x0000000200d17308 */ /* 0x0005e20000000800 */
[----:B------:R-:W-:Y:S01]  /*12980*/  UIADD3 UR24, UR21, 0x32370b8f, URZ ;  /* 0x32370b8f15187890 */ /* 0x000fe2000fffe03f */
[----:B------:R-:W-:Y:S04]  /*12990*/  IMAD.WIDE.U32 R10, R10, -0x2daee0ad, RZ ;  /* 0xd2511f530a0a7825 */ /* 0x000fe800078e00ff */
[----:B------:R-:W-:Y:S04]  /*129a0*/  IMAD.WIDE.U32 R14, R14, -0x2daee0ad, RZ ;  /* 0xd2511f530e0e7825 */ /* 0x000fe800078e00ff */
[--C-:B------:R-:W-:Y:S01]  /*129b0*/  FFMA.FTZ R214, R25, c[0x0][0x23c], -R8.reuse ;  /* 0x00008f0019d67a23 */ /* 0x100fe20000010808 */
[----:B-1----:R-:W-:Y:S01]  /*129c0*/  FMNMX.FTZ R3, R0, R5, !PT ;  /* 0x0000000500037209 */ /* 0x002fe20007810000 */
[----:B------:R-:W-:Y:S01]  /*129d0*/  FFMA.FTZ R0, R145, c[0x0][0x23c], -R8 ;  /* 0x00008f0091007a23 */ /* 0x000fe20000010808 */
[----:B------:R-:W-:Y:S01]  /*129e0*/  MUFU.EX2 R215, R215 ;  /* 0x000000d700d77308 */ /* 0x000fe20000000800 */
[----:B------:R-:W-:Y:S01]  /*129f0*/  IMAD.WIDE.U32 R4, R4, -0x2daee0ad, RZ ;  /* 0xd2511f5304047825 */ /* 0x000fe200078e00ff */
[C---:B------:R-:W-:Y:S03]  /*12a00*/  FSETP.NEU.FTZ.AND P0, PT, R3.reuse, -INF , PT ;  /* 0xff8000000300780b */ /* 0x040fe60003f1d000 */
[----:B------:R-:W-:Y:S01]  /*12a10*/  FMUL.FTZ R143, R3, c[0x0][0x23c] ;  /* 0x00008f00038f7a20 */ /* 0x000fe20000410000 */
[----:B------:R-:W-:Y:S01]  /*12a20*/  LOP3.LUT R7, R5, UR4, R240, 0x96, !PT ;  /* 0x0000000405077c12 */ /* 0x000fe2000f8e96f0 */
[----:B------:R-:W-:Y:S01]  /*12a30*/  FFMA.FTZ R237, R32, c[0x0][0x23c], -R8 ;  /* 0x00008f0020ed7a23 */ /* 0x000fe20000010808 */
[----:B------:R-:W-:Y:S01]  /*12a40*/  LOP3.LUT R16, R11, UR24, R4, 0x96, !PT ;  /* 0x000000180b107c12 */ /* 0x000fe2000f8e9604 */
[----:B------:R-:W-:Y:S01]  /*12a50*/  IMAD.WIDE.U32 R4, R6, -0x2daee0ad, RZ ;  /* 0xd2511f5306047825 */ /* 0x000fe200078e00ff */
[----:B------:R1:W1:Y:S01]  /*12a60*/  MUFU.EX2 R217, R0 ;  /* 0x0000000000d97308 */ /* 0x0002620000000800 */
[----:B------:R-:W-:Y:S02]  /*12a70*/  FSEL R143, R143, RZ, P0 ;  /* 0x000000ff8f8f7208 */ /* 0x000fe40000000000 */
[----:B------:R-:W-:Y:S01]  /*12a80*/  IMAD.WIDE.U32 R6, R7, -0x326172a9, RZ ;  /* 0xcd9e8d5707067825 */ /* 0x000fe200078e00ff */
[----:B------:R-:W-:Y:S01]  /*12a90*/  LOP3.LUT R5, R5, UR4, R240, 0x96, !PT ;  /* 0x0000000405057c12 */ /* 0x000fe2000f8e96f0 */
[----:B------:R-:W-:Y:S01]  /*12aa0*/  UIADD3 UR4, UR21, -0x126145ec, URZ ;  /* 0xed9eba1415047890 */ /* 0x000fe2000fffe03f */
[----:B------:R-:W-:Y:S01]  /*12ab0*/  LOP3.LUT R18, R15, UR24, R4, 0x96, !PT ;  /* 0x000000180f127c12 */ /* 0x000fe2000f8e9604 */
[----:B------:R-:W-:Y:S01]  /*12ac0*/  IMAD.WIDE.U32 R16, R16, -0x326172a9, RZ ;  /* 0xcd9e8d5710107825 */ /* 0x000fe200078e00ff */
[----:B------:R-:W-:Y:S01]  /*12ad0*/  LOP3.LUT R7, R7, UR25, R12, 0x96, !PT ;  /* 0x0000001907077c12 */ /* 0x000fe2000f8e960c */
[----:B------:R-:W-:Y:S01]  /*12ae0*/  UMOV UR24, UR8 ;  /* 0x0000000800187c82 */ /* 0x000fe20008000000 */
[----:B------:R-:W-:Y:S01]  /*12af0*/  MUFU.EX2 R214, R214 ;  /* 0x000000d600d67308 */ /* 0x000fe20000000800 */
[----:B------:R-:W-:Y:S01]  /*12b00*/  IMAD.WIDE.U32 R4, R5, -0x326172a9, RZ ;  /* 0xcd9e8d5705047825 */ /* 0x000fe200078e00ff */
[----:B--2---:R-:W-:Y:S03]  /*12b10*/  LOP3.LUT R2, R17, UR5, R6, 0x96, !PT ;  /* 0x0000000511027c12 */ /* 0x004fe6000f8e9606 */
[----:B------:R-:W-:Y:S01]  /*12b20*/  IMAD.WIDE.U32 R6, R7, -0x2daee0ad, RZ ;  /* 0xd2511f5307067825 */ /* 0x000fe200078e00ff */
[----:B------:R-:W-:Y:S03]  /*12b30*/  LOP3.LUT R5, R5, UR25, R12, 0x96, !PT ;  /* 0x0000001905057c12 */ /* 0x000fe6000f8e960c */
[----:B------:R-:W-:Y:S01]  /*12b40*/  IMAD.WIDE.U32 R18, R18, -0x326172a9, RZ ;  /* 0xcd9e8d5712127825 */ /* 0x000fe200078e00ff */
[----:B------:R-:W-:Y:S03]  /*12b50*/  LOP3.LUT R12, R7, UR4, R10, 0x96, !PT ;  /* 0x00000004070c7c12 */ /* 0x000fe6000f8e960a */
[----:B------:R-:W-:Y:S02]  /*12b60*/  FFMA.FTZ R7, R154, c[0x0][0x23c], -R8 ;  /* 0x00008f009a077a23 */ /* 0x000fe40000010808 */
[--C-:B-1----:R-:W-:Y:S02]  /*12b70*/  FFMA.FTZ R0, R146, c[0x0][0x23c], -R143.reuse ;  /* 0x00008f0092007a23 */ /* 0x102fe4000001088f */
[----:B------:R1:W-:Y:S01]  /*12b80*/  MUFU.EX2 R224, R7 ;  /* 0x0000000700e07308 */ /* 0x0003e20000000800 */
[----:B------:R-:W-:Y:S01]  /*12b90*/  IMAD.WIDE.U32 R146, R2, -0x2daee0ad, RZ ;  /* 0xd2511f5302927825 */ /* 0x000fe200078e00ff */
[----:B------:R-:W-:Y:S01]  /*12ba0*/  LOP3.LUT R2, R19, UR5, R4, 0x96, !PT ;  /* 0x0000000513027c12 */ /* 0x000fe2000f8e9604 */
[----:B------:R-:W-:Y:S02]  /*12bb0*/  UIADD3 UR5, UR21, 0x646e171e, URZ ;  /* 0x646e171e15057890 */ /* 0x000fe4000fffe03f */
[----:B------:R-:W-:Y:S01]  /*12bc0*/  IMAD.WIDE.U32 R4, R5, -0x2daee0ad, RZ ;  /* 0xd2511f5305047825 */ /* 0x000fe200078e00ff */
[----:B------:R-:W-:Y:S02]  /*12bd0*/  LOP3.LUT R10, R147, UR15, R6, 0x96, !PT ;  /* 0x0000000f930a7c12 */ /* 0x000fe4000f8e9606 */
[----:B------:R-:W-:Y:S01]  /*12be0*/  F2FP.BF16.PACK_AB R147, R217, R209 ;  /* 0x000000d1d993723e */ /* 0x000fe200000010ff */
[--C-:B------:R-:W-:Y:S01]  /*12bf0*/  FFMA.FTZ R6, R142, c[0x0][0x23c], -R143.reuse ;  /* 0x00008f008e067a23 */ /* 0x100fe2000001088f */
[----:B------:R2:W-:Y:S01]  /*12c00*/  MUFU.EX2 R208, R0 ;  /* 0x0000000000d07308 */ /* 0x0005e20000000800 */
[----:B------:R-:W-:Y:S01]  /*12c10*/  IMAD.WIDE.U32 R206, R2, -0x2daee0ad, RZ ;  /* 0xd2511f5302ce7825 */ /* 0x000fe200078e00ff */
[----:B------:R-:W-:Y:S01]  /*12c20*/  LOP3.LUT R14, R5, UR4, R14, 0x96, !PT ;  /* 0x00000004050e7c12 */ /* 0x000fe2000f8e960e */
[----:B------:R-:W-:Y:S02]  /*12c30*/  UIADD3 UR4, UR20, -0x4ab325aa, URZ ;  /* 0xb54cda5614047890 */ /* 0x000fe4000fffe03f */
[----:B------:R-:W-:Y:S01]  /*12c40*/  FFMA.FTZ R2, R153, c[0x0][0x23c], -R8 ;  /* 0x00008f0099027a23 */ /* 0x000fe20000010808 */
[----:B------:R-:W-:Y:S01]  /*12c50*/  LOP3.LUT R168, R207, UR15, R4, 0x96, !PT ;  /* 0x0000000fcfa87c12 */ /* 0x000fe2000f8e9604 */
[----:B------:R-:W-:Y:S03]  /*12c60*/  IMAD.WIDE.U32 R10, R10, -0x326172a9, RZ ;  /* 0xcd9e8d570a0a7825 */ /* 0x000fe600078e00ff */
[----:B------:R4:W-:Y:S01]  /*12c70*/  MUFU.EX2 R221, R6 ;  /* 0x0000000600dd7308 */ /* 0x0009e20000000800 */
[----:B------:R-:W-:Y:S04]  /*12c80*/  IMAD.WIDE.U32 R12, R12, -0x326172a9, RZ ;  /* 0xcd9e8d570c0c7825 */ /* 0x000fe800078e00ff */
[----:B-1----:R-:W-:Y:S01]  /*12c90*/  FFMA.FTZ R7, R149, c[0x0][0x23c], -R8 ;  /* 0x00008f0095077a23 */ /* 0x002fe20000010808 */
[----:B------:R-:W-:Y:S01]  /*12ca0*/  LOP3.LUT R5, R11, UR4, R12, 0x96, !PT ;  /* 0x000000040b057c12 */ /* 0x000fe2000f8e960c */
[----:B------:R-:W-:Y:S01]  /*12cb0*/  IMAD.WIDE.U32 R174, R14, -0x326172a9, RZ ;  /* 0xcd9e8d570eae7825 */ /* 0x000fe200078e00ff */
[----:B------:R-:W-:Y:S02]  /*12cc0*/  LOP3.LUT R144, R13, UR16, R16, 0x96, !PT ;  /* 0x000000100d907c12 */ /* 0x000fe4000f8e9610 */
[----:B------:R1:W-:Y:S01]  /*12cd0*/  MUFU.EX2 R223, R2 ;  /* 0x0000000200df7308 */ /* 0x0003e20000000800 */
[----:B------:R-:W-:Y:S01]  /*12ce0*/  LOP3.LUT R4, R5, 0xff, RZ, 0xc0, !PT ;  /* 0x000000ff05047812 */ /* 0x000fe200078ec0ff */
[----:B------:R-:W-:Y:S01]  /*12cf0*/  FFMA.FTZ R14, R155, c[0x0][0x23c], -R8 ;  /* 0x00008f009b0e7a23 */ /* 0x000fe20000010808 */
[----:B------:R-:W-:Y:S01]  /*12d00*/  LOP3.LUT R239, R175, UR16, R18, 0x96, !PT ;  /* 0x00000010afef7c12 */ /* 0x000fe2000f8e9612 */
[--C-:B--2---:R-:W-:Y:S01]  /*12d10*/  FFMA.FTZ R0, R136, c[0x0][0x23c], -R143.reuse ;  /* 0x00008f0088007a23 */ /* 0x104fe2000001088f */
[----:B------:R-:W-:Y:S01]  /*12d20*/  ISETP.GE.U32.AND P5, PT, R213, R4, PT ;  /* 0x00000004d500720c */ /* 0x000fe20003fa6070 */
[----:B------:R-:W-:Y:S04]  /*12d30*/  IMAD.WIDE.U32 R144, R144, -0x2daee0ad, RZ ;  /* 0xd2511f5390907825 */ /* 0x000fe800078e00ff */
[----:B------:R2:W2:Y:S01]  /*12d40*/  MUFU.EX2 R220, R0 ;  /* 0x0000000000dc7308 */ /* 0x0004a20000000800 */
[----:B------:R-:W-:Y:S01]  /*12d50*/  LOP3.LUT R9, R145, UR5, R146, 0x96, !PT ;  /* 0x0000000591097c12 */ /* 0x000fe2000f8e9692 */
[----:B------:R-:W-:Y:S02]  /*12d60*/  FFMA.FTZ R15, R140, c[0x0][0x23c], -R8 ;  /* 0x00008f008c0f7a23 */ /* 0x000fe40000010808 */
[----:B----4-:R-:W-:Y:S01]  /*12d70*/  FFMA.FTZ R6, R148, c[0x0][0x23c], -R143 ;  /* 0x00008f0094067a23 */ /* 0x010fe2000001088f */
[----:B------:R-:W-:Y:S01]  /*12d80*/  PRMT R148, R147, 0x7632, R148 ;  /* 0x0000763293947816 */ /* 0x000fe20000000094 */
[----:B------:R-:W-:Y:S01]  /*12d90*/  IMAD.WIDE.U32 R168, R168, -0x326172a9, RZ ;  /* 0xcd9e8d57a8a87825 */ /* 0x000fe200078e00ff */
[----:B------:R-:W-:Y:S01]  /*12da0*/  LOP3.LUT R13, R9, 0xff, RZ, 0xc0, !PT ;  /* 0x000000ff090d7812 */ /* 0x000fe200078ec0ff */
[----:B------:R-:W-:Y:S02]  /*12db0*/  @!P5 HFMA2.BF16_V2 R244, -RZ.H0_H0, RZ.H0_H0, -R147.H0_H0 ;  /* 0x200000fffff4d231 */ /* 0x000fe40000340993 */
[----:B------:R4:W4:Y:S01]  /*12dc0*/  MUFU.EX2 R235, R7 ;  /* 0x0000000700eb7308 */ /* 0x0009220000000800 */
[--C-:B------:R-:W-:Y:S02]  /*12dd0*/  FFMA.FTZ R175, R28, c[0x0][0x23c], -R8.reuse ;  /* 0x00008f001caf7a23 */ /* 0x100fe40000010808 */
[--C-:B------:R-:W-:Y:S01]  /*12de0*/  FFMA.FTZ R238, R33, c[0x0][0x23c], -R8.reuse ;  /* 0x00008f0021ee7a23 */ /* 0x100fe20000010808 */
[----:B-1----:R-:W-:Y:S01]  /*12df0*/  SHF.R.U32.HI R2, RZ, 0x10, R5 ;  /* 0x00000010ff027819 */ /* 0x002fe20000011605 */
[--C-:B------:R-:W-:Y:S02]  /*12e00*/  FFMA.FTZ R207, R216, c[0x0][0x23c], -R143.reuse ;  /* 0x00008f00d8cf7a23 */ /* 0x100fe4000001088f */
[----:B------:R-:W-:Y:S01]  /*12e10*/  FFMA.FTZ R167, R167, c[0x0][0x23c], -R143 ;  /* 0x00008f00a7a77a23 */ /* 0x000fe2000001088f */
[----:B------:R-:W-:Y:S02]  /*12e20*/  LOP3.LUT R4, R2, 0xff, RZ, 0xc0, !PT ;  /* 0x000000ff02047812 */ /* 0x000fe400078ec0ff */
[----:B------:R1:W1:Y:S01]  /*12e30*/  MUFU.EX2 R222, R6 ;  /* 0x0000000600de7308 */ /* 0x0002620000000800 */
[----:B------:R-:W-:Y:S02]  /*12e40*/  FSEL R2, R100, RZ, P1 ;  /* 0x000000ff64027208 */ /* 0x000fe40000800000 */
[----:B------:R-:W-:Y:S01]  /*12e50*/  ISETP.GE.U32.AND P1, PT, R213, R4, PT ;  /* 0x00000004d500720c */ /* 0x000fe20003f26070 */
[----:B--2---:R-:W-:Y:S01]  /*12e60*/  FFMA.FTZ R0, R152, c[0x0][0x23c], -R8 ;  /* 0x00008f0098007a23 */ /* 0x004fe20000010808 */
[----:B------:R-:W-:Y:S01]  /*12e70*/  F2FP.BF16.PACK_AB R154, R220, R208 ;  /* 0x000000d0dc9a723e */ /* 0x000fe200000010ff */
[----:B------:R-:W-:Y:S03]  /*12e80*/  FADD.FTZ R2, -R2, R101 ;  /* 0x0000006502027221 */ /* 0x000fe60000010100 */
[----:B------:R-:W-:Y:S01]  /*12e90*/  PRMT R153, R154, 0x7632, R153 ;  /* 0x000076329a997816 */ /* 0x000fe20000000099 */
[----:B------:R2:W2:Y:S01]  /*12ea0*/  MUFU.EX2 R219, R0 ;  /* 0x0000000000db7308 */ /* 0x0004a20000000800 */
[----:B------:R-:W-:Y:S02]  /*12eb0*/  FMUL.FTZ R2, R2, c[0x0][0x23c] ;  /* 0x00008f0002027a20 */ /* 0x000fe40000410000 */
[----:B----4-:R-:W-:Y:S01]  /*12ec0*/  FFMA.FTZ R7, R138, c[0x0][0x23c], -R143 ;  /* 0x00008f008a077a23 */ /* 0x010fe2000001088f */
[----:B------:R-:W-:Y:S02]  /*12ed0*/  F2FP.BF16.PACK_AB R162, R235, R224 ;  /* 0x000000e0eba2723e */ /* 0x000fe400000010ff */
[----:B------:R-:W-:Y:S02]  /*12ee0*/  @!P1 HFMA2.BF16_V2 R245, -RZ.H0_H0, RZ.H0_H0, -R154.H0_H0 ;  /* 0x200000fffff59231 */ /* 0x000fe4000034099a */
[C---:B------:R-:W-:Y:S02]  /*12ef0*/  PRMT R161, R162.reuse, 0x7632, R161 ;  /* 0x00007632a2a17816 */ /* 0x040fe400000000a1 */
[----:B------:R4:W-:Y:S02]  /*12f00*/  MUFU.EX2 R234, R7 ;  /* 0x0000000700ea7308 */ /* 0x0009e40000000800 */
[----:B------:R-:W-:Y:S02]  /*12f10*/  PRMT R103, R162, 0x5410, R161 ;  /* 0x00005410a2677816 */ /* 0x000fe400000000a1 */
[----:B-1----:R-:W-:Y:S02]  /*12f20*/  SHF.R.U32.HI R6, RZ, 0x18, R10 ;  /* 0x00000018ff067819 */ /* 0x002fe4000001160a */
[----:B------:R-:W-:Y:S04]  /*12f30*/  F2FP.BF16.PACK_AB R166, R222, R221 ;  /* 0x000000dddea6723e */ /* 0x000fe800000010ff */
[----:B------:R1:W-:Y:S01]  /*12f40*/  MUFU.EX2 R233, R14 ;  /* 0x0000000e00e97308 */ /* 0x0003e20000000800 */
[----:B------:R-:W-:Y:S02]  /*12f50*/  PRMT R165, R166, 0x7632, R165 ;  /* 0x00007632a6a57816 */ /* 0x000fe400000000a5 */
[----:B--2---:R-:W-:Y:S02]  /*12f60*/  LOP3.LUT R0, R10, 0xff, RZ, 0xc0, !PT ;  /* 0x000000ff0a007812 */ /* 0x004fe400078ec0ff */
[----:B------:R-:W-:Y:S02]  /*12f70*/  F2FP.BF16.PACK_AB R152, R223, R219 ;  /* 0x000000dbdf98723e */ /* 0x000fe400000010ff */
[----:B------:R-:W-:Y:S02]  /*12f80*/  ISETP.GE.U32.AND P6, PT, R213, R0, PT ;  /* 0x00000000d500720c */ /* 0x000fe40003fc6070 */
[----:B------:R-:W-:Y:S01]  /*12f90*/  LOP3.LUT R0, R5, 0xffff, RZ, 0xc0, !PT ;  /* 0x0000ffff05007812 */ /* 0x000fe200078ec0ff */
[----:B------:R-:W-:Y:S01]  /*12fa0*/  MUFU.EX2 R228, R15 ;  /* 0x0000000f00e47308 */ /* 0x000fe20000000800 */
[----:B------:R-:W-:Y:S02]  /*12fb0*/  PRMT R151, R152, 0x7632, R151 ;  /* 0x0000763298977816 */ /* 0x000fe40000000097 */
[----:B------:R-:W-:Y:S01]  /*12fc0*/  SHF.R.U32.HI R0, RZ, 0x8, R0 ;  /* 0x00000008ff007819 */ /* 0x000fe20000011600 */
[----:B----4-:R-:W-:Y:S03]  /*12fd0*/  FFMA.FTZ R7, R137, c[0x0][0x23c], -R143 ;  /* 0x00008f0089077a23 */ /* 0x010fe6000001088f */
[----:B------:R-:W-:Y:S02]  /*12fe0*/  LOP3.LUT R4, R0, 0xffff, RZ, 0xc0, !PT ;  /* 0x0000ffff00047812 */ /* 0x000fe400078ec0ff */
[----:B------:R-:W-:Y:S01]  /*12ff0*/  FSEL R0, R3, RZ, P0 ;  /* 0x000000ff03007208 */ /* 0x000fe20000000000 */
[----:B------:R2:W-:Y:S01]  /*13000*/  MUFU.EX2 R232, R7 ;  /* 0x0000000700e87308 */ /* 0x0005e20000000800 */
[----:B------:R-:W-:Y:S01]  /*13010*/  ISETP.GE.U32.AND P0, PT, R213, R4, PT ;  /* 0x00000004d500720c */ /* 0x000fe20003f06070 */
[----:B------:R-:W-:Y:S01]  /*13020*/  @!P6 HFMA2.BF16_V2 R247, -RZ.H0_H0, RZ.H0_H0, -R152.H0_H0 ;  /* 0x200000fffff7e231 */ /* 0x000fe20000340998 */
[----:B------:R-:W-:Y:S01]  /*13030*/  PRMT R4, R147, 0x5410, R148 ;  /* 0x0000541093047816 */ /* 0x000fe20000000094 */
[----:B-1----:R-:W-:Y:S01]  /*13040*/  FFMA.FTZ R14, R150, c[0x0][0x23c], -R8 ;  /* 0x00008f00960e7a23 */ /* 0x002fe20000010808 */
[----:B------:R-:W-:Y:S01]  /*13050*/  @!P5 PRMT R147, R244, 0x5410, RZ ;  /* 0x00005410f493d816 */ /* 0x000fe200000000ff */
[----:B------:R-:W-:Y:S01]  /*13060*/  FADD.FTZ R0, -R0, R102 ;  /* 0x0000006600007221 */ /* 0x000fe20000010100 */
[C---:B------:R-:W-:Y:S02]  /*13070*/  ISETP.GE.U32.AND P5, PT, R213.reuse, R6, PT ;  /* 0x00000006d500720c */ /* 0x040fe40003fa6070 */
[----:B------:R-:W-:Y:S01]  /*13080*/  SHF.R.U32.HI R6, RZ, 0x18, R5 ;  /* 0x00000018ff067819 */ /* 0x000fe20000011605 */
[----:B------:R1:W-:Y:S01]  /*13090*/  MUFU.EX2 R231, R14 ;  /* 0x0000000e00e77308 */ /* 0x0003e20000000800 */
[----:B------:R-:W-:Y:S01]  /*130a0*/  SHF.R.U32.HI R5, RZ, 0x10, R10 ;  /* 0x00000010ff057819 */ /* 0x000fe2000001160a */
[----:B------:R-:W-:Y:S01]  /*130b0*/  FMUL.FTZ R0, R0, c[0x0][0x23c] ;  /* 0x00008f0000007a20 */ /* 0x000fe20000410000 */
[----:B------:R-:W-:Y:S01]  /*130c0*/  STG.E.U16 [R170.64], R147 ;  /* 0x00000093aa007986 */ /* 0x000fe2000c101512 */
[----:B------:R-:W-:Y:S05]  /*130d0*/  @!P0 HFMA2.BF16_V2 R246, -RZ.H0_H0, RZ.H0_H0, -R148.H0_H0 ;  /* 0x200000fffff68231 */ /* 0x000fea0000340994 */
[----:B------:R-:W-:Y:S01]  /*130e0*/  @!P0 PRMT R148, R246, 0x5410, RZ ;  /* 0x00005410f6948816 */ /* 0x000fe200000000ff */
[----:B------:R-:W-:Y:S01]  /*130f0*/  @!P5 HFMA2.BF16_V2 R252, -RZ.H0_H0, RZ.H0_H0, -R165.H0_H0 ;  /* 0x200000fffffcd231 */ /* 0x000fe200003409a5 */
[----:B------:R-:W-:Y:S01]  /*13100*/  ISETP.GE.U32.AND P0, PT, R213, R6, PT ;  /* 0x00000006d500720c */ /* 0x000fe20003f06070 */
[----:B------:R-:W4:Y:S01]  /*13110*/  MUFU.EX2 R2, R2 ;  /* 0x0000000200027308 */ /* 0x000f220000000800 */
[----:B------:R-:W-:Y:S01]  /*13120*/  LOP3.LUT R6, R5, 0xff, RZ, 0xc0, !PT ;  /* 0x000000ff05067812 */ /* 0x000fe200078ec0ff */
[----:B------:R-:W-:Y:S01]  /*13130*/  STG.E.U16 [R170.64+0x2], R148 ;  /* 0x00000294aa007986 */ /* 0x000fe2000c101512 */
[----:B------:R-:W-:Y:S02]  /*13140*/  PRMT R5, R154, 0x5410, R153 ;  /* 0x000054109a057816 */ /* 0x000fe40000000099 */
[----:B------:R-:W-:Y:S02]  /*13150*/  @!P1 PRMT R154, R245, 0x5410, RZ ;  /* 0x00005410f59a9816 */ /* 0x000fe400000000ff */
[----:B------:R-:W-:Y:S02]  /*13160*/  ISETP.GE.U32.AND P1, PT, R213, R6, PT ;  /* 0x00000006d500720c */ /* 0x000fe40003f26070 */
[----:B------:R-:W-:Y:S01]  /*13170*/  LOP3.LUT R6, R10, 0xffff, RZ, 0xc0, !PT ;  /* 0x0000ffff0a067812 */ /* 0x000fe200078ec0ff */
[----:B------:R-:W3:Y:S01]  /*13180*/  MUFU.EX2 R0, R0 ;  /* 0x0000000000007308 */ /* 0x000ee20000000800 */
[----:B--2---:R-:W-:Y:S01]  /*13190*/  LOP3.LUT R7, R9, 0xffff, RZ, 0xc0, !PT ;  /* 0x0000ffff09077812 */ /* 0x004fe200078ec0ff */
[----:B------:R-:W-:Y:S01]  /*131a0*/  @!P0 HFMA2.BF16_V2 R248, -RZ.H0_H0, RZ.H0_H0, -R153.H0_H0 ;  /* 0x200000fffff88231 */ /* 0x000fe20000340999 */
[----:B------:R-:W-:Y:S01]  /*131b0*/  SHF.R.U32.HI R6, RZ, 0x8, R6 ;  /* 0x00000008ff067819 */ /* 0x000fe20000011606 */
[----:B-1----:R-:W-:Y:S01]  /*131c0*/  FFMA.FTZ R14, R21, c[0x0][0x23c], -R143 ;  /* 0x00008f00150e7a23 */ /* 0x002fe2000001088f */
[----:B------:R-:W-:Y:S01]  /*131d0*/  SHF.R.U32.HI R7, RZ, 0x8, R7 ;  /* 0x00000008ff077819 */ /* 0x000fe20000011607 */
[----:B------:R-:W-:Y:S01]  /*131e0*/  STG.E.U16 [R172.64], R154 ;  /* 0x0000009aac007986 */ /* 0x000fe2000c101512 */
[----:B------:R-:W-:Y:S02]  /*131f0*/  LOP3.LUT R6, R6, 0xffff, RZ, 0xc0, !PT ;  /* 0x0000ffff06067812 */ /* 0x000fe400078ec0ff */
[----:B------:R-:W-:Y:S01]  /*13200*/  @!P0 PRMT R153, R248, 0x5410, RZ ;  /* 0x00005410f8998816 */ /* 0x000fe200000000ff */
[----:B------:R-:W-:Y:S01]  /*13210*/  @!P1 HFMA2.BF16_V2 R249, -RZ.H0_H0, RZ.H0_H0, -R166.H0_H0 ;  /* 0x200000fffff99231 */ /* 0x000fe200003409a6 */
[----:B------:R-:W-:Y:S01]  /*13220*/  ISETP.GE.U32.AND P0, PT, R213, R6, PT ;  /* 0x00000006d500720c */ /* 0x000fe20003f06070 */
[----:B------:R1:W-:Y:S01]  /*13230*/  MUFU.EX2 R230, R14 ;  /* 0x0000000e00e67308 */ /* 0x0003e20000000800 */
[----:B------:R-:W-:Y:S01]  /*13240*/  PRMT R6, R152, 0x5410, R151 ;  /* 0x0000541098067816 */ /* 0x000fe20000000097 */
[C---:B----4-:R-:W-:Y:S01]  /*13250*/  FMUL.FTZ R24, R2.reuse, R124 ;  /* 0x0000007c02187220 */ /* 0x050fe20000410000 */
[----:B------:R-:W-:Y:S01]  /*13260*/  @!P6 PRMT R152, R247, 0x5410, RZ ;  /* 0x00005410f798e816 */ /* 0x000fe200000000ff */
[C---:B------:R-:W-:Y:S01]  /*13270*/  FMUL.FTZ R25, R2.reuse, R125 ;  /* 0x0000007d02197220 */ /* 0x040fe20000410000 */
[----:B------:R-:W-:Y:S01]  /*13280*/  ISETP.GE.U32.AND P6, PT, R213, R13, PT ;  /* 0x0000000dd500720c */ /* 0x000fe20003fc6070 */
[C---:B------:R-:W-:Y:S01]  /*13290*/  FMUL.FTZ R32, R2.reuse, R132 ;  /* 0x0000008402207220 */ /* 0x040fe20000410000 */
[--C-:B------:R-:W-:Y:S01]  /*132a0*/  SHF.R.U32.HI R13, RZ, 0x10, R9.reuse ;  /* 0x00000010ff0d7819 */ /* 0x100fe20000011609 */
[----:B------:R-:W-:Y:S01]  /*132b0*/  FMUL.FTZ R33, R2, R133 ;  /* 0x0000008502217220 */ /* 0x000fe20000410000 */
[----:B------:R-:W-:Y:S01]  /*132c0*/  F2FP.BF16.PACK_AB R164, R232, R234 ;  /* 0x000000eae8a4723e */ /* 0x000fe200000010ff */
[----:B------:R-:W-:Y:S01]  /*132d0*/  FMUL.FTZ R36, R2, R36 ;  /* 0x0000002402247220 */ /* 0x000fe20000410000 */
[----:B------:R-:W-:Y:S01]  /*132e0*/  LOP3.LUT R13, R13, 0xff, RZ, 0xc0, !PT ;  /* 0x000000ff0d0d7812 */ /* 0x000fe200078ec0ff */
[----:B------:R-:W-:Y:S01]  /*132f0*/  @!P0 HFMA2.BF16_V2 R250, -RZ.H0_H0, RZ.H0_H0, -R151.H0_H0 ;  /* 0x200000fffffa8231 */ /* 0x000fe20000340997 */
[----:B------:R-:W-:Y:S01]  /*13300*/  SHF.R.U32.HI R9, RZ, 0x18, R9 ;  /* 0x00000018ff097819 */ /* 0x000fe20000011609 */
[----:B---3--:R-:W-:Y:S01]  /*13310*/  FMUL.FTZ R35, R0, R135 ;  /* 0x0000008700237220 */ /* 0x008fe20000410000 */
[----:B------:R-:W-:Y:S01]  /*13320*/  PRMT R163, R164, 0x7632, R163 ;  /* 0x00007632a4a37816 */ /* 0x000fe200000000a3 */
[----:B------:R-:W-:Y:S01]  /*13330*/  FMUL.FTZ R37, R2, R37 ;  /* 0x0000002502257220 */ /* 0x000fe20000410000 */
[----:B------:R-:W-:Y:S01]  /*13340*/  @!P0 PRMT R151, R250, 0x5410, RZ ;  /* 0x00005410fa978816 */ /* 0x000fe200000000ff */
[----:B------:R-:W-:Y:S01]  /*13350*/  @!P6 HFMA2.BF16_V2 R251, -RZ.H0_H0, RZ.H0_H0, -R162.H0_H0 ;  /* 0x200000fffffbe231 */ /* 0x000fe200003409a2 */
[----:B------:R-:W-:Y:S01]  /*13360*/  ISETP.GE.U32.AND P0, PT, R213, R13, PT ;  /* 0x0000000dd500720c */ /* 0x000fe20003f06070 */
[C---:B------:R-:W-:Y:S01]  /*13370*/  FMUL.FTZ R38, R0.reuse, R38 ;  /* 0x0000002600267220 */ /* 0x040fe20000410000 */
[----:B------:R-:W-:Y:S01]  /*13380*/  LOP3.LUT R13, R7, 0xffff, RZ, 0xc0, !PT ;  /* 0x0000ffff070d7812 */ /* 0x000fe200078ec0ff */
[----:B------:R-:W-:Y:S01]  /*13390*/  FMUL.FTZ R39, R0, R39 ;  /* 0x0000002700277220 */ /* 0x000fe20000410000 */
[----:B------:R-:W-:Y:S01]  /*133a0*/  PRMT R7, R166, 0x5410, R165 ;  /* 0x00005410a6077816 */ /* 0x000fe200000000a5 */
[C---:B------:R-:W-:Y:S01]  /*133b0*/  FMUL.FTZ R40, R2.reuse, R40 ;  /* 0x0000002802287220 */ /* 0x040fe20000410000 */
[----:B------:R-:W-:Y:S01]  /*133c0*/  @!P1 PRMT R166, R249, 0x5410, RZ ;  /* 0x00005410f9a69816 */ /* 0x000fe200000000ff */
[----:B------:R-:W-:Y:S01]  /*133d0*/  FMUL.FTZ R41, R2, R41 ;  /* 0x0000002902297220 */ /* 0x000fe20000410000 */
[C---:B------:R-:W-:Y:S01]  /*133e0*/  ISETP.GE.U32.AND P1, PT, R213.reuse, R13, PT ;  /* 0x0000000dd500720c */ /* 0x040fe20003f26070 */
[----:B------:R-:W-:Y:S01]  /*133f0*/  FMUL.FTZ R42, R0, R42 ;  /* 0x0000002a002a7220 */ /* 0x000fe20000410000 */
[----:B------:R-:W-:Y:S01]  /*13400*/  LOP3.LUT R13, R144, 0xff, RZ, 0xc0, !PT ;  /* 0x000000ff900d7812 */ /* 0x000fe200078ec0ff */
[----:B------:R-:W-:Y:S01]  /*13410*/  FMUL.FTZ R43, R0, R43 ;  /* 0x0000002b002b7220 */ /* 0x000fe20000410000 */
[----:B------:R-:W-:Y:S01]  /*13420*/  @!P5 PRMT R165, R252, 0x5410, RZ ;  /* 0x00005410fca5d816 */ /* 0x000fe200000000ff */
[----:B------:R-:W-:Y:S01]  /*13430*/  @!P0 HFMA2.BF16_V2 R26, -RZ.H0_H0, RZ.H0_H0, -R164.H0_H0 ;  /* 0x200000ffff1a8231 */ /* 0x000fe200003409a4 */
[----:B------:R-:W-:Y:S01]  /*13440*/  ISETP.GE.U32.AND P5, PT, R213, R13, PT ;  /* 0x0000000dd500720c */ /* 0x000fe20003fa6070 */
[----:B------:R-:W-:Y:S01]  /*13450*/  FFMA.FTZ R13, R20, c[0x0][0x23c], -R143 ;  /* 0x00008f00140d7a23 */ /* 0x000fe2000001088f */
[----:B------:R-:W-:Y:S01]  /*13460*/  @!P6 PRMT R162, R251, 0x5410, RZ ;  /* 0x00005410fba2e816 */ /* 0x000fe200000000ff */
[----:B------:R-:W-:Y:S01]  /*13470*/  FMUL.FTZ R44, R2, R44 ;  /* 0x0000002c022c7220 */ /* 0x000fe20000410000 */
[----:B------:R-:W-:Y:S01]  /*13480*/  PRMT R20, R26, 0x7610, R20 ;  /* 0x000076101a147816 */ /* 0x000fe20000000014 */
[----:B------:R2:W3:Y:S01]  /*13490*/  MUFU.EX2 R229, R13 ;  /* 0x0000000d00e57308 */ /* 0x0004e20000000800 */
[----:B------:R-:W-:Y:S01]  /*134a0*/  ISETP.GE.U32.AND P6, PT, R213, R9, PT ;  /* 0x00000009d500720c */ /* 0x000fe20003fc6070 */
[----:B-----5:R-:W-:Y:S01]  /*134b0*/  @!P1 HFMA2.BF16_V2 R27, -RZ.H0_H0, RZ.H0_H0, -R161.H0_H0 ;  /* 0x200000ffff1b9231 */ /* 0x020fe200003409a1 */
[----:B------:R-:W-:Y:S01]  /*134c0*/  SHF.R.U32.HI R9, RZ, 0x18, R144 ;  /* 0x00000018ff097819 */ /* 0x000fe20000011690 */
[----:B------:R-:W-:Y:S01]  /*134d0*/  FMUL.FTZ R45, R2, R45 ;  /* 0x0000002d022d7220 */ /* 0x000fe20000410000 */
[----:B------:R-:W-:Y:S01]  /*134e0*/  PRMT R140, R164, 0x5410, R163 ;  /* 0x00005410a48c7816 */ /* 0x000fe200000000a3 */
[C---:B------:R-:W-:Y:S01]  /*134f0*/  FMUL.FTZ R46, R0.reuse, R46 ;  /* 0x0000002e002e7220 */ /* 0x040fe20000410000 */
[----:B------:R4:W-:Y:S01]  /*13500*/  @!P1 STL.S16 [R1+0x4], R27 ;  /* 0x0000041b01009387 */ /* 0x0009e20000100600 */
[----:B-1----:R-:W-:Y:S01]  /*13510*/  PRMT R14, R27, 0x7610, R14 ;  /* 0x000076101b0e7816 */ /* 0x002fe2000000000e */
[----:B------:R-:W-:Y:S01]  /*13520*/  FMUL.FTZ R47, R0, R47 ;  /* 0x0000002f002f7220 */ /* 0x000fe20000410000 */
[----:B------:R-:W-:Y:S01]  /*13530*/  @!P0 PRMT R164, R20, 0x5410, RZ ;  /* 0x0000541014a48816 */ /* 0x000fe200000000ff */
[----:B------:R1:W-:Y:S01]  /*13540*/  @!P0 STL.S16 [R1], R26 ;  /* 0x0000001a01008387 */ /* 0x0003e20000100600 */
[----:B------:R-:W-:Y:S01]  /*13550*/  @!P1 PRMT R161, R14, 0x5410, RZ ;  /* 0x000054100ea19816 */ /* 0x000fe200000000ff */
[----:B------:R-:W-:Y:S01]  /*13560*/  FMUL.FTZ R48, R2, R48 ;  /* 0x0000003002307220 */ /* 0x000fe20000410000 */
[----:B------:R-:W-:Y:S01]  /*13570*/  ISETP.GE.U32.AND P1, PT, R213, R9, PT ;  /* 0x00000009d500720c */ /* 0x000fe20003f26070 */
[----:B------:R3:W5:Y:S01]  /*13580*/  LDL.S16 R30, [R1+0x48] ;  /* 0x00004800011e7983 */ /* 0x0007620000100600 */
[----:B------:R-:W-:Y:S01]  /*13590*/  LOP3.LUT R14, R144, 0xffff, RZ, 0xc0, !PT ;  /* 0x0000ffff900e7812 */ /* 0x000fe200078ec0ff */
[----:B------:R-:W-:Y:S01]  /*135a0*/  @!P6 HFMA2.BF16_V2 R34, -RZ.H0_H0, RZ.H0_H0, -R163.H0_H0 ;  /* 0x200000ffff22e231 */ /* 0x000fe200003409a3 */
[----:B------:R-:W-:Y:S01]  /*135b0*/  F2FP.BF16.PACK_AB R158, R231, R233 ;  /* 0x000000e9e79e723e */ /* 0x000fe200000010ff */
[----:B------:R-:W-:Y:S01]  /*135c0*/  FMUL.FTZ R49, R2, R49 ;  /* 0x0000003102317220 */ /* 0x000fe20000410000 */
[----:B------:R-:W-:Y:S01]  /*135d0*/  SHF.R.U32.HI R14, RZ, 0x8, R14 ;  /* 0x00000008ff0e7819 */ /* 0x000fe2000001160e */
[----:B------:R-:W-:Y:S01]  /*135e0*/  FMUL.FTZ R50, R0, R50 ;  /* 0x0000003200327220 */ /* 0x000fe20000410000 */
[----:B------:R-:W-:Y:S01]  /*135f0*/  PRMT R157, R158, 0x7632, R157 ;  /* 0x000076329e9d7816 */ /* 0x000fe2000000009d */
[----:B------:R-:W-:Y:S01]  /*13600*/  @!P5 HFMA2.BF16_V2 R31, -RZ.H0_H0, RZ.H0_H0, -R158.H0_H0 ;  /* 0x200000ffff1fd231 */ /* 0x000fe2000034099e */
[----:B--2---:R-:W-:Y:S01]  /*13610*/  SHF.R.U32.HI R13, RZ, 0x10, R144 ;  /* 0x00000010ff0d7819 */ /* 0x004fe20000011690 */
[----:B------:R-:W-:Y:S01]  /*13620*/  FMUL.FTZ R51, R0, R51 ;  /* 0x0000003300337220 */ /* 0x000fe20000410000 */
[----:B------:R-:W-:Y:S01]  /*13630*/  LOP3.LUT R14, R14, 0xffff, RZ, 0xc0, !PT ;  /* 0x0000ffff0e0e7812 */ /* 0x000fe200078ec0ff */
[C---:B------:R-:W-:Y:S01]  /*13640*/  FMUL.FTZ R52, R2.reuse, R52 ;  /* 0x0000003402347220 */ /* 0x040fe20000410000 */
[----:B------:R-:W-:Y:S01]  /*13650*/  LOP3.LUT R9, R13, 0xff, RZ, 0xc0, !PT ;  /* 0x000000ff0d097812 */ /* 0x000fe200078ec0ff */
[----:B------:R-:W-:Y:S01]  /*13660*/  FMUL.FTZ R53, R2, R53 ;  /* 0x0000003502357220 */ /* 0x000fe20000410000 */
[----:B------:R-:W-:Y:S01]  /*13670*/  PRMT R13, R34, 0x7610, R13 ;  /* 0x00007610220d7816 */ /* 0x000fe2000000000d */
[----:B------:R-:W-:Y:S01]  /*13680*/  FMUL.FTZ R54, R0, R54 ;  /* 0x0000003600367220 */ /* 0x000fe20000410000 */
[----:B----4-:R2:W4:Y:S01]  /*13690*/  LDL.S16 R27, [R1+0x44] ;  /* 0x00004400011b7983 */ /* 0x0105220000100600 */
[----:B------:R-:W-:Y:S01]  /*136a0*/  ISETP.GE.U32.AND P0, PT, R213, R9, PT ;  /* 0x00000009d500720c */ /* 0x000fe20003f06070 */
[----:B------:R-:W-:Y:S01]  /*136b0*/  FFMA.FTZ R9, R139, c[0x0][0x23c], -R8 ;  /* 0x00008f008b097a23 */ /* 0x000fe20000010808 */
[----:B------:R-:W-:Y:S01]  /*136c0*/  @!P6 PRMT R163, R13, 0x5410, RZ ;  /* 0x000054100da3e816 */ /* 0x000fe200000000ff */
[----:B-1----:R2:W2:Y:S01]  /*136d0*/  LDL.S16 R26, [R1+0x40] ;  /* 0x00004000011a7983 */ /* 0x0024a20000100600 */
[----:B------:R-:W-:Y:S01]  /*136e0*/  PRMT R19, R31, 0x7610, R19 ;  /* 0x000076101f137816 */ /* 0x000fe20000000013 */
[----:B------:R1:W1:Y:S01]  /*136f0*/  MUFU.EX2 R227, R9 ;  /* 0x0000000900e37308 */ /* 0x0002620000000800 */
[----:B---3--:R-:W-:Y:S01]  /*13700*/  F2FP.BF16.PACK_AB R160, R229, R230 ;  /* 0x000000e6e5a0723e */ /* 0x008fe200000010ff */
[----:B------:R3:W-:Y:S01]  /*13710*/  @!P6 STL.S16 [R1+0x20], R34 ;  /* 0x000020220100e387 */ /* 0x0007e20000100600 */
[----:B------:R-:W-:Y:S01]  /*13720*/  ISETP.GE.U32.AND P6, PT, R213, R14, PT ;  /* 0x0000000ed500720c */ /* 0x000fe20003fc6070 */
[----:B------:R-:W-:Y:S01]  /*13730*/  FFMA.FTZ R13, R22, c[0x0][0x23c], -R143 ;  /* 0x00008f00160d7a23 */ /* 0x000fe2000001088f */
[----:B------:R-:W-:Y:S01]  /*13740*/  PRMT R141, R158, 0x5410, R157 ;  /* 0x000054109e8d7816 */ /* 0x000fe2000000009d */
[----:B------:R-:W-:Y:S01]  /*13750*/  @!P5 STL.S16 [R1+0x3c], R31 ;  /* 0x00003c1f0100d387 */ /* 0x000fe20000100600 */
[----:B------:R-:W-:Y:S01]  /*13760*/  @!P5 PRMT R158, R19, 0x5410, RZ ;  /* 0x00005410139ed816 */ /* 0x000fe200000000ff */
[----:B------:R-:W-:Y:S01]  /*13770*/  FMUL.FTZ R55, R0, R55 ;  /* 0x0000003700377220 */ /* 0x000fe20000410000 */
[----:B------:R-:W-:Y:S01]  /*13780*/  PRMT R159, R160, 0x7632, R159 ;  /* 0x00007632a09f7816 */ /* 0x000fe2000000009f */
[----:B------:R2:W2:Y:S01]  /*13790*/  LDL.S16 R20, [R1+0x50] ;  /* 0x0000500001147983 */ /* 0x0004a20000100600 */
[----:B------:R3:W-:Y:S01]  /*137a0*/  MUFU.EX2 R226, R13 ;  /* 0x0000000d00e27308 */ /* 0x0007e20000000800 */
[----:B------:R-:W-:Y:S01]  /*137b0*/  SHF.R.U32.HI R8, RZ, 0x18, R168 ;  /* 0x00000018ff087819 */ /* 0x000fe200000116a8 */
[----:B------:R-:W-:Y:S01]  /*137c0*/  FMUL.FTZ R56, R2, R56 ;  /* 0x0000003802387220 */ /* 0x000fe20000410000 */
[----:B------:R2:W2:Y:S01]  /*137d0*/  LDL.S16 R19, [R1+0x4c] ;  /* 0x00004c0001137983 */ /* 0x0004a20000100600 */
[----:B------:R-:W-:Y:S01]  /*137e0*/  PRMT R142, R160, 0x5410, R159 ;  /* 0x00005410a08e7816 */ /* 0x000fe2000000009f */
[----:B------:R-:W-:Y:S02]  /*137f0*/  FMUL.FTZ R57, R2, R57 ;  /* 0x0000003902397220 */ /* 0x000fe40000410000 */
[C---:B------:R-:W-:Y:S01]  /*13800*/  FMUL.FTZ R58, R0.reuse, R58 ;  /* 0x0000003a003a7220 */ /* 0x040fe20000410000 */
[----:B------:R-:W-:Y:S01]  /*13810*/  STG.E.U16 [R172.64+0x2], R153 ;  /* 0x00000299ac007986 */ /* 0x000fe2000c101512 */
[----:B------:R-:W-:Y:S01]  /*13820*/  FMUL.FTZ R59, R0, R59 ;  /* 0x0000003b003b7220 */ /* 0x000fe20000410000 */
[----:B------:R-:W-:Y:S01]  /*13830*/  MUFU.EX2 R167, R167 ;  /* 0x000000a700a77308 */ /* 0x000fe20000000800 */
[C---:B------:R-:W-:Y:S01]  /*13840*/  FMUL.FTZ R60, R2.reuse, R60 ;  /* 0x0000003c023c7220 */ /* 0x040fe20000410000 */
[----:B------:R-:W-:Y:S01]  /*13850*/  STG.E.U16 [R170.64+0x10], R152 ;  /* 0x00001098aa007986 */ /* 0x000fe2000c101512 */
[----:B-1----:R-:W-:Y:S01]  /*13860*/  LOP3.LUT R9, R169, UR4, R174, 0x96, !PT ;  /* 0x00000004a9097c12 */ /* 0x002fe2000f8e96ae */
[----:B------:R-:W-:Y:S01]  /*13870*/  FMUL.FTZ R61, R2, R61 ;  /* 0x0000003d023d7220 */ /* 0x000fe20000410000 */
[----:B------:R-:W-:Y:S01]  /*13880*/  F2FP.BF16.PACK_AB R156, R227, R228 ;  /* 0x000000e4e39c723e */ /* 0x000fe200000010ff */
[C---:B---3--:R-:W-:Y:S01]  /*13890*/  FMUL.FTZ R34, R0.reuse, R134 ;  /* 0x0000008600227220 */ /* 0x048fe20000410000 */
[C---:B------:R-:W-:Y:S01]  /*138a0*/  LOP3.LUT R15, R9.reuse, 0xff, RZ, 0xc0, !PT ;  /* 0x000000ff090f7812 */ /* 0x040fe200078ec0ff */
[C---:B------:R-:W-:Y:S01]  /*138b0*/  FMUL.FTZ R62, R0.reuse, R62 ;  /* 0x0000003e003e7220 */ /* 0x040fe20000410000 */
[----:B------:R-:W-:Y:S01]  /*138c0*/  LOP3.LUT R14, R9, 0xffff, RZ, 0xc0, !PT ;  /* 0x0000ffff090e7812 */ /* 0x000fe200078ec0ff */
[----:B------:R-:W-:Y:S01]  /*138d0*/  FMUL.FTZ R63, R0, R63 ;  /* 0x0000003f003f7220 */ /* 0x000fe20000410000 */
[----:B------:R-:W-:Y:S01]  /*138e0*/  ISETP.GE.U32.AND P5, PT, R213, R15, PT ;  /* 0x0000000fd500720c */ /* 0x000fe20003fa6070 */
[----:B------:R-:W-:Y:S01]  /*138f0*/  FMUL.FTZ R64, R2, R64 ;  /* 0x0000004002407220 */ /* 0x000fe20000410000 */
[----:B------:R-:W-:Y:S01]  /*13900*/  PRMT R155, R156, 0x7632, R155 ;  /* 0x000076329c9b7816 */ /* 0x000fe2000000009b */
[----:B------:R-:W-:Y:S01]  /*13910*/  FMUL.FTZ R65, R2, R65 ;  /* 0x0000004102417220 */ /* 0x000fe20000410000 */
[----:B------:R-:W-:Y:S01]  /*13920*/  SHF.R.U32.HI R13, RZ, 0x8, R14 ;  /* 0x00000008ff0d7819 */ /* 0x000fe2000001160e */
[----:B------:R-:W-:Y:S01]  /*13930*/  FFMA.FTZ R14, R23, c[0x0][0x23c], -R143 ;  /* 0x00008f00170e7a23 */ /* 0x000fe2000001088f */
[----:B------:R-:W-:Y:S01]  /*13940*/  PRMT R101, R156, 0x5410, R155 ;  /* 0x000054109c657816 */ /* 0x000fe2000000009b */
[C---:B------:R-:W-:Y:S01]  /*13950*/  FMUL.FTZ R66, R0.reuse, R66 ;  /* 0x0000004200427220 */ /* 0x040fe20000410000 */
[----:B------:R-:W-:Y:S01]  /*13960*/  LOP3.LUT R13, R13, 0xffff, RZ, 0xc0, !PT ;  /* 0x0000ffff0d0d7812 */ /* 0x000fe200078ec0ff */
[----:B------:R1:W3:Y:S01]  /*13970*/  MUFU.EX2 R225, R14 ;  /* 0x0000000e00e17308 */ /* 0x0002e20000000800 */
[----:B------:R-:W-:Y:S01]  /*13980*/  FMUL.FTZ R67, R0, R67 ;  /* 0x0000004300437220 */ /* 0x000fe20000410000 */
[----:B------:R-:W-:Y:S01]  /*13990*/  STG.E.U16 [R170.64+0x12], R151 ;  /* 0x00001297aa007986 */ /* 0x000fe2000c101512 */
[C---:B------:R-:W-:Y:S02]  /*139a0*/  FMUL.FTZ R68, R2.reuse, R68 ;  /* 0x0000004402447220 */ /* 0x040fe40000410000 */
[----:B------:R-:W-:Y:S01]  /*139b0*/  FMUL.FTZ R69, R2, R69 ;  /* 0x0000004502457220 */ /* 0x000fe20000410000 */
[----:B------:R-:W-:Y:S01]  /*139c0*/  STG.E.U16 [R172.64+0x10], R166 ;  /* 0x000010a6ac007986 */ /* 0x000fe2000c101512 */
[C---:B------:R-:W-:Y:S02]  /*139d0*/  FMUL.FTZ R70, R0.reuse, R70 ;  /* 0x0000004600467220 */ /* 0x040fe40000410000 */
[----:B------:R-:W-:Y:S01]  /*139e0*/  FMUL.FTZ R71, R0, R71 ;  /* 0x0000004700477220 */ /* 0x000fe20000410000 */
[----:B------:R-:W-:Y:S01]  /*139f0*/  STG.E.U16 [R172.64+0x12], R165 ;  /* 0x000012a5ac007986 */ /* 0x000fe2000c101512 */
[C---:B------:R-:W-:Y:S01]  /*13a00*/  FMUL.FTZ R72, R2.reuse, R72 ;  /* 0x0000004802487220 */ /* 0x040fe20000410000 */
[----:B------:R-:W-:Y:S01]  /*13a10*/  MUFU.EX2 R207, R207 ;  /* 0x000000cf00cf7308 */ /* 0x000fe20000000800 */
        /* <DEDUP_REMOVED lines=9> */
[--C-:B-1----:R-:W-:Y:S01]  /*13ab0*/  SHF.R.U32.HI R14, RZ, 0x10, R9.reuse ;  /* 0x00000010ff0e7819 */ /* 0x102fe20000011609 */
[----:B------:R-:W-:Y:S01]  /*13ac0*/  FMUL.FTZ R79, R0, R79 ;  /* 0x0000004f004f7220 */ /* 0x000fe20000410000 */
[----:B------:R-:W-:Y:S01]  /*13ad0*/  SHF.R.U32.HI R9, RZ, 0x18, R9 ;  /* 0x00000018ff097819 */ /* 0x000fe20000011609 */
[----:B------:R-:W-:Y:S01]  /*13ae0*/  FMUL.FTZ R80, R2, R80 ;  /* 0x0000005002507220 */ /* 0x000fe20000410000 */
[----:B------:R-:W-:Y:S01]  /*13af0*/  LOP3.LUT R14, R14, 0xff, RZ, 0xc0, !PT ;  /* 0x000000ff0e0e7812 */ /* 0x000fe200078ec0ff */
[----:B------:R-:W-:Y:S01]  /*13b00*/  FMUL.FTZ R81, R2, R81 ;  /* 0x0000005102517220 */ /* 0x000fe20000410000 */
[----:B---3--:R-:W-:Y:S01]  /*13b10*/  F2FP.BF16.PACK_AB R150, R225, R226 ;  /* 0x000000e2e196723e */ /* 0x008fe200000010ff */
[C---:B------:R-:W-:Y:S01]  /*13b20*/  FMUL.FTZ R82, R0.reuse, R82 ;  /* 0x0000005200527220 */ /* 0x040fe20000410000 */
[----:B------:R-:W-:Y:S01]  /*13b30*/  STG.E.U16 [R172.64+0x22], R163 ;  /* 0x000022a3ac007986 */ /* 0x000fe2000c101512 */
[----:B------:R-:W-:Y:S01]  /*13b40*/  FMUL.FTZ R83, R0, R83 ;  /* 0x0000005300537220 */ /* 0x000fe20000410000 */
[----:B------:R-:W-:Y:S01]  /*13b50*/  PRMT R149, R150, 0x7632, R149 ;  /* 0x0000763296957816 */ /* 0x000fe20000000095 */
[C---:B------:R-:W-:Y:S01]  /*13b60*/  FMUL.FTZ R84, R2.reuse, R84 ;  /* 0x0000005402547220 */ /* 0x040fe20000410000 */
[----:B------:R-:W-:Y:S01]  /*13b70*/  STG.E.U16 [R170.64+0x30], R158 ;  /* 0x0000309eaa007986 */ /* 0x000fe2000c101512 */
[----:B------:R-:W-:Y:S01]  /*13b80*/  FMUL.FTZ R85, R2, R85 ;  /* 0x0000005502557220 */ /* 0x000fe20000410000 */
[----:B------:R-:W-:Y:S01]  /*13b90*/  PRMT R102, R150, 0x5410, R149 ;  /* 0x0000541096667816 */ /* 0x000fe20000000095 */
[C---:B------:R-:W-:Y:S02]  /*13ba0*/  FMUL.FTZ R86, R0.reuse, R86 ;  /* 0x0000005600567220 */ /* 0x040fe40000410000 */
[----:B------:R-:W-:Y:S02]  /*13bb0*/  FMUL.FTZ R87, R0, R87 ;  /* 0x0000005700577220 */ /* 0x000fe40000410000 */
        /* <DEDUP_REMOVED lines=11> */
[----:B------:R-:W-:Y:S01]  /*13c70*/  FMUL.FTZ R99, R0, R99 ;  /* 0x0000006300637220 */ /* 0x000fe20000410000 */
[----:B-----5:R-:W-:Y:S05]  /*13c80*/  @!P6 HFMA2.BF16_V2 R30, -RZ.H0_H0, RZ.H0_H0, -R157.H0_H0 ;  /* 0x200000ffff1ee231 */ /* 0x020fea000034099d */
[----:B------:R-:W-:Y:S01]  /*13c90*/  @!P6 STL.S16 [R1+0x48], R30 ;  /* 0x0000481e0100e387 */ /* 0x000fe20000100600 */
[----:B------:R-:W-:Y:S03]  /*13ca0*/  PRMT R16, R30, 0x7610, R16 ;  /* 0x000076101e107816 */ /* 0x000fe60000000010 */
[----:B------:R-:W-:Y:S01]  /*13cb0*/  LDSM.16.MT88.4 R28, [R180+0xc000] ;  /* 0x00c00000b41c783b */ /* 0x000fe20000004200 */
[----:B------:R-:W-:Y:S02]  /*13cc0*/  @!P6 PRMT R157, R16, 0x5410, RZ ;  /* 0x00005410109de816 */ /* 0x000fe400000000ff */
[----:B------:R-:W-:Y:S02]  /*13cd0*/  ISETP.GE.U32.AND P6, PT, R213, R13, PT ;  /* 0x0000000dd500720c */ /* 0x000fe40003fc6070 */
[----:B------:R-:W-:Y:S01]  /*13ce0*/  LOP3.LUT R13, R168, 0xff, RZ, 0xc0, !PT ;  /* 0x000000ffa80d7812 */ /* 0x000fe200078ec0ff */
[----:B----4-:R-:W-:Y:S02]  /*13cf0*/  @!P0 HFMA2.BF16_V2 R27, -RZ.H0_H0, RZ.H0_H0, -R160.H0_H0 ;  /* 0x200000ffff1b8231 */ /* 0x010fe400003409a0 */
[----:B------:R-:W-:Y:S01]  /*13d00*/  STG.E.U16 [R170.64+0x32], R157 ;  /* 0x0000329daa007986 */ /* 0x000fe2000c101512 */
[----:B--2---:R-:W-:Y:S03]  /*13d10*/  @!P1 HFMA2.BF16_V2 R26, -RZ.H0_H0, RZ.H0_H0, -R159.H0_H0 ;  /* 0x200000ffff1a9231 */ /* 0x004fe6000034099f */
[----:B------:R1:W-:Y:S01]  /*13d20*/  @!P0 STL.S16 [R1+0x44], R27 ;  /* 0x0000441b01008387 */ /* 0x0003e20000100600 */
[----:B------:R-:W-:Y:S03]  /*13d30*/  PRMT R21, R27, 0x7610, R21 ;  /* 0x000076101b157816 */ /* 0x000fe60000000015 */
[----:B------:R2:W3:Y:S01]  /*13d40*/  LDL.S16 R16, [R1+0x58] ;  /* 0x0000580001107983 */ /* 0x0004e20000100600 */
[----:B------:R-:W-:Y:S02]  /*13d50*/  PRMT R15, R26, 0x7610, R15 ;  /* 0x000076101a0f7816 */ /* 0x000fe4000000000f */
[----:B------:R-:W-:Y:S01]  /*13d60*/  @!P0 PRMT R160, R21, 0x5410, RZ ;  /* 0x0000541015a08816 */ /* 0x000fe200000000ff */
[----:B------:R4:W-:Y:S01]  /*13d70*/  @!P1 STL.S16 [R1+0x40], R26 ;  /* 0x0000401a01009387 */ /* 0x0009e20000100600 */
[----:B------:R-:W-:Y:S01]  /*13d80*/  @!P1 PRMT R159, R15, 0x5410, RZ ;  /* 0x000054100f9f9816 */ /* 0x000fe200000000ff */
[----:B------:R-:W-:Y:S02]  /*13d90*/  @!P5 HFMA2.BF16_V2 R20, -RZ.H0_H0, RZ.H0_H0, -R156.H0_H0 ;  /* 0x200000ffff14d231 */ /* 0x000fe4000034099c */
[----:B------:R2:W5:Y:S01]  /*13da0*/  LDL.S16 R15, [R1+0x54] ;  /* 0x00005400010f7983 */ /* 0x0005620000100600 */
[C---:B------:R-:W-:Y:S01]  /*13db0*/  ISETP.GE.U32.AND P1, PT, R213.reuse, R14, PT ;  /* 0x0000000ed500720c */ /* 0x040fe20003f26070 */
[----:B------:R-:W-:Y:S01]  /*13dc0*/  @!P6 HFMA2.BF16_V2 R19, -RZ.H0_H0, RZ.H0_H0, -R155.H0_H0 ;  /* 0x200000ffff13e231 */ /* 0x000fe2000034099b */
[----:B------:R-:W-:Y:S01]  /*13dd0*/  PRMT R18, R20, 0x7610, R18 ;  /* 0x0000761014127816 */ /* 0x000fe20000000012 */
[----:B------:R-:W-:Y:S01]  /*13de0*/  @!P5 STL.S16 [R1+0x50], R20 ;  /* 0x000050140100d387 */ /* 0x000fe20000100600 */
[C---:B------:R-:W-:Y:S02]  /*13df0*/  ISETP.GE.U32.AND P0, PT, R213.reuse, R13, PT ;  /* 0x0000000dd500720c */ /* 0x040fe40003f06070 */
[----:B------:R-:W-:Y:S01]  /*13e00*/  @!P5 PRMT R156, R18, 0x5410, RZ ;  /* 0x00005410129cd816 */ /* 0x000fe200000000ff */
[----:B------:R2:W-:Y:S01]  /*13e10*/  @!P6 STL.S16 [R1+0x4c], R19 ;  /* 0x00004c130100e387 */ /* 0x0005e20000100600 */
[----:B------:R-:W-:Y:S01]  /*13e20*/  ISETP.GE.U32.AND P5, PT, R213, R9, PT ;  /* 0x00000009d500720c */ /* 0x000fe20003fa6070 */
[----:B------:R-:W-:Y:S01]  /*13e30*/  FMUL.FTZ R18, R0, R118 ;  /* 0x0000007600127220 */ /* 0x000fe20000410000 */
[----:B------:R-:W-:Y:S01]  /*13e40*/  SHF.R.U32.HI R9, RZ, 0x10, R168 ;  /* 0x00000010ff097819 */ /* 0x000fe200000116a8 */
[----:B------:R-:W-:Y:S01]  /*13e50*/  LDSM.16.MT88.4 R20, [R178+0xc000] ;  /* 0x00c00000b214783b */ /* 0x000fe20000004200 */
[----:B------:R-:W-:Y:S01]  /*13e60*/  LOP3.LUT R13, R168, 0xffff, RZ, 0xc0, !PT ;  /* 0x0000ffffa80d7812 */ /* 0x000fe200078ec0ff */
[----:B-1----:R-:W-:Y:S01]  /*13e70*/  FMUL.FTZ R27, R0, R127 ;  /* 0x0000007f001b7220 */ /* 0x002fe20000410000 */
[----:B------:R-:W-:Y:S02]  /*13e80*/  LOP3.LUT R9, R9, 0xff, RZ, 0xc0, !PT ;  /* 0x000000ff09097812 */ /* 0x000fe400078ec0ff */
[----:B------:R-:W-:Y:S02]  /*13e90*/  SHF.R.U32.HI R13, RZ, 0x8, R13 ;  /* 0x00000008ff0d7819 */ /* 0x000fe4000001160d */
[----:B------:R-:W-:Y:S01]  /*13ea0*/  PRMT R17, R19, 0x7610, R17 ;  /* 0x0000761013117816 */ /* 0x000fe20000000011 */
[----:B----4-:R-:W1:Y:S01]  /*13eb0*/  LDC.U8 R26, c[0x0][0x2d8] ;  /* 0x0000b600ff1a7b82 */ /* 0x010e620000000000 */
[----:B------:R-:W-:Y:S01]  /*13ec0*/  LOP3.LUT R13, R13, 0xffff, RZ, 0xc0, !PT ;  /* 0x0000ffff0d0d7812 */ /* 0x000fe200078ec0ff */
[----:B------:R-:W-:Y:S01]  /*13ed0*/  STG.E.U16 [R172.64+0x30], R160 ;  /* 0x000030a0ac007986 */ /* 0x000fe2000c101512 */
[----:B------:R-:W-:Y:S01]  /*13ee0*/  @!P6 PRMT R155, R17, 0x5410, RZ ;  /* 0x00005410119be816 */ /* 0x000fe200000000ff */
[----:B------:R-:W-:Y:S01]  /*13ef0*/  FMUL.FTZ R17, R2, R117 ;  /* 0x0000007502117220 */ /* 0x000fe20000410000 */
[C---:B------:R-:W-:Y:S01]  /*13f00*/  ISETP.GE.U32.AND P6, PT, R213.reuse, R13, PT ;  /* 0x0000000dd500720c */ /* 0x040fe20003fc6070 */
[----:B------:R-:W-:Y:S04]  /*13f10*/  STG.E.U16 [R172.64+0x32], R159 ;  /* 0x0000329fac007986 */ /* 0x000fe8000c101512 */
[----:B------:R-:W-:Y:S01]  /*13f20*/  STG.E.U16 [R170.64+0x40], R156 ;  /* 0x0000409caa007986 */ /* 0x000fe2000c101512 */
[----:B--2---:R-:W-:Y:S03]  /*13f30*/  FMUL.FTZ R19, R0, R119 ;  /* 0x0000007700137220 */ /* 0x004fe60000410000 */
[----:B------:R-:W-:Y:S01]  /*13f40*/  STG.E.U16 [R170.64+0x42], R155 ;  /* 0x0000429baa007986 */ /* 0x000fe2000c101512 */
[----:B---3--:R-:W-:Y:S05]  /*13f50*/  @!P1 HFMA2.BF16_V2 R16, -RZ.H0_H0, RZ.H0_H0, -R150.H0_H0 ;  /* 0x200000ffff109231 */ /* 0x008fea0000340996 */
[----:B------:R-:W-:Y:S01]  /*13f60*/  PRMT R14, R16, 0x7610, R14 ;  /* 0x00007610100e7816 */ /* 0x000fe2000000000e */
[----:B------:R1:W-:Y:S01]  /*13f70*/  @!P1 STL.S16 [R1+0x58], R16 ;  /* 0x0000581001009387 */ /* 0x0003e20000100600 */
[----:B-----5:R-:W-:Y:S02]  /*13f80*/  @!P5 HFMA2.BF16_V2 R15, -RZ.H0_H0, RZ.H0_H0, -R149.H0_H0 ;  /* 0x200000ffff0fd231 */ /* 0x020fe40000340995 */
[----:B------:R-:W-:Y:S02]  /*13f90*/  @!P1 PRMT R150, R14, 0x5410, RZ ;  /* 0x000054100e969816 */ /* 0x000fe400000000ff */
[----:B------:R-:W-:Y:S02]  /*13fa0*/  ISETP.GE.U32.AND P1, PT, R213, R9, PT ;  /* 0x00000009d500720c */ /* 0x000fe40003f26070 */
[----:B------:R-:W-:Y:S01]  /*13fb0*/  PRMT R9, R15, 0x7610, R9 ;  /* 0x000076100f097816 */ /* 0x000fe20000000009 */
[----:B------:R-:W-:Y:S03]  /*13fc0*/  @!P5 STL.S16 [R1+0x54], R15 ;  /* 0x0000540f0100d387 */ /* 0x000fe60000100600 */
[----:B------:R-:W-:Y:S01]  /*13fd0*/  @!P5 PRMT R149, R9, 0x5410, RZ ;  /* 0x000054100995d816 */ /* 0x000fe200000000ff */
[----:B------:R-:W2:Y:S01]  /*13fe0*/  LDL.LU R125, [R1+0x68] ;  /* 0x00006800017d7983 */ /* 0x000ea20000300800 */
[----:B------:R-:W-:Y:S02]  /*13ff0*/  ISETP.GE.U32.AND P5, PT, R213, R8, PT ;  /* 0x00000008d500720c */ /* 0x000fe40003fa6070 */
[----:B------:R-:W-:Y:S01]  /*14000*/  LOP3.LUT R8, R11, UR4, R12, 0x96, !PT ;  /* 0x000000040b087c12 */ /* 0x000fe2000f8e960c */
[----:B------:R-:W3:Y:S03]  /*14010*/  LDL.LU R124, [R1+0x6c] ;  /* 0x00006c00017c7983 */ /* 0x000ee60000300800 */
[C---:B------:R-:W-:Y:S01]  /*14020*/  LOP3.LUT R9, R8.reuse, 0xffff, RZ, 0xc0, !PT ;  /* 0x0000ffff08097812 */ /* 0x040fe200078ec0ff */
[----:B------:R4:W5:Y:S01]  /*14030*/  LDL.S16 R135, [R1+0x8] ;  /* 0x0000080001877983 */ /* 0x0009620000100600 */
[----:B------:R-:W-:Y:S02]  /*14040*/  LOP3.LUT R12, R8, 0xff, RZ, 0xc0, !PT ;  /* 0x000000ff080c7812 */ /* 0x000fe400078ec0ff */
[----:B------:R-:W-:Y:S01]  /*14050*/  SHF.R.U32.HI R9, RZ, 0x8, R9 ;  /* 0x00000008ff097819 */ /* 0x000fe20000011609 */
[----:B------:R4:W4:Y:S01]  /*14060*/  LDL.S16 R134, [R1+0x1c] ;  /* 0x00001c0001867983 */ /* 0x0009220000100600 */
[----:B-1----:R-:W-:Y:S01]  /*14070*/  PRMT R16, R26, 0x7054, R26 ;  /* 0x000070541a107816 */ /* 0x002fe2000000001a */
[----:B------:R-:W-:Y:S01]  /*14080*/  FMUL.FTZ R26, R0, R126 ;  /* 0x0000007e001a7220 */ /* 0x000fe20000410000 */
[----:B------:R-:W-:Y:S01]  /*14090*/  PRMT R136, R12, 0x5410, R9 ;  /* 0x000054100c887816 */ /* 0x000fe20000000009 */
[----:B------:R1:W4:Y:S01]  /*140a0*/  LDL.S16 R133, [R1+0x38] ;  /* 0x0000380001857983 */ /* 0x0003220000100600 */
[--C-:B------:R-:W-:Y:S02]  /*140b0*/  SHF.R.U32.HI R12, RZ, 0x10, R8.reuse ;  /* 0x00000010ff0c7819 */ /* 0x100fe40000011608 */
[----:B------:R-:W-:Y:S01]  /*140c0*/  SHF.R.U32.HI R9, RZ, 0x18, R8 ;  /* 0x00000018ff097819 */ /* 0x000fe20000011608 */
[--C-:B------:R-:W-:Y:S01]  /*140d0*/  HSET2.LE.AND R136, R136, R16.reuse, PT ;  /* 0x0000001088887233 */ /* 0x100fe20003803000 */
[----:B------:R-:W-:Y:S01]  /*140e0*/  LOP3.LUT R8, R12, 0xff, RZ, 0xc0, !PT ;  /* 0x000000ff0c087812 */ /* 0x000fe200078ec0ff */
[----:B------:R1:W4:Y:S03]  /*140f0*/  LDL.S16 R132, [R1+0x34] ;  /* 0x0000340001847983 */ /* 0x0003260000100600 */
[----:B------:R-:W-:Y:S01]  /*14100*/  PRMT R137, R8, 0x5410, R9 ;  /* 0x0000541008897816 */ /* 0x000fe20000000009 */
[----:B------:R-:W1:Y:S01]  /*14110*/  LDSM.16.MT88.4 R12, [R177+0xc000] ;  /* 0x00c00000b10c783b */ /* 0x000e620000004200 */
[----:B------:R-:W-:Y:S01]  /*14120*/  LOP3.LUT R8, R10, 0xffff, RZ, 0xc0, !PT ;  /* 0x0000ffff0a087812 */ /* 0x000fe200078ec0ff */
[----:B------:R-:W-:Y:S01]  /*14130*/  FMUL.FTZ R11, R0, R111 ;  /* 0x0000006f000b7220 */ /* 0x000fe20000410000 */
[----:B------:R-:W-:Y:S01]  /*14140*/  LOP3.LUT R9, R10, 0xff, RZ, 0xc0, !PT ;  /* 0x000000ff0a097812 */ /* 0x000fe200078ec0ff */
[--C-:B------:R-:W-:Y:S01]  /*14150*/  HSET2.LE.AND R137, R137, R16.reuse, PT ;  /* 0x0000001089897233 */ /* 0x100fe20003803000 */
[----:B------:R-:W-:Y:S02]  /*14160*/  SHF.R.U32.HI R8, RZ, 0x8, R8 ;  /* 0x00000008ff087819 */ /* 0x000fe40000011608 */
[----:B------:R-:W-:Y:S01]  /*14170*/  LOP3.LUT R136, R136, R4, RZ, 0xc0, !PT ;  /* 0x0000000488887212 */ /* 0x000fe200078ec0ff */
[----:B------:R-:W-:Y:S01]  /*14180*/  STG.E.U16 [R172.64+0x40], R150 ;  /* 0x00004096ac007986 */ /* 0x000fe2000c101512 */
[----:B------:R-:W-:Y:S02]  /*14190*/  PRMT R9, R9, 0x5410, R8 ;  /* 0x0000541009097816 */ /* 0x000fe40000000008 */
[--C-:B------:R-:W-:Y:S01]  /*141a0*/  SHF.R.U32.HI R8, RZ, 0x10, R10.reuse ;  /* 0x00000010ff087819 */ /* 0x100fe2000001160a */
[----:B------:R-:W-:Y:S01]  /*141b0*/  STG.E.U16 [R172.64+0x42], R149 ;  /* 0x00004295ac007986 */ /* 0x000fe2000c101512 */
[----:B------:R-:W-:Y:S01]  /*141c0*/  SHF.R.U32.HI R10, RZ, 0x18, R10 ;  /* 0x00000018ff0a7819 */ /* 0x000fe2000001160a */
[--C-:B------:R-:W-:Y:S01]  /*141d0*/  HSET2.LE.AND R138, R9, R16.reuse, PT ;  /* 0x00000010098a7233 */ /* 0x100fe20003803000 */
[----:B------:R-:W-:Y:S01]  /*141e0*/  LOP3.LUT R4, R8, 0xff, RZ, 0xc0, !PT ;  /* 0x000000ff08047812 */ /* 0x000fe200078ec0ff */
[C---:B------:R-:W-:Y:S01]  /*141f0*/  FMUL.FTZ R8, R2.reuse, R108 ;  /* 0x0000006c02087220 */ /* 0x040fe20000410000 */
[----:B------:R-:W-:Y:S01]  /*14200*/  LOP3.LUT R137, R137, R5, RZ, 0xc0, !PT ;  /* 0x0000000589897212 */ /* 0x000fe200078ec0ff */
[----:B------:R-:W-:Y:S01]  /*14210*/  FMUL.FTZ R5, R2, R105 ;  /* 0x0000006902057220 */ /* 0x000fe20000410000 */
[----:B------:R-:W-:Y:S01]  /*14220*/  PRMT R4, R4, 0x5410, R10 ;  /* 0x0000541004047816 */ /* 0x000fe2000000000a */
[----:B------:R-:W-:Y:S01]  /*14230*/  FMUL.FTZ R9, R2, R109 ;  /* 0x0000006d02097220 */ /* 0x000fe20000410000 */
[----:B------:R-:W-:Y:S01]  /*14240*/  LOP3.LUT R138, R138, R6, RZ, 0xc0, !PT ;  /* 0x000000068a8a7212 */ /* 0x000fe200078ec0ff */
[----:B------:R-:W-:Y:S02]  /*14250*/  FMUL.FTZ R6, R0, R106 ;  /* 0x0000006a00067220 */ /* 0x000fe40000410000 */
[----:B------:R-:W-:Y:S01]  /*14260*/  HSET2.LE.AND R139, R4, R16, PT ;  /* 0x00000010048b7233 */ /* 0x000fe20003803000 */
[----:B------:R-:W-:Y:S02]  /*14270*/  FMUL.FTZ R4, R2, R104 ;  /* 0x0000006802047220 */ /* 0x000fe40000410000 */
[C---:B------:R-:W-:Y:S02]  /*14280*/  FMUL.FTZ R10, R0.reuse, R110 ;  /* 0x0000006e000a7220 */ /* 0x040fe40000410000 */
[----:B------:R-:W-:Y:S01]  /*14290*/  LOP3.LUT R139, R139, R7, RZ, 0xc0, !PT ;  /* 0x000000078b8b7212 */ /* 0x000fe200078ec0ff */
[----:B------:R-:W-:Y:S01]  /*142a0*/  FMUL.FTZ R7, R0, R107 ;  /* 0x0000006b00077220 */ /* 0x000fe20000410000 */
[----:B------:R-:W-:Y:S01]  /*142b0*/  LDSM.16.MT88.4 R108, [R177+0xc800] ;  /* 0x00c80000b16c783b */ /* 0x000fe20000004200 */
[C---:B------:R-:W-:Y:S07]  /*142c0*/  FMUL.FTZ R16, R2.reuse, R116 ;  /* 0x0000007402107220 */ /* 0x040fee0000410000 */
[----:B------:R-:W1:Y:S02]  /*142d0*/  LDSM.16.MT88.4 R104, [R179+0xc000] ;  /* 0x00c00000b368783b */ /* 0x000e640000004200 */
[C---:B-1----:R-:W-:Y:S07]  /*142e0*/  HMMA.16816.F32.BF16 R4, R136.reuse, R12, R4 ;  /* 0x0000000c8804723c */ /* 0x042fee0000041804 */
[C---:B------:R-:W-:Y:S01]  /*142f0*/  FMUL.FTZ R12, R2.reuse, R112 ;  /* 0x00000070020c7220 */ /* 0x040fe20000410000 */
[C---:B------:R-:W-:Y:S01]  /*14300*/  HMMA.16816.F32.BF16 R8, R136.reuse, R14, R8 ;  /* 0x0000000e8808723c */ /* 0x040fe20000041808 */
[----:B------:R-:W-:Y:S03]  /*14310*/  FMUL.FTZ R13, R2, R113 ;  /* 0x00000071020d7220 */ /* 0x000fe60000410000 */
[----:B------:R-:W-:Y:S03]  /*14320*/  LOP3.LUT R112, R145, UR5, R146, 0x96, !PT ;  /* 0x0000000591707c12 */ /* 0x000fe6000f8e9692 */
[----:B------:R-:W-:Y:S01]  /*14330*/  FMUL.FTZ R14, R0, R114 ;  /* 0x00000072000e7220 */ /* 0x000fe20000410000 */
[----:B------:R-:W-:Y:S01]  /*14340*/  LOP3.LUT R113, R112, 0xff, RZ, 0xc0, !PT ;  /* 0x000000ff70717812 */ /* 0x000fe200078ec0ff */
[----:B------:R-:W-:Y:S03]  /*14350*/  FMUL.FTZ R15, R0, R115 ;  /* 0x00000073000f7220 */ /* 0x000fe60000410000 */
[----:B------:R-:W-:Y:S04]  /*14360*/  LOP3.LUT R115, R144, 0xff, RZ, 0xc0, !PT ;  /* 0x000000ff90737812 */ /* 0x000fe800078ec0ff */
[C---:B------:R-:W-:Y:S07]  /*14370*/  HMMA.16816.F32.BF16 R12, R136.reuse, R20, R12 ;  /* 0x00000014880c723c */ /* 0x040fee000004180c */
[C---:B------:R-:W-:Y:S01]  /*14380*/  FMUL.FTZ R21, R2.reuse, R121 ;  /* 0x0000007902157220 */ /* 0x040fe20000410000 */
[C---:B------:R-:W-:Y:S01]  /*14390*/  HMMA.16816.F32.BF16 R16, R136.reuse, R22, R16 ;  /* 0x000000168810723c */ /* 0x040fe20000041810 */
[----:B------:R-:W-:Y:S03]  /*143a0*/  FMUL.FTZ R20, R2, R120 ;  /* 0x0000007802147220 */ /* 0x000fe60000410000 */
[----:B------:R-:W-:Y:S03]  /*143b0*/  LOP3.LUT R120, R168, 0xff, RZ, 0xc0, !PT ;  /* 0x000000ffa8787812 */ /* 0x000fe600078ec0ff */
[C---:B------:R-:W-:Y:S02]  /*143c0*/  FMUL.FTZ R22, R0.reuse, R122 ;  /* 0x0000007a00167220 */ /* 0x040fe40000410000 */
[----:B------:R-:W-:Y:S07]  /*143d0*/  FMUL.FTZ R23, R0, R123 ;  /* 0x0000007b00177220 */ /* 0x000fee0000410000 */
[C---:B------:R-:W-:Y:S07]  /*143e0*/  HMMA.16816.F32.BF16 R20, R136.reuse, R28, R20 ;  /* 0x0000001c8814723c */ /* 0x040fee0000041814 */
[C---:B------:R-:W-:Y:S01]  /*143f0*/  FMUL.FTZ R28, R2.reuse, R128 ;  /* 0x00000080021c7220 */ /* 0x040fe20000410000 */
[C---:B------:R-:W-:Y:S01]  /*14400*/  HMMA.16816.F32.BF16 R24, R136.reuse, R30, R24 ;  /* 0x0000001e8818723c */ /* 0x040fe20000041818 */
[----:B------:R-:W-:Y:S06]  /*14410*/  FMUL.FTZ R29, R2, R129 ;  /* 0x00000081021d7220 */ /* 0x000fec0000410000 */
[C---:B------:R-:W-:Y:S02]  /*14420*/  FMUL.FTZ R30, R0.reuse, R130 ;  /* 0x00000082001e7220 */ /* 0x040fe40000410000 */
[----:B------:R-:W-:Y:S03]  /*14430*/  FMUL.FTZ R31, R0, R131 ;  /* 0x00000083001f7220 */ /* 0x000fe60000410000 */
[----:B------:R-:W-:Y:S01]  /*14440*/  FFMA.FTZ R130, R218, c[0x0][0x23c], -R143 ;  /* 0x00008f00da827a23 */ /* 0x000fe2000001088f */
[----:B------:R-:W-:Y:S03]  /*14450*/  PRMT R131, R213, 0x7054, R213 ;  /* 0x00007054d5837816 */ /* 0x000fe600000000d5 */
[C---:B------:R-:W-:Y:S08]  /*14460*/  HMMA.16816.F32.BF16 R28, R136.reuse, R104, R28 ;  /* 0x00000068881c723c */ /* 0x040ff0000004181c */
[C---:B------:R-:W-:Y:S01]  /*14470*/  HMMA.16816.F32.BF16 R32, R136.reuse, R106, R32 ;  /* 0x0000006a8820723c */ /* 0x040fe20000041820 */
[----:B------:R-:W1:Y:S07]  /*14480*/  LDSM.16.MT88.4 R104, [R177+0xe000] ;  /* 0x00e00000b168783b */ /* 0x000e6e0000004200 */
[C---:B-1----:R-:W-:Y:S08]  /*14490*/  HMMA.16816.F32.BF16 R36, R136.reuse, R104, R36 ;  /* 0x000000688824723c */ /* 0x042ff00000041824 */
[C---:B------:R-:W-:Y:S01]  /*144a0*/  HMMA.16816.F32.BF16 R40, R136.reuse, R106, R40 ;  /* 0x0000006a8828723c */ /* 0x040fe20000041828 */
[----:B------:R-:W1:Y:S07]  /*144b0*/  LDSM.16.MT88.4 R104, [R178+0xe000] ;  /* 0x00e00000b268783b */ /* 0x000e6e0000004200 */
[C---:B-1----:R-:W-:Y:S08]  /*144c0*/  HMMA.16816.F32.BF16 R44, R136.reuse, R104, R44 ;  /* 0x00000068882c723c */ /* 0x042ff0000004182c */
[C---:B------:R-:W-:Y:S01]  /*144d0*/  HMMA.16816.F32.BF16 R48, R136.reuse, R106, R48 ;  /* 0x0000006a8830723c */ /* 0x040fe20000041830 */
[----:B------:R-:W1:Y:S07]  /*144e0*/  LDSM.16.MT88.4 R104, [R180+0xe000] ;  /* 0x00e00000b468783b */ /* 0x000e6e0000004200 */
[C---:B-1----:R-:W-:Y:S08]  /*144f0*/  HMMA.16816.F32.BF16 R52, R136.reuse, R104, R52 ;  /* 0x000000688834723c */ /* 0x042ff00000041834 */
[C---:B------:R-:W-:Y:S01]  /*14500*/  HMMA.16816.F32.BF16 R56, R136.reuse, R106, R56 ;  /* 0x0000006a8838723c */ /* 0x040fe20000041838 */
[----:B------:R-:W1:Y:S03]  /*14510*/  LDSM.16.MT88.4 R104, [R179+0xe000] ;  /* 0x00e00000b368783b */ /* 0x000e660000004200 */
[----:B--2---:R-:W-:Y:S02]  /*14520*/  FFMA.FTZ R2, R2, R125, R209 ;  /* 0x0000007d02027223 */ /* 0x004fe400000100d1 */
[----:B------:R-:W-:Y:S01]  /*14530*/  MUFU.EX2 R209, R175 ;  /* 0x000000af00d17308 */ /* 0x000fe20000000800 */
[----:B---3--:R-:W-:Y:S02]  /*14540*/  FFMA.FTZ R129, R0, R124, R208 ;  /* 0x0000007c00817223 */ /* 0x008fe400000100d0 */
[----:B------:R-:W-:Y:S03]  /*14550*/  LDSM.16.MT88.4 R124, [R180+0xd000] ;  /* 0x00d00000b47c783b */ /* 0x000fe60000004200 */
[----:B------:R-:W-:Y:S04]  /*14560*/  FADD.FTZ R2, R217, R2 ;  /* 0x00000002d9027221 */ /* 0x000fe80000010000 */
[----:B------:R-:W-:Y:S10]  /*14570*/  MUFU.EX2 R175, R238 ;  /* 0x000000ee00af7308 */ /* 0x000ff40000000800 */
[----:B------:R-:W2:Y:S01]  /*14580*/  MUFU.EX2 R208, R130 ;  /* 0x0000008200d07308 */ /* 0x000ea20000000800 */
        /* <DEDUP_REMOVED lines=12> */
[C---:B-1----:R-:W-:Y:S07]  /*14650*/  HMMA.16816.F32.BF16 R92, R136.reuse, R104, R92 ;  /* 0x00000068885c723c */ /* 0x042fee000004185c */
[----:B------:R-:W-:Y:S01]  /*14660*/  LOP3.LUT R104, R144, 0xffff, RZ, 0xc0, !PT ;  /* 0x0000ffff90687812 */ /* 0x000fe200078ec0ff */
[----:B------:R-:W-:Y:S01]  /*14670*/  HMMA.16816.F32.BF16 R96, R136, R106, R96 ;  /* 0x0000006a8860723c */ /* 0x000fe20000041860 */
[----:B------:R-:W-:Y:S03]  /*14680*/  SHF.R.U32.HI R105, RZ, 0x10, R144 ;  /* 0x00000010ff697819 */ /* 0x000fe60000011690 */
[----:B------:R-:W-:Y:S02]  /*14690*/  SHF.R.U32.HI R114, RZ, 0x8, R104 ;  /* 0x00000008ff727819 */ /* 0x000fe40000011668 */
[----:B------:R-:W-:Y:S02]  /*146a0*/  LOP3.LUT R104, R112, 0xffff, RZ, 0xc0, !PT ;  /* 0x0000ffff70687812 */ /* 0x000fe400078ec0ff */
[--C-:B------:R-:W-:Y:S04]  /*146b0*/  SHF.R.U32.HI R106, RZ, 0x10, R112.reuse ;  /* 0x00000010ff6a7819 */ /* 0x100fe80000011670 */
[----:B------:R-:W-:Y:S02]  /*146c0*/  SHF.R.U32.HI R112, RZ, 0x18, R112 ;  /* 0x00000018ff707819 */ /* 0x000fe40000011670 */
[----:B------:R-:W-:Y:S02]  /*146d0*/  LOP3.LUT R107, R105, 0xff, RZ, 0xc0, !PT ;  /* 0x000000ff696b7812 */ /* 0x000fe400078ec0ff */
[----:B------:R-:W-:Y:S02]  /*146e0*/  SHF.R.U32.HI R105, RZ, 0x8, R104 ;  /* 0x00000008ff697819 */ /* 0x000fe40000011668 */
[----:B------:R-:W-:Y:S02]  /*146f0*/  LOP3.LUT R104, R106, 0xff, RZ, 0xc0, !PT ;  /* 0x000000ff6a687812 */ /* 0x000fe400078ec0ff */
[----:B------:R-:W-:Y:S02]  /*14700*/  PRMT R116, R115, 0x5410, R114 ;  /* 0x0000541073747816 */ /* 0x000fe40000000072 */
[----:B------:R-:W-:Y:S02]  /*14710*/  PRMT R106, R113, 0x5410, R105 ;  /* 0x00005410716a7816 */ /* 0x000fe40000000069 */
[----:B------:R-:W-:Y:S02]  /*14720*/  PRMT R105, R104, 0x5410, R112 ;  /* 0x0000541068697816 */ /* 0x000fe40000000070 */
[----:B------:R-:W1:Y:S01]  /*14730*/  LDSM.16.MT88.4 R112, [R178+0xc800] ;  /* 0x00c80000b270783b */ /* 0x000e620000004200 */
[----:B------:R-:W-:Y:S01]  /*14740*/  SHF.R.U32.HI R144, RZ, 0x18, R144 ;  /* 0x00000018ff907819 */ /* 0x000fe20000011690 */
[--C-:B------:R-:W-:Y:S01]  /*14750*/  HSET2.LE.AND R104, R106, R131.reuse, PT ;  /* 0x000000836a687233 */ /* 0x100fe20003803000 */
[----:B------:R-:W-:Y:S01]  /*14760*/  F2FP.BF16.PACK_AB R145, R214, R215 ;  /* 0x000000d7d691723e */ /* 0x000fe200000010ff */
[--C-:B------:R-:W-:Y:S01]  /*14770*/  HSET2.LE.AND R106, R116, R131.reuse, PT ;  /* 0x00000083746a7233 */ /* 0x100fe20003803000 */
[----:B------:R-:W-:Y:S01]  /*14780*/  PRMT R107, R107, 0x5410, R144 ;  /* 0x000054106b6b7816 */ /* 0x000fe20000000090 */
[--C-:B------:R-:W-:Y:S01]  /*14790*/  HSET2.LE.AND R105, R105, R131.reuse, PT ;  /* 0x0000008369697233 */ /* 0x100fe20003803000 */
[----:B------:R-:W-:Y:S01]  /*147a0*/  LOP3.LUT R104, R104, R103, RZ, 0xc0, !PT ;  /* 0x0000006768687212 */ /* 0x000fe200078ec0ff */
[----:B------:R-:W3:Y:S01]  /*147b0*/  LDSM.16.MT88.4 R116, [R180+0xc800] ;  /* 0x00c80000b474783b */ /* 0x000ee20000004200 */
[----:B------:R-:W-:Y:S01]  /*147c0*/  LOP3.LUT R106, R106, R141, RZ, 0xc0, !PT ;  /* 0x0000008d6a6a7212 */ /* 0x000fe200078ec0ff */
[----:B------:R-:W-:Y:S01]  /*147d0*/  HSET2.LE.AND R107, R107, R131, PT ;  /* 0x000000836b6b7233 */ /* 0x000fe20003803000 */
[----:B------:R-:W-:Y:S01]  /*147e0*/  LOP3.LUT R105, R105, R140, RZ, 0xc0, !PT ;  /* 0x0000008c69697212 */ /* 0x000fe200078ec0ff */
[----:B------:R-:W-:Y:S01]  /*147f0*/  FFMA.FTZ R103, R212, c[0x0][0x23c], -R143 ;  /* 0x00008f00d4677a23 */ /* 0x000fe2000001088f */
[----:B-----5:R-:W-:Y:S01]  /*14800*/  @!P0 HFMA2.BF16_V2 R135, -RZ.H0_H0, RZ.H0_H0, -R145.H0_H0 ;  /* 0x200000ffff878231 */ /* 0x020fe20000340991 */
[----:B------:R-:W-:Y:S02]  /*14810*/  PRMT R146, R145, 0x7632, R146 ;  /* 0x0000763291927816 */ /* 0x000fe40000000092 */
[----:B------:R-:W-:Y:S01]  /*14820*/  LOP3.LUT R107, R107, R142, RZ, 0xc0, !PT ;  /* 0x0000008e6b6b7212 */ /* 0x000fe200078ec0ff */
[----:B------:R5:W-:Y:S01]  /*14830*/  MUFU.EX2 R213, R103 ;  /* 0x0000006700d57308 */ /* 0x000be20000000800 */
[----:B------:R-:W-:Y:S01]  /*14840*/  @!P0 STL.S16 [R1+0x8], R135 ;  /* 0x0000088701008387 */ /* 0x000fe20000100600 */
[----:B----4-:R-:W-:Y:S01]  /*14850*/  @!P6 HFMA2.BF16_V2 R134, -RZ.H0_H0, RZ.H0_H0, -R146.H0_H0 ;  /* 0x200000ffff86e231 */ /* 0x010fe20000340992 */
[----:B------:R-:W-:Y:S02]  /*14860*/  PRMT R0, R145, 0x5410, R146 ;  /* 0x0000541091007816 */ /* 0x000fe40000000092 */
[----:B--2---:R-:W-:Y:S01]  /*14870*/  F2FP.BF16.PACK_AB R142, R207, R208 ;  /* 0x000000d0cf8e723e */ /* 0x004fe200000010ff */
[C---:B------:R-:W-:Y:S01]  /*14880*/  HMMA.16816.F32.BF16 R4, R104.reuse, R108, R4 ;  /* 0x0000006c6804723c */ /* 0x040fe20000041804 */
[----:B------:R-:W-:Y:S02]  /*14890*/  @!P6 STL.S16 [R1+0x1c], R134 ;  /* 0x00001c860100e387 */ /* 0x000fe40000100600 */
[----:B------:R-:W-:Y:S05]  /*148a0*/  PRMT R141, R142, 0x7632, R141 ;  /* 0x000076328e8d7816 */ /* 0x000fea000000008d */
[C---:B------:R-:W-:Y:S01]  /*148b0*/  HMMA.16816.F32.BF16 R8, R104.reuse, R110, R8 ;  /* 0x0000006e6808723c */ /* 0x040fe20000041808 */
[----:B------:R-:W2:Y:S07]  /*148c0*/  LDSM.16.MT88.4 R108, [R179+0xc800] ;  /* 0x00c80000b36c783b */ /* 0x000eae0000004200 */
[C---:B-1----:R-:W-:Y:S01]  /*148d0*/  HMMA.16816.F32.BF16 R12, R104.reuse, R112, R12 ;  /* 0x00000070680c723c */ /* 0x042fe2000004180c */
[----:B-----5:R-:W-:Y:S03]  /*148e0*/  LOP3.LUT R103, R169, UR4, R174, 0x96, !PT ;  /* 0x00000004a9677c12 */ /* 0x020fe6000f8e96ae */
[--C-:B------:R-:W-:Y:S04]  /*148f0*/  FFMA.FTZ R174, R211, c[0x0][0x23c], -R143.reuse ;  /* 0x00008f00d3ae7a23 */ /* 0x100fe8000001088f */
[C---:B------:R-:W-:Y:S01]  /*14900*/  HMMA.16816.F32.BF16 R16, R104.reuse, R114, R16 ;  /* 0x000000726810723c */ /* 0x040fe20000041810 */
[----:B------:R-:W1:Y:S01]  /*14910*/  LDSM.16.MT88.4 R112, [R177+0xe800] ;  /* 0x00e80000b170783b */ /* 0x000e620000004200 */
[----:B------:R-:W-:Y:S06]  /*14920*/  MUFU.EX2 R174, R174 ;  /* 0x000000ae00ae7308 */ /* 0x000fec0000000800 */
[C---:B---3--:R-:W-:Y:S08]  /*14930*/  HMMA.16816.F32.BF16 R20, R104.reuse, R116, R20 ;  /* 0x000000746814723c */ /* 0x048ff00000041814 */
        /* <DEDUP_REMOVED lines=20> */
[C---:B--2---:R-:W-:Y:S07]  /*14a80*/  HMMA.16816.F32.BF16 R76, R104.reuse, R108, R76 ;  /* 0x0000006c684c723c */ /* 0x044fee000004184c */
[----:B------:R-:W-:Y:S01]  /*14a90*/  LOP3.LUT R108, R168, 0xffff, RZ, 0xc0, !PT ;  /* 0x0000ffffa86c7812 */ /* 0x000fe200078ec0ff */
[C---:B------:R-:W-:Y:S01]  /*14aa0*/  HMMA.16816.F32.BF16 R80, R104.reuse, R110, R80 ;  /* 0x0000006e6850723c */ /* 0x040fe20000041850 */
[----:B------:R-:W-:Y:S03]  /*14ab0*/  SHF.R.U32.HI R109, RZ, 0x10, R168 ;  /* 0x00000010ff6d7819 */ /* 0x000fe600000116a8 */
[----:B------:R-:W-:Y:S02]  /*14ac0*/  SHF.R.U32.HI R108, RZ, 0x8, R108 ;  /* 0x00000008ff6c7819 */ /* 0x000fe4000001166c */
[----:B------:R-:W-:Y:S01]  /*14ad0*/  SHF.R.U32.HI R168, RZ, 0x18, R168 ;  /* 0x00000018ffa87819 */ /* 0x000fe200000116a8 */
[----:B------:R-:W-:Y:S01]  /*14ae0*/  FFMA.FTZ R110, R210, c[0x0][0x23c], -R143 ;  /* 0x00008f00d26e7a23 */ /* 0x000fe2000001088f */
[----:B------:R-:W-:Y:S01]  /*14af0*/  PRMT R128, R120, 0x5410, R108 ;  /* 0x0000541078807816 */ /* 0x000fe2000000006c */
[C---:B-1----:R-:W-:Y:S01]  /*14b00*/  HMMA.16816.F32.BF16 R84, R104.reuse, R112, R84 ;  /* 0x000000706854723c */ /* 0x042fe20000041854 */
[----:B------:R-:W1:Y:S01]  /*14b10*/  LDSM.16.MT88.4 R120, [R177+0xd000] ;  /* 0x00d00000b178783b */ /* 0x000e620000004200 */
[----:B------:R2:W4:Y:S01]  /*14b20*/  MUFU.EX2 R212, R110 ;  /* 0x0000006e00d47308 */ /* 0x0005220000000800 */
[C---:B------:R-:W-:Y:S02]  /*14b30*/  LOP3.LUT R108, R103.reuse, 0xffff, RZ, 0xc0, !PT ;  /* 0x0000ffff676c7812 */ /* 0x040fe400078ec0ff */
[----:B------:R-:W-:Y:S03]  /*14b40*/  LOP3.LUT R111, R103, 0xff, RZ, 0xc0, !PT ;  /* 0x000000ff676f7812 */ /* 0x000fe600078ec0ff */
[C---:B------:R-:W-:Y:S01]  /*14b50*/  HMMA.16816.F32.BF16 R88, R104.reuse, R114, R88 ;  /* 0x000000726858723c */ /* 0x040fe20000041858 */
[----:B------:R-:W5:Y:S03]  /*14b60*/  LDSM.16.MT88.4 R112, [R178+0xd000] ;  /* 0x00d00000b270783b */ /* 0x000f660000004200 */
[----:B------:R4:W1:Y:S04]  /*14b70*/  MUFU.EX2 R210, R236 ;  /* 0x000000ec00d27308 */ /* 0x0008680000000800 */
[C---:B---3--:R-:W-:Y:S08]  /*14b80*/  HMMA.16816.F32.BF16 R92, R104.reuse, R116, R92 ;  /* 0x00000074685c723c */ /* 0x048ff0000004185c */
[----:B------:R-:W-:Y:S01]  /*14b90*/  HMMA.16816.F32.BF16 R96, R104, R118, R96 ;  /* 0x000000766860723c */ /* 0x000fe20000041860 */
[----:B------:R-:W3:Y:S03]  /*14ba0*/  LDSM.16.MT88.4 R104, [R179+0xd000] ;  /* 0x00d00000b368783b */ /* 0x000ee60000004200 */
[----:B--2---:R-:W-:Y:S02]  /*14bb0*/  LOP3.LUT R110, R109, 0xff, RZ, 0xc0, !PT ;  /* 0x000000ff6d6e7812 */ /* 0x004fe400078ec0ff */
[----:B------:R-:W-:Y:S02]  /*14bc0*/  SHF.R.U32.HI R109, RZ, 0x8, R108 ;  /* 0x00000008ff6d7819 */ /* 0x000fe4000001166c */
[--C-:B------:R-:W-:Y:S01]  /*14bd0*/  SHF.R.U32.HI R108, RZ, 0x10, R103.reuse ;  /* 0x00000010ff6c7819 */ /* 0x100fe20000011667 */
[----:B------:R-:W3:Y:S03]  /*14be0*/  LDSM.16.MT88.4 R116, [R177+0xf000] ;  /* 0x00f00000b174783b */ /* 0x000ee60000004200 */
[----:B------:R-:W-:Y:S01]  /*14bf0*/  LOP3.LUT R108, R108, 0xff, RZ, 0xc0, !PT ;  /* 0x000000ff6c6c7812 */ /* 0x000fe200078ec0ff */
[----:B----4-:R-:W4:Y:S01]  /*14c00*/  LDC.U8 R236, c[0x0][0x2d8] ;  /* 0x0000b600ffec7b82 */ /* 0x010f220000000000 */
[----:B------:R-:W-:Y:S02]  /*14c10*/  SHF.R.U32.HI R103, RZ, 0x18, R103 ;  /* 0x00000018ff677819 */ /* 0x000fe40000011667 */
[----:B------:R-:W-:Y:S02]  /*14c20*/  F2FP.BF16.PACK_AB R144, R212, R213 ;  /* 0x000000d5d490723e */ /* 0x000fe400000010ff */
[----:B------:R-:W-:Y:S01]  /*14c30*/  PRMT R168, R110, 0x5410, R168 ;  /* 0x000054106ea87816 */ /* 0x000fe200000000a8 */
[--C-:B------:R-:W-:Y:S01]  /*14c40*/  HSET2.LE.AND R110, R128, R131.reuse, PT ;  /* 0x00000083806e7233 */ /* 0x100fe20003803000 */
[----:B------:R-:W-:Y:S01]  /*14c50*/  PRMT R109, R111, 0x5410, R109 ;  /* 0x000054106f6d7816 */ /* 0x000fe2000000006d */
[----:B------:R-:W-:Y:S01]  /*14c60*/  FADD.FTZ R128, R219, R2 ;  /* 0x00000002db807221 */ /* 0x000fe20000010000 */
[----:B------:R-:W-:Y:S01]  /*14c70*/  PRMT R103, R108, 0x5410, R103 ;  /* 0x000054106c677816 */ /* 0x000fe20000000067 */
[--C-:B------:R-:W-:Y:S01]  /*14c80*/  HSET2.LE.AND R111, R168, R131.reuse, PT ;  /* 0x00000083a86f7233 */ /* 0x100fe20003803000 */
[----:B------:R-:W-:Y:S01]  /*14c90*/  PRMT R143, R144, 0x7632, R143 ;  /* 0x00007632908f7816 */ /* 0x000fe2000000008f */
[--C-:B------:R-:W-:Y:S01]  /*14ca0*/  HSET2.LE.AND R108, R109, R131.reuse, PT ;  /* 0x000000836d6c7233 */ /* 0x100fe20003803000 */
[----:B------:R-:W-:Y:S01]  /*14cb0*/  LOP3.LUT R110, R110, R0, RZ, 0xc0, !PT ;  /* 0x000000006e6e7212 */ /* 0x000fe200078ec0ff */
[----:B------:R-:W-:Y:S01]  /*14cc0*/  HSET2.LE.AND R109, R103, R131, PT ;  /* 0x00000083676d7233 */ /* 0x000fe20003803000 */
[----:B------:R-:W-:Y:S01]  /*14cd0*/  PRMT R0, R144, 0x5410, R143 ;  /* 0x0000541090007816 */ /* 0x000fe2000000008f */
[----:B------:R-:W-:Y:S01]  /*14ce0*/  IMAD.WIDE.U32 R168, R239, -0x2daee0ad, RZ ;  /* 0xd2511f53efa87825 */ /* 0x000fe200078e00ff */
[----:B------:R-:W-:Y:S01]  /*14cf0*/  LOP3.LUT R108, R108, R101, RZ, 0xc0, !PT ;  /* 0x000000656c6c7212 */ /* 0x000fe200078ec0ff */
[----:B------:R-:W-:Y:S01]  /*14d00*/  @!P1 HFMA2.BF16_V2 R133, -RZ.H0_H0, RZ.H0_H0, -R144.H0_H0 ;  /* 0x200000ffff859231 */ /* 0x000fe20000340990 */
[----:B------:R-:W-:Y:S01]  /*14d10*/  LOP3.LUT R109, R109, R102, RZ, 0xc0, !PT ;  /* 0x000000666d6d7212 */ /* 0x000fe200078ec0ff */
[----:B------:R-:W-:Y:S01]  /*14d20*/  @!P5 HFMA2.BF16_V2 R132, -RZ.H0_H0, RZ.H0_H0, -R143.H0_H0 ;  /* 0x200000ffff84d231 */ /* 0x000fe2000034098f */
[----:B------:R-:W-:Y:S02]  /*14d30*/  LOP3.LUT R111, R111, R0, RZ, 0xc0, !PT ;  /* 0x000000006f6f7212 */ /* 0x000fe400078ec0ff */
[----:B------:R-:W-:Y:S01]  /*14d40*/  @!P1 STL.S16 [R1+0x38], R133 ;  /* 0x0000388501009387 */ /* 0x000fe20000100600 */
[----:B------:R-:W-:Y:S02]  /*14d50*/  PRMT R102, R135, 0x7610, R102 ;  /* 0x0000761087667816 */ /* 0x000fe40000000066 */
[C-C-:B------:R-:W-:Y:S01]  /*14d60*/  LOP3.LUT R2, R169.reuse, UR5, R206.reuse, 0x96, !PT ;  /* 0x00000005a9027c12 */ /* 0x140fe2000f8e96ce */
[----:B------:R-:W-:Y:S01]  /*14d70*/  @!P5 STL.S16 [R1+0x34], R132 ;  /* 0x000034840100d387 */ /* 0x000fe20000100600 */
[C---:B-1----:R-:W-:Y:S01]  /*14d80*/  HMMA.16816.F32.BF16 R4, R108.reuse, R120, R4 ;  /* 0x000000786c04723c */ /* 0x042fe20000041804 */
[----:B------:R-:W-:Y:S02]  /*14d90*/  @!P0 PRMT R145, R102, 0x5410, RZ ;  /* 0x0000541066918816 */ /* 0x000fe400000000ff */
[----:B------:R1:W2:Y:S01]  /*14da0*/  LDL.S16 R219, [R1+0x24] ;  /* 0x0000240001db7983 */ /* 0x0002a20000100600 */
[----:B------:R-:W-:Y:S02]  /*14db0*/  LOP3.LUT R101, R2, 0xff, RZ, 0xc0, !PT ;  /* 0x000000ff02657812 */ /* 0x000fe400078ec0ff */
[----:B------:R-:W-:Y:S01]  /*14dc0*/  LOP3.LUT R0, R169, UR5, R206, 0x96, !PT ;  /* 0x00000005a9007c12 */ /* 0x000fe2000f8e96ce */
[----:B------:R1:W2:Y:S01]  /*14dd0*/  LDL.S16 R218, [R1+0x18] ;  /* 0x0000180001da7983 */ /* 0x0002a20000100600 */
[C---:B------:R-:W-:Y:S01]  /*14de0*/  HMMA.16816.F32.BF16 R8, R108.reuse, R122, R8 ;  /* 0x0000007a6c08723c */ /* 0x040fe20000041808 */
[----:B----4-:R-:W-:Y:S01]  /*14df0*/  ISETP.GE.U32.AND P0, PT, R236, R101, PT ;  /* 0x00000065ec00720c */ /* 0x010fe20003f06070 */
[----:B------:R-:W4:Y:S01]  /*14e00*/  MUFU.EX2 R206, R237 ;  /* 0x000000ed00ce7308 */ /* 0x000f220000000800 */
[----:B------:R-:W1:Y:S01]  /*14e10*/  LDSM.16.MT88.4 R120, [R178+0xf000] ;  /* 0x00f00000b278783b */ /* 0x000e620000004200 */
[----:B------:R-:W-:Y:S02]  /*14e20*/  F2FP.BF16.PACK_AB R140, R210, R209 ;  /* 0x000000d1d28c723e */ /* 0x000fe400000010ff */
[----:B------:R-:W-:Y:S02]  /*14e30*/  LOP3.LUT R101, R168, 0xffff, RZ, 0xc0, !PT ;  /* 0x0000ffffa8657812 */ /* 0x000fe400078ec0ff */
[C---:B-----5:R-:W-:Y:S01]  /*14e40*/  HMMA.16816.F32.BF16 R12, R108.reuse, R112, R12 ;  /* 0x000000706c0c723c */ /* 0x060fe2000004180c */
[----:B------:R-:W-:Y:S02]  /*14e50*/  LOP3.LUT R102, R2, 0xffff, RZ, 0xc0, !PT ;  /* 0x0000ffff02667812 */ /* 0x000fe400078ec0ff */
[----:B------:R1:W5:Y:S01]  /*14e60*/  LDL.S16 R217, [R1+0x14] ;  /* 0x0000140001d97983 */ /* 0x0003620000100600 */
[--C-:B------:R-:W-:Y:S03]  /*14e70*/  SHF.R.U32.HI R103, RZ, 0x10, R168.reuse ;  /* 0x00000010ff677819 */ /* 0x100fe600000116a8 */
[----:B------:R1:W5:Y:S01]  /*14e80*/  LDL.S16 R216, [R1+0x10] ;  /* 0x0000100001d87983 */ /* 0x0003620000100600 */
[C---:B------:R-:W-:Y:S01]  /*14e90*/  HMMA.16816.F32.BF16 R16, R108.reuse, R114, R16 ;  /* 0x000000726c10723c */ /* 0x040fe20000041810 */
[----:B------:R-:W-:Y:S02]  /*14ea0*/  LOP3.LUT R103, R103, 0xff, RZ, 0xc0, !PT ;  /* 0x000000ff67677812 */ /* 0x000fe400078ec0ff */
[----:B------:R-:W1:Y:S05]  /*14eb0*/  LDSM.16.MT88.4 R112, [R180+0xf000] ;  /* 0x00f00000b470783b */ /* 0x000e6a0000004200 */
[C---:B------:R-:W-:Y:S03]  /*14ec0*/  HMMA.16816.F32.BF16 R20, R108.reuse, R124, R20 ;  /* 0x0000007c6c14723c */ /* 0x040fe60000041814 */
[----:B------:R1:W5:Y:S04]  /*14ed0*/  LDL.S16 R148, [R1+0xc] ;  /* 0x00000c0001947983 */ /* 0x0003680000100600 */
[----:B------:R-:W-:Y:S01]  /*14ee0*/  STG.E.U16 [R170.64+0x50], R145 ;  /* 0x00005091aa007986 */ /* 0x000fe2000c101512 */
[C---:B------:R-:W-:Y:S03]  /*14ef0*/  HMMA.16816.F32.BF16 R24, R108.reuse, R126, R24 ;  /* 0x0000007e6c18723c */ /* 0x040fe60000041818 */
[----:B------:R-:W4:Y:S05]  /*14f00*/  LDSM.16.MT88.4 R124, [R179+0xf000] ;  /* 0x00f00000b37c783b */ /* 0x000f2a0000004200 */
[C---:B---3--:R-:W-:Y:S08]  /*14f10*/  HMMA.16816.F32.BF16 R28, R108.reuse, R104, R28 ;  /* 0x000000686c1c723c */ /* 0x048ff0000004181c */
[C---:B------:R-:W-:Y:S01]  /*14f20*/  HMMA.16816.F32.BF16 R32, R108.reuse, R106, R32 ;  /* 0x0000006a6c20723c */ /* 0x040fe20000041820 */
[----:B------:R-:W3:Y:S07]  /*14f30*/  LDSM.16.MT88.4 R104, [R177+0x11000] ;  /* 0x01100000b168783b */ /* 0x000eee0000004200 */
[C---:B------:R-:W-:Y:S08]  /*14f40*/  HMMA.16816.F32.BF16 R36, R108.reuse, R116, R36 ;  /* 0x000000746c24723c */ /* 0x040ff00000041824 */
[C---:B------:R-:W-:Y:S01]  /*14f50*/  HMMA.16816.F32.BF16 R40, R108.reuse, R118, R40 ;  /* 0x000000766c28723c */ /* 0x040fe20000041828 */
[----:B------:R-:W-:Y:S07]  /*14f60*/  LDSM.16.MT88.4 R116, [R180+0x11000] ;  /* 0x01100000b474783b */ /* 0x000fee0000004200 */
[C---:B-1----:R-:W-:Y:S07]  /*14f70*/  HMMA.16816.F32.BF16 R44, R108.reuse, R120, R44 ;  /* 0x000000786c2c723c */ /* 0x042fee000004182c */
[----:B------:R-:W-:Y:S01]  /*14f80*/  SHF.R.U32.HI R120, RZ, 0x8, R101 ;  /* 0x00000008ff787819 */ /* 0x000fe20000011665 */
[C---:B------:R-:W-:Y:S01]  /*14f90*/  HMMA.16816.F32.BF16 R48, R108.reuse, R122, R48 ;  /* 0x0000007a6c30723c */ /* 0x040fe20000041830 */
[----:B------:R-:W-:Y:S03]  /*14fa0*/  SHF.R.U32.HI R121, RZ, 0x18, R168 ;  /* 0x00000018ff797819 */ /* 0x000fe600000116a8 */
[----:B------:R-:W-:Y:S02]  /*14fb0*/  SHF.R.U32.HI R101, RZ, 0x8, R102 ;  /* 0x00000008ff657819 */ /* 0x000fe40000011666 */
[----:B------:R-:W-:Y:S01]  /*14fc0*/  PRMT R139, R103, 0x5410, R121 ;  /* 0x00005410678b7816 */ /* 0x000fe20000000079 */
[----:B------:R-:W-:Y:S01]  /*14fd0*/  FADD.FTZ R123, R220, R129 ;  /* 0x00000081dc7b7221 */ /* 0x000fe20000010000 */
[C---:B------:R-:W-:Y:S01]  /*14fe0*/  HMMA.16816.F32.BF16 R52, R108.reuse, R112, R52 ;  /* 0x000000706c34723c */ /* 0x040fe20000041834 */
[----:B------:R1:W5:Y:S03]  /*14ff0*/  LDL.S16 R220, [R1+0x28] ;  /* 0x0000280001dc7983 */ /* 0x0003660000100600 */
[----:B------:R-:W-:Y:S01]  /*15000*/  LOP3.LUT R121, R0, 0xff, RZ, 0xc0, !PT ;  /* 0x000000ff00797812 */ /* 0x000fe200078ec0ff */
[--C-:B------:R-:W-:Y:S01]  /*15010*/  HSET2.LE.AND R139, R139, R131.reuse, PT ;  /* 0x000000838b8b7233 */ /* 0x100fe20003803000 */
[----:B------:R-:W-:Y:S02]  /*15020*/  LOP3.LUT R122, R168, 0xff, RZ, 0xc0, !PT ;  /* 0x000000ffa87a7812 */ /* 0x000fe400078ec0ff */
[C---:B------:R-:W-:Y:S01]  /*15030*/  HMMA.16816.F32.BF16 R56, R108.reuse, R114, R56 ;  /* 0x000000726c38723c */ /* 0x040fe20000041838 */
[----:B------:R-:W1:Y:S03]  /*15040*/  LDSM.16.MT88.4 R112, [R178+0x11000] ;  /* 0x01100000b270783b */ /* 0x000e660000004200 */
[----:B------:R-:W-:Y:S02]  /*15050*/  LOP3.LUT R101, R101, 0xffff, RZ, 0xc0, !PT ;  /* 0x0000ffff65657812 */ /* 0x000fe400078ec0ff */
[----:B------:R-:W-:Y:S02]  /*15060*/  PRMT R138, R122, 0x5410, R120 ;  /* 0x000054107a8a7816 */ /* 0x000fe40000000078 */
[C---:B----4-:R-:W-:Y:S01]  /*15070*/  HMMA.16816.F32.BF16 R60, R108.reuse, R124, R60 ;  /* 0x0000007c6c3c723c */ /* 0x050fe2000004183c */
[----:B------:R-:W-:Y:S03]  /*15080*/  SHF.R.U32.HI R120, RZ, 0x10, R2 ;  /* 0x00000010ff787819 */ /* 0x000fe60000011602 */
[----:B------:R-:W-:Y:S01]  /*15090*/  PRMT R122, R132, 0x7610, R122 ;  /* 0x00007610847a7816 */ /* 0x000fe2000000007a */
[--C-:B------:R-:W-:Y:S01]  /*150a0*/  HSET2.LE.AND R138, R138, R131.reuse, PT ;  /* 0x000000838a8a7233 */ /* 0x100fe20003803000 */
[----:B------:R-:W-:Y:S02]  /*150b0*/  SHF.R.U32.HI R102, RZ, 0x18, R2 ;  /* 0x00000018ff667819 */ /* 0x000fe40000011602 */
[C---:B------:R-:W-:Y:S01]  /*150c0*/  HMMA.16816.F32.BF16 R64, R108.reuse, R126, R64 ;  /* 0x0000007e6c40723c */ /* 0x040fe20000041840 */
[----:B------:R-:W-:Y:S03]  /*150d0*/  PRMT R125, R134, 0x7610, R125 ;  /* 0x00007610867d7816 */ /* 0x000fe6000000007d */
[----:B------:R-:W-:Y:S02]  /*150e0*/  LOP3.LUT R2, R0, 0xffff, RZ, 0xc0, !PT ;  /* 0x0000ffff00027812 */ /* 0x000fe400078ec0ff */
[----:B------:R-:W-:Y:S02]  /*150f0*/  @!P6 PRMT R146, R125, 0x5410, RZ ;  /* 0x000054107d92e816 */ /* 0x000fe400000000ff */
[C---:B---3--:R-:W-:Y:S01]  /*15100*/  HMMA.16816.F32.BF16 R68, R108.reuse, R104, R68 ;  /* 0x000000686c44723c */ /* 0x048fe20000041844 */
[----:B------:R-:W-:Y:S02]  /*15110*/  ISETP.GE.U32.AND P6, PT, R236, R101, PT ;  /* 0x00000065ec00720c */ /* 0x000fe40003fc6070 */
[----:B------:R-:W-:Y:S01]  /*15120*/  STG.E.U16 [R170.64+0x52], R146 ;  /* 0x00005292aa007986 */ /* 0x000fe2000c101512 */
[--C-:B------:R-:W-:Y:S02]  /*15130*/  SHF.R.U32.HI R101, RZ, 0x10, R0.reuse ;  /* 0x00000010ff657819 */ /* 0x100fe40000011600 */
[----:B------:R-:W-:Y:S02]  /*15140*/  SHF.R.U32.HI R103, RZ, 0x18, R0 ;  /* 0x00000018ff677819 */ /* 0x000fe40000011600 */
[C---:B------:R-:W-:Y:S01]  /*15150*/  HMMA.16816.F32.BF16 R72, R108.reuse, R106, R72 ;  /* 0x0000006a6c48723c */ /* 0x040fe20000041848 */
[----:B------:R-:W-:Y:S01]  /*15160*/  LOP3.LUT R0, R120, 0xff, RZ, 0xc0, !PT ;  /* 0x000000ff78007812 */ /* 0x000fe200078ec0ff */
[----:B------:R-:W3:Y:S02]  /*15170*/  LDSM.16.MT88.4 R104, [R179+0x11000] ;  /* 0x01100000b368783b */ /* 0x000ee40000004200 */
[----:B------:R-:W-:Y:S02]  /*15180*/  @!P5 PRMT R143, R122, 0x5410, RZ ;  /* 0x000054107a8fd816 */ /* 0x000fe400000000ff */
[----:B------:R-:W-:Y:S01]  /*15190*/  ISETP.GE.U32.AND P5, PT, R236, R0, PT ;  /* 0x00000000ec00720c */ /* 0x000fe20003fa6070 */
[----:B------:R-:W-:Y:S01]  /*151a0*/  FADD.FTZ R0, R221, R123 ;  /* 0x0000007bdd007221 */ /* 0x000fe20000010000 */
[----:B------:R-:W-:Y:S01]  /*151b0*/  PRMT R124, R133, 0x7610, R124 ;  /* 0x00007610857c7816 */ /* 0x000fe2000000007c */
[C---:B-1----:R-:W-:Y:S01]  /*151c0*/  HMMA.16816.F32.BF16 R76, R108.reuse, R112, R76 ;  /* 0x000000706c4c723c */ /* 0x042fe2000004184c */
[----:B------:R1:W4:Y:S02]  /*151d0*/  LDL.S16 R221, [R1+0x2c] ;  /* 0x00002c0001dd7983 */ /* 0x0003240000100600 */
[----:B------:R-:W-:Y:S01]  /*151e0*/  FADD.FTZ R211, R222, R0 ;  /* 0x00000000ded37221 */ /* 0x000fe20000010000 */
[----:B------:R-:W-:Y:S01]  /*151f0*/  @!P1 PRMT R144, R124, 0x5410, RZ ;  /* 0x000054107c909816 */ /* 0x000fe200000000ff */
[----:B------:R1:W4:Y:S01]  /*15200*/  LDL.S16 R222, [R1+0x30] ;  /* 0x0000300001de7983 */ /* 0x0003220000100600 */
[----:B------:R-:W-:Y:S01]  /*15210*/  ISETP.GE.U32.AND P1, PT, R236, R102, PT ;  /* 0x00000066ec00720c */ /* 0x000fe20003f26070 */
[----:B------:R-:W-:Y:S01]  /*15220*/  FADD.FTZ R124, R223, R128 ;  /* 0x00000080df7c7221 */ /* 0x000fe20000010000 */
[C---:B------:R-:W-:Y:S01]  /*15230*/  HMMA.16816.F32.BF16 R80, R108.reuse, R114, R80 ;  /* 0x000000726c50723c */ /* 0x040fe20000041850 */
[----:B------:R-:W1:Y:S03]  /*15240*/  LDSM.16.MT88.4 R112, [R177+0xd800] ;  /* 0x00d80000b170783b */ /* 0x000e660000004200 */
[----:B------:R-:W-:Y:S01]  /*15250*/  FADD.FTZ R147, R224, R124 ;  /* 0x0000007ce0937221 */ /* 0x000fe20000010000 */
[----:B------:R-:W-:Y:S02]  /*15260*/  SHF.R.U32.HI R2, RZ, 0x8, R2 ;  /* 0x00000008ff027819 */ /* 0x000fe40000011602 */
[----:B------:R-:W-:Y:S01]  /*15270*/  F2FP.BF16.PACK_AB R102, R175, R206 ;  /* 0x000000ceaf66723e */ /* 0x000fe200000010ff */
[C---:B------:R-:W-:Y:S01]  /*15280*/  HMMA.16816.F32.BF16 R84, R108.reuse, R116, R84 ;  /* 0x000000746c54723c */ /* 0x040fe20000041854 */
[----:B------:R-:W-:Y:S03]  /*15290*/  LDSM.16.MT88.4 R124, [R180+0xd800] ;  /* 0x00d80000b47c783b */ /* 0x000fe60000004200 */
[----:B------:R-:W-:Y:S02]  /*152a0*/  PRMT R136, R121, 0x5410, R2 ;  /* 0x0000541079887816 */ /* 0x000fe40000000002 */
[----:B------:R-:W-:Y:S02]  /*152b0*/  F2FP.BF16.PACK_AB R2, R167, R174 ;  /* 0x000000aea702723e */ /* 0x000fe400000010ff */
[C---:B------:R-:W-:Y:S01]  /*152c0*/  HMMA.16816.F32.BF16 R88, R108.reuse, R118, R88 ;  /* 0x000000766c58723c */ /* 0x040fe20000041858 */
[----:B------:R-:W-:Y:S01]  /*152d0*/  LOP3.LUT R101, R101, 0xff, RZ, 0xc0, !PT ;  /* 0x000000ff65657812 */ /* 0x000fe200078ec0ff */
[----:B------:R-:W1:Y:S02]  /*152e0*/  LDSM.16.MT88.4 R120, [R178+0xd800] ;  /* 0x00d80000b278783b */ /* 0x000e640000004200 */
[----:B------:R-:W-:Y:S01]  /*152f0*/  PRMT R0, R2, 0x7632, R0 ;  /* 0x0000763202007816 */ /* 0x000fe20000000000 */
[--C-:B------:R-:W-:Y:S01]  /*15300*/  HSET2.LE.AND R136, R136, R131.reuse, PT ;  /* 0x0000008388887233 */ /* 0x100fe20003803000 */
[----:B------:R-:W-:Y:S02]  /*15310*/  PRMT R137, R101, 0x5410, R103 ;  /* 0x0000541065897816 */ /* 0x000fe40000000067 */
[----:B------:R-:W-:Y:S01]  /*15320*/  PRMT R101, R102, 0x7632, R101 ;  /* 0x0000763266657816 */ /* 0x000fe20000000065 */
[C---:B---3--:R-:W-:Y:S01]  /*15330*/  HMMA.16816.F32.BF16 R92, R108.reuse, R104, R92 ;  /* 0x000000686c5c723c */ /* 0x048fe2000004185c */
[----:B------:R-:W3:Y:S02]  /*15340*/  LDSM.16.MT88.4 R132, [R179+0xd800] ;  /* 0x00d80000b384783b */ /* 0x000ee40000004200 */
[----:B------:R-:W-:Y:S01]  /*15350*/  HSET2.LE.AND R137, R137, R131, PT ;  /* 0x0000008389897233 */ /* 0x000fe20003803000 */
[----:B------:R-:W-:Y:S03]  /*15360*/  PRMT R103, R140, 0x7632, R103 ;  /* 0x000076328c677816 */ /* 0x000fe60000000067 */
[----:B------:R-:W-:Y:S01]  /*15370*/  PRMT R104, R142, 0x5410, R141 ;  /* 0x000054108e687816 */ /* 0x000fe2000000008d */
[----:B------:R-:W-:Y:S01]  /*15380*/  HMMA.16816.F32.BF16 R96, R108, R106, R96 ;  /* 0x0000006a6c60723c */ /* 0x000fe20000041860 */
[----:B------:R-:W-:Y:S01]  /*15390*/  PRMT R116, R140, 0x5410, R103 ;  /* 0x000054108c747816 */ /* 0x000fe20000000067 */
[----:B------:R-:W-:Y:S02]  /*153a0*/  STG.E.U16 [R172.64+0x50], R144 ;  /* 0x00005090ac007986 */ /* 0x000fe4000c101512 */
[----:B------:R-:W-:Y:S02]  /*153b0*/  LOP3.LUT R137, R137, R104, RZ, 0xc0, !PT ;  /* 0x0000006889897212 */ /* 0x000fe400078ec0ff */
[----:B------:R-:W-:Y:S01]  /*153c0*/  PRMT R104, R102, 0x5410, R101 ;  /* 0x0000541066687816 */ /* 0x000fe20000000065 */
[----:B------:R-:W-:Y:S01]  /*153d0*/  STG.E.U16 [R172.64+0x52], R143 ;  /* 0x0000528fac007986 */ /* 0x000fe2000c101512 */
[----:B------:R-:W-:Y:S04]  /*153e0*/  LOP3.LUT R136, R136, R116, RZ, 0xc0, !PT ;  /* 0x0000007488887212 */ /* 0x000fe800078ec0ff */
[----:B------:R-:W-:Y:S02]  /*153f0*/  LOP3.LUT R138, R138, R104, RZ, 0xc0, !PT ;  /* 0x000000688a8a7212 */ /* 0x000fe400078ec0ff */
[----:B------:R-:W-:Y:S04]  /*15400*/  PRMT R104, R2, 0x5410, R0 ;  /* 0x0000541002687816 */ /* 0x000fe80000000000 */
[----:B------:R-:W-:Y:S07]  /*15410*/  LOP3.LUT R139, R139, R104, RZ, 0xc0, !PT ;  /* 0x000000688b8b7212 */ /* 0x000fee00078ec0ff */
[C---:B-1----:R-:W-:Y:S01]  /*15420*/  HMMA.16816.F32.BF16 R104, R136.reuse, R112, R4 ;  /* 0x000000708868723c */ /* 0x042fe20000041804 */
[----:B------:R-:W1:Y:S07]  /*15430*/  LDSM.16.MT88.4 R4, [R177+0xf800] ;  /* 0x00f80000b104783b */ /* 0x000e6e0000004200 */
[C---:B------:R-:W-:Y:S01]  /*15440*/  HMMA.16816.F32.BF16 R108, R136.reuse, R114, R8 ;  /* 0x00000072886c723c */ /* 0x040fe20000041808 */
[----:B------:R-:W1:Y:S07]  /*15450*/  LDSM.16.MT88.4 R8, [R178+0xf800] ;  /* 0x00f80000b208783b */ /* 0x000e6e0000004200 */
[C---:B------:R-:W-:Y:S01]  /*15460*/  HMMA.16816.F32.BF16 R112, R136.reuse, R120, R12 ;  /* 0x000000788870723c */ /* 0x040fe2000004180c */
[----:B------:R-:W1:Y:S07]  /*15470*/  LDSM.16.MT88.4 R12, [R180+0xf800] ;  /* 0x00f80000b40c783b */ /* 0x000e6e0000004200 */
[C---:B------:R-:W-:Y:S01]  /*15480*/  HMMA.16816.F32.BF16 R116, R136.reuse, R122, R16 ;  /* 0x0000007a8874723c */ /* 0x040fe20000041810 */
[----:B------:R-:W2:Y:S07]  /*15490*/  LDSM.16.MT88.4 R16, [R179+0xf800] ;  /* 0x00f80000b310783b */ /* 0x000eae0000004200 */
[C---:B------:R-:W-:Y:S08]  /*154a0*/  HMMA.16816.F32.BF16 R120, R136.reuse, R124, R20 ;  /* 0x0000007c8878723c */ /* 0x040ff00000041814 */
[C---:B------:R-:W-:Y:S08]  /*154b0*/  HMMA.16816.F32.BF16 R124, R136.reuse, R126, R24 ;  /* 0x0000007e887c723c */ /* 0x040ff00000041818 */
[C---:B---3--:R-:W-:Y:S08]  /*154c0*/  HMMA.16816.F32.BF16 R128, R136.reuse, R132, R28 ;  /* 0x000000848880723c */ /* 0x048ff0000004181c */
[C---:B------:R-:W-:Y:S08]  /*154d0*/  HMMA.16816.F32.BF16 R132, R136.reuse, R134, R32 ;  /* 0x000000868884723c */ /* 0x040ff00000041820 */
[C---:B-1----:R-:W-:Y:S08]  /*154e0*/  HMMA.16816.F32.BF16 R36, R136.reuse, R4, R36 ;  /* 0x000000048824723c */ /* 0x042ff00000041824 */
[C---:B------:R-:W-:Y:S01]  /*154f0*/  HMMA.16816.F32.BF16 R40, R136.reuse, R6, R40 ;  /* 0x000000068828723c */ /* 0x040fe20000041828 */
[----:B------:R-:W1:Y:S07]  /*15500*/  LDSM.16.MT88.4 R4, [R177+0x11800] ;  /* 0x01180000b104783b */ /* 0x000e6e0000004200 */
[C---:B------:R-:W-:Y:S07]  /*15510*/  HMMA.16816.F32.BF16 R44, R136.reuse, R8, R44 ;  /* 0x00000008882c723c */ /* 0x040fee000004182c */
[C---:B------:R-:W-:Y:S01]  /*15520*/  LOP3.LUT R9, R168.reuse, 0xff, RZ, 0xc0, !PT ;  /* 0x000000ffa8097812 */ /* 0x040fe200078ec0ff */
[C---:B------:R-:W-:Y:S01]  /*15530*/  HMMA.16816.F32.BF16 R48, R136.reuse, R10, R48 ;  /* 0x0000000a8830723c */ /* 0x040fe20000041830 */
[----:B------:R-:W-:Y:S03]  /*15540*/  LOP3.LUT R8, R168, 0xffff, RZ, 0xc0, !PT ;  /* 0x0000ffffa8087812 */ /* 0x000fe600078ec0ff */
[----:B--2---:R-:W-:Y:S04]  /*15550*/  @!P1 HFMA2.BF16_V2 R219, -RZ.H0_H0, RZ.H0_H0, -R141.H0_H0 ;  /* 0x200000ffffdb9231 */ /* 0x004fe8000034098d */
[C---:B------:R-:W-:Y:S01]  /*15560*/  HMMA.16816.F32.BF16 R52, R136.reuse, R12, R52 ;  /* 0x0000000c8834723c */ /* 0x040fe20000041834 */
[----:B------:R-:W-:Y:S04]  /*15570*/  PRMT R22, R219, 0x7610, R22 ;  /* 0x00007610db167816 */ /* 0x000fe80000000016 */
[----:B------:R-:W-:Y:S02]  /*15580*/  @!P1 PRMT R141, R22, 0x5410, RZ ;  /* 0x00005410168d9816 */ /* 0x000fe400000000ff */
[----:B------:R-:W-:Y:S01]  /*15590*/  SHF.R.U32.HI R12, RZ, 0x8, R8 ;  /* 0x00000008ff0c7819 */ /* 0x000fe20000011608 */
[C---:B------:R-:W-:Y:S01]  /*155a0*/  HMMA.16816.F32.BF16 R56, R136.reuse, R14, R56 ;  /* 0x0000000e8838723c */ /* 0x040fe20000041838 */
[--C-:B------:R-:W-:Y:S03]  /*155b0*/  SHF.R.U32.HI R13, RZ, 0x10, R168.reuse ;  /* 0x00000010ff0d7819 */ /* 0x100fe600000116a8 */
[----:B------:R-:W-:Y:S02]  /*155c0*/  LOP3.LUT R12, R12, 0xffff, RZ, 0xc0, !PT ;  /* 0x0000ffff0c0c7812 */ /* 0x000fe400078ec0ff */
[----:B------:R-:W-:Y:S02]  /*155d0*/  LOP3.LUT R13, R13, 0xff, RZ, 0xc0, !PT ;  /* 0x000000ff0d0d7812 */ /* 0x000fe400078ec0ff */
[C---:B------:R-:W-:Y:S01]  /*155e0*/  HMMA.16816.F32.BF16 R60, R136.reuse, R16, R60 ;  /* 0x00000010883c723c */ /* 0x040fe2000004183c */
[----:B------:R-:W-:Y:S06]  /*155f0*/  SHF.R.U32.HI R168, RZ, 0x18, R168 ;  /* 0x00000018ffa87819 */ /* 0x000fec00000116a8 */
[----:B------:R-:W-:Y:S01]  /*15600*/  FADD.FTZ R16, R234, R211 ;  /* 0x000000d3ea107221 */ /* 0x000fe20000010000 */
        /* <DEDUP_REMOVED lines=9> */
[----:B------:R-:W-:Y:S03]  /*156a0*/  LDSM.16.MT88.4 R4, [R179+0x11800] ;  /* 0x01180000b304783b */ /* 0x000fe60000004200 */
[----:B-----5:R-:W-:Y:S05]  /*156b0*/  @!P5 HFMA2.BF16_V2 R220, -RZ.H0_H0, RZ.H0_H0, -R142.H0_H0 ;  /* 0x200000ffffdcd231 */ /* 0x020fea000034098e */
[----:B------:R-:W-:Y:S04]  /*156c0*/  PRMT R23, R220, 0x7610, R23 ;  /* 0x00007610dc177816 */ /* 0x000fe80000000017 */
[----:B------:R-:W-:Y:S01]  /*156d0*/  @!P5 PRMT R142, R23, 0x5410, RZ ;  /* 0x00005410178ed816 */ /* 0x000fe200000000ff */
[----:B----4-:R-:W-:Y:S02]  /*156e0*/  @!P6 HFMA2.BF16_V2 R221, -RZ.H0_H0, RZ.H0_H0, -R103.H0_H0 ;  /* 0x200000ffffdde231 */ /* 0x010fe40000340967 */
[----:B------:R-:W-:Y:S03]  /*156f0*/  @!P0 HFMA2.BF16_V2 R222, -RZ.H0_H0, RZ.H0_H0, -R140.H0_H0 ;  /* 0x200000ffffde8231 */ /* 0x000fe6000034098c */
[----:B------:R-:W-:Y:S02]  /*15700*/  PRMT R24, R221, 0x7610, R24 ;  /* 0x00007610dd187816 */ /* 0x000fe40000000018 */
[----:B------:R-:W-:Y:S01]  /*15710*/  @!P0 STL.S16 [R1+0x30], R222 ;  /* 0x000030de01008387 */ /* 0x000fe20000100600 */
[----:B------:R-:W-:Y:S02]  /*15720*/  PRMT R10, R222, 0x7610, R10 ;  /* 0x00007610de0a7816 */ /* 0x000fe4000000000a */
[----:B------:R-:W-:Y:S01]  /*15730*/  @!P6 PRMT R103, R24, 0x5410, RZ ;  /* 0x000054101867e816 */ /* 0x000fe200000000ff */
[----:B------:R-:W-:Y:S01]  /*15740*/  @!P6 STL.S16 [R1+0x2c], R221 ;  /* 0x00002cdd0100e387 */ /* 0x000fe20000100600 */
[----:B------:R-:W-:Y:S02]  /*15750*/  @!P0 PRMT R140, R10, 0x5410, RZ ;  /* 0x000054100a8c8816 */ /* 0x000fe400000000ff */
[C---:B------:R-:W-:Y:S01]  /*15760*/  ISETP.GE.U32.AND P0, PT, R236.reuse, R9, PT ;  /* 0x00000009ec00720c */ /* 0x040fe20003f06070 */
[----:B------:R-:W-:Y:S01]  /*15770*/  STG.E.U16 [R170.64+0x62], R103 ;  /* 0x00006267aa007986 */ /* 0x000fe2000c101512 */
[C---:B------:R-:W-:Y:S03]  /*15780*/  ISETP.GE.U32.AND P6, PT, R236.reuse, R13, PT ;  /* 0x0000000dec00720c */ /* 0x040fe60003fc6070 */
[----:B------:R-:W1:Y:S08]  /*15790*/  LDSM.16.MT88.4 R8, [R178+0x11800] ;  /* 0x01180000b208783b */ /* 0x000e700000004200 */
[----:B------:R-:W-:Y:S01]  /*157a0*/  STG.E.U16 [R170.64+0x60], R140 ;  /* 0x0000608caa007986 */ /* 0x000fe2000c101512 */
[----:B------:R-:W-:Y:S02]  /*157b0*/  @!P0 HFMA2.BF16_V2 R218, -RZ.H0_H0, RZ.H0_H0, -R102.H0_H0 ;  /* 0x200000ffffda8231 */ /* 0x000fe40000340966 */
[----:B------:R-:W-:Y:S01]  /*157c0*/  @!P6 HFMA2.BF16_V2 R216, -RZ.H0_H0, RZ.H0_H0, -R2.H0_H0 ;  /* 0x200000ffffd8e231 */ /* 0x000fe20000340902 */
[----:B------:R-:W-:Y:S01]  /*157d0*/  @!P5 STL.S16 [R1+0x28], R220 ;  /* 0x000028dc0100d387 */ /* 0x000fe20000100600 */
[----:B------:R-:W-:Y:S02]  /*157e0*/  ISETP.GE.U32.AND P5, PT, R236, R12, PT ;  /* 0x0000000cec00720c */ /* 0x000fe40003fa6070 */
[----:B------:R-:W-:Y:S01]  /*157f0*/  PRMT R21, R218, 0x7610, R21 ;  /* 0x00007610da157816 */ /* 0x000fe20000000015 */
[----:B------:R-:W2:Y:S01]  /*15800*/  LDSM.16.MT88.4 R12, [R180+0x11800] ;  /* 0x01180000b40c783b */ /* 0x000ea20000004200 */
[----:B------:R-:W-:Y:S02]  /*15810*/  PRMT R19, R216, 0x7610, R19 ;  /* 0x00007610d8137816 */ /* 0x000fe40000000013 */
[----:B------:R-:W-:Y:S02]  /*15820*/  @!P0 PRMT R102, R21, 0x5410, RZ ;  /* 0x0000541015668816 */ /* 0x000fe400000000ff */
[----:B------:R-:W-:Y:S03]  /*15830*/  @!P6 PRMT R2, R19, 0x5410, RZ ;  /* 0x000054101302e816 */ /* 0x000fe600000000ff */
[----:B------:R-:W-:Y:S01]  /*15840*/  @!P1 STL.S16 [R1+0x24], R219 ;  /* 0x000024db01009387 */ /* 0x000fe20000100600 */
[----:B------:R-:W-:Y:S01]  /*15850*/  ISETP.GE.U32.AND P1, PT, R236, R168, PT ;  /* 0x000000a8ec00720c */ /* 0x000fe20003f26070 */
[----:B------:R-:W-:Y:S02]  /*15860*/  @!P5 HFMA2.BF16_V2 R217, -RZ.H0_H0, RZ.H0_H0, -R101.H0_H0 ;  /* 0x200000ffffd9d231 */ /* 0x000fe40000340965 */
[----:B------:R-:W-:Y:S03]  /*15870*/  STG.E.U16 [R172.64+0x60], R142 ;  /* 0x0000608eac007986 */ /* 0x000fe6000c101512 */
[----:B------:R-:W-:Y:S01]  /*15880*/  PRMT R20, R217, 0x7610, R20 ;  /* 0x00007610d9147816 */ /* 0x000fe20000000014 */
[----:B------:R-:W-:Y:S03]  /*15890*/  STG.E.U16 [R172.64+0x62], R141 ;  /* 0x0000628dac007986 */ /* 0x000fe6000c101512 */
[----:B------:R-:W-:Y:S01]  /*158a0*/  @!P5 PRMT R101, R20, 0x5410, RZ ;  /* 0x000054101465d816 */ /* 0x000fe200000000ff */
[----:B------:R3:W-:Y:S02]  /*158b0*/  STG.E.U16 [R170.64+0x70], R102 ;  /* 0x00007066aa007986 */ /* 0x0007e4000c101512 */
[----:B------:R-:W-:Y:S01]  /*158c0*/  @!P1 HFMA2.BF16_V2 R148, -RZ.H0_H0, RZ.H0_H0, -R0.H0_H0 ;  /* 0x200000ffff949231 */ /* 0x000fe20000340900 */
[C---:B-1----:R-:W-:Y:S01]  /*158d0*/  HMMA.16816.F32.BF16 R76, R136.reuse, R8, R76 ;  /* 0x00000008884c723c */ /* 0x042fe2000004184c */
[----:B------:R-:W-:Y:S03]  /*158e0*/  STG.E.U16 [R170.64+0x72], R101 ;  /* 0x00007265aa007986 */ /* 0x000fe6000c101512 */
[----:B------:R-:W-:Y:S01]  /*158f0*/  PRMT R18, R148, 0x7610, R18 ;  /* 0x0000761094127816 */ /* 0x000fe20000000012 */
[----:B------:R1:W-:Y:S03]  /*15900*/  STG.E.U16 [R172.64+0x70], R2 ;  /* 0x00007002ac007986 */ /* 0x0003e6000c101512 */
[----:B------:R-:W-:Y:S01]  /*15910*/  @!P1 PRMT R0, R18, 0x5410, RZ ;  /* 0x0000541012009816 */ /* 0x000fe200000000ff */
[C---:B------:R-:W-:Y:S03]  /*15920*/  HMMA.16816.F32.BF16 R80, R136.reuse, R10, R80 ;  /* 0x0000000a8850723c */ /* 0x040fe60000041850 */
[----:B------:R-:W-:Y:S01]  /*15930*/  FADD.FTZ R9, R228, R17 ;  /* 0x00000011e4097221 */ /* 0x000fe20000010000 */
[----:B------:R-:W-:Y:S01]  /*15940*/  @!P0 STL.S16 [R1+0x18], R218 ;  /* 0x000018da01008387 */ /* 0x000fe20000100600 */
[----:B------:R-:W-:Y:S01]  /*15950*/  PLOP3.LUT P0, PT, PT, PT, UP0, 0x80, 0x0 ;  /* 0x000000000000781c */ /* 0x000fe20003f0f008 */
[----:B------:R-:W-:Y:S02]  /*15960*/  FADD.FTZ R8, R226, R16 ;  /* 0x00000010e2087221 */ /* 0x000fe40000010000 */
[----:B------:R4:W-:Y:S01]  /*15970*/  STG.E.U16 [R172.64+0x72], R0 ;  /* 0x00007200ac007986 */ /* 0x0009e2000c101512 */
[----:B------:R-:W-:Y:S01]  /*15980*/  FADD.FTZ R16, R227, R9 ;  /* 0x00000009e3107221 */ /* 0x000fe20000010000 */
[C---:B--2---:R-:W-:Y:S02]  /*15990*/  HMMA.16816.F32.BF16 R84, R136.reuse, R12, R84 ;  /* 0x0000000c8854723c */ /* 0x044fe40000041854 */
[----:B------:R-:W-:Y:S01]  /*159a0*/  FADD.FTZ R9, R225, R8 ;  /* 0x00000008e1097221 */ /* 0x000fe20000010000 */
[----:B------:R2:W-:Y:S01]  /*159b0*/  @!P5 STL.S16 [R1+0x14], R217 ;  /* 0x000014d90100d387 */ /* 0x0005e20000100600 */
[----:B------:R-:W-:Y:S02]  /*159c0*/  FADD.FTZ R8, R215, R16 ;  /* 0x00000010d7087221 */ /* 0x000fe40000010000 */
[----:B------:R-:W-:Y:S01]  /*159d0*/  FADD.FTZ R9, R213, R9 ;  /* 0x00000009d5097221 */ /* 0x000fe20000010000 */
[----:B------:R2:W-:Y:S01]  /*159e0*/  @!P6 STL.S16 [R1+0x10], R216 ;  /* 0x000010d80100e387 */ /* 0x0005e20000100600 */
[C---:B------:R-:W-:Y:S01]  /*159f0*/  HMMA.16816.F32.BF16 R88, R136.reuse, R14, R88 ;  /* 0x0000000e8858723c */ /* 0x040fe20000041858 */
[----:B------:R-:W-:Y:S02]  /*15a00*/  FADD.FTZ R8, R214, R8 ;  /* 0x00000008d6087221 */ /* 0x000fe40000010000 */
[----:B------:R2:W-:Y:S01]  /*15a10*/  @!P1 STL.S16 [R1+0xc], R148 ;  /* 0x00000c9401009387 */ /* 0x0005e20000100600 */
[----:B------:R-:W-:Y:S02]  /*15a20*/  FADD.FTZ R9, R212, R9 ;  /* 0x00000009d4097221 */ /* 0x000fe40000010000 */
[----:B------:R-:W-:Y:S02]  /*15a30*/  FADD.FTZ R8, R209, R8 ;  /* 0x00000008d1087221 */ /* 0x000fe40000010000 */
[----:B---3--:R-:W-:Y:S01]  /*15a40*/  IMAD.MOV.U32 R102, RZ, RZ, R3 ;  /* 0x000000ffff667224 */ /* 0x008fe200078e0003 */
[C---:B------:R-:W-:Y:S03]  /*15a50*/  HMMA.16816.F32.BF16 R92, R136.reuse, R4, R92 ;  /* 0x00000004885c723c */ /* 0x040fe6000004185c */
[----:B-1----:R-:W-:Y:S02]  /*15a60*/  FADD.FTZ R2, R210, R8 ;  /* 0x00000008d2027221 */ /* 0x002fe40000010000 */
[----:B------:R-:W-:Y:S02]  /*15a70*/  IMAD.MOV.U32 R101, RZ, RZ, R100 ;  /* 0x000000ffff657224 */ /* 0x000fe400078e0064 */
[----:B------:R-:W-:Y:S01]  /*15a80*/  FADD.FTZ R2, R206, R2 ;  /* 0x00000002ce027221 */ /* 0x000fe20000010000 */
[----:B------:R-:W-:Y:S01]  /*15a90*/  HMMA.16816.F32.BF16 R96, R136, R6, R96 ;  /* 0x000000068860723c */ /* 0x000fe20000041860 */
[----:B----4-:R-:W-:Y:S03]  /*15aa0*/  FADD.FTZ R0, R208, R9 ;  /* 0x00000009d0007221 */ /* 0x010fe60000010000 */
[----:B------:R-:W-:Y:S01]  /*15ab0*/  FADD.FTZ R2, R175, R2 ;  /* 0x00000002af027221 */ /* 0x000fe20000010000 */
[----:B------:R-:W-:Y:S01]  /*15ac0*/  IADD3 R206, P1, R170, -0x80, RZ ;  /* 0xffffff80aace7810 */ /* 0x000fe20007f3e0ff */
[----:B------:R-:W-:Y:S03]  /*15ad0*/  FADD.FTZ R0, R207, R0 ;  /* 0x00000000cf007221 */ /* 0x000fe60000010000 */
[----:B------:R2:W-:Y:S03]  /*15ae0*/  STL [R1+0x68], R2 ;  /* 0x0000680201007387 */ /* 0x0005e60000100800 */
[----:B------:R-:W-:Y:S01]  /*15af0*/  FADD.FTZ R0, R174, R0 ;  /* 0x00000000ae007221 */ /* 0x000fe20000010000 */
[----:B------:R-:W-:Y:S03]  /*15b00*/  IADD3.X R103, R171, -0x1, RZ, P1, !PT ;  /* 0xffffffffab677810 */ /* 0x000fe60000ffe4ff */
[----:B------:R-:W-:Y:S05]  /*15b10*/  FADD.FTZ R0, R167, R0 ;  /* 0x00000000a7007221 */ /* 0x000fea0000010000 */
[----:B------:R2:W-:Y:S02]  /*15b20*/  STL [R1+0x6c], R0 ;  /* 0x00006c0001007387 */ /* 0x0005e40000100800 */
[----:B--2---:R-:W-:-:S05]  /*15b30*/  @P0 BRA `(.L_x_1205) ;  /* 0xffffa9a000000947 */ /* 0x004fca000383ffff */
.L_x_1204:
[----:B--2---:R-:W2:Y:S04]  /*15b40*/  LDL.LU R5, [R1+0x68] ;  /* 0x0000680001057983 */ /* 0x004ea80000300800 */
        /* <DEDUP_REMOVED lines=76> */
[----:B------:R-:W-:Y:S02]  /*16010*/  FMUL.FTZ R5, R2, R105 ;  /* 0x0000006902057220 */ /* 0x000fe40000410000 */
[----:B--2---:R-:W-:Y:S02]  /*16020*/  FMUL.FTZ R0, R4, c[0x0][0x2dc] ;  /* 0x0000b70004007a20 */ /* 0x004fe40000410000 */
[C---:B------:R-:W-:Y:S01]  /*16030*/  FMUL.FTZ R105, R2.reuse, R36 ;  /* 0x0000002402697220 */ /* 0x040fe20000410000 */
[----:B------:R-:W-:Y:S01]  /*16040*/  F2FP.BF16.PACK_AB R5, R5, R136 ;  /* 0x000000880505723e */ /* 0x000fe200000010ff */
[C---:B------:R-:W-:Y:S02]  /*16050*/  FMUL.FTZ R104, R2.reuse, R40 ;  /* 0x0000002802687220 */ /* 0x040fe40000410000 */
[----:B------:R-:W-:-:S02]  /*16060*/  FMUL.FTZ R103, R2, R44 ;  /* 0x0000002c02677220 */ /* 0x000fc40000410000 */
[C---:B------:R-:W-:Y:S02]  /*16070*/  FMUL.FTZ R108, R2.reuse, R108 ;  /* 0x0000006c026c7220 */ /* 0x040fe40000410000 */
[C---:B------:R-:W-:Y:S02]  /*16080*/  FMUL.FTZ R7, R2.reuse, R109 ;  /* 0x0000006d02077220 */ /* 0x040fe40000410000 */
[C---:B------:R-:W-:Y:S02]  /*16090*/  FMUL.FTZ R112, R2.reuse, R112 ;  /* 0x0000007002707220 */ /* 0x040fe40000410000 */
[C---:B------:R-:W-:Y:S01]  /*160a0*/  FMUL.FTZ R8, R2.reuse, R113 ;  /* 0x0000007102087220 */ /* 0x040fe20000410000 */
[----:B------:R-:W-:Y:S01]  /*160b0*/  F2FP.BF16.PACK_AB R7, R7, R108 ;  /* 0x0000006c0707723e */ /* 0x000fe200000010ff */
[C---:B------:R-:W-:Y:S02]  /*160c0*/  FMUL.FTZ R116, R2.reuse, R116 ;  /* 0x0000007402747220 */ /* 0x040fe40000410000 */
[----:B------:R-:W-:Y:S01]  /*160d0*/  FMUL.FTZ R11, R2, R117 ;  /* 0x00000075020b7220 */ /* 0x000fe20000410000 */
        /* <DEDUP_REMOVED lines=15> */
[----:B------:R-:W-:Y:S01]  /*161d0*/  FMUL.FTZ R26, R2, R48 ;  /* 0x00000030021a7220 */ /* 0x000fe20000410000 */
[----:B------:R-:W-:Y:S01]  /*161e0*/  F2FP.BF16.PACK_AB R48, R22, R105 ;  /* 0x000000691630723e */ /* 0x000fe200000010ff */
[----:B------:R-:W-:Y:S01]  /*161f0*/  FMUL.FTZ R18, R2, R49 ;  /* 0x0000003102127220 */ /* 0x000fe20000410000 */
[----:B------:R-:W-:Y:S01]  /*16200*/  F2FP.BF16.PACK_AB R44, R44, R103 ;  /* 0x000000672c2c723e */ /* 0x000fe200000010ff */
[C---:B------:R-:W-:Y:S01]  /*16210*/  FMUL.FTZ R24, R2.reuse, R52 ;  /* 0x0000003402187220 */ /* 0x040fe20000410000 */
[----:B------:R-:W-:Y:S01]  /*16220*/  F2FP.BF16.PACK_AB R52, R129, R128 ;  /* 0x000000808134723e */ /* 0x000fe200000010ff */
[----:B------:R-:W-:-:S02]  /*16230*/  FMUL.FTZ R40, R2, R53 ;  /* 0x0000003502287220 */ /* 0x000fc40000410000 */
[C---:B------:R-:W-:Y:S02]  /*16240*/  FMUL.FTZ R56, R2.reuse, R56 ;  /* 0x0000003802387220 */ /* 0x040fe40000410000 */
        /* <DEDUP_REMOVED lines=28> */
[----:B------:R-:W-:Y:S02]  /*16410*/  FMUL.FTZ R97, R2, R97 ;  /* 0x0000006102617220 */ /* 0x000fe40000410000 */
[C---:B------:R-:W-:Y:S02]  /*16420*/  FMUL.FTZ R38, R0.reuse, R38 ;  /* 0x0000002600267220 */ /* 0x040fe40000410000 */
[C---:B------:R-:W-:Y:S02]  /*16430*/  FMUL.FTZ R2, R0.reuse, R39 ;  /* 0x0000002700027220 */ /* 0x040fe40000410000 */
[----:B------:R-:W-:-:S02]  /*16440*/  FMUL.FTZ R45, R0, R43 ;  /* 0x0000002b002d7220 */ /* 0x000fc40000410000 */
[C---:B------:R-:W-:Y:S02]  /*16450*/  FMUL.FTZ R106, R0.reuse, R106 ;  /* 0x0000006a006a7220 */ /* 0x040fe40000410000 */
[C---:B------:R-:W-:Y:S02]  /*16460*/  FMUL.FTZ R4, R0.reuse, R107 ;  /* 0x0000006b00047220 */ /* 0x040fe40000410000 */
[C---:B------:R-:W-:Y:S02]  /*16470*/  FMUL.FTZ R110, R0.reuse, R110 ;  /* 0x0000006e006e7220 */ /* 0x040fe40000410000 */
[----:B------:R-:W-:Y:S01]  /*16480*/  FMUL.FTZ R9, R0, R111 ;  /* 0x0000006f00097220 */ /* 0x000fe20000410000 */
        /* <DEDUP_REMOVED lines=31> */
[C---:B------:R-:W-:Y:S01]  /*16680*/  FMUL.FTZ R58, R0.reuse, R58 ;  /* 0x0000003a003a7220 */ /* 0x040fe20000410000 */
[----:B------:R-:W-:Y:S01]  /*16690*/  MOV R6, 0x20 ;  /* 0x0000002000067802 */ /* 0x000fe20000000f00 */
[C---:B------:R-:W-:Y:S01]  /*166a0*/  FMUL.FTZ R37, R0.reuse, R59 ;  /* 0x0000003b00257220 */ /* 0x040fe20000410000 */
[----:B------:R-:W-:Y:S01]  /*166b0*/  MOV R10, 0x40 ;  /* 0x00000040000a7802 */ /* 0x000fe20000000f00 */
[----:B------:R-:W-:Y:S01]  /*166c0*/  FMUL.FTZ R62, R0, R62 ;  /* 0x0000003e003e7220 */ /* 0x000fe20000410000 */
[----:B------:R-:W-:Y:S01]  /*166d0*/  SEL R6, R6, 0xffffffe0, !P1 ;  /* 0xffffffe006067807 */ /* 0x000fe20004800000 */
        /* <DEDUP_REMOVED lines=37> */
[----:B------:R-:W-:-:S02]  /*16930*/  SHF.L.U32 R0, R17, 0x6, RZ ;  /* 0x0000000611007819 */ /* 0x000fc400000006ff */
[----:B------:R-:W-:Y:S02]  /*16940*/  F2FP.BF16.PACK_AB R20, R93, R92 ;  /* 0x0000005c5d14723e */ /* 0x000fe400000010ff */
[----:B------:R-:W-:Y:S02]  /*16950*/  LOP3.LUT R0, R0, 0x1c0, RZ, 0xc0, !PT ;  /* 0x000001c000007812 */ /* 0x000fe400078ec0ff */
[----:B------:R-:W-:Y:S02]  /*16960*/  F2FP.BF16.PACK_AB R19, R19, R94 ;  /* 0x0000005e1313723e */ /* 0x000fe400000010ff */
[----:B------:R-:W-:Y:S02]  /*16970*/  LEA.HI R0, R0, R0, RZ, 0x1d ;  /* 0x0000000000007211 */ /* 0x000fe400078fe8ff */
[----:B------:R-:W-:Y:S02]  /*16980*/  F2FP.BF16.PACK_AB R18, R97, R96 ;  /* 0x000000606112723e */ /* 0x000fe400000010ff */
[----:B------:R-:W-:-:S02]  /*16990*/  LEA R0, R137, R0, 0x1 ;  /* 0x0000000089007211 */ /* 0x000fc400078e08ff */
[----:B------:R-:W-:Y:S02]  /*169a0*/  F2FP.BF16.PACK_AB R17, R99, R98 ;  /* 0x000000626311723e */ /* 0x000fe400000010ff */
        /* <DEDUP_REMOVED lines=99> */
.L_x_1209:
[----:B---3--:R-:W-:Y:S05]  /*16fe0*/  BSYNC B0 ;  /* 0x0000000000007941 */ /* 0x008fea0003800000 */
.L_x_1208:
        /* <DEDUP_REMOVED lines=39> */
.L_x_1211:
[----:B------:R-:W-:Y:S05]  /*17260*/  BSYNC B0 ;  /* 0x0000000000007941 */ /* 0x000fea0003800000 */
.L_x_1210:
        /* <DEDUP_REMOVED lines=20> */
.L_x_1213:
[----:B------:R-:W-:Y:S05]  /*173b0*/  BSYNC B0 ;  /* 0x0000000000007941 */ /* 0x000fea0003800000 */
.L_x_1212:
        /* <DEDUP_REMOVED lines=20> */
.L_x_1215:
[----:B------:R-:W-:Y:S05]  /*17500*/  BSYNC B0 ;  /* 0x0000000000007941 */ /* 0x000fea0003800000 */
.L_x_1214:
        /* <DEDUP_REMOVED lines=21> */
.L_x_1216:
        /* <DEDUP_REMOVED lines=10> */
.L_x_1300:


//--------------------- .text._ZN5flash16flash_fwd_kernelI23Flash_fwd_kernel_traitsILi192ELi64ELi64ELi4ELb0ELb0EN7cutlass10bfloat16_tE19Flash_kernel_traitsILi192ELi64ELi64ELi4ES3_EELb0ELb0ELb1ELb1ELb0ELb0ELb1ELb0EEEvNS_16Flash_fwd_paramsE --------------------------
	.section	.text._ZN5flash16flash_fwd_kernelI23Flash_fwd_kernel_traitsILi192ELi64ELi64ELi4ELb0ELb0EN7cutlass10bfloat16_tE19Flash_kernel_traitsILi192ELi64ELi64ELi4ES3_EELb0ELb0ELb1ELb1ELb0ELb0ELb1ELb0EEEvNS_16Flash_fwd_paramsE,"ax",@progbits
	.sectioninfo	@"SHI_REGISTERS=255"
	.align	128
        .global         _ZN5flash16flash_fwd_kernelI23Flash_fwd_kernel_traitsILi192ELi64ELi64ELi4ELb0ELb0EN7cutlass10bfloat16_tE19Flash_kernel_traitsILi192ELi64ELi64ELi4ES3_EELb0ELb0ELb1ELb1ELb0ELb0ELb1ELb0EEEvNS_16Flash_fwd_paramsE
        .type           _ZN5flash16flash_fwd_kernelI23Flash_fwd_kernel_traitsILi192ELi64ELi64ELi4ELb0ELb0EN7cutlass10bfloat16_tE19Flash_kernel_traitsILi192ELi64ELi64ELi4ES3_EELb0ELb0ELb1ELb1ELb0ELb0ELb1ELb0EEEvNS_16Flash_fwd_paramsE,@function
        .size           _ZN5flash16flash_fwd_kernelI23Flash_fwd_kernel_traitsILi192ELi64ELi64ELi4ELb0ELb0EN7cutlass10bfloat16_tE19Flash_kernel_traitsILi192ELi64ELi64ELi4ES3_EELb0ELb0ELb1ELb1ELb0ELb0ELb1ELb0EEEvNS_16Flash_fwd_paramsE,(.L_x_1301 - _ZN5flash16flash_fwd_kernelI23Flash_fwd_kernel_traitsILi192ELi64ELi64ELi4ELb0ELb0EN7cutlass10bfloat16_tE19Flash_kernel_traitsILi192ELi64ELi64ELi4ES3_EELb0ELb0ELb1ELb1ELb0ELb0ELb1ELb0EEEvNS_16Flash_fwd_paramsE)
        .other          _ZN5flash16flash_fwd_kernelI23Flash_fwd_kernel_traitsILi192ELi64ELi64ELi4ELb0ELb0EN7cutlass10bfloat16_tE19Flash_kernel_traitsILi192ELi64ELi64ELi4ES3_EELb0ELb0ELb1ELb1ELb0ELb0ELb1ELb0EEEvNS_16Flash_fwd_paramsE,@"STO_CUDA_ENTRY STV_DEFAULT"
_ZN5flash16flash_fwd_kernelI23Flash_fwd_kernel_traitsILi192ELi64ELi64ELi4ELb0ELb0EN7cutlass10bfloat16_tE19Flash_kernel_traitsILi192ELi64ELi64ELi4ES3_EELb0ELb0ELb1ELb1ELb0ELb0ELb1ELb0EEEvNS_16Flash_fwd_paramsE:
.text._ZN5flash16flash_fwd_kernelI23Flash_fwd_kernel_traitsILi192ELi64ELi64ELi4ELb0ELb0EN7cutlass10bfloat16_tE19Flash_kernel_traitsILi192ELi64ELi64ELi4ES3_EELb0ELb0ELb1ELb1ELb0ELb0ELb1ELb0EEEvNS_16Flash_fwd_paramsE:
        /* <DEDUP_REMOVED lines=56> */
.L_x_1217:
[----:B------:R-:W-:Y:S02]  /*0380*/  ULDC UR6, c[0x0][0x218] ;  /* 0x0000860000067ab9 */ /* 0x000fe40000000800 */
.L_x_1218:
        /* <DEDUP_REMOVED lines=121> */
.L_x_1221:
[----:B------:R-:W-:Y:S05]  /*0b20*/  BSYNC B0 ;  /* 0x0000000000007941 */ /* 0x000fea0003800000 */
.L_x_1220:
        /* <DEDUP_REMOVED lines=20> */
.L_x_1223:
[----:B------:R-:W-:Y:S05]  /*0c70*/  BSYNC B0 ;  /* 0x0000000000007941 */ /* 0x000fea0003800000 */
.L_x_1222:
        /* <DEDUP_REMOVED lines=20> */
.L_x_1225:
[----:B------:R-:W-:Y:S05]  /*0dc0*/  BSYNC B0 ;  /* 0x0000000000007941 */ /* 0x000fea0003800000 */
.L_x_1224:
        /* <DEDUP_REMOVED lines=19> */
.L_x_1227:
[----:B------:R-:W-:Y:S05]  /*0f00*/  BSYNC B0 ;  /* 0x0000000000007941 */ /* 0x000fea0003800000 */
.L_x_1226:
        /* <DEDUP_REMOVED lines=35> */
.L_x_1219:
[----:B------:R-:W-:Y:S02]  /*1140*/  UISETP.NE.AND UP0, UPT, UR11, -0x1, UPT ;  /* 0xffffffff0b00788c */ /* 0x000fe4000bf05270 */
        /* <DEDUP_REMOVED lines=8> */
[----:B------:R-:W-:Y:S02]  /*11d0*/  @!UP0 UIMAD UR23, UR23, UR6, URZ ;  /* 0x00000006171782a4 */ /* 0x000fe4000f8e023f */
[----:B------:R-:W-:-:S02]  /*11e0*/  ULDC.64 UR4, c[0x0][0x198] ;  /* 0x0000660000047ab9 */ /* 0x000fc40000000a00 */
[----:B------:R-:W-:Y:S02]  /*11f0*/  @!UP0 UIMAD.WIDE.U32 UR28, UR12, UR6, URZ ;  /* 0x000000060c1c82a5 */ /* 0x000fe4000f8e003f */
[----:B------:R-:W-:Y:S02]  /*1200*/  @UP1 UIMAD.WIDE.U32 UR26, UR25, UR4, URZ ;  /* 0x00000004191a12a5 */ /* 0x000fe4000f8e003f */
[----:B------:R-:W-:Y:S02]  /*1210*/  @!UP0 UIMAD UR4, UR12, UR7, UR23 ;  /* 0x000000070c0482a4 */ /* 0x000fe4000f8e0217 */
[----:B------:R-:W-:Y:S02]  /*1220*/  @UP0 UMOV UR6, UR24 ;  /* 0x0000001800060c82 */ /* 0x000fe40008000000 */
[----:B------:R-:W-:Y:S02]  /*1230*/  @UP1 UIMAD UR23, UR25, UR5, UR27 ;  /* 0x00000005191712a4 */ /* 0x000fe4000f8e021b */
[----:B------:R-:W-:-:S02]  /*1240*/  USHF.R.S32.HI UR7, URZ, 0x1f, UR14 ;  /* 0x0000001f3f077899 */ /* 0x000fc4000801140e */
[----:B------:R-:W-:Y:S02]  /*1250*/  @!UP0 UIADD3 UR20, UR29, UR4, URZ ;  /* 0x000000041d148290 */ /* 0x000fe4000fffe03f */
[----:B------:R-:W-:Y:S01]  /*1260*/  @!UP0 UMOV UR6, UR28 ;  /* 0x0000001c00068c82 */ /* 0x000fe20008000000 */
        /* <DEDUP_REMOVED lines=14> */
.L_x_1228:
        /* <DEDUP_REMOVED lines=43> */
.L_x_1229:
        /* <DEDUP_REMOVED lines=29> */
[----:B------:R-:W-:Y:S02]  /*17d0*/  LOP3.LUT R205, R0, R205, RZ, 0x3c, !PT ;  /* 0x000000cd00cd7212 */ /* 0x000fe400078e3cff */
        /* <DEDUP_REMOVED lines=14> */
[----:B------:R-:W-:Y:S01]  /*18c0*/  IADD3 R204, R216, 0x40, RZ ;  /* 0x00000040d8cc7810 */ /* 0x000fe20007ffe0ff */
[----:B-1----:R-:W-:Y:S01]  /*18d0*/  IMAD.WIDE.U32 R16, R16, c[0x0][0x1a8], R8 ;  /* 0x00006a0010107a25 */ /* 0x002fe200078e0008 */
[----:B------:R-:W-:-:S02]  /*18e0*/  LOP3.LUT P3, RZ, R0, 0x4, RZ, 0xc0, !PT ;  /* 0x0000000400ff7812 */ /* 0x000fc4000786c0ff */
[C---:B------:R-:W-:Y:S01]  /*18f0*/  LOP3.LUT P2, RZ, R0.reuse, 0x2, RZ, 0xc0, !PT ;  /* 0x0000000200ff7812 */ /* 0x040fe2000784c0ff */
[----:B------:R-:W-:Y:S01]  /*1900*/  IMAD.SHL.U32 R0, R0, 0x40, RZ ;  /* 0x0000004000007824 */ /* 0x000fe200078e00ff */
[----:B------:R-:W-:Y:S01]  /*1910*/  IADD3 R8, P0, R12, UR24, RZ ;  /* 0x000000180c087c10 */ /* 0x000fe2000ff1e0ff */
[----:B------:R-:W-:Y:S01]  /*1920*/  IMAD R7, R14, c[0x0][0x19c], R7 ;  /* 0x000067000e077a24 */ /* 0x000fe200078e0207 */
[----:B------:R-:W-:Y:S01]  /*1930*/  IADD3 R203, R216, 0x80, RZ ;  /* 0x00000080d8cb7810 */ /* 0x000fe20007ffe0ff */
[----:B------:R-:W-:Y:S01]  /*1940*/  IMAD.SHL.U32 R9, R201, 0x8, RZ ;  /* 0x00000008c9097824 */ /* 0x000fe200078e00ff */
[----:B------:R-:W-:Y:S01]  /*1950*/  LOP3.LUT R0, R0, 0x1c0, RZ, 0xc0, !PT ;  /* 0x000001c000007812 */ /* 0x000fe200078ec0ff */
[----:B------:R-:W-:Y:S01]  /*1960*/  IMAD R4, R14, c[0x0][0x1a4], R11 ;  /* 0x000069000e047a24 */ /* 0x000fe200078e020b */
[----:B------:R-:W-:Y:S01]  /*1970*/  IADD3.X R207, R21, UR23, R7, P1, !PT ;  /* 0x0000001715cf7c10 */ /* 0x000fe20008ffe407 */
[----:B------:R-:W-:Y:S01]  /*1980*/  IMAD.SHL.U32 R5, R5, 0x40, RZ ;  /* 0x0000004005057824 */ /* 0x000fe200078e00ff */
[----:B------:R-:W-:Y:S01]  /*1990*/  LOP3.LUT R7, R0, 0x8, R9, 0xf8, !PT ;  /* 0x0000000800077812 */ /* 0x000fe200078ef809 */
[----:B------:R-:W-:Y:S01]  /*19a0*/  IMAD.SHL.U32 R205, R205, 0x2, RZ ;  /* 0x00000002cdcd7824 */ /* 0x000fe200078e00ff */
[----:B------:R-:W-:Y:S01]  /*19b0*/  IADD3.X R9, R13, UR5, R4, P0, !PT ;  /* 0x000000050d097c10 */ /* 0x000fe200087fe404 */
[----:B------:R-:W-:Y:S01]  /*19c0*/  ULDC.64 UR4, c[0x0][0x1a8] ;  /* 0x00006a0000047ab9 */ /* 0x000fe20000000a00 */
[----:B------:R-:W-:Y:S01]  /*19d0*/  ISETP.GE.AND P0, PT, R14, UR20, PT ;  /* 0x000000140e007c0c */ /* 0x000fe2000bf06270 */
[----:B------:R-:W-:Y:S01]  /*19e0*/  UIMAD UR4, UR7, UR4, URZ ;  /* 0x00000004070472a4 */ /* 0x000fe2000f8e023f */
[----:B------:R-:W-:Y:S01]  /*19f0*/  SHF.R.U32.HI R0, RZ, 0x3, R0 ;  /* 0x00000003ff007819 */ /* 0x000fe20000011600 */
[C---:B------:R-:W-:Y:S01]  /*1a00*/  IMAD.WIDE.U32 R206, R176.reuse, c[0x0][0x1b0], R206 ;  /* 0x00006c00b0ce7a25 */ /* 0x040fe200078e00ce */
[----:B------:R-:W-:Y:S01]  /*1a10*/  LEA.HI R4, R3, R6, RZ, 0x5 ;  /* 0x0000000603047211 */ /* 0x000fe200078f28ff */
[----:B------:R-:W-:Y:S01]  /*1a20*/  UIMAD UR4, UR14, UR5, UR4 ;  /* 0x000000050e0472a4 */ /* 0x000fe2000f8e0204 */
[----:B------:R-:W-:Y:S01]  /*1a30*/  LOP3.LUT R0, R7, R0, RZ, 0x3c, !PT ;  /* 0x0000000007007212 */ /* 0x000fe200078e3cff */
[----:B------:R-:W-:Y:S01]  /*1a40*/  IMAD.MOV.U32 R7, RZ, RZ, 0x10 ;  /* 0x00000010ff077424 */ /* 0x000fe200078e00ff */
[----:B------:R-:W-:Y:S01]  /*1a50*/  SHF.R.S32.HI R77, RZ, 0x5, R4 ;  /* 0x00000005ff4d7819 */ /* 0x000fe20000011404 */
[----:B------:R-:W-:Y:S01]  /*1a60*/  IMAD.WIDE.U32 R176, R176, c[0x0][0x1b8], R8 ;  /* 0x00006e00b0b07a25 */ /* 0x000fe200078e0008 */
[----:B------:R-:W-:-:S02]  /*1a70*/  LOP3.LUT R0, R0, 0xfffffe00, R5, 0xf8, !PT ;  /* 0xfffffe0000007812 */ /* 0x000fc400078ef805 */
[----:B------:R-:W-:Y:S01]  /*1a80*/  IADD3 R13, R17, UR4, RZ ;  /* 0x00000004110d7c10 */ /* 0x000fe2000fffe0ff */
[----:B------:R-:W-:Y:S01]  /*1a90*/  IMAD.MOV.U32 R5, RZ, RZ, 0x20 ;  /* 0x00000020ff057424 */ /* 0x000fe200078e00ff */
[----:B------:R-:W-:Y:S01]  /*1aa0*/  SEL R7, R7, 0xfffffff0, !P2 ;  /* 0xfffffff007077807 */ /* 0x000fe20005000000 */
[----:B------:R-:W-:Y:S02]  /*1ab0*/  IMAD.IADD R209, R207, 0x1, R209 ;  /* 0x00000001cfd17824 */ /* 0x000fe400078e02d1 */
        /* <DEDUP_REMOVED lines=33> */
.L_x_1231:
[----:B------:R-:W-:Y:S05]  /*1cd0*/  BSYNC B0 ;  /* 0x0000000000007941 */ /* 0x000fea0003800000 */
.L_x_1230:
        /* <DEDUP_REMOVED lines=37> */
.L_x_1233:
[----:B------:R-:W-:Y:S05]  /*1f30*/  BSYNC B0 ;  /* 0x0000000000007941 */ /* 0x000fea0003800000 */
.L_x_1232:
        /* <DEDUP_REMOVED lines=37> */
.L_x_1235:
[----:B------:R-:W-:Y:S05]  /*2190*/  BSYNC B0 ;  /* 0x0000000000007941 */ /* 0x000fea0003800000 */
.L_x_1234:
        /* <DEDUP_REMOVED lines=40> */
.L_x_1237:
[----:B------:R-:W-:Y:S05]  /*2420*/  BSYNC B0 ;  /* 0x0000000000007941 */ /* 0x000fea0003800000 */
.L_x_1236:
        /* <DEDUP_REMOVED lines=37> */
.L_x_1239:
[----:B------:R-:W-:Y:S05]  /*2680*/  BSYNC B0 ;  /* 0x0000000000007941 */ /* 0x000fea0003800000 */
.L_x_1238:
        /* <DEDUP_REMOVED lines=33> */
.L_x_1241:
[----:B------:R-:W-:Y:S05]  /*28a0*/  BSYNC B0 ;  /* 0x0000000000007941 */ /* 0x000fea0003800000 */
.L_x_1240:
        /* <DEDUP_REMOVED lines=32> */
.L_x_1243:
[----:B------:R-:W-:Y:S05]  /*2ab0*/  BSYNC B0 ;  /* 0x0000000000007941 */ /* 0x000fea0003800000 */
.L_x_1242:
[----:B------:R-:W-:Y:S01]  /*2ac0*/  ISETP.GE.AND P0, PT, R8, UR20, PT ;  /* 0x0000001408007c0c */ /* 0x000fe2000bf06270 */
[----:B------:R-:W-:-:S12]  /*2ad0*/  BSSY B0, `(.L_x_1244) ;  /* 0x0000021000007945 */ /* 0x000fd80003800000 */
        /* <DEDUP_REMOVED lines=32> */
.L_x_1245:
[----:B------:R-:W-:Y:S05]  /*2ce0*/  BSYNC B0 ;  /* 0x0000000000007941 */ /* 0x000fea0003800000 */
.L_x_1244:
        /* <DEDUP_REMOVED lines=18> */
[----:B-123--:R-:W-:Y:S01]  /*2e10*/  IMAD.U32 R16, RZ, RZ, UR30 ;  /* 0x0000001eff107e24 */ /* 0x00efe2000f8e00ff */
[----:B------:R-:W1:Y:S01]  /*2e20*/  @P0 MUFU.RCP R11, c[0x0][0x238] ;  /* 0x00008e00000b0b08 */ /* 0x000e620000001000 */
[----:B------:R-:W-:Y:S01]  /*2e30*/  ISETP.GE.AND P1, PT, R14, UR20, PT ;  /* 0x000000140e007c0c */ /* 0x000fe2000bf26270 */
[----:B------:R-:W-:-:S02]  /*2e40*/  ULDC.64 UR4, c[0x0][0x1a0] ;  /* 0x0000680000047ab9 */ /* 0x000fc40000000a00 */
[----:B------:R-:W-:-:S05]  /*2e50*/  IMAD.U32 R17, RZ, RZ, UR31 ;  /* 0x0000001fff117e24 */ /* 0x000fca000f8e00ff */
[----:B------:R2:W1:Y:S01]  /*2e60*/  @P0 LDG.E R12, [R16.64] ;  /* 0x00000012100c0981 */ /* 0x000462000c1e1900 */
[----:B------:R-:W-:Y:S01]  /*2e70*/  LOP3.LUT R13, R4, 0xffffffe0, RZ, 0xc0, !PT ;  /* 0xffffffe0040d7812 */ /* 0x000fe200078ec0ff */
[----:B------:R-:W-:Y:S01]  /*2e80*/  USHF.L.U64.HI UR5, UR4, UR6, UR5 ;  /* 0x0000000604057299 */ /* 0x000fe20008010205 */
[----:B------:R-:W-:Y:S01]  /*2e90*/  IMAD.MOV.U32 R178, RZ, RZ, R176 ;  /* 0x000000ffffb27224 */ /* 0x000fe200078e00b0 */
[----:B------:R-:W-:Y:S01]  /*2ea0*/  BAR.SYNC.DEFER_BLOCKING 0x0 ;  /* 0x0000000000007b1d */ /* 0x000fe20000010000 */
[----:B------:R-:W-:Y:S01]  /*2eb0*/  USHF.L.U32 UR12, UR4, 0x6, URZ ;  /* 0x00000006040c7899 */ /* 0x000fe2000800063f */
[----:B------:R-:W-:Y:S01]  /*2ec0*/  IMAD.IADD R4, R6, 0x1, -R13 ;  /* 0x0000000106047824 */ /* 0x000fe200078e0a0d */
[----:B------:R-:W-:-:S03]  /*2ed0*/  UIMAD UR6, UR5, UR22, URZ ;  /* 0x00000016050672a4 */ /* 0x000fc6000f8e023f */
[----:B------:R-:W-:Y:S01]  /*2ee0*/  BSSY B0, `(.L_x_1246) ;  /* 0x0000029000007945 */ /* 0x000fe20003800000 */
[----:B------:R-:W-:-:S03]  /*2ef0*/  UIMAD UR6, UR21, UR12, UR6 ;  /* 0x0000000c150672a4 */ /* 0x000fc6000f8e0206 */
[----:B------:R-:W-:Y:S01]  /*2f00*/  UMOV UR21, URZ ;  /* 0x0000003f00157c82 */ /* 0x000fe20008000000 */
[----:B--2---:R-:W-:Y:S01]  /*2f10*/  IMAD.U32 R17, RZ, RZ, UR22 ;  /* 0x00000016ff117e24 */ /* 0x004fe2000f8e00ff */
[----:B------:R2:W-:Y:S03]  /*2f20*/  @P1 STS.128 [R205+0xc000], RZ ;  /* 0x00c000ffcd001388 */ /* 0x0005e60000000c00 */
[----:B------:R-:W-:Y:S01]  /*2f30*/  IMAD.WIDE.U32 R16, R17, UR12, R178 ;  /* 0x0000000c11107c25 */ /* 0x000fe2000f8e00b2 */
[----:B------:R2:W-:Y:S04]  /*2f40*/  @P1 STS.128 [R205+0xe000], RZ ;  /* 0x00e000ffcd001388 */ /* 0x0005e80000000c00 */
[----:B------:R-:W-:Y:S01]  /*2f50*/  IADD3 R19, R17, UR6, RZ ;  /* 0x0000000611137c10 */ /* 0x000fe2000fffe0ff */
[----:B------:R2:W-:Y:S01]  /*2f60*/  @P1 STS.128 [R205+0x10000], RZ ;  /* 0x010000ffcd001388 */ /* 0x0005e20000000c00 */
[----:B-1----:R-:W-:-:S04]  /*2f70*/  @P0 FMUL.FTZ R11, R12, R11 ;  /* 0x0000000b0c0b0220 */ /* 0x002fc80000410000 */
[----:B------:R1:W3:Y:S02]  /*2f80*/  @P0 R2UR UR7, R11 ;  /* 0x000000000b0703c2 */ /* 0x0002e400000e0000 */
[----:B-1----:R-:W-:Y:S01]  /*2f90*/  SHF.R.S32.HI R11, RZ, 0x1f, R4 ;  /* 0x0000001fff0b7819 */ /* 0x002fe20000011404 */
[----:B---3--:R-:W-:-:S03]  /*2fa0*/  @UP1 UMOV UR21, UR7 ;  /* 0x0000000700151c82 */ /* 0x008fc60008000000 */
[----:B------:R-:W-:-:S04]  /*2fb0*/  LEA.HI R4, R11, R4, RZ, 0x2 ;  /* 0x000000040b047211 */ /* 0x000fc800078f10ff */
[----:B------:R-:W-:Y:S01]  /*2fc0*/  SHF.R.S32.HI R4, RZ, 0x2, R4 ;  /* 0x00000002ff047819 */ /* 0x000fe20000011404 */
        /* <DEDUP_REMOVED lines=26> */
.L_x_1247:
[----:B--2---:R-:W-:Y:S05]  /*3170*/  BSYNC B0 ;  /* 0x0000000000007941 */ /* 0x004fea0003800000 */
.L_x_1246:
        /* <DEDUP_REMOVED lines=36> */
.L_x_1249:
[----:B------:R-:W-:Y:S05]  /*33c0*/  BSYNC B0 ;  /* 0x0000000000007941 */ /* 0x000fea0003800000 */
.L_x_1248:
        /* <DEDUP_REMOVED lines=35> */
.L_x_1251:
[----:B------:R-:W-:Y:S05]  /*3600*/  BSYNC B0 ;  /* 0x0000000000007941 */ /* 0x000fea0003800000 */
.L_x_1250:
        /* <DEDUP_REMOVED lines=37> */
.L_x_1253:
[----:B------:R-:W-:Y:S05]  /*3860*/  BSYNC B0 ;  /* 0x0000000000007941 */ /* 0x000fea0003800000 */
.L_x_1252:
[C---:B------:R-:W-:Y:S01]  /*3870*/  IMAD.SHL.U32 R8, R2.reuse, 0x40, RZ ;  /* 0x0000004002087824 */ /* 0x040fe200078e00ff */
[----:B------:R-:W-:Y:S01]  /*3880*/  R2P PR, R2, 0x6 ;  /* 0x0000000602007804 */ /* 0x000fe20000000000 */
[----:B------:R-:W-:Y:S01]  /*3890*/  IMAD.SHL.U32 R14, R14, 0x8, RZ ;  /* 0x000000080e0e7824 */ /* 0x000fe200078e00ff */
[----:B------:R-:W-:Y:S01]  /*38a0*/  UIADD3 UR6, UR16, -UR17, URZ ;  /* 0x8000001110067290 */ /* 0x000fe2000fffe03f */
[C---:B------:R-:W-:Y:S01]  /*38b0*/  IMAD R202, R77.reuse, 0x400, R0 ;  /* 0x000004004dca7824 */ /* 0x040fe200078e0200 */
[----:B------:R-:W-:Y:S01]  /*38c0*/  LOP3.LUT R9, R8, 0x1c0, RZ, 0xc0, !PT ;  /* 0x000001c008097812 */ /* 0x000fe200078ec0ff */
[----:B------:R-:W-:Y:S01]  /*38d0*/  IMAD.SHL.U32 R218, R6, 0x2, RZ ;  /* 0x0000000206da7824 */ /* 0x000fe200078e00ff */
[----:B------:R-:W-:Y:S01]  /*38e0*/  LEA R77, R77, UR15, 0x4 ;  /* 0x0000000f4d4d7c11 */ /* 0x000fe2000f8e20ff */
[----:B------:R-:W-:Y:S01]  /*38f0*/  IMAD.SHL.U32 R202, R202, 0x2, RZ ;  /* 0x00000002caca7824 */ /* 0x000fe200078e00ff */
[----:B------:R-:W-:Y:S01]  /*3900*/  LOP3.LUT R8, R9, 0x8, R14, 0xf8, !PT ;  /* 0x0000000809087812 */ /* 0x000fe200078ef80e */
[----:B------:R-:W-:Y:S01]  /*3910*/  UIADD3 UR7, UR16, 0x1, -UR17 ;  /* 0x0000000110077890 */ /* 0x000fe2000fffe811 */
[----:B------:R-:W-:Y:S01]  /*3920*/  SHF.R.U32.HI R9, RZ, 0x3, R9 ;  /* 0x00000003ff097819 */ /* 0x000fe20000011609 */
[--C-:B------:R-:W-:Y:S01]  /*3930*/  IMAD R200, R7, 0x2, R202.reuse ;  /* 0x0000000207c87824 */ /* 0x100fe200078e02ca */
[----:B------:R-:W-:Y:S01]  /*3940*/  LDSM.16.M88.4 R56, [R202] ;  /* 0x00000000ca38783b */ /* 0x000fe20000000200 */
[C---:B------:R-:W-:Y:S01]  /*3950*/  IMAD R198, R5.reuse, 0x2, R202 ;  /* 0x0000000205c67824 */ /* 0x040fe200078e02ca */
[----:B------:R-:W-:Y:S01]  /*3960*/  LOP3.LUT R8, R8, R9, RZ, 0x3c, !PT ;  /* 0x0000000908087212 */ /* 0x000fe200078e3cff */
[----:B------:R-:W-:Y:S01]  /*3970*/  IMAD R197, R5, 0x2, R200 ;  /* 0x0000000205c57824 */ /* 0x000fe200078e02c8 */
[----:B-1----:R-:W-:Y:S01]  /*3980*/  LDSM.16.M88.4 R12, [R200] ;  /* 0x00000000c80c783b */ /* 0x002fe20000000200 */
[----:B------:R-:W-:Y:S01]  /*3990*/  IMAD.IADD R4, R4, 0x1, R77 ;  /* 0x0000000104047824 */ /* 0x000fe200078e024d */
[----:B------:R-:W-:Y:S01]  /*39a0*/  LOP3.LUT R218, R218, 0x6, RZ, 0xc0, !PT ;  /* 0x00000006dada7812 */ /* 0x000fe200078ec0ff */
[----:B------:R-:W-:Y:S01]  /*39b0*/  IMAD R201, R201, 0x200, R8 ;  /* 0x00000200c9c97824 */ /* 0x000fe200078e0208 */
[----:B------:R-:W-:Y:S01]  /*39c0*/  LDSM.16.M88.4 R48, [R198] ;  /* 0x00000000c630783b */ /* 0x000fe20000000200 */
[----:B------:R-:W-:Y:S01]  /*39d0*/  UISETP.GT.AND UP0, UPT, UR22, UR9, UPT ;  /* 0x000000091600728c */ /* 0x000fe2000bf04270 */
[C---:B------:R-:W-:Y:S01]  /*39e0*/  IADD3 R215, R4.reuse, UR6, RZ ;  /* 0x0000000604d77c10 */ /* 0x040fe2000fffe0ff */
[----:B------:R-:W-:Y:S01]  /*39f0*/  IMAD.SHL.U32 R201, R201, 0x2, RZ ;  /* 0x00000002c9c97824 */ /* 0x000fe200078e00ff */
[----:B------:R-:W-:Y:S01]  /*3a00*/  IADD3 R6, R4, 0x8, RZ ;  /* 0x0000000804067810 */ /* 0x000fe20007ffe0ff */
[----:B------:R-:W0:Y:S01]  /*3a10*/  LDGDEPBAR ;  /* 0x00000000000079af */ /* 0x000e220000000000 */
[----:B------:R-:W-:-:S02]  /*3a20*/  IADD3 R214, R215, -c[0x0][0x2e4], RZ ;  /* 0x8000b900d7d67a10 */ /* 0x000fc40007ffe0ff */
[C---:B------:R-:W-:Y:S01]  /*3a30*/  IADD3 R2, R201.reuse, 0x6000, RZ ;  /* 0x00006000c9027810 */ /* 0x040fe20007ffe0ff */
[----:B------:R-:W1:Y:S01]  /*3a40*/  LDSM.16.M88.4 R44, [R201+0x6000] ;  /* 0x00600000c92c783b */ /* 0x000e620000000200 */
[----:B------:R-:W-:Y:S02]  /*3a50*/  IADD3 R199, R201, 0x6020, RZ ;  /* 0x00006020c9c77810 */ /* 0x000fe40007ffe0ff */
[----:B------:R-:W-:Y:S01]  /*3a60*/  @P1 IADD3 R199, R2, -0x20, RZ ;  /* 0xffffffe002c71810 */ /* 0x000fe20007ffe0ff */
[----:B------:R-:W5:Y:S01]  /*3a70*/  LDSM.16.M88.4 R28, [R201+0x7000] ;  /* 0x00700000c91c783b */ /* 0x000f620000000200 */
[----:B------:R-:W-:Y:S01]  /*3a80*/  IMAD.MOV.U32 R2, RZ, RZ, 0x40 ;  /* 0x00000040ff027424 */ /* 0x000fe200078e00ff */
[----:B------:R-:W-:Y:S01]  /*3a90*/  IADD3 R212, R6, UR6, RZ ;  /* 0x0000000606d47c10 */ /* 0x000fe2000fffe0ff */
[----:B------:R-:W-:Y:S01]  /*3aa0*/  ULDC UR6, c[0x0][0x2e8] ;  /* 0x0000ba0000067ab9 */ /* 0x000fe20000000800 */
[----:B------:R-:W2:Y:S01]  /*3ab0*/  LDSM.16.M88.4 R36, [R201+0x6800] ;  /* 0x00680000c924783b */ /* 0x000ea20000000200 */
[----:B------:R-:W-:Y:S01]  /*3ac0*/  UIADD3 UR6, UR7, UR6, URZ ;  /* 0x0000000607067290 */ /* 0x000fe2000fffe03f */
[----:B------:R-:W-:-:S02]  /*3ad0*/  SEL R2, R2, 0xffffffc0, !P2 ;  /* 0xffffffc002027807 */ /* 0x000fc40005000000 */
[----:B------:R-:W3:Y:S01]  /*3ae0*/  LDSM.16.M88.4 R64, [R201+0x7800] ;  /* 0x00780000c940783b */ /* 0x000ee20000000200 */
[----:B------:R-:W-:Y:S02]  /*3af0*/  IADD3 R211, R212, -c[0x0][0x2e4], RZ ;  /* 0x8000b900d4d37a10 */ /* 0x000fe40007ffe0ff */
[----:B------:R-:W-:Y:S01]  /*3b00*/  IMAD.IADD R195, R201, 0x1, R2 ;  /* 0x00000001c9c37824 */ /* 0x000fe200078e0202 */
[----:B------:R-:W4:Y:S01]  /*3b10*/  LDSM.16.M88.4 R68, [R199] ;  /* 0x00000000c744783b */ /* 0x000f220000000200 */
[----:B------:R-:W-:Y:S01]  /*3b20*/  IMAD.IADD R188, R2, 0x1, R199 ;  /* 0x0000000102bc7824 */ /* 0x000fe200078e02c7 */
[----:B------:R-:W-:Y:S02]  /*3b30*/  IADD3 R210, R6, UR6, RZ ;  /* 0x0000000606d27c10 */ /* 0x000fe4000fffe0ff */
[----:B------:R-:W2:Y:S01]  /*3b40*/  LDSM.16.M88.4 R24, [R199+0x1000] ;  /* 0x00100000c718783b */ /* 0x000ea20000000200 */
[----:B------:R-:W-:Y:S02]  /*3b50*/  IADD3 R213, R4, UR6, RZ ;  /* 0x0000000604d57c10 */ /* 0x000fe4000fffe0ff */
[----:B------:R-:W-:Y:S01]  /*3b60*/  IMNMX R210, R210, UR16, PT ;  /* 0x00000010d2d27c17 */ /* 0x000fe2000b800200 */
[----:B------:R-:W2:Y:S01]  /*3b70*/  LDSM.16.M88.4 R52, [R199+0x800] ;  /* 0x00080000c734783b */ /* 0x000ea20000000200 */
[----:B------:R-:W-:-:S02]  /*3b80*/  IMNMX R213, R213, UR16, PT ;  /* 0x00000010d5d57c17 */ /* 0x000fc4000b800200 */
[----:B------:R-:W-:Y:S01]  /*3b90*/  IMNMX R211, RZ, R211, !PT ;  /* 0x000000d3ffd37217 */ /* 0x000fe20007800200 */
[----:B------:R-:W2:Y:S01]  /*3ba0*/  LDSM.16.M88.4 R16, [R199+0x1800] ;  /* 0x00180000c710783b */ /* 0x000ea20000000200 */
[----:B------:R-:W-:Y:S02]  /*3bb0*/  IMNMX R214, RZ, R214, !PT ;  /* 0x000000d6ffd67217 */ /* 0x000fe40007800200 */
[C---:B------:R-:W-:Y:S01]  /*3bc0*/  IADD3 R191, R199.reuse, 0x800, RZ ;  /* 0x00000800c7bf7810 */ /* 0x040fe20007ffe0ff */
[----:B------:R-:W2:Y:S01]  /*3bd0*/  LDSM.16.M88.4 R8, [R195+0x6000] ;  /* 0x00600000c308783b */ /* 0x000ea20000000200 */
[C---:B------:R-:W-:Y:S02]  /*3be0*/  IADD3 R190, R199.reuse, 0x1000, RZ ;  /* 0x00001000c7be7810 */ /* 0x040fe40007ffe0ff */
[C---:B------:R-:W-:Y:S01]  /*3bf0*/  IADD3 R189, R199.reuse, 0x1800, RZ ;  /* 0x00001800c7bd7810 */ /* 0x040fe20007ffe0ff */
[----:B------:R-:W-:Y:S01]  /*3c00*/  LDSM.16.M88.4 R72, [R195+0x7800] ;  /* 0x00780000c348783b */ /* 0x000fe20000000200 */
[----:B------:R-:W-:-:S02]  /*3c10*/  IADD3 R187, R199, 0x2000, RZ ;  /* 0x00002000c7bb7810 */ /* 0x000fc40007ffe0ff */
[C---:B------:R-:W-:Y:S01]  /*3c20*/  IADD3 R186, R199.reuse, 0x2800, RZ ;  /* 0x00002800c7ba7810 */ /* 0x040fe20007ffe0ff */
[C---:B-1----:R-:W-:Y:S01]  /*3c30*/  HMMA.16816.F32.BF16 R20, R56.reuse, R44, RZ ;  /* 0x0000002c3814723c */ /* 0x042fe200000418ff */
[C---:B------:R-:W-:Y:S02]  /*3c40*/  IADD3 R185, R199.reuse, 0x3000, RZ ;  /* 0x00003000c7b97810 */ /* 0x040fe40007ffe0ff */
[C---:B------:R-:W-:Y:S02]  /*3c50*/  IADD3 R184, R199.reuse, 0x3800, RZ ;  /* 0x00003800c7b87810 */ /* 0x040fe40007ffe0ff */
[C---:B------:R-:W-:Y:S02]  /*3c60*/  IADD3 R183, R199.reuse, 0x4000, RZ ;  /* 0x00004000c7b77810 */ /* 0x040fe40007ffe0ff */
[C---:B------:R-:W-:Y:S01]  /*3c70*/  IADD3 R182, R199.reuse, 0x4800, RZ ;  /* 0x00004800c7b67810 */ /* 0x040fe20007ffe0ff */
[----:B-----5:R-:W-:Y:S01]  /*3c80*/  HMMA.16816.F32.BF16 R32, R56, R28, RZ ;  /* 0x0000001c3820723c */ /* 0x020fe200000418ff */
[----:B------:R-:W-:-:S02]  /*3c90*/  IADD3 R181, R199, 0x5000, RZ ;  /* 0x00005000c7b57810 */ /* 0x000fc40007ffe0ff */
[----:B------:R-:W-:-:S05]  /*3ca0*/  IADD3 R180, R199, 0x5800, RZ ;  /* 0x00005800c7b47810 */ /* 0x000fca0007ffe0ff */
[C---:B------:R-:W-:Y:S08]  /*3cb0*/  HMMA.16816.F32.BF16 R44, R56.reuse, R46, RZ ;  /* 0x0000002e382c723c */ /* 0x040ff000000418ff */
[C---:B------:R-:W-:Y:S08]  /*3cc0*/  HMMA.16816.F32.BF16 R28, R56.reuse, R30, RZ ;  /* 0x0000001e381c723c */ /* 0x040ff000000418ff */
[C---:B--2---:R-:W-:Y:S08]  /*3cd0*/  HMMA.16816.F32.BF16 R40, R56.reuse, R36, RZ ;  /* 0x000000243828723c */ /* 0x044ff000000418ff */
[C---:B------:R-:W-:Y:S08]  /*3ce0*/  HMMA.16816.F32.BF16 R36, R56.reuse, R38, RZ ;  /* 0x000000263824723c */ /* 0x040ff000000418ff */
[C---:B---3--:R-:W-:Y:S08]  /*3cf0*/  HMMA.16816.F32.BF16 R60, R56.reuse, R64, RZ ;  /* 0x00000040383c723c */ /* 0x048ff000000418ff */
[----:B------:R-:W-:Y:S01]  /*3d00*/  HMMA.16816.F32.BF16 R56, R56, R66, RZ ;  /* 0x000000423838723c */ /* 0x000fe200000418ff */
[----:B------:R-:W1:Y:S07]  /*3d10*/  LDSM.16.M88.4 R64, [R195+0x6800] ;  /* 0x00680000c340783b */ /* 0x000e6e0000000200 */
[C---:B----4-:R-:W-:Y:S08]  /*3d20*/  HMMA.16816.F32.BF16 R20, R12.reuse, R68, R20 ;  /* 0x000000440c14723c */ /* 0x050ff00000041814 */
[C---:B------:R-:W-:Y:S01]  /*3d30*/  HMMA.16816.F32.BF16 R44, R12.reuse, R70, R44 ;  /* 0x000000460c2c723c */ /* 0x040fe2000004182c */
[----:B------:R-:W-:Y:S07]  /*3d40*/  LDSM.16.M88.4 R68, [R202+0x2000] ;  /* 0x00200000ca44783b */ /* 0x000fee0000000200 */
[C---:B------:R-:W-:Y:S08]  /*3d50*/  HMMA.16816.F32.BF16 R32, R12.reuse, R24, R32 ;  /* 0x000000180c20723c */ /* 0x040ff00000041820 */
[C---:B------:R-:W-:Y:S01]  /*3d60*/  HMMA.16816.F32.BF16 R28, R12.reuse, R26, R28 ;  /* 0x0000001a0c1c723c */ /* 0x040fe2000004181c */
[----:B------:R-:W2:Y:S07]  /*3d70*/  LDSM.16.M88.4 R24, [R195+0x7000] ;  /* 0x00700000c318783b */ /* 0x000eae0000000200 */
[C---:B------:R-:W-:Y:S08]  /*3d80*/  HMMA.16816.F32.BF16 R40, R12.reuse, R52, R40 ;  /* 0x000000340c28723c */ /* 0x040ff00000041828 */
[C---:B------:R-:W-:Y:S01]  /*3d90*/  HMMA.16816.F32.BF16 R36, R12.reuse, R54, R36 ;  /* 0x000000360c24723c */ /* 0x040fe20000041824 */
[----:B------:R-:W-:Y:S07]  /*3da0*/  LDSM.16.M88.4 R52, [R197] ;  /* 0x00000000c534783b */ /* 0x000fee0000000200 */
[C---:B------:R-:W-:Y:S08]  /*3db0*/  HMMA.16816.F32.BF16 R60, R12.reuse, R16, R60 ;  /* 0x000000100c3c723c */ /* 0x040ff0000004183c */
[----:B------:R-:W-:Y:S01]  /*3dc0*/  HMMA.16816.F32.BF16 R56, R12, R18, R56 ;  /* 0x000000120c38723c */ /* 0x000fe20000041838 */
[----:B------:R-:W3:Y:S04]  /*3dd0*/  LDSM.16.M88.4 R16, [R188] ;  /* 0x00000000bc10783b */ /* 0x000ee80000000200 */
[----:B------:R-:W4:Y:S03]  /*3de0*/  LDSM.16.M88.4 R12, [R188+0x800] ;  /* 0x00080000bc0c783b */ /* 0x000f260000000200 */
[C---:B------:R-:W-:Y:S08]  /*3df0*/  HMMA.16816.F32.BF16 R20, R48.reuse, R8, R20 ;  /* 0x000000083014723c */ /* 0x040ff00000041814 */
[C---:B------:R-:W-:Y:S01]  /*3e00*/  HMMA.16816.F32.BF16 R44, R48.reuse, R10, R44 ;  /* 0x0000000a302c723c */ /* 0x040fe2000004182c */
[----:B------:R-:W5:Y:S07]  /*3e10*/  LDSM.16.M88.4 R8, [R188+0x1000] ;  /* 0x00100000bc08783b */ /* 0x000f6e0000000200 */
        /* <DEDUP_REMOVED lines=8> */
[----:B------:R-:W1:Y:S04]  /*3ea0*/  LDSM.16.M88.4 R48, [R201+0x8800] ;  /* 0x00880000c930783b */ /* 0x000e680000000200 */
        /* <DEDUP_REMOVED lines=8> */
[C---:B------:R-:W-:Y:S01]  /*3f30*/  HMMA.16816.F32.BF16 R28, R52.reuse, R10, R28 ;  /* 0x0000000a341c723c */ /* 0x040fe2000004181c */
[----:B------:R-:W4:Y:S07]  /*3f40*/  LDSM.16.M88.4 R8, [R200+0x2000] ;  /* 0x00200000c808783b */ /* 0x000f2e0000000200 */
[C---:B-1----:R-:W-:Y:S08]  /*3f50*/  HMMA.16816.F32.BF16 R60, R52.reuse, R64, R60 ;  /* 0x00000040343c723c */ /* 0x042ff0000004183c */
[----:B------:R-:W-:Y:S01]  /*3f60*/  HMMA.16816.F32.BF16 R56, R52, R66, R56 ;  /* 0x000000423438723c */ /* 0x000fe20000041838 */
[----:B------:R-:W1:Y:S04]  /*3f70*/  LDSM.16.M88.4 R64, [R199+0x2800] ;  /* 0x00280000c740783b */ /* 0x000e680000000200 */
[----:B------:R-:W5:Y:S03]  /*3f80*/  LDSM.16.M88.4 R52, [R199+0x3000] ;  /* 0x00300000c734783b */ /* 0x000f660000000200 */
[C---:B--2---:R-:W-:Y:S08]  /*3f90*/  HMMA.16816.F32.BF16 R20, R68.reuse, R24, R20 ;  /* 0x000000184414723c */ /* 0x044ff00000041814 */
[C---:B------:R-:W-:Y:S01]  /*3fa0*/  HMMA.16816.F32.BF16 R44, R68.reuse, R26, R44 ;  /* 0x0000001a442c723c */ /* 0x040fe2000004182c */
[----:B------:R-:W2:Y:S07]  /*3fb0*/  LDSM.16.M88.4 R24, [R199+0x3800] ;  /* 0x00380000c718783b */ /* 0x000eae0000000200 */
        /* <DEDUP_REMOVED lines=8> */
[----:B------:R-:W-:Y:S04]  /*4040*/  LDSM.16.M88.4 R68, [R202+0x4000] ;  /* 0x00400000ca44783b */ /* 0x000fe80000000200 */
[----:B------:R-:W-:Y:S03]  /*4050*/  LDSM.16.M88.4 R72, [R199+0x4000] ;  /* 0x00400000c748783b */ /* 0x000fe60000000200 */
[C---:B----4-:R-:W-:Y:S08]  /*4060*/  HMMA.16816.F32.BF16 R20, R8.reuse, R12, R20 ;  /* 0x0000000c0814723c */ /* 0x050ff00000041814 */
[C---:B------:R-:W-:Y:S01]  /*4070*/  HMMA.16816.F32.BF16 R44, R8.reuse, R14, R44 ;  /* 0x0000000e082c723c */ /* 0x040fe2000004182c */
[----:B------:R-:W4:Y:S07]  /*4080*/  LDSM.16.M88.4 R12, [R195+0x8800] ;  /* 0x00880000c30c783b */ /* 0x000f2e0000000200 */
[C---:B-1----:R-:W-:Y:S08]  /*4090*/  HMMA.16816.F32.BF16 R40, R8.reuse, R64, R40 ;  /* 0x000000400828723c */ /* 0x042ff00000041828 */
[C---:B------:R-:W-:Y:S01]  /*40a0*/  HMMA.16816.F32.BF16 R36, R8.reuse, R66, R36 ;  /* 0x000000420824723c */ /* 0x040fe20000041824 */
[----:B------:R-:W-:Y:S07]  /*40b0*/  LDSM.16.M88.4 R64, [R201+0xb800] ;  /* 0x00b80000c940783b */ /* 0x000fee0000000200 */
[C---:B-----5:R-:W-:Y:S08]  /*40c0*/  HMMA.16816.F32.BF16 R32, R8.reuse, R52, R32 ;  /* 0x000000340820723c */ /* 0x060ff00000041820 */
[C---:B------:R-:W-:Y:S01]  /*40d0*/  HMMA.16816.F32.BF16 R28, R8.reuse, R54, R28 ;  /* 0x00000036081c723c */ /* 0x040fe2000004181c */
[----:B------:R-:W-:Y:S07]  /*40e0*/  LDSM.16.M88.4 R52, [R195+0x9800] ;  /* 0x00980000c334783b */ /* 0x000fee0000000200 */
[C---:B--2---:R-:W-:Y:S07]  /*40f0*/  HMMA.16816.F32.BF16 R60, R8.reuse, R24, R60 ;  /* 0x00000018083c723c */ /* 0x044fee000004183c */
[----:B------:R-:W-:Y:S01]  /*4100*/  IMAD.U32 R25, RZ, RZ, UR22 ;  /* 0x00000016ff197e24 */ /* 0x000fe2000f8e00ff */
[----:B------:R-:W-:Y:S01]  /*4110*/  HMMA.16816.F32.BF16 R56, R8, R26, R56 ;  /* 0x0000001a0838723c */ /* 0x000fe20000041838 */
[----:B------:R-:W1:Y:S02]  /*4120*/  LDSM.16.M88.4 R8, [R195+0x9000] ;  /* 0x00900000c308783b */ /* 0x000e640000000200 */
[----:B------:R-:W-:-:S02]  /*4130*/  IMAD R2, R25, 0x40, R218 ;  /* 0x0000004019027824 */ /* 0x000fc400078e02da */
[----:B------:R-:W-:Y:S03]  /*4140*/  LDSM.16.M88.4 R24, [R197+0x2000] ;  /* 0x00200000c518783b */ /* 0x000fe60000000200 */
[C---:B---3--:R-:W-:Y:S01]  /*4150*/  HMMA.16816.F32.BF16 R20, R48.reuse, R16, R20 ;  /* 0x000000103014723c */ /* 0x048fe20000041814 */
[C---:B------:R-:W-:Y:S02]  /*4160*/  IADD3 R76, R2.reuse, 0x1, RZ ;  /* 0x00000001024c7810 */ /* 0x040fe40007ffe0ff */
[C---:B------:R-:W-:Y:S02]  /*4170*/  IADD3 R79, R2.reuse, 0x8, RZ ;  /* 0x00000008024f7810 */ /* 0x040fe40007ffe0ff */
[----:B------:R-:W-:Y:S02]  /*4180*/  IADD3 R85, R2, 0x10, RZ ;  /* 0x0000001002557810 */ /* 0x000fe40007ffe0ff */
[--C-:B------:R-:W-:Y:S01]  /*4190*/  IMAD.IADD R16, R215, 0x1, -R2.reuse ;  /* 0x00000001d7107824 */ /* 0x100fe200078e0a02 */
[----:B----4-:R-:W-:Y:S01]  /*41a0*/  HMMA.16816.F32.BF16 R40, R48, R12, R40 ;  /* 0x0000000c3028723c */ /* 0x010fe20000041828 */
[----:B------:R-:W-:Y:S01]  /*41b0*/  IMAD.IADD R17, R212, 0x1, -R2 ;  /* 0x00000001d4117824 */ /* 0x000fe200078e0a02 */
[----:B------:R-:W-:-:S02]  /*41c0*/  IADD3 R88, R2, 0x11, RZ ;  /* 0x0000001102587810 */ /* 0x000fc40007ffe0ff */
[----:B------:R-:W-:Y:S02]  /*41d0*/  IABS R16, R16 ;  /* 0x0000001000107213 */ /* 0x000fe40000000000 */
[----:B------:R-:W-:Y:S01]  /*41e0*/  IADD3 R82, R2, 0x9, RZ ;  /* 0x0000000902527810 */ /* 0x000fe20007ffe0ff */
[----:B------:R-:W-:Y:S01]  /*41f0*/  IMAD.IADD R12, R215, 0x1, -R76 ;  /* 0x00000001d70c7824 */ /* 0x000fe200078e0a4c */
[C---:B------:R-:W-:Y:S01]  /*4200*/  HMMA.16816.F32.BF16 R44, R48.reuse, R18, R44 ;  /* 0x00000012302c723c */ /* 0x040fe2000004182c */
[----:B------:R-:W-:Y:S01]  /*4210*/  IMAD.MOV.U32 R77, RZ, RZ, R16 ;  /* 0x000000ffff4d7224 */ /* 0x000fe200078e0010 */
[----:B------:R-:W-:Y:S01]  /*4220*/  IABS R16, R17 ;  /* 0x0000001100107213 */ /* 0x000fe20000000000 */
[----:B------:R-:W-:Y:S01]  /*4230*/  IMAD.IADD R13, R212, 0x1, -R76 ;  /* 0x00000001d40d7824 */ /* 0x000fe200078e0a4c */
[----:B------:R-:W-:Y:S02]  /*4240*/  IABS R12, R12 ;  /* 0x0000000c000c7213 */ /* 0x000fe40000000000 */
[C---:B------:R-:W-:Y:S01]  /*4250*/  IADD3 R91, R2.reuse, 0x18, RZ ;  /* 0x00000018025b7810 */ /* 0x040fe20007ffe0ff */
[----:B------:R-:W-:Y:S01]  /*4260*/  IMAD.MOV.U32 R78, RZ, RZ, R16 ;  /* 0x000000ffff4e7224 */ /* 0x000fe200078e0010 */
[----:B------:R-:W-:Y:S01]  /*4270*/  HMMA.16816.F32.BF16 R36, R48, R14, R36 ;  /* 0x0000000e3024723c */ /* 0x000fe20000041824 */
[----:B------:R-:W2:Y:S01]  /*4280*/  LDSM.16.M88.4 R16, [R188+0x2000] ;  /* 0x00200000bc10783b */ /* 0x000ea20000000200 */
[----:B------:R-:W-:Y:S01]  /*4290*/  IMAD.MOV.U32 R80, RZ, RZ, R12 ;  /* 0x000000ffff507224 */ /* 0x000fe200078e000c */
[----:B------:R-:W-:Y:S01]  /*42a0*/  IABS R12, R13 ;  /* 0x0000000d000c7213 */ /* 0x000fe20000000000 */
[----:B------:R-:W-:Y:S01]  /*42b0*/  I2F R77, R77 ;  /* 0x0000004d004d7306 */ /* 0x000fe20000201400 */
[----:B------:R-:W-:-:S02]  /*42c0*/  IADD3 R97, R2, 0x20, RZ ;  /* 0x0000002002617810 */ /* 0x000fc40007ffe0ff */
[C---:B------:R-:W-:Y:S01]  /*42d0*/  IADD3 R94, R2.reuse, 0x19, RZ ;  /* 0x00000019025e7810 */ /* 0x040fe20007ffe0ff */
[----:B------:R-:W-:Y:S01]  /*42e0*/  IMAD.MOV.U32 R81, RZ, RZ, R12 ;  /* 0x000000ffff517224 */ /* 0x000fe200078e000c */
[C---:B-1----:R-:W-:Y:S01]  /*42f0*/  HMMA.16816.F32.BF16 R32, R48.reuse, R8, R32 ;  /* 0x000000083020723c */ /* 0x042fe20000041820 */
[----:B------:R-:W1:Y:S01]  /*4300*/  LDSM.16.M88.4 R12, [R188+0x2800] ;  /* 0x00280000bc0c783b */ /* 0x000e620000000200 */
[C---:B------:R-:W-:Y:S01]  /*4310*/  IADD3 R100, R2.reuse, 0x21, RZ ;  /* 0x0000002102647810 */ /* 0x040fe20007ffe0ff */
[----:B------:R-:W-:Y:S01]  /*4320*/  I2F R78, R78 ;  /* 0x0000004e004e7306 */ /* 0x000fe20000201400 */
[C---:B------:R-:W-:Y:S02]  /*4330*/  IADD3 R103, R2.reuse, 0x28, RZ ;  /* 0x0000002802677810 */ /* 0x040fe40007ffe0ff */
[----:B------:R-:W-:Y:S01]  /*4340*/  IADD3 R106, R2, 0x29, RZ ;  /* 0x00000029026a7810 */ /* 0x000fe20007ffe0ff */
[C-C-:B------:R-:W-:Y:S01]  /*4350*/  IMAD.IADD R8, R215.reuse, 0x1, -R79.reuse ;  /* 0x00000001d7087824 */ /* 0x140fe200078e0a4f */
[C---:B------:R-:W-:Y:S01]  /*4360*/  HMMA.16816.F32.BF16 R28, R48.reuse, R10, R28 ;  /* 0x0000000a301c723c */ /* 0x040fe2000004181c */
[----:B------:R-:W-:Y:S01]  /*4370*/  IMAD.IADD R9, R212, 0x1, -R79 ;  /* 0x00000001d4097824 */ /* 0x000fe200078e0a4f */
[----:B------:R-:W-:Y:S01]  /*4380*/  IADD3 R109, R2, 0x30, RZ ;  /* 0x00000030026d7810 */ /* 0x000fe20007ffe0ff */
[----:B------:R-:W-:Y:S01]  /*4390*/  I2F R81, R81 ;  /* 0x0000005100517306 */ /* 0x000fe20000201400 */
[----:B------:R-:W-:Y:S01]  /*43a0*/  IABS R8, R8 ;  /* 0x0000000800087213 */ /* 0x000fe20000000000 */
[----:B------:R-:W-:Y:S01]  /*43b0*/  IMAD.IADD R108, R212, 0x1, -R103 ;  /* 0x00000001d46c7824 */ /* 0x000fe200078e0a67 */
[C---:B------:R-:W-:Y:S01]  /*43c0*/  IADD3 R115, R2.reuse, 0x38, RZ ;  /* 0x0000003802737810 */ /* 0x040fe20007ffe0ff */
[----:B------:R-:W-:Y:S01]  /*43d0*/  IMAD.IADD R110, R215, 0x1, -R106 ;  /* 0x00000001d76e7824 */ /* 0x000fe200078e0a6a */
[----:B------:R-:W-:Y:S01]  /*43e0*/  HMMA.16816.F32.BF16 R60, R48, R52, R60 ;  /* 0x00000034303c723c */ /* 0x000fe2000004183c */
[----:B------:R-:W-:Y:S01]  /*43f0*/  IMAD.MOV.U32 R83, RZ, RZ, R8 ;  /* 0x000000ffff537224 */ /* 0x000fe200078e0008 */
[----:B------:R-:W-:Y:S01]  /*4400*/  IABS R8, R9 ;  /* 0x0000000900087213 */ /* 0x000fe20000000000 */
[----:B------:R-:W-:Y:S01]  /*4410*/  I2F R80, R80 ;  /* 0x0000005000507306 */ /* 0x000fe20000201400 */
[----:B------:R-:W-:-:S02]  /*4420*/  IADD3 R118, R2, 0x39, RZ ;  /* 0x0000003902767810 */ /* 0x000fc40007ffe0ff */
[----:B------:R-:W-:Y:S01]  /*4430*/  IADD3 R112, R2, 0x31, RZ ;  /* 0x0000003102707810 */ /* 0x000fe20007ffe0ff */
[----:B------:R-:W-:Y:S01]  /*4440*/  IMAD.MOV.U32 R84, RZ, RZ, R8 ;  /* 0x000000ffff547224 */ /* 0x000fe200078e0008 */
[----:B------:R-:W-:Y:S01]  /*4450*/  HMMA.16816.F32.BF16 R56, R48, R54, R56 ;  /* 0x000000363038723c */ /* 0x000fe20000041838 */
[----:B------:R-:W3:Y:S01]  /*4460*/  LDSM.16.M88.4 R8, [R188+0x3000] ;  /* 0x00300000bc08783b */ /* 0x000ee20000000200 */
[--C-:B------:R-:W-:Y:S01]  /*4470*/  IMAD.IADD R52, R215, 0x1, -R82.reuse ;  /* 0x00000001d7347824 */ /* 0x100fe200078e0a52 */
[----:B------:R-:W-:Y:S01]  /*4480*/  I2F R83, R83 ;  /* 0x0000005300537306 */ /* 0x000fe20000201400 */
[----:B------:R-:W-:Y:S02]  /*4490*/  ISETP.GE.AND P0, PT, R79, R210, PT ;  /* 0x000000d24f00720c */ /* 0x000fe40003f06270 */
[----:B------:R-:W-:Y:S01]  /*44a0*/  ISETP.GE.AND P3, PT, R82, R213, PT ;  /* 0x000000d55200720c */ /* 0x000fe20003f66270 */
[----:B------:R-:W-:Y:S01]  /*44b0*/  IMAD.IADD R48, R212, 0x1, -R82 ;  /* 0x00000001d4307824 */ /* 0x000fe200078e0a52 */
[----:B--2---:R-:W-:Y:S01]  /*44c0*/  HMMA.16816.F32.BF16 R20, R24, R16, R20 ;  /* 0x000000101814723c */ /* 0x004fe20000041814 */
[----:B------:R-:W-:-:S02]  /*44d0*/  IABS R52, R52 ;  /* 0x0000003400347213 */ /* 0x000fc40000000000 */
[----:B------:R-:W-:Y:S01]  /*44e0*/  I2F R84, R84 ;  /* 0x0000005400547306 */ /* 0x000fe20000201400 */
[----:B------:R-:W-:Y:S02]  /*44f0*/  IABS R48, R48 ;  /* 0x0000003000307213 */ /* 0x000fe40000000000 */
[----:B------:R-:W-:Y:S01]  /*4500*/  ISETP.LT.OR P0, PT, R79, R211, P0 ;  /* 0x000000d34f00720c */ /* 0x000fe20000701670 */
[--C-:B------:R-:W-:Y:S01]  /*4510*/  IMAD.IADD R16, R215, 0x1, -R85.reuse ;  /* 0x00000001d7107824 */ /* 0x100fe200078e0a55 */
[C---:B------:R-:W-:Y:S01]  /*4520*/  HMMA.16816.F32.BF16 R44, R24.reuse, R18, R44 ;  /* 0x00000012182c723c */ /* 0x040fe2000004182c */
[----:B------:R-:W-:Y:S01]  /*4530*/  IMAD.IADD R17, R212, 0x1, -R85 ;  /* 0x00000001d4117824 */ /* 0x000fe200078e0a55 */
[----:B------:R-:W-:Y:S01]  /*4540*/  IABS R108, R108 ;  /* 0x0000006c006c7213 */ /* 0x000fe20000000000 */
[----:B------:R-:W-:Y:S01]  /*4550*/  IMAD.MOV.U32 R87, RZ, RZ, R48 ;  /* 0x000000ffff577224 */ /* 0x000fe200078e0030 */
[----:B------:R-:W-:Y:S01]  /*4560*/  IABS R16, R16 ;  /* 0x0000001000107213 */ /* 0x000fe20000000000 */
[----:B------:R-:W2:Y:S01]  /*4570*/  LDSM.16.M88.4 R48, [R188+0x3800] ;  /* 0x00380000bc30783b */ /* 0x000ea20000000200 */
[----:B------:R4:W-:Y:S01]  /*4580*/  I2F R86, R52 ;  /* 0x0000003400567306 */ /* 0x0009e20000201400 */
[----:B------:R-:W-:Y:S01]  /*4590*/  ISETP.GE.AND P4, PT, R2, R213, PT ;  /* 0x000000d50200720c */ /* 0x000fe20003f86270 */
[----:B-1----:R-:W-:Y:S01]  /*45a0*/  HMMA.16816.F32.BF16 R40, R24, R12, R40 ;  /* 0x0000000c1828723c */ /* 0x002fe20000041828 */
[----:B------:R-:W-:Y:S01]  /*45b0*/  IMAD.MOV.U32 R89, RZ, RZ, R16 ;  /* 0x000000ffff597224 */ /* 0x000fe200078e0010 */
[----:B------:R-:W-:-:S02]  /*45c0*/  IABS R16, R17 ;  /* 0x0000001100107213 */ /* 0x000fc40000000000 */
[-C--:B------:R-:W-:Y:S02]  /*45d0*/  ISETP.GE.AND P5, PT, R2, R210.reuse, PT ;  /* 0x000000d20200720c */ /* 0x080fe40003fa6270 */
[----:B------:R-:W-:Y:S01]  /*45e0*/  I2F R87, R87 ;  /* 0x0000005700577306 */ /* 0x000fe20000201400 */
[----:B------:R-:W-:Y:S01]  /*45f0*/  IMAD.IADD R12, R215, 0x1, -R88 ;  /* 0x00000001d70c7824 */ /* 0x000fe200078e0a58 */
[C---:B------:R-:W-:Y:S01]  /*4600*/  HMMA.16816.F32.BF16 R36, R24.reuse, R14, R36 ;  /* 0x0000000e1824723c */ /* 0x040fe20000041824 */
[----:B------:R-:W-:Y:S01]  /*4610*/  IMAD.MOV.U32 R90, RZ, RZ, R16 ;  /* 0x000000ffff5a7224 */ /* 0x000fe200078e0010 */
[----:B------:R-:W-:Y:S01]  /*4620*/  ISETP.GE.AND P2, PT, R76, R210, PT ;  /* 0x000000d24c00720c */ /* 0x000fe20003f46270 */
[----:B------:R-:W1:Y:S01]  /*4630*/  LDSM.16.M88.4 R16, [R201+0xa000] ;  /* 0x00a00000c910783b */ /* 0x000e620000000200 */
[----:B------:R-:W-:Y:S01]  /*4640*/  IABS R12, R12 ;  /* 0x0000000c000c7213 */ /* 0x000fe20000000000 */
[----:B------:R-:W-:Y:S01]  /*4650*/  IMAD.IADD R13, R212, 0x1, -R88 ;  /* 0x00000001d40d7824 */ /* 0x000fe200078e0a58 */
[----:B------:R-:W-:Y:S01]  /*4660*/  I2F R89, R89 ;  /* 0x0000005900597306 */ /* 0x000fe20000201400 */
[----:B----4-:R-:W-:Y:S01]  /*4670*/  LDSM.16.M88.4 R52, [R200+0x4000] ;  /* 0x00400000c834783b */ /* 0x010fe20000000200 */
[----:B------:R-:W-:Y:S01]  /*4680*/  ISETP.GE.AND P1, PT, R79, R213, PT ;  /* 0x000000d54f00720c */ /* 0x000fe20003f26270 */
[----:B------:R-:W-:Y:S01]  /*4690*/  IMAD.MOV.U32 R92, RZ, RZ, R12 ;  /* 0x000000ffff5c7224 */ /* 0x000fe200078e000c */
[----:B------:R-:W-:Y:S01]  /*46a0*/  IABS R12, R13 ;  /* 0x0000000d000c7213 */ /* 0x000fe20000000000 */
[----:B---3--:R-:W-:Y:S01]  /*46b0*/  HMMA.16816.F32.BF16 R32, R24, R8, R32 ;  /* 0x000000081820723c */ /* 0x008fe20000041820 */
[----:B------:R-:W-:-:S02]  /*46c0*/  ISETP.LT.OR P3, PT, R82, R214, P3 ;  /* 0x000000d65200720c */ /* 0x000fc40001f61670 */
[----:B------:R-:W-:Y:S01]  /*46d0*/  I2F R90, R90 ;  /* 0x0000005a005a7306 */ /* 0x000fe20000201400 */
[----:B------:R-:W-:Y:S01]  /*46e0*/  IMAD.MOV.U32 R93, RZ, RZ, R12 ;  /* 0x000000ffff5d7224 */ /* 0x000fe200078e000c */
[----:B------:R-:W-:Y:S01]  /*46f0*/  ISETP.LT.OR P4, PT, R2, R214, P4 ;  /* 0x000000d60200720c */ /* 0x000fe20002781670 */
[----:B------:R-:W3:Y:S01]  /*4700*/  LDSM.16.M88.4 R12, [R201+0xa800] ;  /* 0x00a80000c90c783b */ /* 0x000ee20000000200 */
[--C-:B------:R-:W-:Y:S01]  /*4710*/  IMAD.IADD R8, R215, 0x1, -R91.reuse ;  /* 0x00000001d7087824 */ /* 0x100fe200078e0a5b */
[----:B------:R-:W-:Y:S01]  /*4720*/  HMMA.16816.F32.BF16 R28, R24, R10, R28 ;  /* 0x0000000a181c723c */ /* 0x000fe2000004181c */
[----:B------:R-:W-:Y:S01]  /*4730*/  IMAD.IADD R9, R212, 0x1, -R91 ;  /* 0x00000001d4097824 */ /* 0x000fe200078e0a5b */
[-C--:B------:R-:W-:Y:S01]  /*4740*/  ISETP.LT.OR P5, PT, R2, R211.reuse, P5 ;  /* 0x000000d30200720c */ /* 0x080fe20002fa1670 */
[----:B------:R-:W-:Y:S01]  /*4750*/  I2F R93, R93 ;  /* 0x0000005d005d7306 */ /* 0x000fe20000201400 */
[----:B------:R-:W-:Y:S02]  /*4760*/  IABS R8, R8 ;  /* 0x0000000800087213 */ /* 0x000fe40000000000 */
[----:B------:R-:W-:-:S02]  /*4770*/  ISETP.LT.OR P2, PT, R76, R211, P2 ;  /* 0x000000d34c00720c */ /* 0x000fc40001741670 */
[----:B------:R-:W-:Y:S01]  /*4780*/  ISETP.LT.OR P1, PT, R79, R214, P1 ;  /* 0x000000d64f00720c */ /* 0x000fe20000f21670 */
[----:B------:R-:W-:Y:S01]  /*4790*/  IMAD.MOV.U32 R95, RZ, RZ, R8 ;  /* 0x000000ffff5f7224 */ /* 0x000fe200078e0008 */
[----:B------:R-:W-:Y:S01]  /*47a0*/  IABS R8, R9 ;  /* 0x0000000900087213 */ /* 0x000fe20000000000 */
[C---:B--2---:R-:W-:Y:S01]  /*47b0*/  HMMA.16816.F32.BF16 R60, R24.reuse, R48, R60 ;  /* 0x00000030183c723c */ /* 0x044fe2000004183c */
[----:B------:R-:W-:Y:S01]  /*47c0*/  I2F R92, R92 ;  /* 0x0000005c005c7306 */ /* 0x000fe20000201400 */
[----:B------:R-:W-:Y:S02]  /*47d0*/  IABS R110, R110 ;  /* 0x0000006e006e7213 */ /* 0x000fe40000000000 */
[----:B------:R-:W-:Y:S01]  /*47e0*/  IMAD.MOV.U32 R96, RZ, RZ, R8 ;  /* 0x000000ffff607224 */ /* 0x000fe200078e0008 */
[C---:B------:R-:W-:Y:S01]  /*47f0*/  ISETP.GE.AND P6, PT, R76.reuse, R213, PT ;  /* 0x000000d54c00720c */ /* 0x040fe20003fc6270 */
[----:B------:R-:W2:Y:S01]  /*4800*/  LDSM.16.M88.4 R8, [R201+0xb000] ;  /* 0x00b00000c908783b */ /* 0x000ea20000000200 */
[----:B------:R-:W-:Y:S01]  /*4810*/  IMAD.IADD R48, R215, 0x1, -R94 ;  /* 0x00000001d7307824 */ /* 0x000fe200078e0a5e */
[----:B------:R-:W-:Y:S01]  /*4820*/  HMMA.16816.F32.BF16 R56, R24, R50, R56 ;  /* 0x000000321838723c */ /* 0x000fe20000041838 */
[----:B------:R-:W-:Y:S01]  /*4830*/  I2F R95, R95 ;  /* 0x0000005f005f7306 */ /* 0x000fe20000201400 */
[----:B------:R-:W-:-:S02]  /*4840*/  ISETP.LT.OR P6, PT, R76, R214, P6 ;  /* 0x000000d64c00720c */ /* 0x000fc400037c1670 */
[----:B------:R-:W-:-:S03]  /*4850*/  IABS R48, R48 ;  /* 0x0000003000307213 */ /* 0x000fc60000000000 */
[----:B------:R-:W-:Y:S01]  /*4860*/  IMAD.IADD R24, R212, 0x1, -R94 ;  /* 0x00000001d4187824 */ /* 0x000fe200078e0a5e */
[----:B-1----:R-:W-:Y:S01]  /*4870*/  HMMA.16816.F32.BF16 R20, R68, R16, R20 ;  /* 0x000000104414723c */ /* 0x002fe20000041814 */
[----:B------:R1:W-:Y:S03]  /*4880*/  I2F R98, R48 ;  /* 0x0000003000627306 */ /* 0x0003e60000201400 */
[----:B------:R-:W-:-:S03]  /*4890*/  IABS R24, R24 ;  /* 0x0000001800187213 */ /* 0x000fc60000000000 */
[--C-:B------:R-:W-:Y:S01]  /*48a0*/  IMAD.IADD R16, R215, 0x1, -R97.reuse ;  /* 0x00000001d7107824 */ /* 0x100fe200078e0a61 */
[----:B------:R-:W-:Y:S01]  /*48b0*/  HMMA.16816.F32.BF16 R44, R68, R18, R44 ;  /* 0x00000012442c723c */ /* 0x000fe2000004182c */
[----:B------:R-:W-:Y:S01]  /*48c0*/  IMAD.IADD R17, R212, 0x1, -R97 ;  /* 0x00000001d4117824 */ /* 0x000fe200078e0a61 */
[----:B------:R4:W-:Y:S02]  /*48d0*/  I2F R99, R24 ;  /* 0x0000001800637306 */ /* 0x0009e40000201400 */
[----:B------:R-:W-:-:S04]  /*48e0*/  IABS R16, R16 ;  /* 0x0000001000107213 */ /* 0x000fc80000000000 */
[C---:B---3--:R-:W-:Y:S01]  /*48f0*/  HMMA.16816.F32.BF16 R40, R68.reuse, R12, R40 ;  /* 0x0000000c4428723c */ /* 0x048fe20000041828 */
[----:B------:R-:W-:Y:S01]  /*4900*/  IMAD.MOV.U32 R101, RZ, RZ, R16 ;  /* 0x000000ffff657224 */ /* 0x000fe200078e0010 */
[----:B------:R-:W-:Y:S01]  /*4910*/  IABS R16, R17 ;  /* 0x0000001100107213 */ /* 0x000fe20000000000 */
[--C-:B------:R-:W-:Y:S01]  /*4920*/  IMAD.IADD R17, R212, 0x1, -R100.reuse ;  /* 0x00000001d4117824 */ /* 0x100fe200078e0a64 */
[----:B-1----:R-:W1:Y:S01]  /*4930*/  LDSM.16.M88.4 R48, [R199+0x4800] ;  /* 0x00480000c730783b */ /* 0x002e620000000200 */
[----:B------:R-:W-:Y:S02]  /*4940*/  I2F R96, R96 ;  /* 0x0000006000607306 */ /* 0x000fe40000201400 */
[----:B------:R-:W-:Y:S01]  /*4950*/  IMAD.IADD R12, R215, 0x1, -R100 ;  /* 0x00000001d70c7824 */ /* 0x000fe200078e0a64 */
[C---:B------:R-:W-:Y:S01]  /*4960*/  HMMA.16816.F32.BF16 R36, R68.reuse, R14, R36 ;  /* 0x0000000e4424723c */ /* 0x040fe20000041824 */
[----:B------:R-:W-:Y:S01]  /*4970*/  IMAD.MOV.U32 R102, RZ, RZ, R16 ;  /* 0x000000ffff667224 */ /* 0x000fe200078e0010 */
[----:B----4-:R-:W-:Y:S02]  /*4980*/  LDSM.16.M88.4 R24, [R195+0xa000] ;  /* 0x00a00000c318783b */ /* 0x010fe40000000200 */
[----:B------:R-:W-:Y:S01]  /*4990*/  IABS R16, R12 ;  /* 0x0000000c00107213 */ /* 0x000fe20000000000 */
[----:B------:R-:W-:Y:S01]  /*49a0*/  I2F R101, R101 ;  /* 0x0000006500657306 */ /* 0x000fe20000201400 */
[----:B------:R-:W3:Y:S02]  /*49b0*/  LDSM.16.M88.4 R12, [R198+0x4000] ;  /* 0x00400000c60c783b */ /* 0x000ee40000000200 */
[----:B--2---:R-:W-:Y:S01]  /*49c0*/  HMMA.16816.F32.BF16 R32, R68, R8, R32 ;  /* 0x000000084420723c */ /* 0x004fe20000041820 */
[----:B------:R-:W-:Y:S01]  /*49d0*/  IMAD.MOV.U32 R104, RZ, RZ, R16 ;  /* 0x000000ffff687224 */ /* 0x000fe200078e0010 */
[----:B------:R-:W-:-:S03]  /*49e0*/  IABS R16, R17 ;  /* 0x0000001100107213 */ /* 0x000fc60000000000 */
[----:B------:R-:W-:Y:S02]  /*49f0*/  I2F R102, R102 ;  /* 0x0000006600667306 */ /* 0x000fe40000201400 */
[C---:B------:R-:W-:Y:S01]  /*4a00*/  IMAD.IADD R8, R215.reuse, 0x1, -R103 ;  /* 0x00000001d7087824 */ /* 0x040fe200078e0a67 */
[----:B------:R-:W-:Y:S04]  /*4a10*/  HMMA.16816.F32.BF16 R20, R52, R72, R20 ;  /* 0x000000483414723c */ /* 0x000fe80000041814 */
[----:B------:R-:W-:Y:S01]  /*4a20*/  IABS R8, R8 ;  /* 0x0000000800087213 */ /* 0x000fe20000000000 */
[----:B------:R2:W-:Y:S02]  /*4a30*/  I2F R105, R16 ;  /* 0x0000001000697306 */ /* 0x0005e40000201400 */
[----:B------:R-:W-:Y:S01]  /*4a40*/  IMAD.IADD R72, R212, 0x1, -R106 ;  /* 0x00000001d4487824 */ /* 0x000fe200078e0a6a */
[----:B------:R-:W-:Y:S01]  /*4a50*/  HMMA.16816.F32.BF16 R28, R68, R10, R28 ;  /* 0x0000000a441c723c */ /* 0x000fe2000004181c */
[----:B------:R-:W-:-:S03]  /*4a60*/  IMAD.IADD R73, R215, 0x1, -R109 ;  /* 0x00000001d7497824 */ /* 0x000fc600078e0a6d */
[----:B------:R-:W-:Y:S01]  /*4a70*/  IABS R72, R72 ;  /* 0x0000004800487213 */ /* 0x000fe20000000000 */
[----:B------:R4:W-:Y:S03]  /*4a80*/  I2F R107, R8 ;  /* 0x00000008006b7306 */ /* 0x0009e60000201400 */
[C---:B------:R-:W-:Y:S01]  /*4a90*/  HMMA.16816.F32.BF16 R44, R52.reuse, R74, R44 ;  /* 0x0000004a342c723c */ /* 0x040fe2000004182c */
[----:B------:R-:W-:Y:S01]  /*4aa0*/  IMAD.MOV.U32 R111, RZ, RZ, R72 ;  /* 0x000000ffff6f7224 */ /* 0x000fe200078e0048 */
[----:B------:R-:W-:Y:S01]  /*4ab0*/  IABS R72, R73 ;  /* 0x0000004900487213 */ /* 0x000fe20000000000 */
[----:B--2---:R-:W-:Y:S03]  /*4ac0*/  LDSM.16.M88.4 R16, [R188+0x4000] ;  /* 0x00400000bc10783b */ /* 0x004fe60000000200 */
[----:B------:R2:W-:Y:S02]  /*4ad0*/  I2F R113, R72 ;  /* 0x0000004800717306 */ /* 0x0005e40000201400 */
[----:B-1----:R-:W-:Y:S01]  /*4ae0*/  HMMA.16816.F32.BF16 R40, R52, R48, R40 ;  /* 0x000000303428723c */ /* 0x002fe20000041828 */
[----:B----4-:R-:W1:Y:S05]  /*4af0*/  LDSM.16.M88.4 R8, [R197+0x4000] ;  /* 0x00400000c508783b */ /* 0x010e6a0000000200 */
[----:B------:R-:W-:Y:S01]  /*4b00*/  I2F R108, R108 ;  /* 0x0000006c006c7306 */ /* 0x000fe20000201400 */
[----:B------:R-:W-:Y:S01]  /*4b10*/  IMAD.IADD R48, R215, 0x1, -R115 ;  /* 0x00000001d7307824 */ /* 0x000fe200078e0a73 */
[----:B---3--:R-:W-:Y:S04]  /*4b20*/  HMMA.16816.F32.BF16 R20, R12, R24, R20 ;  /* 0x000000180c14723c */ /* 0x008fe80000041814 */
[----:B------:R-:W-:-:S02]  /*4b30*/  IABS R48, R48 ;  /* 0x0000003000307213 */ /* 0x000fc40000000000 */
[----:B------:R-:W-:Y:S01]  /*4b40*/  I2F R104, R104 ;  /* 0x0000006800687306 */ /* 0x000fe20000201400 */
[C---:B------:R-:W-:Y:S01]  /*4b50*/  IMAD.IADD R24, R212.reuse, 0x1, -R109 ;  /* 0x00000001d4187824 */ /* 0x040fe200078e0a6d */
[----:B--2---:R-:W-:Y:S01]  /*4b60*/  HMMA.16816.F32.BF16 R72, R68, R64, R60 ;  /* 0x000000404448723c */ /* 0x004fe2000004183c */
[----:B------:R-:W2:Y:S01]  /*4b70*/  LDSM.16.M88.4 R60, [R195+0xa800] ;  /* 0x00a80000c33c783b */ /* 0x000ea20000000200 */
[----:B------:R-:W-:Y:S02]  /*4b80*/  IMAD.MOV.U32 R119, RZ, RZ, R48 ;  /* 0x000000ffff777224 */ /* 0x000fe400078e0030 */
[----:B------:R-:W-:Y:S01]  /*4b90*/  IABS R24, R24 ;  /* 0x0000001800187213 */ /* 0x000fe20000000000 */
[----:B------:R-:W-:Y:S01]  /*4ba0*/  IMAD.IADD R25, R215, 0x1, -R112 ;  /* 0x00000001d7197824 */ /* 0x000fe200078e0a70 */
[----:B------:R-:W-:Y:S02]  /*4bb0*/  I2F R110, R110 ;  /* 0x0000006e006e7306 */ /* 0x000fe40000201400 */
[----:B------:R-:W-:Y:S01]  /*4bc0*/  HMMA.16816.F32.BF16 R44, R12, R26, R44 ;  /* 0x0000001a0c2c723c */ /* 0x000fe2000004182c */
[----:B------:R-:W-:Y:S01]  /*4bd0*/  IMAD.MOV.U32 R114, RZ, RZ, R24 ;  /* 0x000000ffff727224 */ /* 0x000fe200078e0018 */
[----:B------:R-:W-:Y:S01]  /*4be0*/  IABS R24, R25 ;  /* 0x0000001900187213 */ /* 0x000fe20000000000 */
[----:B------:R-:W-:-:S03]  /*4bf0*/  IMAD.IADD R25, R212, 0x1, -R112 ;  /* 0x00000001d4197824 */ /* 0x000fc600078e0a70 */
[----:B------:R-:W-:Y:S01]  /*4c00*/  I2F R111, R111 ;  /* 0x0000006f006f7306 */ /* 0x000fe20000201400 */
[----:B------:R-:W-:Y:S01]  /*4c10*/  IMAD.MOV.U32 R116, RZ, RZ, R24 ;  /* 0x000000ffff747224 */ /* 0x000fe200078e0018 */
[----:B------:R-:W-:Y:S01]  /*4c20*/  HMMA.16816.F32.BF16 R64, R68, R66, R56 ;  /* 0x000000424440723c */ /* 0x000fe20000041838 */
[----:B------:R-:W-:Y:S01]  /*4c30*/  IABS R24, R25 ;  /* 0x0000001900187213 */ /* 0x000fe20000000000 */
[----:B------:R-:W3:Y:S04]  /*4c40*/  LDSM.16.M88.4 R56, [R188+0x4800] ;  /* 0x00480000bc38783b */ /* 0x000ee80000000200 */
[----:B------:R4:W-:Y:S02]  /*4c50*/  I2F R117, R24 ;  /* 0x0000001800757306 */ /* 0x0009e40000201400 */
[----:B------:R-:W-:Y:S06]  /*4c60*/  HMMA.16816.F32.BF16 R36, R52, R50, R36 ;  /* 0x000000323424723c */ /* 0x000fec0000041824 */
[----:B------:R-:W-:Y:S02]  /*4c70*/  I2F R114, R114 ;  /* 0x0000007200727306 */ /* 0x000fe40000201400 */
[C---:B-1----:R-:W-:Y:S01]  /*4c80*/  HMMA.16816.F32.BF16 R20, R8.reuse, R16, R20 ;  /* 0x000000100814723c */ /* 0x042fe20000041814 */
[----:B----4-:R-:W1:Y:S06]  /*4c90*/  LDSM.16.M88.4 R24, [R199+0x5000] ;  /* 0x00500000c718783b */ /* 0x010e6c0000000200 */
[C---:B------:R-:W-:Y:S01]  /*4ca0*/  IMAD.IADD R16, R212.reuse, 0x1, -R115 ;  /* 0x00000001d4107824 */ /* 0x040fe200078e0a73 */
[----:B------:R-:W-:Y:S01]  /*4cb0*/  HMMA.16816.F32.BF16 R44, R8, R18, R44 ;  /* 0x00000012082c723c */ /* 0x000fe2000004182c */
[--C-:B------:R-:W-:Y:S01]  /*4cc0*/  IMAD.IADD R17, R212, 0x1, -R118.reuse ;  /* 0x00000001d4117824 */ /* 0x100fe200078e0a76 */
[----:B------:R-:W-:Y:S02]  /*4cd0*/  I2F R116, R116 ;  /* 0x0000007400747306 */ /* 0x000fe40000201400 */
[----:B------:R-:W-:Y:S01]  /*4ce0*/  IABS R48, R16 ;  /* 0x0000001000307213 */ /* 0x000fe20000000000 */
[----:B------:R-:W-:-:S03]  /*4cf0*/  IMAD.IADD R16, R215, 0x1, -R118 ;  /* 0x00000001d7107824 */ /* 0x000fc600078e0a76 */
[C---:B--2---:R-:W-:Y:S02]  /*4d00*/  HMMA.16816.F32.BF16 R40, R12.reuse, R60, R40 ;  /* 0x0000003c0c28723c */ /* 0x044fe40000041828 */
[----:B------:R-:W-:Y:S01]  /*4d10*/  IABS R16, R16 ;  /* 0x0000001000107213 */ /* 0x000fe20000000000 */
[----:B------:R2:W-:Y:S04]  /*4d20*/  I2F R68, R48 ;  /* 0x0000003000447306 */ /* 0x0005e80000201400 */
[----:B------:R-:W-:Y:S01]  /*4d30*/  IMAD.MOV.U32 R69, RZ, RZ, R16 ;  /* 0x000000ffff457224 */ /* 0x000fe200078e0010 */
[----:B------:R-:W-:Y:S01]  /*4d40*/  IABS R16, R17 ;  /* 0x0000001100107213 */ /* 0x000fe20000000000 */
[----:B------:R-:W-:Y:S01]  /*4d50*/  FMUL.FTZ R20, R20, c[0x0][0x2ec] ;  /* 0x0000bb0014147a20 */ /* 0x000fe20000410000 */
[----:B------:R-:W-:Y:S01]  /*4d60*/  HMMA.16816.F32.BF16 R36, R12, R62, R36 ;  /* 0x0000003e0c24723c */ /* 0x000fe20000041824 */
[----:B------:R-:W-:Y:S01]  /*4d70*/  FMUL.FTZ R21, R21, c[0x0][0x2ec] ;  /* 0x0000bb0015157a20 */ /* 0x000fe20000410000 */
[----:B------:R4:W-:Y:S01]  /*4d80*/  I2F R60, R16 ;  /* 0x00000010003c7306 */ /* 0x0009e20000201400 */
[----:B------:R-:W-:-:S02]  /*4d90*/  FMUL.FTZ R22, R22, c[0x0][0x2ec] ;  /* 0x0000bb0016167a20 */ /* 0x000fc40000410000 */
[----:B------:R-:W-:Y:S02]  /*4da0*/  FMUL.FTZ R120, R23, c[0x0][0x2ec] ;  /* 0x0000bb0017787a20 */ /* 0x000fe40000410000 */
[----:B------:R-:W-:Y:S01]  /*4db0*/  FMUL.FTZ R45, R45, c[0x0][0x2ec] ;  /* 0x0000bb002d2d7a20 */ /* 0x000fe20000410000 */
[----:B--2---:R-:W2:Y:S02]  /*4dc0*/  LDSM.16.M88.4 R48, [R195+0xb000] ;  /* 0x00b00000c330783b */ /* 0x004ea40000000200 */
[----:B------:R-:W-:Y:S01]  /*4dd0*/  MUFU.TANH R70, R20 ;  /* 0x0000001400467308 */ /* 0x000fe20000002400 */
[----:B------:R-:W-:-:S03]  /*4de0*/  FMUL.FTZ R44, R44, c[0x0][0x2ec] ;  /* 0x0000bb002c2c7a20 */ /* 0x000fc60000410000 */
[----:B---3--:R-:W-:Y:S01]  /*4df0*/  HMMA.16816.F32.BF16 R40, R8, R56, R40 ;  /* 0x000000380828723c */ /* 0x008fe20000041828 */
[----:B----4-:R-:W3:Y:S03]  /*4e00*/  LDSM.16.M88.4 R16, [R199+0x5800] ;  /* 0x00580000c710783b */ /* 0x010ee60000000200 */
[----:B------:R-:W-:Y:S03]  /*4e10*/  MUFU.TANH R61, R21 ;  /* 0x00000015003d7308 */ /* 0x000fe60000002400 */
[----:B------:R-:W-:Y:S01]  /*4e20*/  FMUL.FTZ R57, R46, c[0x0][0x2ec] ;  /* 0x0000bb002e397a20 */ /* 0x000fe20000410000 */
[----:B-1----:R-:W-:Y:S01]  /*4e30*/  HMMA.16816.F32.BF16 R32, R52, R24, R32 ;  /* 0x000000183420723c */ /* 0x002fe20000041820 */
[----:B------:R-:W-:-:S03]  /*4e40*/  FMUL.FTZ R46, R47, c[0x0][0x2ec] ;  /* 0x0000bb002f2e7a20 */ /* 0x000fc60000410000 */
[----:B------:R1:W-:Y:S04]  /*4e50*/  MUFU.TANH R71, R22 ;  /* 0x0000001600477308 */ /* 0x0003e80000002400 */
[----:B------:R-:W-:Y:S01]  /*4e60*/  HMMA.16816.F32.BF16 R28, R52, R26, R28 ;  /* 0x0000001a341c723c */ /* 0x000fe2000004181c */
[----:B------:R-:W-:Y:S03]  /*4e70*/  LDSM.16.M88.4 R24, [R188+0x5800] ;  /* 0x00580000bc18783b */ /* 0x000fe60000000200 */
[----:B------:R-:W4:Y:S04]  /*4e80*/  MUFU.TANH R57, R57 ;  /* 0x0000003900397308 */ /* 0x000f280000002400 */
[----:B------:R-:W-:Y:S01]  /*4e90*/  HMMA.16816.F32.BF16 R36, R8, R58, R36 ;  /* 0x0000003a0824723c */ /* 0x000fe20000041824 */
[----:B------:R-:W-:-:S02]  /*4ea0*/  FMUL.FTZ R47, R42, c[0x0][0x2ec] ;  /* 0x0000bb002a2f7a20 */ /* 0x000fc40000410000 */
[----:B------:R-:W-:Y:S01]  /*4eb0*/  FMUL.FTZ R42, R43, c[0x0][0x2ec] ;  /* 0x0000bb002b2a7a20 */ /* 0x000fe20000410000 */
[----:B-1----:R-:W1:Y:S01]  /*4ec0*/  LDSM.16.M88.4 R20, [R188+0x5000] ;  /* 0x00500000bc14783b */ /* 0x002e620000000200 */
[----:B------:R-:W-:Y:S01]  /*4ed0*/  MUFU.TANH R45, R45 ;  /* 0x0000002d002d7308 */ /* 0x000fe20000002400 */
[----:B------:R-:W-:Y:S02]  /*4ee0*/  FMUL.FTZ R40, R40, c[0x0][0x2ec] ;  /* 0x0000bb0028287a20 */ /* 0x000fe40000410000 */
[----:B------:R-:W-:Y:S01]  /*4ef0*/  FMUL.FTZ R41, R41, c[0x0][0x2ec] ;  /* 0x0000bb0029297a20 */ /* 0x000fe20000410000 */
[----:B--2---:R-:W-:Y:S01]  /*4f00*/  HMMA.16816.F32.BF16 R32, R12, R48, R32 ;  /* 0x000000300c20723c */ /* 0x004fe20000041820 */
[----:B----4-:R-:W-:-:S03]  /*4f10*/  FFMA.FTZ R6, R84, -UR21, R57 ;  /* 0x8000001554067c23 */ /* 0x010fc60008010039 */
[----:B------:R-:W2:Y:S02]  /*4f20*/  MUFU.TANH R120, R120 ;  /* 0x0000007800787308 */ /* 0x000ea40000002400 */
[----:B------:R-:W-:Y:S02]  /*4f30*/  FSEL R6, R6, -INF , !P0 ;  /* 0xff80000006067808 */ /* 0x000fe40004000000 */
[----:B------:R-:W-:Y:S01]  /*4f40*/  HMMA.16816.F32.BF16 R28, R12, R50, R28 ;  /* 0x000000320c1c723c */ /* 0x000fe2000004181c */
[----:B------:R-:W-:-:S03]  /*4f50*/  ISETP.GE.AND P0, PT, R91, R213, PT ;  /* 0x000000d55b00720c */ /* 0x000fc60003f06270 */
[----:B------:R-:W4:Y:S03]  /*4f60*/  MUFU.TANH R44, R44 ;  /* 0x0000002c002c7308 */ /* 0x000f260000002400 */
[----:B------:R-:W-:Y:S01]  /*4f70*/  FMUL.FTZ R36, R36, c[0x0][0x2ec] ;  /* 0x0000bb0024247a20 */ /* 0x000fe20000410000 */
[----:B------:R-:W-:Y:S01]  /*4f80*/  ISETP.LT.OR P0, PT, R91, R214, P0 ;  /* 0x000000d65b00720c */ /* 0x000fe20000701670 */
[----:B------:R-:W-:Y:S01]  /*4f90*/  FMUL.FTZ R43, R38, c[0x0][0x2ec] ;  /* 0x0000bb00262b7a20 */ /* 0x000fe20000410000 */
[----:B---3--:R-:W-:Y:S01]  /*4fa0*/  HMMA.16816.F32.BF16 R72, R52, R16, R72 ;  /* 0x000000103448723c */ /* 0x008fe20000041848 */
[----:B------:R-:W-:Y:S02]  /*4fb0*/  FMUL.FTZ R37, R37, c[0x0][0x2ec] ;  /* 0x0000bb0025257a20 */ /* 0x000fe40000410000 */
[----:B------:R-:W-:Y:S01]  /*4fc0*/  MUFU.TANH R36, R36 ;  /* 0x0000002400247308 */ /* 0x000fe20000002400 */
[----:B------:R-:W-:-:S02]  /*4fd0*/  FMUL.FTZ R38, R39, c[0x0][0x2ec] ;  /* 0x0000bb0027267a20 */ /* 0x000fc40000410000 */
[----:B--2---:R-:W-:Y:S02]  /*4fe0*/  FFMA.FTZ R4, R81, -UR21, R120 ;  /* 0x8000001551047c23 */ /* 0x004fe40008010078 */
[----:B------:R-:W-:Y:S01]  /*4ff0*/  HMMA.16816.F32.BF16 R64, R52, R18, R64 ;  /* 0x000000123440723c */ /* 0x000fe20000041840 */
[----:B------:R-:W2:Y:S01]  /*5000*/  LDSM.16.M88.4 R16, [R195+0xb800] ;  /* 0x00b80000c310783b */ /* 0x000ea20000000200 */
[----:B------:R-:W-:-:S04]  /*5010*/  DEPBAR.LE SB0, 0x0 ;  /* 0x000080000000791a */ /* 0x000fc80000000000 */
[----:B------:R-:W-:Y:S01]  /*5020*/  MUFU.TANH R43, R43 ;  /* 0x0000002b002b7308 */ /* 0x000fe20000002400 */
[----:B------:R-:W-:Y:S02]  /*5030*/  FSEL R4, R4, -INF , !P2 ;  /* 0xff80000004047808 */ /* 0x000fe40005000000 */
[C---:B------:R-:W-:Y:S01]  /*5040*/  ISETP.GE.AND P2, PT, R85.reuse, R210, PT ;  /* 0x000000d25500720c */ /* 0x040fe20003f46270 */
[C---:B-1----:R-:W-:Y:S03]  /*5050*/  HMMA.16816.F32.BF16 R32, R8.reuse, R20, R32 ;  /* 0x000000140820723c */ /* 0x042fe60000041820 */
[----:B------:R-:W-:Y:S01]  /*5060*/  ISETP.LT.OR P2, PT, R85, R211, P2 ;  /* 0x000000d35500720c */ /* 0x000fe20001741670 */
[----:B------:R-:W1:Y:S03]  /*5070*/  MUFU.TANH R46, R46 ;  /* 0x0000002e002e7308 */ /* 0x000e660000002400 */
[----:B------:R-:W-:Y:S01]  /*5080*/  FFMA.FTZ R21, R77, -UR21, R70 ;  /* 0x800000154d157c23 */ /* 0x000fe20008010046 */
[----:B------:R-:W-:Y:S01]  /*5090*/  HMMA.16816.F32.BF16 R28, R8, R22, R28 ;  /* 0x00000016081c723c */ /* 0x000fe2000004181c */
[----:B------:R-:W-:-:S03]  /*50a0*/  FFMA.FTZ R20, R80, -UR21, R61 ;  /* 0x8000001550147c23 */ /* 0x000fc6000801003d */
[----:B------:R-:W3:Y:S01]  /*50b0*/  MUFU.TANH R40, R40 ;  /* 0x0000002800287308 */ /* 0x000ee20000002400 */
[----:B------:R-:W-:Y:S02]  /*50c0*/  FSEL R21, R21, -INF , !P4 ;  /* 0xff80000015157808 */ /* 0x000fe40006000000 */
[----:B----4-:R-:W-:Y:S01]  /*50d0*/  FFMA.FTZ R23, R83, -UR21, R44 ;  /* 0x8000001553177c23 */ /* 0x010fe2000801002c */
[-C--:B------:R-:W-:Y:S02]  /*50e0*/  ISETP.GE.AND P4, PT, R82, R210.reuse, PT ;  /* 0x000000d25200720c */ /* 0x080fe40003f86270 */
[----:B------:R-:W-:Y:S02]  /*50f0*/  FSEL R20, R20, -INF , !P6 ;  /* 0xff80000014147808 */ /* 0x000fe40007000000 */
[----:B------:R-:W4:Y:S01]  /*5100*/  MUFU.TANH R47, R47 ;  /* 0x0000002f002f7308 */ /* 0x000f220000002400 */
[----:B------:R-:W-:Y:S01]  /*5110*/  FSEL R23, R23, -INF , !P1 ;  /* 0xff80000017177808 */ /* 0x000fe20004800000 */
[----:B-1----:R-:W-:Y:S01]  /*5120*/  FFMA.FTZ R2, R87, -UR21, R46 ;  /* 0x8000001557027c23 */ /* 0x002fe2000801002e */
[----:B------:R-:W-:Y:S01]  /*5130*/  ISETP.GE.AND P1, PT, R88, R210, PT ;  /* 0x000000d25800720c */ /* 0x000fe20003f26270 */
[----:B------:R-:W-:Y:S01]  /*5140*/  FMUL.FTZ R22, R35, c[0x0][0x2ec] ;  /* 0x0000bb0023167a20 */ /* 0x000fe20000410000 */
[-C--:B------:R-:W-:Y:S01]  /*5150*/  ISETP.LT.OR P4, PT, R82, R211.reuse, P4 ;  /* 0x000000d35200720c */ /* 0x080fe20002781670 */
[----:B------:R-:W-:Y:S01]  /*5160*/  FMUL.FTZ R32, R32, c[0x0][0x2ec] ;  /* 0x0000bb0020207a20 */ /* 0x000fe20000410000 */
[----:B------:R-:W-:Y:S01]  /*5170*/  ISETP.LT.OR P1, PT, R88, R211, P1 ;  /* 0x000000d35800720c */ /* 0x000fe20000f21670 */
[----:B------:R-:W1:Y:S01]  /*5180*/  MUFU.TANH R42, R42 ;  /* 0x0000002a002a7308 */ /* 0x000e620000002400 */
[----:B------:R-:W-:Y:S01]  /*5190*/  FMUL.FTZ R34, R34, c[0x0][0x2ec] ;  /* 0x0000bb0022227a20 */ /* 0x000fe20000410000 */
[----:B------:R-:W-:Y:S01]  /*51a0*/  FSEL R2, R2, -INF , !P4 ;  /* 0xff80000002027808 */ /* 0x000fe20006000000 */
[C---:B--2---:R-:W-:Y:S01]  /*51b0*/  HMMA.16816.F32.BF16 R72, R12.reuse, R16, R72 ;  /* 0x000000100c48723c */ /* 0x044fe20000041848 */
[----:B------:R-:W-:Y:S01]  /*51c0*/  FMUL.FTZ R33, R33, c[0x0][0x2ec] ;  /* 0x0000bb0021217a20 */ /* 0x000fe20000410000 */
[-C--:B------:R-:W-:Y:S01]  /*51d0*/  ISETP.GE.AND P6, PT, R88, R213.reuse, PT ;  /* 0x000000d55800720c */ /* 0x080fe20003fc6270 */
[----:B------:R-:W-:Y:S01]  /*51e0*/  FMUL.FTZ R29, R29, c[0x0][0x2ec] ;  /* 0x0000bb001d1d7a20 */ /* 0x000fe20000410000 */
[----:B------:R-:W-:Y:S01]  /*51f0*/  ISETP.GE.AND P4, PT, R94, R213, PT ;  /* 0x000000d55e00720c */ /* 0x000fe20003f86270 */
[----:B------:R-:W2:Y:S01]  /*5200*/  MUFU.TANH R22, R22 ;  /* 0x0000001600167308 */ /* 0x000ea20000002400 */
[-C--:B------:R-:W-:Y:S01]  /*5210*/  ISETP.LT.OR P6, PT, R88, R214.reuse, P6 ;  /* 0x000000d65800720c */ /* 0x080fe200037c1670 */
[----:B------:R-:W-:Y:S01]  /*5220*/  FFMA.FTZ R16, R78, -UR21, R71 ;  /* 0x800000154e107c23 */ /* 0x000fe20008010047 */
[----:B------:R-:W-:Y:S01]  /*5230*/  HMMA.16816.F32.BF16 R64, R12, R18, R64 ;  /* 0x000000120c40723c */ /* 0x000fe20000041840 */
[----:B---3--:R-:W-:Y:S01]  /*5240*/  FFMA.FTZ R17, R89, -UR21, R40 ;  /* 0x8000001559117c23 */ /* 0x008fe20008010028 */
[----:B------:R-:W-:-:S02]  /*5250*/  ISETP.LT.OR P4, PT, R94, R214, P4 ;  /* 0x000000d65e00720c */ /* 0x000fc40002781670 */
[----:B------:R-:W-:Y:S01]  /*5260*/  FSEL R16, R16, -INF , !P5 ;  /* 0xff80000010107808 */ /* 0x000fe20006800000 */
[----:B------:R-:W3:Y:S01]  /*5270*/  MUFU.TANH R41, R41 ;  /* 0x0000002900297308 */ /* 0x000ee20000002400 */
[----:B------:R-:W-:Y:S01]  /*5280*/  ISETP.GE.AND P5, PT, R85, R213, PT ;  /* 0x000000d55500720c */ /* 0x000fe20003fa6270 */
[----:B------:R-:W-:Y:S02]  /*5290*/  FMUL.FTZ R19, R30, c[0x0][0x2ec] ;  /* 0x0000bb001e137a20 */ /* 0x000fe40000410000 */
[----:B------:R-:W-:Y:S01]  /*52a0*/  FFMA.FTZ R13, R95, -UR21, R36 ;  /* 0x800000155f0d7c23 */ /* 0x000fe20008010024 */
[----:B------:R-:W-:Y:S01]  /*52b0*/  ISETP.LT.OR P5, PT, R85, R214, P5 ;  /* 0x000000d65500720c */ /* 0x000fe20002fa1670 */
[----:B------:R-:W-:Y:S02]  /*52c0*/  FMUL.FTZ R18, R31, c[0x0][0x2ec] ;  /* 0x0000bb001f127a20 */ /* 0x000fe40000410000 */
[----:B------:R-:W5:Y:S01]  /*52d0*/  MUFU.TANH R37, R37 ;  /* 0x0000002500257308 */ /* 0x000f620000002400 */
[----:B------:R-:W-:Y:S01]  /*52e0*/  FSEL R13, R13, -INF , !P0 ;  /* 0xff8000000d0d7808 */ /* 0x000fe20004000000 */
[----:B----4-:R-:W-:Y:S01]  /*52f0*/  FFMA.FTZ R14, R90, -UR21, R47 ;  /* 0x800000155a0e7c23 */ /* 0x010fe2000801002f */
[C---:B------:R-:W-:Y:S01]  /*5300*/  HMMA.16816.F32.BF16 R72, R8.reuse, R24, R72 ;  /* 0x000000180848723c */ /* 0x040fe20000041848 */
[CC--:B------:R-:W-:Y:S01]  /*5310*/  ISETP.GE.AND P0, PT, R100.reuse, R210.reuse, PT ;  /* 0x000000d26400720c */ /* 0x0c0fe20003f06270 */
[----:B-1----:R-:W-:Y:S01]  /*5320*/  FFMA.FTZ R12, R93, -UR21, R42 ;  /* 0x800000155d0c7c23 */ /* 0x002fe2000801002a */
[----:B------:R-:W-:Y:S01]  /*5330*/  FSEL R17, R17, -INF , !P5 ;  /* 0xff80000011117808 */ /* 0x000fe20006800000 */
[----:B--2---:R-:W-:Y:S01]  /*5340*/  FFMA.FTZ R105, R105, -UR21, R22 ;  /* 0x8000001569697c23 */ /* 0x004fe20008010016 */
[----:B------:R-:W1:Y:S01]  /*5350*/  MUFU.TANH R38, R38 ;  /* 0x0000002600267308 */ /* 0x000e620000002400 */
[----:B------:R-:W-:Y:S01]  /*5360*/  ISETP.LT.OR P0, PT, R100, R211, P0 ;  /* 0x000000d36400720c */ /* 0x000fe20000701670 */
[----:B------:R-:W-:Y:S01]  /*5370*/  FMUL.FTZ R24, R28, c[0x0][0x2ec] ;  /* 0x0000bb001c187a20 */ /* 0x000fe20000410000 */
[----:B------:R-:W-:Y:S01]  /*5380*/  HMMA.16816.F32.BF16 R64, R8, R26, R64 ;  /* 0x0000001a0840723c */ /* 0x000fe20000041840 */
[----:B------:R-:W-:Y:S01]  /*5390*/  FFMA.FTZ R25, R86, -UR21, R45 ;  /* 0x8000001556197c23 */ /* 0x000fe2000801002d */
[----:B------:R-:W-:Y:S01]  /*53a0*/  FSEL R14, R14, -INF , !P2 ;  /* 0xff8000000e0e7808 */ /* 0x000fe20005000000 */
[----:B---3--:R-:W-:Y:S01]  /*53b0*/  FFMA.FTZ R15, R92, -UR21, R41 ;  /* 0x800000155c0f7c23 */ /* 0x008fe20008010029 */
[----:B------:R-:W-:Y:S01]  /*53c0*/  FSEL R12, R12, -INF , !P1 ;  /* 0xff8000000c0c7808 */ /* 0x000fe20004800000 */
[----:B------:R-:W2:Y:S01]  /*53d0*/  MUFU.TANH R24, R24 ;  /* 0x0000001800187308 */ /* 0x000ea20000002400 */
[----:B------:R-:W-:Y:S01]  /*53e0*/  FSEL R25, R25, -INF , !P3 ;  /* 0xff80000019197808 */ /* 0x000fe20005800000 */
[----:B------:R-:W-:Y:S01]  /*53f0*/  FFMA.FTZ R10, R96, -UR21, R43 ;  /* 0x80000015600a7c23 */ /* 0x000fe2000801002b */
[-C--:B------:R-:W-:Y:S01]  /*5400*/  ISETP.GE.AND P3, PT, R91, R210.reuse, PT ;  /* 0x000000d25b00720c */ /* 0x080fe20003f66270 */
[----:B-----5:R-:W-:Y:S01]  /*5410*/  FFMA.FTZ R9, R98, -UR21, R37 ;  /* 0x8000001562097c23 */ /* 0x020fe20008010025 */
[----:B------:R-:W-:-:S02]  /*5420*/  ISETP.GE.AND P5, PT, R94, R210, PT ;  /* 0x000000d25e00720c */ /* 0x000fc40003fa6270 */
[----:B------:R-:W-:Y:S01]  /*5430*/  ISETP.LT.OR P3, PT, R91, R211, P3 ;  /* 0x000000d35b00720c */ /* 0x000fe20001f61670 */
[----:B------:R-:W3:Y:S01]  /*5440*/  MUFU.TANH R32, R32 ;  /* 0x0000002000207308 */ /* 0x000ee20000002400 */
[-C--:B------:R-:W-:Y:S01]  /*5450*/  ISETP.GE.AND P2, PT, R97, R213.reuse, PT ;  /* 0x000000d56100720c */ /* 0x080fe20003f46270 */
[----:B-1----:R-:W-:Y:S01]  /*5460*/  FFMA.FTZ R8, R99, -UR21, R38 ;  /* 0x8000001563087c23 */ /* 0x002fe20008010026 */
[----:B------:R-:W-:Y:S01]  /*5470*/  FSEL R10, R10, -INF , !P3 ;  /* 0xff8000000a0a7808 */ /* 0x000fe20005800000 */
[----:B------:R-:W-:Y:S01]  /*5480*/  FMUL.FTZ R27, R74, c[0x0][0x2ec] ;  /* 0x0000bb004a1b7a20 */ /* 0x000fe20000410000 */
[----:B------:R-:W-:Y:S01]  /*5490*/  ISETP.GE.AND P3, PT, R103, R213, PT ;  /* 0x000000d56700720c */ /* 0x000fe20003f66270 */
[----:B------:R-:W-:Y:S01]  /*54a0*/  FMUL.FTZ R28, R72, c[0x0][0x2ec] ;  /* 0x0000bb00481c7a20 */ /* 0x000fe20000410000 */
[----:B------:R-:W-:Y:S01]  /*54b0*/  ISETP.GE.AND P1, PT, R97, R210, PT ;  /* 0x000000d26100720c */ /* 0x000fe20003f26270 */
[----:B------:R-:W1:Y:S01]  /*54c0*/  MUFU.TANH R35, R34 ;  /* 0x0000002200237308 */ /* 0x000e620000002400 */
[----:B------:R-:W-:Y:S01]  /*54d0*/  FMUL.FTZ R11, R73, c[0x0][0x2ec] ;  /* 0x0000bb00490b7a20 */ /* 0x000fe20000410000 */
[----:B------:R-:W-:Y:S01]  /*54e0*/  ISETP.LT.OR P3, PT, R103, R214, P3 ;  /* 0x000000d66700720c */ /* 0x000fe20001f61670 */
[----:B------:R-:W-:Y:S01]  /*54f0*/  FMUL.FTZ R22, R64, c[0x0][0x2ec] ;  /* 0x0000bb0040167a20 */ /* 0x000fe20000410000 */
[----:B------:R-:W-:Y:S01]  /*5500*/  FSEL R170, R105, -INF , !P0 ;  /* 0xff80000069aa7808 */ /* 0x000fe20004000000 */
[----:B--2---:R-:W-:Y:S01]  /*5510*/  FFMA.FTZ R24, R107, -UR21, R24 ;  /* 0x800000156b187c23 */ /* 0x004fe20008010018 */
[----:B------:R-:W-:Y:S01]  /*5520*/  ISETP.GE.AND P0, PT, R109, R210, PT ;  /* 0x000000d26d00720c */ /* 0x000fe20003f06270 */
[----:B------:R-:W-:Y:S01]  /*5530*/  FMUL.FTZ R67, R67, c[0x0][0x2ec] ;  /* 0x0000bb0043437a20 */ /* 0x000fe20000410000 */
[----:B------:R-:W2:Y:S01]  /*5540*/  MUFU.TANH R19, R19 ;  /* 0x0000001300137308 */ /* 0x000ea20000002400 */
[----:B------:R-:W-:Y:S01]  /*5550*/  FMUL.FTZ R75, R75, c[0x0][0x2ec] ;  /* 0x0000bb004b4b7a20 */ /* 0x000fe20000410000 */
[-C--:B------:R-:W-:Y:S01]  /*5560*/  ISETP.LT.OR P5, PT, R94, R211.reuse, P5 ;  /* 0x000000d35e00720c */ /* 0x080fe20002fa1670 */
[----:B------:R-:W-:Y:S01]  /*5570*/  FMUL.FTZ R65, R65, c[0x0][0x2ec] ;  /* 0x0000bb0041417a20 */ /* 0x000fe20000410000 */
[C---:B------:R-:W-:Y:S01]  /*5580*/  ISETP.LT.OR P2, PT, R97.reuse, R214, P2 ;  /* 0x000000d66100720c */ /* 0x040fe20001741670 */
[----:B------:R-:W-:Y:S01]  /*5590*/  FMUL.FTZ R66, R66, c[0x0][0x2ec] ;  /* 0x0000bb0042427a20 */ /* 0x000fe20000410000 */
[----:B------:R-:W-:Y:S01]  /*55a0*/  ISETP.LT.OR P1, PT, R97, R211, P1 ;  /* 0x000000d36100720c */ /* 0x000fe20000f21670 */
[----:B---3--:R-:W-:Y:S01]  /*55b0*/  FFMA.FTZ R32, R101, -UR21, R32 ;  /* 0x8000001565207c23 */ /* 0x008fe20008010020 */
[----:B------:R-:W3:Y:S01]  /*55c0*/  MUFU.TANH R27, R27 ;  /* 0x0000001b001b7308 */ /* 0x000ee20000002400 */
[----:B-1----:R-:W-:Y:S01]  /*55d0*/  FFMA.FTZ R35, R102, -UR21, R35 ;  /* 0x8000001566237c23 */ /* 0x002fe20008010023 */
[----:B------:R-:W-:-:S02]  /*55e0*/  FSEL R163, R24, -INF , !P3 ;  /* 0xff80000018a37808 */ /* 0x000fc40005800000 */
[----:B------:R-:W-:Y:S02]  /*55f0*/  ISETP.LT.OR P0, PT, R109, R211, P0 ;  /* 0x000000d36d00720c */ /* 0x000fe40000701670 */
[----:B------:R-:W-:Y:S02]  /*5600*/  FSEL R15, R15, -INF , !P6 ;  /* 0xff8000000f0f7808 */ /* 0x000fe40007000000 */
[----:B------:R-:W1:Y:S01]  /*5610*/  MUFU.TANH R33, R33 ;  /* 0x0000002100217308 */ /* 0x000e620000002400 */
[----:B--2---:R-:W-:Y:S01]  /*5620*/  FFMA.FTZ R108, R108, -UR21, R19 ;  /* 0x800000156c6c7c23 */ /* 0x004fe20008010013 */
[----:B------:R-:W-:Y:S02]  /*5630*/  FSEL R9, R9, -INF , !P4 ;  /* 0xff80000009097808 */ /* 0x000fe40006000000 */
[----:B------:R-:W-:Y:S02]  /*5640*/  FSEL R8, R8, -INF , !P5 ;  /* 0xff80000008087808 */ /* 0x000fe40006800000 */
[----:B------:R-:W-:-:S02]  /*5650*/  FSEL R165, R32, -INF , !P2 ;  /* 0xff80000020a57808 */ /* 0x000fc40005000000 */
[----:B------:R-:W2:Y:S01]  /*5660*/  MUFU.TANH R29, R29 ;  /* 0x0000001d001d7308 */ /* 0x000ea20000002400 */
[----:B---3--:R-:W-:Y:S01]  /*5670*/  FFMA.FTZ R27, R114, -UR21, R27 ;  /* 0x80000015721b7c23 */ /* 0x008fe2000801001b */
[----:B------:R-:W-:Y:S02]  /*5680*/  FSEL R160, R35, -INF , !P1 ;  /* 0xff80000023a07808 */ /* 0x000fe40004800000 */
[-C--:B------:R-:W-:Y:S02]  /*5690*/  ISETP.GE.AND P6, PT, R100, R213.reuse, PT ;  /* 0x000000d56400720c */ /* 0x080fe40003fc6270 */
[----:B------:R-:W-:Y:S02]  /*56a0*/  ISETP.GE.AND P4, PT, R106, R213, PT ;  /* 0x000000d56a00720c */ /* 0x000fe40003f86270 */
[----:B------:R-:W3:Y:S01]  /*56b0*/  MUFU.TANH R18, R18 ;  /* 0x0000001200127308 */ /* 0x000ee20000002400 */
[-C--:B------:R-:W-:Y:S01]  /*56c0*/  ISETP.GE.AND P5, PT, R103, R210.reuse, PT ;  /* 0x000000d26700720c */ /* 0x080fe20003fa6270 */
[----:B-1----:R-:W-:Y:S01]  /*56d0*/  FFMA.FTZ R33, R104, -UR21, R33 ;  /* 0x8000001568217c23 */ /* 0x002fe20008010021 */
[----:B------:R-:W-:-:S02]  /*56e0*/  ISETP.GE.AND P2, PT, R106, R210, PT ;  /* 0x000000d26a00720c */ /* 0x000fc40003f46270 */
[----:B------:R-:W-:Y:S02]  /*56f0*/  ISETP.GE.AND P1, PT, R109, R213, PT ;  /* 0x000000d56d00720c */ /* 0x000fe40003f26270 */
[----:B------:R-:W-:Y:S01]  /*5700*/  FSEL R164, R27, -INF , !P0 ;  /* 0xff8000001ba47808 */ /* 0x000fe20004000000 */
[----:B------:R-:W1:Y:S01]  /*5710*/  MUFU.TANH R28, R28 ;  /* 0x0000001c001c7308 */ /* 0x000e620000002400 */
[----:B------:R-:W-:Y:S01]  /*5720*/  PLOP3.LUT P0, PT, PT, PT, UP0, 0x80, 0x0 ;  /* 0x000000000000781c */ /* 0x000fe20003f0f008 */
[----:B--2---:R-:W-:Y:S01]  /*5730*/  FFMA.FTZ R29, R110, -UR21, R29 ;  /* 0x800000156e1d7c23 */ /* 0x004fe2000801001d */
[-C--:B------:R-:W-:Y:S02]  /*5740*/  ISETP.LT.OR P6, PT, R100, R214.reuse, P6 ;  /* 0x000000d66400720c */ /* 0x080fe400037c1670 */
[-C--:B------:R-:W-:Y:S02]  /*5750*/  ISETP.LT.OR P5, PT, R103, R211.reuse, P5 ;  /* 0x000000d36700720c */ /* 0x080fe40002fa1670 */
[C---:B------:R-:W-:Y:S01]  /*5760*/  ISETP.LT.OR P4, PT, R106.reuse, R214, P4 ;  /* 0x000000d66a00720c */ /* 0x040fe20002781670 */
[----:B------:R-:W-:Y:S01]  /*5770*/  I2F R119, R119 ;  /* 0x0000007700777306 */ /* 0x000fe20000201400 */
[----:B---3--:R-:W-:Y:S01]  /*5780*/  FFMA.FTZ R18, R111, -UR21, R18 ;  /* 0x800000156f127c23 */ /* 0x008fe20008010012 */
[----:B------:R-:W-:-:S02]  /*5790*/  ISETP.LT.OR P2, PT, R106, R211, P2 ;  /* 0x000000d36a00720c */ /* 0x000fc40001741670 */
[----:B------:R-:W-:Y:S02]  /*57a0*/  ISETP.LT.OR P1, PT, R109, R214, P1 ;  /* 0x000000d66d00720c */ /* 0x000fe40000f21670 */
[----:B------:R-:W-:Y:S02]  /*57b0*/  FSEL R157, R33, -INF , !P6 ;  /* 0xff800000219d7808 */ /* 0x000fe40007000000 */
[----:B------:R-:W-:Y:S01]  /*57c0*/  I2F R69, R69 ;  /* 0x0000004500457306 */ /* 0x000fe20000201400 */
[----:B-1----:R-:W-:Y:S01]  /*57d0*/  FFMA.FTZ R28, R113, -UR21, R28 ;  /* 0x80000015711c7c23 */ /* 0x002fe2000801001c */
[----:B------:R-:W-:Y:S02]  /*57e0*/  FSEL R162, R108, -INF , !P5 ;  /* 0xff8000006ca27808 */ /* 0x000fe40006800000 */
[----:B------:R-:W-:Y:S02]  /*57f0*/  FSEL R159, R29, -INF , !P4 ;  /* 0xff8000001d9f7808 */ /* 0x000fe40006000000 */
[----:B------:R-:W-:-:S02]  /*5800*/  FSEL R168, R18, -INF , !P2 ;  /* 0xff80000012a87808 */ /* 0x000fc40005000000 */
[----:B------:R-:W1:Y:S01]  /*5810*/  MUFU.TANH R11, R11 ;  /* 0x0000000b000b7308 */ /* 0x000e620000002400 */
[----:B------:R-:W-:Y:S02]  /*5820*/  FSEL R169, R28, -INF , !P1 ;  /* 0xff8000001ca97808 */ /* 0x000fe40004800000 */
[CC--:B------:R-:W-:Y:S02]  /*5830*/  ISETP.GE.AND P6, PT, R112.reuse, R213.reuse, PT ;  /* 0x000000d57000720c */ /* 0x0c0fe40003fc6270 */
[-C--:B------:R-:W-:Y:S02]  /*5840*/  ISETP.GE.AND P3, PT, R112, R210.reuse, PT ;  /* 0x000000d27000720c */ /* 0x080fe40003f66270 */
[CC--:B------:R-:W-:Y:S01]  /*5850*/  ISETP.GE.AND P5, PT, R115.reuse, R213.reuse, PT ;  /* 0x000000d57300720c */ /* 0x0c0fe20003fa6270 */
[----:B------:R-:W2:Y:S01]  /*5860*/  MUFU.TANH R26, R75 ;  /* 0x0000004b001a7308 */ /* 0x000ea20000002400 */
[----:B------:R-:W-:Y:S02]  /*5870*/  ISETP.GE.AND P4, PT, R118, R213, PT ;  /* 0x000000d57600720c */ /* 0x000fe40003f86270 */
[----:B------:R-:W-:-:S02]  /*5880*/  ISETP.GE.AND P2, PT, R115, R210, PT ;  /* 0x000000d27300720c */ /* 0x000fc40003f46270 */
[----:B------:R-:W-:Y:S02]  /*5890*/  ISETP.GE.AND P1, PT, R118, R210, PT ;  /* 0x000000d27600720c */ /* 0x000fe40003f26270 */
[-C--:B------:R-:W-:Y:S01]  /*58a0*/  ISETP.LT.OR P6, PT, R112, R214.reuse, P6 ;  /* 0x000000d67000720c */ /* 0x080fe200037c1670 */
[----:B------:R-:W3:Y:S01]  /*58b0*/  MUFU.TANH R22, R22 ;  /* 0x0000001600167308 */ /* 0x000ee20000002400 */
[----:B-1----:R-:W-:Y:S01]  /*58c0*/  FFMA.FTZ R11, R116, -UR21, R11 ;  /* 0x80000015740b7c23 */ /* 0x002fe2000801000b */
[-C--:B------:R-:W-:Y:S02]  /*58d0*/  ISETP.LT.OR P3, PT, R112, R211.reuse, P3 ;  /* 0x000000d37000720c */ /* 0x080fe40001f61670 */
[CC--:B------:R-:W-:Y:S02]  /*58e0*/  ISETP.LT.OR P5, PT, R115.reuse, R214.reuse, P5 ;  /* 0x000000d67300720c */ /* 0x0c0fe40002fa1670 */
[-C--:B------:R-:W-:Y:S02]  /*58f0*/  ISETP.LT.OR P2, PT, R115, R211.reuse, P2 ;  /* 0x000000d37300720c */ /* 0x080fe40001741670 */
[----:B------:R-:W1:Y:S01]  /*5900*/  MUFU.TANH R24, R65 ;  /* 0x0000004100187308 */ /* 0x000e620000002400 */
[----:B--2---:R-:W-:Y:S01]  /*5910*/  FFMA.FTZ R26, R117, -UR21, R26 ;  /* 0x80000015751a7c23 */ /* 0x004fe2000801001a */
[C---:B------:R-:W-:Y:S01]  /*5920*/  ISETP.LT.OR P4, PT, R118.reuse, R214, P4 ;  /* 0x000000d67600720c */ /* 0x040fe20002781670 */
[----:B------:R-:W-:Y:S01]  /*5930*/  BAR.SYNC.DEFER_BLOCKING 0x0 ;  /* 0x0000000000007b1d */ /* 0x000fe20000010000 */
[----:B------:R-:W-:-:S02]  /*5940*/  ISETP.LT.OR P1, PT, R118, R211, P1 ;  /* 0x000000d37600720c */ /* 0x000fc40000f21670 */
[----:B------:R-:W-:Y:S01]  /*5950*/  FSEL R167, R11, -INF , !P6 ;  /* 0xff8000000ba77808 */ /* 0x000fe20007000000 */
[----:B---3--:R-:W-:Y:S02]  /*5960*/  FFMA.FTZ R22, R119, -UR21, R22 ;  /* 0x8000001577167c23 */ /* 0x008fe40008010016 */
[----:B------:R-:W2:Y:S01]  /*5970*/  MUFU.TANH R19, R66 ;  /* 0x0000004200137308 */ /* 0x000ea20000002400 */
[----:B------:R-:W-:Y:S02]  /*5980*/  FSEL R142, R26, -INF , !P3 ;  /* 0xff8000001a8e7808 */ /* 0x000fe40005800000 */
[----:B------:R-:W-:Y:S01]  /*5990*/  FSEL R143, R22, -INF , !P5 ;  /* 0xff800000168f7808 */ /* 0x000fe20006800000 */
[----:B-1----:R-:W-:-:S04]  /*59a0*/  FFMA.FTZ R24, R69, -UR21, R24 ;  /* 0x8000001545187c23 */ /* 0x002fc80008010018 */
[----:B------:R-:W1:Y:S01]  /*59b0*/  MUFU.TANH R67, R67 ;  /* 0x0000004300437308 */ /* 0x000e620000002400 */
[----:B------:R-:W-:Y:S01]  /*59c0*/  FSEL R141, R24, -INF , !P4 ;  /* 0xff800000188d7808 */ /* 0x000fe20006000000 */
[----:B--2---:R-:W-:-:S05]  /*59d0*/  FFMA.FTZ R68, R68, -UR21, R19 ;  /* 0x8000001544447c23 */ /* 0x004fca0008010013 */
        /* <DEDUP_REMOVED lines=105> */
.L_x_1256:
[----:B------:R-:W-:Y:S05]  /*6070*/  BSYNC B0 ;  /* 0x0000000000007941 */ /* 0x000fea0003800000 */
.L_x_1255:
[----:B------:R-:W0:Y:S02]  /*6080*/  LDGDEPBAR ;  /* 0x00000000000079af */ /* 0x000e240000000000 */
.L_x_1254:
        /* <DEDUP_REMOVED lines=409> */
[----:B-----5:R-:W1:Y:S04]  /*7a20*/  LDSM.16.M88.4 R20, [R201+0x6000] ;  /* 0x00600000c914783b */ /* 0x020e680000000200 */
[----:B--2---:R-:W2:Y:S04]  /*7a30*/  LDSM.16.M88.4 R12, [R201+0x6800] ;  /* 0x00680000c90c783b */ /* 0x004ea80000000200 */
[----:B------:R-:W5:Y:S04]  /*7a40*/  LDSM.16.M88.4 R156, [R201+0x7000] ;  /* 0x00700000c99c783b */ /* 0x000f680000000200 */
[----:B------:R-:W2:Y:S04]  /*7a50*/  LDSM.16.M88.4 R28, [R201+0x7800] ;  /* 0x00780000c91c783b */ /* 0x000ea80000000200 */
[----:B------:R-:W-:Y:S04]  /*7a60*/  LDSM.16.M88.4 R172, [R200] ;  /* 0x00000000c8ac783b */ /* 0x000fe80000000200 */
[----:B---3--:R-:W3:Y:S04]  /*7a70*/  LDSM.16.M88.4 R8, [R199] ;  /* 0x00000000c708783b */ /* 0x008ee80000000200 */
[----:B----4-:R-:W4:Y:S04]  /*7a80*/  LDSM.16.M88.4 R4, [R191] ;  /* 0x00000000bf04783b */ /* 0x010f280000000200 */
[----:B------:R-:W3:Y:S04]  /*7a90*/  LDSM.16.M88.4 R168, [R190] ;  /* 0x00000000bea8783b */ /* 0x000ee80000000200 */
[----:B------:R-:W3:Y:S04]  /*7aa0*/  LDSM.16.M88.4 R164, [R189] ;  /* 0x00000000bda4783b */ /* 0x000ee80000000200 */
[----:B------:R-:W-:Y:S01]  /*7ab0*/  LDSM.16.M88.4 R144, [R198] ;  /* 0x00000000c690783b */ /* 0x000fe20000000200 */
[C---:B-1----:R-:W-:Y:S03]  /*7ac0*/  HMMA.16816.F32.BF16 R24, R148.reuse, R20, RZ ;  /* 0x000000149418723c */ /* 0x042fe600000418ff */
[----:B------:R-:W1:Y:S04]  /*7ad0*/  LDSM.16.M88.4 R140, [R195+0x6000] ;  /* 0x00600000c38c783b */ /* 0x000e680000000200 */
[----:B------:R-:W1:Y:S01]  /*7ae0*/  LDSM.16.M88.4 R136, [R195+0x6800] ;  /* 0x00680000c388783b */ /* 0x000e620000000200 */
[C---:B------:R-:W-:Y:S03]  /*7af0*/  HMMA.16816.F32.BF16 R20, R148.reuse, R22, RZ ;  /* 0x000000169414723c */ /* 0x040fe600000418ff */
[----:B------:R-:W1:Y:S04]  /*7b00*/  LDSM.16.M88.4 R32, [R195+0x7000] ;  /* 0x00700000c320783b */ /* 0x000e680000000200 */
[----:B------:R-:W0:Y:S01]  /*7b10*/  LDGDEPBAR ;  /* 0x00000000000079af */ /* 0x000e220000000000 */
[C---:B--2---:R-:W-:Y:S08]  /*7b20*/  HMMA.16816.F32.BF16 R16, R148.reuse, R12, RZ ;  /* 0x0000000c9410723c */ /* 0x044ff000000418ff */
[C---:B------:R-:W-:Y:S08]  /*7b30*/  HMMA.16816.F32.BF16 R12, R148.reuse, R14, RZ ;  /* 0x0000000e940c723c */ /* 0x040ff000000418ff */
[C---:B-----5:R-:W-:Y:S08]  /*7b40*/  HMMA.16816.F32.BF16 R160, R148.reuse, R156, RZ ;  /* 0x0000009c94a0723c */ /* 0x060ff000000418ff */
[C---:B------:R-:W-:Y:S08]  /*7b50*/  HMMA.16816.F32.BF16 R156, R148.reuse, R158, RZ ;  /* 0x0000009e949c723c */ /* 0x040ff000000418ff */
[C---:B------:R-:W-:Y:S08]  /*7b60*/  HMMA.16816.F32.BF16 R152, R148.reuse, R28, RZ ;  /* 0x0000001c9498723c */ /* 0x040ff000000418ff */
[----:B------:R-:W-:Y:S01]  /*7b70*/  HMMA.16816.F32.BF16 R148, R148, R30, RZ ;  /* 0x0000001e9494723c */ /* 0x000fe200000418ff */
[----:B------:R-:W2:Y:S07]  /*7b80*/  LDSM.16.M88.4 R28, [R195+0x7800] ;  /* 0x00780000c31c783b */ /* 0x000eae0000000200 */
[C---:B---3--:R-:W-:Y:S08]  /*7b90*/  HMMA.16816.F32.BF16 R24, R172.reuse, R8, R24 ;  /* 0x00000008ac18723c */ /* 0x048ff00000041818 */
[C---:B------:R-:W-:Y:S01]  /*7ba0*/  HMMA.16816.F32.BF16 R20, R172.reuse, R10, R20 ;  /* 0x0000000aac14723c */ /* 0x040fe20000041814 */
[----:B------:R-:W-:Y:S07]  /*7bb0*/  LDSM.16.M88.4 R8, [R197] ;  /* 0x00000000c508783b */ /* 0x000fee0000000200 */
[C---:B----4-:R-:W-:Y:S08]  /*7bc0*/  HMMA.16816.F32.BF16 R16, R172.reuse, R4, R16 ;  /* 0x00000004ac10723c */ /* 0x050ff00000041810 */
[C---:B------:R-:W-:Y:S01]  /*7bd0*/  HMMA.16816.F32.BF16 R12, R172.reuse, R6, R12 ;  /* 0x00000006ac0c723c */ /* 0x040fe2000004180c */
[----:B------:R-:W3:Y:S07]  /*7be0*/  LDSM.16.M88.4 R4, [R188] ;  /* 0x00000000bc04783b */ /* 0x000eee0000000200 */
[C---:B------:R-:W-:Y:S08]  /*7bf0*/  HMMA.16816.F32.BF16 R160, R172.reuse, R168, R160 ;  /* 0x000000a8aca0723c */ /* 0x040ff000000418a0 */
[C---:B------:R-:W-:Y:S08]  /*7c00*/  HMMA.16816.F32.BF16 R156, R172.reuse, R170, R156 ;  /* 0x000000aaac9c723c */ /* 0x040ff0000004189c */
[C---:B------:R-:W-:Y:S08]  /*7c10*/  HMMA.16816.F32.BF16 R152, R172.reuse, R164, R152 ;  /* 0x000000a4ac98723c */ /* 0x040ff00000041898 */
[----:B------:R-:W-:Y:S01]  /*7c20*/  HMMA.16816.F32.BF16 R148, R172, R166, R148 ;  /* 0x000000a6ac94723c */ /* 0x000fe20000041894 */
[----:B------:R-:W4:Y:S07]  /*7c30*/  LDSM.16.M88.4 R164, [R188+0x1000] ;  /* 0x00100000bca4783b */ /* 0x000f2e0000000200 */
[C---:B-1----:R-:W-:Y:S08]  /*7c40*/  HMMA.16816.F32.BF16 R24, R144.reuse, R140, R24 ;  /* 0x0000008c9018723c */ /* 0x042ff00000041818 */
[C---:B------:R-:W-:Y:S01]  /*7c50*/  HMMA.16816.F32.BF16 R20, R144.reuse, R142, R20 ;  /* 0x0000008e9014723c */ /* 0x040fe20000041814 */
[----:B------:R-:W1:Y:S07]  /*7c60*/  LDSM.16.M88.4 R140, [R188+0x800] ;  /* 0x00080000bc8c783b */ /* 0x000e6e0000000200 */
[C---:B------:R-:W-:Y:S08]  /*7c70*/  HMMA.16816.F32.BF16 R16, R144.reuse, R136, R16 ;  /* 0x000000889010723c */ /* 0x040ff00000041810 */
[C---:B------:R-:W-:Y:S01]  /*7c80*/  HMMA.16816.F32.BF16 R12, R144.reuse, R138, R12 ;  /* 0x0000008a900c723c */ /* 0x040fe2000004180c */
[----:B------:R-:W5:Y:S07]  /*7c90*/  LDSM.16.M88.4 R136, [R188+0x1800] ;  /* 0x00180000bc88783b */ /* 0x000f6e0000000200 */
        /* <DEDUP_REMOVED lines=16> */
[C---:B-----5:R-:W-:Y:S01]  /*7da0*/  HMMA.16816.F32.BF16 R168, R8.reuse, R136, R152 ;  /* 0x0000008808a8723c */ /* 0x060fe20000041898 */
[----:B------:R-:W3:Y:S07]  /*7db0*/  LDSM.16.M88.4 R152, [R187] ;  /* 0x00000000bb98783b */ /* 0x000eee0000000200 */
[----:B------:R-:W-:Y:S01]  /*7dc0*/  HMMA.16816.F32.BF16 R148, R8, R138, R148 ;  /* 0x0000008a0894723c */ /* 0x000fe20000041894 */
[----:B------:R-:W4:Y:S04]  /*7dd0*/  LDSM.16.M88.4 R8, [R186] ;  /* 0x00000000ba08783b */ /* 0x000f280000000200 */
[----:B------:R-:W-:Y:S03]  /*7de0*/  LDSM.16.M88.4 R136, [R198+0x2000] ;  /* 0x00200000c688783b */ /* 0x000fe60000000200 */
[C---:B--2---:R-:W-:Y:S08]  /*7df0*/  HMMA.16816.F32.BF16 R160, R144.reuse, R4, R160 ;  /* 0x0000000490a0723c */ /* 0x044ff000000418a0 */
[C---:B------:R-:W-:Y:S01]  /*7e00*/  HMMA.16816.F32.BF16 R156, R144.reuse, R6, R156 ;  /* 0x00000006909c723c */ /* 0x040fe2000004189c */
[----:B------:R-:W2:Y:S07]  /*7e10*/  LDSM.16.M88.4 R4, [R185] ;  /* 0x00000000b904783b */ /* 0x000eae0000000200 */
[C---:B------:R-:W-:Y:S08]  /*7e20*/  HMMA.16816.F32.BF16 R24, R144.reuse, R32, R24 ;  /* 0x000000209018723c */ /* 0x040ff00000041818 */
[C---:B------:R-:W-:Y:S01]  /*7e30*/  HMMA.16816.F32.BF16 R20, R144.reuse, R34, R20 ;  /* 0x000000229014723c */ /* 0x040fe20000041814 */
[----:B------:R-:W-:Y:S07]  /*7e40*/  LDSM.16.M88.4 R32, [R195+0x8000] ;  /* 0x00800000c320783b */ /* 0x000fee0000000200 */
[C---:B------:R-:W-:Y:S08]  /*7e50*/  HMMA.16816.F32.BF16 R16, R144.reuse, R28, R16 ;  /* 0x0000001c9010723c */ /* 0x040ff00000041810 */
[C---:B------:R-:W-:Y:S01]  /*7e60*/  HMMA.16816.F32.BF16 R12, R144.reuse, R30, R12 ;  /* 0x0000001e900c723c */ /* 0x040fe2000004180c */
[----:B------:R-:W5:Y:S07]  /*7e70*/  LDSM.16.M88.4 R28, [R184] ;  /* 0x00000000b81c783b */ /* 0x000f6e0000000200 */
[C---:B-1----:R-:W-:Y:S08]  /*7e80*/  HMMA.16816.F32.BF16 R168, R144.reuse, R140, R168 ;  /* 0x0000008c90a8723c */ /* 0x042ff000000418a8 */
[----:B------:R-:W-:Y:S01]  /*7e90*/  HMMA.16816.F32.BF16 R148, R144, R142, R148 ;  /* 0x0000008e9094723c */ /* 0x000fe20000041894 */
[----:B------:R-:W1:Y:S04]  /*7ea0*/  LDSM.16.M88.4 R140, [R195+0x8800] ;  /* 0x00880000c38c783b */ /* 0x000e680000000200 */
[----:B------:R-:W1:Y:S03]  /*7eb0*/  LDSM.16.M88.4 R144, [R195+0x9000] ;  /* 0x00900000c390783b */ /* 0x000e660000000200 */
[C---:B---3--:R-:W-:Y:S08]  /*7ec0*/  HMMA.16816.F32.BF16 R24, R164.reuse, R152, R24 ;  /* 0x00000098a418723c */ /* 0x048ff00000041818 */
[C---:B------:R-:W-:Y:S01]  /*7ed0*/  HMMA.16816.F32.BF16 R20, R164.reuse, R154, R20 ;  /* 0x0000009aa414723c */ /* 0x040fe20000041814 */
[----:B------:R-:W3:Y:S07]  /*7ee0*/  LDSM.16.M88.4 R152, [R195+0x9800] ;  /* 0x00980000c398783b */ /* 0x000eee0000000200 */
[C---:B----4-:R-:W-:Y:S08]  /*7ef0*/  HMMA.16816.F32.BF16 R16, R164.reuse, R8, R16 ;  /* 0x00000008a410723c */ /* 0x050ff00000041810 */
[C---:B------:R-:W-:Y:S01]  /*7f00*/  HMMA.16816.F32.BF16 R12, R164.reuse, R10, R12 ;  /* 0x0000000aa40c723c */ /* 0x040fe2000004180c */
[----:B------:R-:W-:Y:S07]  /*7f10*/  LDSM.16.M88.4 R8, [R197+0x2000] ;  /* 0x00200000c508783b */ /* 0x000fee0000000200 */
[C---:B--2---:R-:W-:Y:S08]  /*7f20*/  HMMA.16816.F32.BF16 R160, R164.reuse, R4, R160 ;  /* 0x00000004a4a0723c */ /* 0x044ff000000418a0 */
[C---:B------:R-:W-:Y:S01]  /*7f30*/  HMMA.16816.F32.BF16 R156, R164.reuse, R6, R156 ;  /* 0x00000006a49c723c */ /* 0x040fe2000004189c */
[----:B------:R-:W2:Y:S07]  /*7f40*/  LDSM.16.M88.4 R4, [R188+0x2000] ;  /* 0x00200000bc04783b */ /* 0x000eae0000000200 */
[C---:B-----5:R-:W-:Y:S01]  /*7f50*/  HMMA.16816.F32.BF16 R172, R164.reuse, R28, R168 ;  /* 0x0000001ca4ac723c */ /* 0x060fe200000418a8 */
[----:B------:R-:W4:Y:S07]  /*7f60*/  LDSM.16.M88.4 R168, [R188+0x2800] ;  /* 0x00280000bca8783b */ /* 0x000f2e0000000200 */
[----:B------:R-:W-:Y:S01]  /*7f70*/  HMMA.16816.F32.BF16 R148, R164, R30, R148 ;  /* 0x0000001ea494723c */ /* 0x000fe20000041894 */
[----:B------:R-:W5:Y:S07]  /*7f80*/  LDSM.16.M88.4 R28, [R188+0x3000] ;  /* 0x00300000bc1c783b */ /* 0x000f6e0000000200 */
[C---:B------:R-:W-:Y:S08]  /*7f90*/  HMMA.16816.F32.BF16 R24, R136.reuse, R32, R24 ;  /* 0x000000208818723c */ /* 0x040ff00000041818 */
[C---:B------:R-:W-:Y:S01]  /*7fa0*/  HMMA.16816.F32.BF16 R20, R136.reuse, R34, R20 ;  /* 0x000000228814723c */ /* 0x040fe20000041814 */
[----:B------:R-:W2:Y:S07]  /*7fb0*/  LDSM.16.M88.4 R32, [R188+0x3800] ;  /* 0x00380000bc20783b */ /* 0x000eae0000000200 */
[C---:B-1----:R-:W-:Y:S08]  /*7fc0*/  HMMA.16816.F32.BF16 R16, R136.reuse, R140, R16 ;  /* 0x0000008c8810723c */ /* 0x042ff00000041810 */
[C---:B------:R-:W-:Y:S01]  /*7fd0*/  HMMA.16816.F32.BF16 R12, R136.reuse, R142, R12 ;  /* 0x0000008e880c723c */ /* 0x040fe2000004180c */
[----:B------:R-:W-:Y:S07]  /*7fe0*/  LDSM.16.M88.4 R140, [R200+0x4000] ;  /* 0x00400000c88c783b */ /* 0x000fee0000000200 */
[C---:B------:R-:W-:Y:S08]  /*7ff0*/  HMMA.16816.F32.BF16 R160, R136.reuse, R144, R160 ;  /* 0x0000009088a0723c */ /* 0x040ff000000418a0 */
[C---:B------:R-:W-:Y:S08]  /*8000*/  HMMA.16816.F32.BF16 R156, R136.reuse, R146, R156 ;  /* 0x00000092889c723c */ /* 0x040ff0000004189c */
[C---:B---3--:R-:W-:Y:S08]  /*8010*/  HMMA.16816.F32.BF16 R172, R136.reuse, R152, R172 ;  /* 0x0000009888ac723c */ /* 0x048ff000000418ac */
[----:B------:R-:W-:Y:S01]  /*8020*/  HMMA.16816.F32.BF16 R148, R136, R154, R148 ;  /* 0x0000009a8894723c */ /* 0x000fe20000041894 */
[----:B------:R-:W-:Y:S07]  /*8030*/  LDSM.16.M88.4 R136, [R202+0x4000] ;  /* 0x00400000ca88783b */ /* 0x000fee0000000200 */
[C---:B--2---:R-:W-:Y:S08]  /*8040*/  HMMA.16816.F32.BF16 R24, R8.reuse, R4, R24 ;  /* 0x000000040818723c */ /* 0x044ff00000041818 */
[C---:B------:R-:W-:Y:S01]  /*8050*/  HMMA.16816.F32.BF16 R20, R8.reuse, R6, R20 ;  /* 0x000000060814723c */ /* 0x040fe20000041814 */
[----:B------:R-:W1:Y:S07]  /*8060*/  LDSM.16.M88.4 R4, [R201+0xa000] ;  /* 0x00a00000c904783b */ /* 0x000e6e0000000200 */
[C---:B----4-:R-:W-:Y:S08]  /*8070*/  HMMA.16816.F32.BF16 R16, R8.reuse, R168, R16 ;  /* 0x000000a80810723c */ /* 0x050ff00000041810 */
[C---:B------:R-:W-:Y:S08]  /*8080*/  HMMA.16816.F32.BF16 R12, R8.reuse, R170, R12 ;  /* 0x000000aa080c723c */ /* 0x040ff0000004180c */
[C---:B-----5:R-:W-:Y:S07]  /*8090*/  HMMA.16816.F32.BF16 R160, R8.reuse, R28, R160 ;  /* 0x0000001c08a0723c */ /* 0x060fee00000418a0 */
[----:B------:R-:W-:Y:S01]  /*80a0*/  IMAD.U32 R29, RZ, RZ, UR22 ;  /* 0x00000016ff1d7e24 */ /* 0x000fe2000f8e00ff */
[----:B------:R-:W-:Y:S03]  /*80b0*/  HMMA.16816.F32.BF16 R156, R8, R30, R156 ;  /* 0x0000001e089c723c */ /* 0x000fe6000004189c */
[----:B------:R-:W-:-:S02]  /*80c0*/  IMAD R0, R29, 0x40, R218 ;  /* 0x000000401d007824 */ /* 0x000fc400078e02da */
[----:B------:R-:W2:Y:S02]  /*80d0*/  LDSM.16.M88.4 R28, [R201+0xa800] ;  /* 0x00a80000c91c783b */ /* 0x000ea40000000200 */
[--C-:B------:R-:W-:Y:S01]  /*80e0*/  IMAD.IADD R2, R215, 0x1, -R0.reuse ;  /* 0x00000001d7027824 */ /* 0x100fe200078e0a00 */
[C---:B------:R-:W-:Y:S01]  /*80f0*/  HMMA.16816.F32.BF16 R172, R8.reuse, R32, R172 ;  /* 0x0000002008ac723c */ /* 0x040fe200000418ac */
[C---:B------:R-:W-:Y:S02]  /*8100*/  IADD3 R145, R0.reuse, 0x8, RZ ;  /* 0x0000000800917810 */ /* 0x040fe40007ffe0ff */
[----:B------:R-:W-:Y:S02]  /*8110*/  IADD3 R154, R0, 0x10, RZ ;  /* 0x00000010009a7810 */ /* 0x000fe40007ffe0ff */
[----:B------:R-:W-:Y:S01]  /*8120*/  IABS R2, R2 ;  /* 0x0000000200027213 */ /* 0x000fe20000000000 */
[----:B------:R-:W-:Y:S01]  /*8130*/  IMAD.IADD R147, R212, 0x1, -R145 ;  /* 0x00000001d4937824 */ /* 0x000fe200078e0a91 */
[----:B------:R-:W-:Y:S01]  /*8140*/  IADD3 R164, R0, 0x11, RZ ;  /* 0x0000001100a47810 */ /* 0x000fe20007ffe0ff */
[----:B------:R-:W-:Y:S01]  /*8150*/  HMMA.16816.F32.BF16 R148, R8, R34, R148 ;  /* 0x000000220894723c */ /* 0x000fe20000041894 */
[----:B------:R-:W3:Y:S01]  /*8160*/  LDSM.16.M88.4 R8, [R201+0xb000] ;  /* 0x00b00000c908783b */ /* 0x000ee20000000200 */
[----:B------:R-:W-:Y:S01]  /*8170*/  IMAD.IADD R32, R212, 0x1, -R0 ;  /* 0x00000001d4207824 */ /* 0x000fe200078e0a00 */
[C---:B------:R-:W-:Y:S01]  /*8180*/  IADD3 R144, R0.reuse, 0x9, RZ ;  /* 0x0000000900907810 */ /* 0x040fe20007ffe0ff */
[----:B------:R-:W-:Y:S01]  /*8190*/  IMAD.MOV.U32 R133, RZ, RZ, R2 ;  /* 0x000000ffff857224 */ /* 0x000fe200078e0002 */
[----:B------:R-:W-:-:S02]  /*81a0*/  IADD3 R2, R0, 0x1, RZ ;  /* 0x0000000100027810 */ /* 0x000fc40007ffe0ff */
[----:B------:R-:W-:Y:S01]  /*81b0*/  IABS R32, R32 ;  /* 0x0000002000207213 */ /* 0x000fe20000000000 */
[C---:B-1----:R-:W-:Y:S01]  /*81c0*/  HMMA.16816.F32.BF16 R24, R136.reuse, R4, R24 ;  /* 0x000000048818723c */ /* 0x042fe20000041818 */
[C---:B------:R-:W-:Y:S01]  /*81d0*/  IADD3 R168, R0.reuse, 0x18, RZ ;  /* 0x0000001800a87810 */ /* 0x040fe20007ffe0ff */
[C---:B------:R-:W-:Y:S01]  /*81e0*/  IMAD.IADD R33, R215.reuse, 0x1, -R2 ;  /* 0x00000001d7217824 */ /* 0x040fe200078e0a02 */
[C---:B------:R-:W-:Y:S01]  /*81f0*/  IADD3 R225, R0.reuse, 0x20, RZ ;  /* 0x0000002000e17810 */ /* 0x040fe20007ffe0ff */
[----:B------:R-:W-:Y:S01]  /*8200*/  IMAD.MOV.U32 R134, RZ, RZ, R32 ;  /* 0x000000ffff867224 */ /* 0x000fe200078e0020 */
[----:B------:R-:W-:Y:S01]  /*8210*/  IADD3 R170, R0, 0x19, RZ ;  /* 0x0000001900aa7810 */ /* 0x000fe20007ffe0ff */
[----:B------:R-:W-:Y:S01]  /*8220*/  IMAD.IADD R32, R212, 0x1, -R2 ;  /* 0x00000001d4207824 */ /* 0x000fe200078e0a02 */
[----:B------:R-:W-:Y:S01]  /*8230*/  IABS R33, R33 ;  /* 0x0000002100217213 */ /* 0x000fe20000000000 */
[----:B------:R-:W-:Y:S01]  /*8240*/  IMAD.IADD R4, R215, 0x1, -R145 ;  /* 0x00000001d7047824 */ /* 0x000fe200078e0a91 */
[----:B------:R-:W-:Y:S01]  /*8250*/  HMMA.16816.F32.BF16 R20, R136, R6, R20 ;  /* 0x000000068814723c */ /* 0x000fe20000041814 */
[----:B------:R-:W-:Y:S01]  /*8260*/  IADD3 R224, R0, 0x21, RZ ;  /* 0x0000002100e07810 */ /* 0x000fe20007ffe0ff */
[----:B------:R1:W-:Y:S01]  /*8270*/  I2F R135, R33 ;  /* 0x0000002100877306 */ /* 0x0003e20000201400 */
[----:B------:R-:W-:Y:S01]  /*8280*/  IABS R146, R32 ;  /* 0x0000002000927213 */ /* 0x000fe20000000000 */
[----:B------:R-:W-:Y:S01]  /*8290*/  IMAD.IADD R220, R212, 0x1, -R170 ;  /* 0x00000001d4dc7824 */ /* 0x000fe200078e0aaa */
[----:B------:R-:W-:-:S02]  /*82a0*/  IABS R153, R4 ;  /* 0x0000000400997213 */ /* 0x000fc40000000000 */
[----:B------:R-:W4:Y:S01]  /*82b0*/  LDSM.16.M88.4 R4, [R183] ;  /* 0x00000000b704783b */ /* 0x000f220000000200 */
[C---:B------:R-:W-:Y:S02]  /*82c0*/  IADD3 R228, R0.reuse, 0x28, RZ ;  /* 0x0000002800e47810 */ /* 0x040fe40007ffe0ff */
[C---:B------:R-:W-:Y:S01]  /*82d0*/  IADD3 R233, R0.reuse, 0x30, RZ ;  /* 0x0000003000e97810 */ /* 0x040fe20007ffe0ff */
[----:B------:R-:W-:Y:S01]  /*82e0*/  I2F R134, R134 ;  /* 0x0000008600867306 */ /* 0x000fe20000201400 */
[C---:B--2---:R-:W-:Y:S01]  /*82f0*/  HMMA.16816.F32.BF16 R16, R136.reuse, R28, R16 ;  /* 0x0000001c8810723c */ /* 0x044fe20000041810 */
[C---:B------:R-:W-:Y:S01]  /*8300*/  IADD3 R230, R0.reuse, 0x29, RZ ;  /* 0x0000002900e67810 */ /* 0x040fe20007ffe0ff */
[C---:B------:R-:W-:Y:S01]  /*8310*/  IMAD.IADD R232, R215.reuse, 0x1, -R228 ;  /* 0x00000001d7e87824 */ /* 0x040fe200078e0ae4 */
[----:B------:R-:W-:Y:S02]  /*8320*/  IABS R147, R147 ;  /* 0x0000009300937213 */ /* 0x000fe40000000000 */
[----:B------:R-:W-:Y:S01]  /*8330*/  ISETP.GE.AND P0, PT, R0, R213, PT ;  /* 0x000000d50000720c */ /* 0x000fe20003f06270 */
[----:B-1----:R-:W1:Y:S01]  /*8340*/  LDSM.16.M88.4 R32, [R201+0xb800] ;  /* 0x00b80000c920783b */ /* 0x002e620000000200 */
[C-C-:B------:R-:W-:Y:S01]  /*8350*/  IMAD.IADD R28, R215.reuse, 0x1, -R144.reuse ;  /* 0x00000001d71c7824 */ /* 0x140fe200078e0a90 */
[----:B------:R-:W-:Y:S01]  /*8360*/  HMMA.16816.F32.BF16 R12, R136, R30, R12 ;  /* 0x0000001e880c723c */ /* 0x000fe2000004180c */
[C---:B------:R-:W-:Y:S01]  /*8370*/  IMAD.IADD R29, R212.reuse, 0x1, -R144 ;  /* 0x00000001d41d7824 */ /* 0x040fe200078e0a90 */
[----:B------:R-:W-:Y:S01]  /*8380*/  I2F R133, R133 ;  /* 0x0000008500857306 */ /* 0x000fe20000201400 */
[--C-:B------:R-:W-:Y:S01]  /*8390*/  IMAD.IADD R236, R212, 0x1, -R230.reuse ;  /* 0x00000001d4ec7824 */ /* 0x100fe200078e0ae6 */
[----:B------:R-:W-:Y:S01]  /*83a0*/  IABS R28, R28 ;  /* 0x0000001c001c7213 */ /* 0x000fe20000000000 */
[----:B------:R-:W-:Y:S01]  /*83b0*/  IMAD.IADD R234, R215, 0x1, -R230 ;  /* 0x00000001d7ea7824 */ /* 0x000fe200078e0ae6 */
[----:B------:R-:W-:-:S02]  /*83c0*/  ISETP.GE.AND P5, PT, R0, R210, PT ;  /* 0x000000d20000720c */ /* 0x000fc40003fa6270 */
[C---:B---3--:R-:W-:Y:S01]  /*83d0*/  HMMA.16816.F32.BF16 R160, R136.reuse, R8, R160 ;  /* 0x0000000888a0723c */ /* 0x048fe200000418a0 */
[----:B------:R-:W-:Y:S01]  /*83e0*/  IMAD.MOV.U32 R152, RZ, RZ, R28 ;  /* 0x000000ffff987224 */ /* 0x000fe200078e001c */
[----:B------:R-:W-:Y:S01]  /*83f0*/  IABS R28, R29 ;  /* 0x0000001d001c7213 */ /* 0x000fe20000000000 */
[----:B------:R-:W-:Y:S01]  /*8400*/  I2F R147, R147 ;  /* 0x0000009300937306 */ /* 0x000fe20000201400 */
[----:B------:R-:W-:Y:S02]  /*8410*/  IABS R236, R236 ;  /* 0x000000ec00ec7213 */ /* 0x000fe40000000000 */
[----:B------:R-:W-:Y:S01]  /*8420*/  ISETP.LT.OR P0, PT, R0, R214, P0 ;  /* 0x000000d60000720c */ /* 0x000fe20000701670 */
[--C-:B------:R-:W-:Y:S01]  /*8430*/  IMAD.IADD R8, R215, 0x1, -R154.reuse ;  /* 0x00000001d7087824 */ /* 0x100fe200078e0a9a */
[----:B------:R-:W-:Y:S01]  /*8440*/  HMMA.16816.F32.BF16 R156, R136, R10, R156 ;  /* 0x0000000a889c723c */ /* 0x000fe2000004189c */
[----:B------:R-:W-:Y:S01]  /*8450*/  IMAD.IADD R9, R212, 0x1, -R154 ;  /* 0x00000001d4097824 */ /* 0x000fe200078e0a9a */
[----:B------:R-:W-:Y:S01]  /*8460*/  ISETP.LT.OR P5, PT, R0, R211, P5 ;  /* 0x000000d30000720c */ /* 0x000fe20002fa1670 */
[----:B------:R-:W-:Y:S01]  /*8470*/  IMAD.MOV.U32 R155, RZ, RZ, R28 ;  /* 0x000000ffff9b7224 */ /* 0x000fe200078e001c */
[----:B------:R-:W-:Y:S01]  /*8480*/  IABS R8, R8 ;  /* 0x0000000800087213 */ /* 0x000fe20000000000 */
[----:B------:R-:W2:Y:S01]  /*8490*/  LDSM.16.M88.4 R28, [R182] ;  /* 0x00000000b61c783b */ /* 0x000ea20000000200 */
[----:B------:R-:W-:Y:S01]  /*84a0*/  I2F R153, R153 ;  /* 0x0000009900997306 */ /* 0x000fe20000201400 */
[----:B------:R-:W-:-:S02]  /*84b0*/  ISETP.GE.AND P6, PT, R2, R213, PT ;  /* 0x000000d50200720c */ /* 0x000fc40003fc6270 */
[----:B------:R-:W-:Y:S01]  /*84c0*/  IMAD.MOV.U32 R165, RZ, RZ, R8 ;  /* 0x000000ffffa57224 */ /* 0x000fe200078e0008 */
[----:B------:R-:W-:Y:S01]  /*84d0*/  IABS R8, R9 ;  /* 0x0000000900087213 */ /* 0x000fe20000000000 */
[C---:B------:R-:W-:Y:S01]  /*84e0*/  IMAD.IADD R9, R215.reuse, 0x1, -R164 ;  /* 0x00000001d7097824 */ /* 0x040fe200078e0aa4 */
[C---:B----4-:R-:W-:Y:S01]  /*84f0*/  HMMA.16816.F32.BF16 R24, R140.reuse, R4, R24 ;  /* 0x000000048c18723c */ /* 0x050fe20000041818 */
[C---:B------:R-:W-:Y:S01]  /*8500*/  ISETP.GE.AND P1, PT, R2.reuse, R210, PT ;  /* 0x000000d20200720c */ /* 0x040fe20003f26270 */
[----:B------:R-:W-:Y:S01]  /*8510*/  I2F R146, R146 ;  /* 0x0000009200927306 */ /* 0x000fe20000201400 */
[----:B------:R-:W-:Y:S01]  /*8520*/  IMAD.MOV.U32 R166, RZ, RZ, R8 ;  /* 0x000000ffffa67224 */ /* 0x000fe200078e0008 */
[----:B------:R-:W-:Y:S02]  /*8530*/  IABS R8, R9 ;  /* 0x0000000900087213 */ /* 0x000fe40000000000 */
[----:B------:R-:W-:Y:S01]  /*8540*/  ISETP.LT.OR P6, PT, R2, R214, P6 ;  /* 0x000000d60200720c */ /* 0x000fe200037c1670 */
[----:B------:R-:W-:Y:S01]  /*8550*/  IMAD.IADD R4, R215, 0x1, -R168 ;  /* 0x00000001d7047824 */ /* 0x000fe200078e0aa8 */
[----:B------:R-:W-:Y:S01]  /*8560*/  HMMA.16816.F32.BF16 R20, R140, R6, R20 ;  /* 0x000000068c14723c */ /* 0x000fe20000041814 */
[----:B------:R-:W-:Y:S01]  /*8570*/  IMAD.MOV.U32 R167, RZ, RZ, R8 ;  /* 0x000000ffffa77224 */ /* 0x000fe200078e0008 */
[----:B------:R-:W-:Y:S01]  /*8580*/  I2F R166, R166 ;  /* 0x000000a600a67306 */ /* 0x000fe20000201400 */
[----:B------:R-:W3:Y:S01]  /*8590*/  LDSM.16.M88.4 R8, [R181] ;  /* 0x00000000b508783b */ /* 0x000ee20000000200 */
[----:B------:R-:W-:-:S02]  /*85a0*/  IABS R4, R4 ;  /* 0x0000000400047213 */ /* 0x000fc40000000000 */
[----:B------:R-:W-:Y:S02]  /*85b0*/  ISETP.LT.OR P1, PT, R2, R211, P1 ;  /* 0x000000d30200720c */ /* 0x000fe40000f21670 */
[C---:B-1----:R-:W-:Y:S01]  /*85c0*/  HMMA.16816.F32.BF16 R172, R136.reuse, R32, R172 ;  /* 0x0000002088ac723c */ /* 0x042fe200000418ac */
[----:B------:R-:W-:Y:S01]  /*85d0*/  IMAD.MOV.U32 R171, RZ, RZ, R4 ;  /* 0x000000ffffab7224 */ /* 0x000fe200078e0004 */
[----:B------:R-:W-:Y:S01]  /*85e0*/  I2F R165, R165 ;  /* 0x000000a500a57306 */ /* 0x000fe20000201400 */
[----:B------:R-:W1:Y:S01]  /*85f0*/  LDSM.16.M88.4 R4, [R180] ;  /* 0x00000000b404783b */ /* 0x000e620000000200 */
[----:B------:R-:W-:Y:S02]  /*8600*/  IABS R220, R220 ;  /* 0x000000dc00dc7213 */ /* 0x000fe40000000000 */
[----:B------:R-:W-:Y:S01]  /*8610*/  IABS R232, R232 ;  /* 0x000000e800e87213 */ /* 0x000fe20000000000 */
[----:B------:R-:W-:Y:S01]  /*8620*/  IMAD.IADD R32, R212, 0x1, -R164 ;  /* 0x00000001d4207824 */ /* 0x000fe200078e0aa4 */
[----:B------:R-:W-:Y:S01]  /*8630*/  HMMA.16816.F32.BF16 R148, R136, R34, R148 ;  /* 0x000000228894723c */ /* 0x000fe20000041894 */
[----:B------:R-:W-:Y:S01]  /*8640*/  IMAD.IADD R33, R215, 0x1, -R170 ;  /* 0x00000001d7217824 */ /* 0x000fe200078e0aaa */
[----:B------:R-:W-:Y:S01]  /*8650*/  I2F R152, R152 ;  /* 0x0000009800987306 */ /* 0x000fe20000201400 */
[----:B------:R-:W-:-:S02]  /*8660*/  IABS R234, R234 ;  /* 0x000000ea00ea7213 */ /* 0x000fc40000000000 */
[----:B------:R-:W-:Y:S02]  /*8670*/  IABS R32, R32 ;  /* 0x0000002000207213 */ /* 0x000fe40000000000 */
[----:B------:R-:W-:Y:S01]  /*8680*/  IABS R221, R33 ;  /* 0x0000002100dd7213 */ /* 0x000fe20000000000 */
[----:B------:R-:W-:Y:S01]  /*8690*/  IMAD.IADD R136, R215, 0x1, -R225 ;  /* 0x00000001d7887824 */ /* 0x000fe200078e0ae1 */
[----:B--2---:R-:W-:Y:S01]  /*86a0*/  HMMA.16816.F32.BF16 R16, R140, R28, R16 ;  /* 0x0000001c8c10723c */ /* 0x004fe20000041810 */
[----:B------:R-:W-:Y:S01]  /*86b0*/  IMAD.MOV.U32 R169, RZ, RZ, R32 ;  /* 0x000000ffffa97224 */ /* 0x000fe200078e0020 */
[----:B------:R-:W-:Y:S01]  /*86c0*/  I2F R155, R155 ;  /* 0x0000009b009b7306 */ /* 0x000fe20000201400 */
[----:B------:R-:W-:Y:S01]  /*86d0*/  IMAD.IADD R32, R212, 0x1, -R168 ;  /* 0x00000001d4207824 */ /* 0x000fe200078e0aa8 */
[----:B------:R-:W-:-:S04]  /*86e0*/  IABS R136, R136 ;  /* 0x0000008800887213 */ /* 0x000fc80000000000 */
[----:B------:R-:W-:Y:S01]  /*86f0*/  IABS R32, R32 ;  /* 0x0000002000207213 */ /* 0x000fe20000000000 */
[----:B------:R-:W-:Y:S01]  /*8700*/  HMMA.16816.F32.BF16 R12, R140, R30, R12 ;  /* 0x0000001e8c0c723c */ /* 0x000fe2000004180c */
[----:B------:R-:W-:Y:S01]  /*8710*/  LDSM.16.M88.4 R28, [R195+0xa000] ;  /* 0x00a00000c31c783b */ /* 0x000fe20000000200 */
[----:B------:R-:W-:Y:S01]  /*8720*/  IMAD.MOV.U32 R226, RZ, RZ, R136 ;  /* 0x000000ffffe27224 */ /* 0x000fe200078e0088 */
[----:B------:R2:W-:Y:S01]  /*8730*/  I2F R222, R32 ;  /* 0x0000002000de7306 */ /* 0x0005e20000201400 */
[----:B------:R-:W-:-:S04]  /*8740*/  IMAD.IADD R136, R215, 0x1, -R224 ;  /* 0x00000001d7887824 */ /* 0x000fc800078e0ae0 */
[C---:B---3--:R-:W-:Y:S01]  /*8750*/  HMMA.16816.F32.BF16 R160, R140.reuse, R8, R160 ;  /* 0x000000088ca0723c */ /* 0x048fe200000418a0 */
[----:B------:R-:W-:Y:S02]  /*8760*/  IABS R136, R136 ;  /* 0x0000008800887213 */ /* 0x000fe40000000000 */
[----:B------:R-:W-:Y:S04]  /*8770*/  I2F R171, R171 ;  /* 0x000000ab00ab7306 */ /* 0x000fe80000201400 */
[----:B------:R-:W-:Y:S01]  /*8780*/  IMAD.IADD R8, R212, 0x1, -R225 ;  /* 0x00000001d4087824 */ /* 0x000fe200078e0ae1 */
[----:B------:R-:W-:Y:S01]  /*8790*/  HMMA.16816.F32.BF16 R156, R140, R10, R156 ;  /* 0x0000000a8c9c723c */ /* 0x000fe2000004189c */
[----:B--2---:R-:W2:Y:S02]  /*87a0*/  LDSM.16.M88.4 R32, [R198+0x4000] ;  /* 0x00400000c620783b */ /* 0x004ea40000000200 */
[----:B------:R3:W-:Y:S01]  /*87b0*/  I2F R229, R136 ;  /* 0x0000008800e57306 */ /* 0x0007e20000201400 */
[----:B------:R-:W-:-:S04]  /*87c0*/  IABS R8, R8 ;  /* 0x0000000800087213 */ /* 0x000fc80000000000 */
[C---:B-1----:R-:W-:Y:S01]  /*87d0*/  HMMA.16816.F32.BF16 R172, R140.reuse, R4, R172 ;  /* 0x000000048cac723c */ /* 0x042fe200000418ac */
[----:B------:R-:W-:Y:S02]  /*87e0*/  IMAD.MOV.U32 R227, RZ, RZ, R8 ;  /* 0x000000ffffe37224 */ /* 0x000fe400078e0008 */
[----:B------:R-:W1:Y:S01]  /*87f0*/  LDSM.16.M88.4 R8, [R195+0xa800] ;  /* 0x00a80000c308783b */ /* 0x000e620000000200 */
[----:B------:R-:W-:Y:S03]  /*8800*/  I2F R167, R167 ;  /* 0x000000a700a77306 */ /* 0x000fe60000201400 */
[C---:B------:R-:W-:Y:S01]  /*8810*/  IMAD.IADD R4, R212.reuse, 0x1, -R224 ;  /* 0x00000001d4047824 */ /* 0x040fe200078e0ae0 */
[----:B------:R-:W-:Y:S01]  /*8820*/  HMMA.16816.F32.BF16 R148, R140, R6, R148 ;  /* 0x000000068c94723c */ /* 0x000fe20000041894 */
[----:B------:R-:W-:Y:S01]  /*8830*/  LDSM.16.M88.4 R140, [R197+0x4000] ;  /* 0x00400000c58c783b */ /* 0x000fe20000000200 */
[----:B---3--:R-:W-:-:S02]  /*8840*/  IMAD.IADD R136, R212, 0x1, -R228 ;  /* 0x00000001d4887824 */ /* 0x008fc400078e0ae4 */
[----:B------:R-:W-:Y:S01]  /*8850*/  IABS R4, R4 ;  /* 0x0000000400047213 */ /* 0x000fe20000000000 */
[----:B------:R-:W-:Y:S02]  /*8860*/  I2F R169, R169 ;  /* 0x000000a900a97306 */ /* 0x000fe40000201400 */
[----:B------:R-:W-:Y:S02]  /*8870*/  IABS R235, R136 ;  /* 0x0000008800eb7213 */ /* 0x000fe40000000000 */
[----:B------:R-:W-:Y:S01]  /*8880*/  IMAD.MOV.U32 R231, RZ, RZ, R4 ;  /* 0x000000ffffe77224 */ /* 0x000fe200078e0004 */
[----:B------:R-:W-:Y:S03]  /*8890*/  LDSM.16.M88.4 R136, [R195+0xb800] ;  /* 0x00b80000c388783b */ /* 0x000fe60000000200 */
[----:B------:R-:W-:Y:S01]  /*88a0*/  I2F R226, R226 ;  /* 0x000000e200e27306 */ /* 0x000fe20000201400 */
[----:B------:R-:W3:Y:S07]  /*88b0*/  LDSM.16.M88.4 R4, [R195+0xb000] ;  /* 0x00b00000c304783b */ /* 0x000eee0000000200 */
[----:B------:R-:W-:Y:S01]  /*88c0*/  I2F R221, R221 ;  /* 0x000000dd00dd7306 */ /* 0x000fe20000201400 */
[C---:B--2---:R-:W-:Y:S07]  /*88d0*/  HMMA.16816.F32.BF16 R24, R32.reuse, R28, R24 ;  /* 0x0000001c2018723c */ /* 0x044fee0000041818 */
[----:B------:R-:W-:Y:S01]  /*88e0*/  I2F R220, R220 ;  /* 0x000000dc00dc7306 */ /* 0x000fe20000201400 */
[C---:B------:R-:W-:Y:S01]  /*88f0*/  HMMA.16816.F32.BF16 R20, R32.reuse, R30, R20 ;  /* 0x0000001e2014723c */ /* 0x040fe20000041814 */
[----:B------:R-:W2:Y:S06]  /*8900*/  LDSM.16.M88.4 R28, [R188+0x4000] ;  /* 0x00400000bc1c783b */ /* 0x000eac0000000200 */
[----:B------:R-:W-:Y:S01]  /*8910*/  I2F R232, R232 ;  /* 0x000000e800e87306 */ /* 0x000fe20000201400 */
[C---:B-1----:R-:W-:Y:S07]  /*8920*/  HMMA.16816.F32.BF16 R16, R32.reuse, R8, R16 ;  /* 0x000000082010723c */ /* 0x042fee0000041810 */
[----:B------:R1:W-:Y:S01]  /*8930*/  I2F R8, R236 ;  /* 0x000000ec00087306 */ /* 0x0003e20000201400 */
[--C-:B------:R-:W-:Y:S01]  /*8940*/  IMAD.IADD R9, R215, 0x1, -R233.reuse ;  /* 0x00000001d7097824 */ /* 0x100fe200078e0ae9 */
[C---:B------:R-:W-:Y:S06]  /*8950*/  HMMA.16816.F32.BF16 R12, R32.reuse, R10, R12 ;  /* 0x0000000a200c723c */ /* 0x040fec000004180c */
[----:B------:R-:W-:Y:S01]  /*8960*/  I2F R227, R227 ;  /* 0x000000e300e37306 */ /* 0x000fe20000201400 */
[----:B------:R-:W-:Y:S01]  /*8970*/  IABS R9, R9 ;  /* 0x0000000900097213 */ /* 0x000fe20000000000 */
[----:B------:R-:W-:Y:S01]  /*8980*/  IMAD.IADD R11, R212, 0x1, -R233 ;  /* 0x00000001d40b7824 */ /* 0x000fe200078e0ae9 */
[----:B---3--:R-:W-:Y:S03]  /*8990*/  HMMA.16816.F32.BF16 R160, R32, R4, R160 ;  /* 0x0000000420a0723c */ /* 0x008fe600000418a0 */
[----:B------:R-:W-:Y:S01]  /*89a0*/  IMAD.MOV.U32 R10, RZ, RZ, R9 ;  /* 0x000000ffff0a7224 */ /* 0x000fe200078e0009 */
[C---:B------:R-:W-:Y:S01]  /*89b0*/  IADD3 R9, R0.reuse, 0x31, RZ ;  /* 0x0000003100097810 */ /* 0x040fe20007ffe0ff */
[----:B------:R-:W-:Y:S01]  /*89c0*/  I2F R231, R231 ;  /* 0x000000e700e77306 */ /* 0x000fe20000201400 */
[----:B-1----:R-:W-:-:S02]  /*89d0*/  IADD3 R236, R0, 0x38, RZ ;  /* 0x0000003800ec7810 */ /* 0x002fc40007ffe0ff */
[----:B------:R-:W-:Y:S01]  /*89e0*/  IABS R11, R11 ;  /* 0x0000000b000b7213 */ /* 0x000fe20000000000 */
[--C-:B------:R-:W-:Y:S01]  /*89f0*/  IMAD.IADD R4, R215, 0x1, -R9.reuse ;  /* 0x00000001d7047824 */ /* 0x100fe200078e0a09 */
[----:B------:R-:W-:Y:S01]  /*8a00*/  HMMA.16816.F32.BF16 R172, R32, R136, R172 ;  /* 0x0000008820ac723c */ /* 0x000fe200000418ac */
[----:B------:R-:W-:Y:S02]  /*8a10*/  IMAD.IADD R5, R212, 0x1, -R9 ;  /* 0x00000001d4057824 */ /* 0x000fe400078e0a09 */
[----:B------:R-:W-:Y:S01]  /*8a20*/  I2F R10, R10 ;  /* 0x0000000a000a7306 */ /* 0x000fe20000201400 */
[----:B------:R-:W-:-:S03]  /*8a30*/  IABS R4, R4 ;  /* 0x0000000400047213 */ /* 0x000fc60000000000 */
[----:B------:R-:W-:Y:S01]  /*8a40*/  IMAD.IADD R137, R212, 0x1, -R236 ;  /* 0x00000001d4897824 */ /* 0x000fe200078e0aec */
[----:B------:R-:W-:Y:S01]  /*8a50*/  HMMA.16816.F32.BF16 R156, R32, R6, R156 ;  /* 0x00000006209c723c */ /* 0x000fe2000004189c */
[----:B------:R-:W-:Y:S01]  /*8a60*/  IMAD.MOV.U32 R237, RZ, RZ, R4 ;  /* 0x000000ffffed7224 */ /* 0x000fe200078e0004 */
[----:B------:R-:W-:Y:S01]  /*8a70*/  IABS R4, R5 ;  /* 0x0000000500047213 */ /* 0x000fe20000000000 */
[C---:B------:R-:W-:Y:S01]  /*8a80*/  IMAD.IADD R5, R215.reuse, 0x1, -R236 ;  /* 0x00000001d7057824 */ /* 0x040fe200078e0aec */
[----:B------:R-:W-:Y:S01]  /*8a90*/  I2F R235, R235 ;  /* 0x000000eb00eb7306 */ /* 0x000fe20000201400 */
[----:B------:R-:W-:Y:S02]  /*8aa0*/  IABS R137, R137 ;  /* 0x0000008900897213 */ /* 0x000fe40000000000 */
[----:B------:R-:W-:Y:S01]  /*8ab0*/  IMAD.MOV.U32 R136, RZ, RZ, R4 ;  /* 0x000000ffff887224 */ /* 0x000fe200078e0004 */
[----:B------:R-:W-:Y:S01]  /*8ac0*/  IABS R4, R5 ;  /* 0x0000000500047213 */ /* 0x000fe20000000000 */
[C---:B--2---:R-:W-:Y:S03]  /*8ad0*/  HMMA.16816.F32.BF16 R24, R140.reuse, R28, R24 ;  /* 0x0000001c8c18723c */ /* 0x044fe60000041818 */
[----:B------:R1:W-:Y:S04]  /*8ae0*/  I2F R29, R4 ;  /* 0x00000004001d7306 */ /* 0x0003e80000201400 */
[----:B------:R-:W-:Y:S01]  /*8af0*/  IADD3 R28, R0, 0x39, RZ ;  /* 0x00000039001c7810 */ /* 0x000fe20007ffe0ff */
[----:B------:R-:W-:Y:S03]  /*8b00*/  HMMA.16816.F32.BF16 R20, R140, R30, R20 ;  /* 0x0000001e8c14723c */ /* 0x000fe60000041814 */
[----:B------:R-:W-:Y:S04]  /*8b10*/  I2F R234, R234 ;  /* 0x000000ea00ea7306 */ /* 0x000fe80000201400 */
[--C-:B------:R-:W-:Y:S01]  /*8b20*/  IMAD.IADD R30, R215, 0x1, -R28.reuse ;  /* 0x00000001d71e7824 */ /* 0x100fe200078e0a1c */
[----:B------:R-:W-:Y:S01]  /*8b30*/  HMMA.16816.F32.BF16 R148, R32, R138, R148 ;  /* 0x0000008a2094723c */ /* 0x000fe20000041894 */
[----:B------:R-:W-:Y:S01]  /*8b40*/  IMAD.MOV.U32 R31, RZ, RZ, R137 ;  /* 0x000000ffff1f7224 */ /* 0x000fe200078e0089 */
[----:B-1----:R-:W1:Y:S02]  /*8b50*/  LDSM.16.M88.4 R4, [R188+0x4800] ;  /* 0x00480000bc04783b */ /* 0x002e640000000200 */
[----:B------:R-:W-:Y:S01]  /*8b60*/  IABS R137, R30 ;  /* 0x0000001e00897213 */ /* 0x000fe20000000000 */
[----:B------:R-:W-:Y:S01]  /*8b70*/  IMAD.IADD R30, R212, 0x1, -R28 ;  /* 0x00000001d41e7824 */ /* 0x000fe200078e0a1c */
[----:B------:R-:W-:Y:S02]  /*8b80*/  I2F R11, R11 ;  /* 0x0000000b000b7306 */ /* 0x000fe40000201400 */
[----:B------:R-:W-:-:S02]  /*8b90*/  FMUL.FTZ R238, R24, c[0x0][0x2ec] ;  /* 0x0000bb0018ee7a20 */ /* 0x000fc40000410000 */
[----:B------:R-:W-:Y:S01]  /*8ba0*/  FMUL.FTZ R26, R26, c[0x0][0x2ec] ;  /* 0x0000bb001a1a7a20 */ /* 0x000fe20000410000 */
[----:B------:R-:W-:Y:S01]  /*8bb0*/  IABS R30, R30 ;  /* 0x0000001e001e7213 */ /* 0x000fe20000000000 */
[----:B------:R-:W-:Y:S02]  /*8bc0*/  FMUL.FTZ R24, R25, c[0x0][0x2ec] ;  /* 0x0000bb0019187a20 */ /* 0x000fe40000410000 */
[----:B------:R-:W2:Y:S01]  /*8bd0*/  MUFU.TANH R239, R26 ;  /* 0x0000001a00ef7308 */ /* 0x000ea20000002400 */
[----:B------:R-:W-:Y:S02]  /*8be0*/  FMUL.FTZ R25, R27, c[0x0][0x2ec] ;  /* 0x0000bb001b197a20 */ /* 0x000fe40000410000 */
[----:B------:R-:W-:Y:S02]  /*8bf0*/  FMUL.FTZ R242, R22, c[0x0][0x2ec] ;  /* 0x0000bb0016f27a20 */ /* 0x000fe40000410000 */
[----:B------:R-:W-:Y:S02]  /*8c00*/  FMUL.FTZ R20, R20, c[0x0][0x2ec] ;  /* 0x0000bb0014147a20 */ /* 0x000fe40000410000 */
[----:B------:R-:W-:Y:S01]  /*8c10*/  FMUL.FTZ R21, R21, c[0x0][0x2ec] ;  /* 0x0000bb0015157a20 */ /* 0x000fe20000410000 */
[----:B------:R-:W-:Y:S01]  /*8c20*/  MUFU.TANH R238, R238 ;  /* 0x000000ee00ee7308 */ /* 0x000fe20000002400 */
[----:B------:R-:W-:-:S07]  /*8c30*/  FMUL.FTZ R22, R23, c[0x0][0x2ec] ;  /* 0x0000bb0017167a20 */ /* 0x000fce0000410000 */
[----:B------:R-:W-:Y:S01]  /*8c40*/  MUFU.TANH R242, R242 ;  /* 0x000000f200f27308 */ /* 0x000fe20000002400 */
[----:B--2---:R-:W-:-:S05]  /*8c50*/  FFMA.FTZ R0, R134, -UR21, R239 ;  /* 0x8000001586007c23 */ /* 0x004fca00080100ef */
[----:B------:R-:W-:Y:S02]  /*8c60*/  FSEL R0, R0, -INF , !P5 ;  /* 0xff80000000007808 */ /* 0x000fe40006800000 */
[----:B------:R-:W2:Y:S01]  /*8c70*/  MUFU.TANH R240, R20 ;  /* 0x0000001400f07308 */ /* 0x000ea20000002400 */
[C---:B------:R-:W-:Y:S01]  /*8c80*/  ISETP.GE.AND P5, PT, R145.reuse, R210, PT ;  /* 0x000000d29100720c */ /* 0x040fe20003fa6270 */
[----:B-1----:R-:W-:Y:S03]  /*8c90*/  HMMA.16816.F32.BF16 R16, R140, R4, R16 ;  /* 0x000000048c10723c */ /* 0x002fe60000041810 */
[----:B------:R-:W-:-:S03]  /*8ca0*/  ISETP.LT.OR P5, PT, R145, R211, P5 ;  /* 0x000000d39100720c */ /* 0x000fc60002fa1670 */
[----:B------:R-:W1:Y:S02]  /*8cb0*/  MUFU.TANH R24, R24 ;  /* 0x0000001800187308 */ /* 0x000e640000002400 */
[----:B------:R-:W-:Y:S01]  /*8cc0*/  HMMA.16816.F32.BF16 R12, R140, R6, R12 ;  /* 0x000000068c0c723c */ /* 0x000fe2000004180c */
[----:B------:R-:W3:Y:S05]  /*8cd0*/  LDSM.16.M88.4 R4, [R188+0x5000] ;  /* 0x00500000bc04783b */ /* 0x000eea0000000200 */
[----:B------:R-:W4:Y:S01]  /*8ce0*/  MUFU.TANH R25, R25 ;  /* 0x0000001900197308 */ /* 0x000f220000002400 */
[----:B--2---:R-:W-:-:S07]  /*8cf0*/  FFMA.FTZ R2, R153, -UR21, R240 ;  /* 0x8000001599027c23 */ /* 0x004fce00080100f0 */
[----:B------:R-:W2:Y:S01]  /*8d00*/  MUFU.TANH R21, R21 ;  /* 0x0000001500157308 */ /* 0x000ea20000002400 */
[----:B-1----:R-:W-:Y:S02]  /*8d10*/  FFMA.FTZ R24, R135, -UR21, R24 ;  /* 0x8000001587187c23 */ /* 0x002fe40008010018 */
[----:B------:R-:W-:Y:S02]  /*8d20*/  FMUL.FTZ R26, R16, c[0x0][0x2ec] ;  /* 0x0000bb00101a7a20 */ /* 0x000fe40000410000 */
[----:B------:R-:W-:-:S03]  /*8d30*/  FMUL.FTZ R16, R17, c[0x0][0x2ec] ;  /* 0x0000bb0011107a20 */ /* 0x000fc60000410000 */
[----:B------:R-:W1:Y:S01]  /*8d40*/  MUFU.TANH R22, R22 ;  /* 0x0000001600167308 */ /* 0x000e620000002400 */
[----:B------:R-:W-:Y:S02]  /*8d50*/  FMUL.FTZ R17, R18, c[0x0][0x2ec] ;  /* 0x0000bb0012117a20 */ /* 0x000fe40000410000 */
[----:B------:R-:W-:Y:S02]  /*8d60*/  FMUL.FTZ R18, R19, c[0x0][0x2ec] ;  /* 0x0000bb0013127a20 */ /* 0x000fe40000410000 */
[----:B------:R-:W-:Y:S02]  /*8d70*/  FMUL.FTZ R20, R12, c[0x0][0x2ec] ;  /* 0x0000bb000c147a20 */ /* 0x000fe40000410000 */
[----:B------:R-:W-:Y:S01]  /*8d80*/  FFMA.FTZ R12, R133, -UR21, R238 ;  /* 0x80000015850c7c23 */ /* 0x000fe200080100ee */
[----:B------:R-:W5:Y:S01]  /*8d90*/  MUFU.TANH R17, R17 ;  /* 0x0000001100117308 */ /* 0x000f620000002400 */
[----:B------:R-:W-:Y:S02]  /*8da0*/  FMUL.FTZ R13, R13, c[0x0][0x2ec] ;  /* 0x0000bb000d0d7a20 */ /* 0x000fe40000410000 */
[----:B------:R-:W-:Y:S01]  /*8db0*/  FMUL.FTZ R14, R14, c[0x0][0x2ec] ;  /* 0x0000bb000e0e7a20 */ /* 0x000fe20000410000 */
[----:B------:R-:W-:Y:S01]  /*8dc0*/  FSEL R12, R12, -INF , !P0 ;  /* 0xff8000000c0c7808 */ /* 0x000fe20004000000 */
[----:B------:R-:W-:Y:S01]  /*8dd0*/  FMUL.FTZ R23, R15, c[0x0][0x2ec] ;  /* 0x0000bb000f177a20 */ /* 0x000fe20000410000 */
[C---:B------:R-:W-:Y:S01]  /*8de0*/  ISETP.GE.AND P0, PT, R145.reuse, R213, PT ;  /* 0x000000d59100720c */ /* 0x040fe20003f06270 */
[----:B----4-:R-:W-:Y:S01]  /*8df0*/  FFMA.FTZ R15, R146, -UR21, R25 ;  /* 0x80000015920f7c23 */ /* 0x010fe20008010019 */
[----:B------:R-:W4:Y:S01]  /*8e00*/  MUFU.TANH R26, R26 ;  /* 0x0000001a001a7308 */ /* 0x000f220000002400 */
[----:B--2---:R-:W-:Y:S01]  /*8e10*/  FFMA.FTZ R21, R152, -UR21, R21 ;  /* 0x8000001598157c23 */ /* 0x004fe20008010015 */
[----:B------:R-:W-:Y:S01]  /*8e20*/  ISETP.LT.OR P0, PT, R145, R214, P0 ;  /* 0x000000d69100720c */ /* 0x000fe20000701670 */
[----:B-1----:R-:W-:Y:S01]  /*8e30*/  FFMA.FTZ R22, R155, -UR21, R22 ;  /* 0x800000159b167c23 */ /* 0x002fe20008010016 */
[----:B------:R-:W-:Y:S01]  /*8e40*/  FSEL R15, R15, -INF , !P1 ;  /* 0xff8000000f0f7808 */ /* 0x000fe20004800000 */
[----:B---3--:R-:W-:Y:S01]  /*8e50*/  HMMA.16816.F32.BF16 R160, R140, R4, R160 ;  /* 0x000000048ca0723c */ /* 0x008fe200000418a0 */
[----:B------:R-:W-:-:S02]  /*8e60*/  FSEL R2, R2, -INF , !P0 ;  /* 0xff80000002027808 */ /* 0x000fc40004000000 */
[----:B------:R1:W-:Y:S01]  /*8e70*/  MUFU.TANH R134, R13 ;  /* 0x0000000d00867308 */ /* 0x0003e20000002400 */
[----:B------:R-:W-:Y:S01]  /*8e80*/  ISETP.GE.AND P0, PT, R154, R213, PT ;  /* 0x000000d59a00720c */ /* 0x000fe20003f06270 */
[----:B-----5:R-:W-:Y:S01]  /*8e90*/  FFMA.FTZ R17, R166, -UR21, R17 ;  /* 0x80000015a6117c23 */ /* 0x020fe20008010011 */
[----:B------:R-:W-:Y:S02]  /*8ea0*/  ISETP.GE.AND P1, PT, R144, R210, PT ;  /* 0x000000d29000720c */ /* 0x000fe40003f26270 */
[----:B------:R-:W-:Y:S01]  /*8eb0*/  ISETP.LT.OR P0, PT, R154, R214, P0 ;  /* 0x000000d69a00720c */ /* 0x000fe20000701670 */
[----:B------:R-:W-:Y:S01]  /*8ec0*/  HMMA.16816.F32.BF16 R156, R140, R6, R156 ;  /* 0x000000068c9c723c */ /* 0x000fe2000004189c */
[----:B------:R-:W2:Y:S01]  /*8ed0*/  LDSM.16.M88.4 R4, [R188+0x5800] ;  /* 0x00580000bc04783b */ /* 0x000ea20000000200 */
[----:B------:R-:W3:Y:S01]  /*8ee0*/  MUFU.TANH R20, R20 ;  /* 0x0000001400147308 */ /* 0x000ee20000002400 */
[----:B----4-:R-:W-:Y:S01]  /*8ef0*/  FFMA.FTZ R26, R165, -UR21, R26 ;  /* 0x80000015a51a7c23 */ /* 0x010fe2000801001a */
[----:B------:R-:W-:Y:S01]  /*8f00*/  ISETP.LT.OR P1, PT, R144, R211, P1 ;  /* 0x000000d39000720c */ /* 0x000fe20000f21670 */
[----:B------:R-:W-:-:S04]  /*8f10*/  DEPBAR.LE SB0, 0x0 ;  /* 0x000080000000791a */ /* 0x000fc80000000000 */
[----:B------:R-:W-:Y:S01]  /*8f20*/  FSEL R26, R26, -INF , !P0 ;  /* 0xff8000001a1a7808 */ /* 0x000fe20004000000 */
[----:B-1----:R-:W-:Y:S01]  /*8f30*/  FFMA.FTZ R13, R147, -UR21, R242 ;  /* 0x80000015930d7c23 */ /* 0x002fe200080100f2 */
[----:B------:R-:W1:Y:S01]  /*8f40*/  MUFU.TANH R16, R16 ;  /* 0x0000001000107308 */ /* 0x000e620000002400 */
[----:B------:R-:W-:Y:S02]  /*8f50*/  ISETP.GE.AND P0, PT, R168, R213, PT ;  /* 0x000000d5a800720c */ /* 0x000fe40003f06270 */
[----:B------:R-:W-:Y:S02]  /*8f60*/  FSEL R33, R22, -INF , !P1 ;  /* 0xff80000016217808 */ /* 0x000fe40004800000 */
[----:B------:R-:W-:Y:S01]  /*8f70*/  FSEL R13, R13, -INF , !P5 ;  /* 0xff8000000d0d7808 */ /* 0x000fe20006800000 */
[----:B------:R-:W-:Y:S01]  /*8f80*/  FMUL.FTZ R133, R160, c[0x0][0x2ec] ;  /* 0x0000bb00a0857a20 */ /* 0x000fe20000410000 */
[----:B------:R-:W-:Y:S01]  /*8f90*/  ISETP.GE.AND P5, PT, R154, R210, PT ;  /* 0x000000d29a00720c */ /* 0x000fe20003fa6270 */
[----:B------:R4:W-:Y:S01]  /*8fa0*/  MUFU.TANH R19, R14 ;  /* 0x0000000e00137308 */ /* 0x0009e20000002400 */
[----:B------:R-:W-:Y:S01]  /*8fb0*/  FMUL.FTZ R138, R162, c[0x0][0x2ec] ;  /* 0x0000bb00a28a7a20 */ /* 0x000fe20000410000 */
[----:B------:R-:W-:Y:S01]  /*8fc0*/  ISETP.LT.OR P0, PT, R168, R214, P0 ;  /* 0x000000d6a800720c */ /* 0x000fe20000701670 */
[----:B---3--:R-:W-:Y:S01]  /*8fd0*/  FFMA.FTZ R20, R171, -UR21, R20 ;  /* 0x80000015ab147c23 */ /* 0x008fe20008010014 */
[----:B------:R-:W-:Y:S01]  /*8fe0*/  ISETP.LT.OR P5, PT, R154, R211, P5 ;  /* 0x000000d39a00720c */ /* 0x000fe20002fa1670 */
[----:B------:R-:W-:Y:S01]  /*8ff0*/  FMUL.FTZ R34, R163, c[0x0][0x2ec] ;  /* 0x0000bb00a3227a20 */ /* 0x000fe20000410000 */
[-C--:B------:R-:W-:Y:S01]  /*9000*/  ISETP.GE.AND P1, PT, R164, R210.reuse, PT ;  /* 0x000000d2a400720c */ /* 0x080fe20003f26270 */
[----:B------:R-:W-:Y:S01]  /*9010*/  FMUL.FTZ R161, R161, c[0x0][0x2ec] ;  /* 0x0000bb00a1a17a20 */ /* 0x000fe20000410000 */
[----:B------:R-:W3:Y:S01]  /*9020*/  MUFU.TANH R18, R18 ;  /* 0x0000001200127308 */ /* 0x000ee20000002400 */
[----:B------:R-:W-:Y:S01]  /*9030*/  FSEL R25, R17, -INF , !P5 ;  /* 0xff80000011197808 */ /* 0x000fe20006800000 */
[----:B------:R-:W-:Y:S01]  /*9040*/  FMUL.FTZ R17, R156, c[0x0][0x2ec] ;  /* 0x0000bb009c117a20 */ /* 0x000fe20000410000 */
[----:B------:R-:W-:Y:S01]  /*9050*/  FSEL R22, R20, -INF , !P0 ;  /* 0xff80000014167808 */ /* 0x000fe20004000000 */
[----:B-1----:R-:W-:Y:S01]  /*9060*/  FFMA.FTZ R16, R167, -UR21, R16 ;  /* 0x80000015a7107c23 */ /* 0x002fe20008010010 */
[----:B------:R-:W-:Y:S01]  /*9070*/  ISETP.GE.AND P0, PT, R225, R213, PT ;  /* 0x000000d5e100720c */ /* 0x000fe20003f06270 */
[----:B------:R-:W-:Y:S01]  /*9080*/  FMUL.FTZ R159, R159, c[0x0][0x2ec] ;  /* 0x0000bb009f9f7a20 */ /* 0x000fe20000410000 */
[----:B------:R-:W-:Y:S01]  /*9090*/  ISETP.LT.OR P1, PT, R164, R211, P1 ;  /* 0x000000d3a400720c */ /* 0x000fe20000f21670 */
[----:B------:R-:W1:Y:S01]  /*90a0*/  MUFU.TANH R133, R133 ;  /* 0x0000008500857308 */ /* 0x000e620000002400 */
[----:B----4-:R-:W-:Y:S01]  /*90b0*/  FSEL R14, R24, -INF , !P6 ;  /* 0xff800000180e7808 */ /* 0x010fe20007000000 */
[----:B------:R-:W-:Y:S01]  /*90c0*/  FMUL.FTZ R157, R157, c[0x0][0x2ec] ;  /* 0x0000bb009d9d7a20 */ /* 0x000fe20000410000 */
[----:B------:R-:W-:Y:S01]  /*90d0*/  ISETP.GE.AND P6, PT, R144, R213, PT ;  /* 0x000000d59000720c */ /* 0x000fe20003fc6270 */
[----:B------:R-:W-:Y:S01]  /*90e0*/  FFMA.FTZ R20, R221, -UR21, R134 ;  /* 0x80000015dd147c23 */ /* 0x000fe20008010086 */
[----:B------:R-:W-:Y:S01]  /*90f0*/  ISETP.GE.AND P5, PT, R168, R210, PT ;  /* 0x000000d2a800720c */ /* 0x000fe20003fa6270 */
[----:B--2---:R-:W-:Y:S01]  /*9100*/  HMMA.16816.F32.BF16 R172, R140, R4, R172 ;  /* 0x000000048cac723c */ /* 0x004fe200000418ac */
[-C--:B------:R-:W-:Y:S01]  /*9110*/  ISETP.LT.OR P6, PT, R144, R214.reuse, P6 ;  /* 0x000000d69000720c */ /* 0x080fe200037c1670 */
[----:B------:R-:W2:Y:S01]  /*9120*/  MUFU.TANH R23, R23 ;  /* 0x0000001700177308 */ /* 0x000ea20000002400 */
[----:B---3--:R-:W-:Y:S01]  /*9130*/  FFMA.FTZ R18, R169, -UR21, R18 ;  /* 0x80000015a9127c23 */ /* 0x008fe20008010012 */
[----:B------:R-:W-:-:S02]  /*9140*/  ISETP.LT.OR P0, PT, R225, R214, P0 ;  /* 0x000000d6e100720c */ /* 0x000fc40000701670 */
[----:B------:R-:W-:Y:S01]  /*9150*/  FSEL R32, R21, -INF , !P6 ;  /* 0xff80000015207808 */ /* 0x000fe20007000000 */
[----:B------:R-:W-:Y:S01]  /*9160*/  FFMA.FTZ R21, R222, -UR21, R19 ;  /* 0x80000015de157c23 */ /* 0x000fe20008010013 */
[----:B------:R-:W-:Y:S01]  /*9170*/  HMMA.16816.F32.BF16 R4, R140, R6, R148 ;  /* 0x000000068c04723c */ /* 0x000fe20000041894 */
[----:B------:R-:W-:Y:S01]  /*9180*/  ISETP.GE.AND P6, PT, R164, R213, PT ;  /* 0x000000d5a400720c */ /* 0x000fe20003fc6270 */
[----:B------:R-:W3:Y:S01]  /*9190*/  MUFU.TANH R17, R17 ;  /* 0x0000001100117308 */ /* 0x000ee20000002400 */
[----:B-1----:R-:W-:Y:S01]  /*91a0*/  FFMA.FTZ R133, R226, -UR21, R133 ;  /* 0x80000015e2857c23 */ /* 0x002fe20008010085 */
[----:B------:R-:W-:Y:S02]  /*91b0*/  FSEL R27, R18, -INF , !P1 ;  /* 0xff800000121b7808 */ /* 0x000fe40004800000 */
[----:B------:R-:W-:Y:S02]  /*91c0*/  ISETP.LT.OR P6, PT, R164, R214, P6 ;  /* 0x000000d6a400720c */ /* 0x000fe400037c1670 */
[----:B------:R-:W-:-:S02]  /*91d0*/  ISETP.LT.OR P5, PT, R168, R211, P5 ;  /* 0x000000d3a800720c */ /* 0x000fc40002fa1670 */
[----:B------:R-:W1:Y:S01]  /*91e0*/  MUFU.TANH R138, R138 ;  /* 0x0000008a008a7308 */ /* 0x000e620000002400 */
[----:B------:R-:W-:Y:S01]  /*91f0*/  FSEL R24, R16, -INF , !P6 ;  /* 0xff80000010187808 */ /* 0x000fe20007000000 */
[----:B------:R-:W-:Y:S01]  /*9200*/  FMUL.FTZ R16, R158, c[0x0][0x2ec] ;  /* 0x0000bb009e107a20 */ /* 0x000fe20000410000 */
[-C--:B------:R-:W-:Y:S01]  /*9210*/  ISETP.GE.AND P6, PT, R170, R213.reuse, PT ;  /* 0x000000d5aa00720c */ /* 0x080fe20003fc6270 */
[----:B--2---:R-:W-:Y:S01]  /*9220*/  FFMA.FTZ R23, R220, -UR21, R23 ;  /* 0x80000015dc177c23 */ /* 0x004fe20008010017 */
[----:B------:R-:W-:Y:S01]  /*9230*/  ISETP.GE.AND P1, PT, R170, R210, PT ;  /* 0x000000d2aa00720c */ /* 0x000fe20003f26270 */
[----:B------:R-:W-:Y:S01]  /*9240*/  FMUL.FTZ R35, R172, c[0x0][0x2ec] ;  /* 0x0000bb00ac237a20 */ /* 0x000fe20000410000 */
[----:B------:R-:W-:Y:S01]  /*9250*/  FSEL R168, R133, -INF , !P0 ;  /* 0xff80000085a87808 */ /* 0x000fe20004000000 */
[----:B------:R-:W2:Y:S01]  /*9260*/  MUFU.TANH R144, R161 ;  /* 0x000000a100907308 */ /* 0x000ea20000002400 */
[----:B------:R-:W-:Y:S01]  /*9270*/  ISETP.GE.AND P0, PT, R228, R213, PT ;  /* 0x000000d5e400720c */ /* 0x000fe20003f06270 */
[----:B---3--:R-:W-:Y:S01]  /*9280*/  FFMA.FTZ R17, R232, -UR21, R17 ;  /* 0x80000015e8117c23 */ /* 0x008fe20008010011 */
[----:B------:R-:W-:Y:S01]  /*9290*/  FSEL R21, R21, -INF , !P5 ;  /* 0xff80000015157808 */ /* 0x000fe20006800000 */
[----:B------:R-:W-:Y:S01]  /*92a0*/  FMUL.FTZ R18, R173, c[0x0][0x2ec] ;  /* 0x0000bb00ad127a20 */ /* 0x000fe20000410000 */
[----:B------:R-:W-:Y:S01]  /*92b0*/  ISETP.LT.OR P6, PT, R170, R214, P6 ;  /* 0x000000d6aa00720c */ /* 0x000fe200037c1670 */
[----:B------:R-:W-:Y:S01]  /*92c0*/  FMUL.FTZ R4, R4, c[0x0][0x2ec] ;  /* 0x0000bb0004047a20 */ /* 0x000fe20000410000 */
[-C--:B------:R-:W-:Y:S01]  /*92d0*/  ISETP.LT.OR P1, PT, R170, R211.reuse, P1 ;  /* 0x000000d3aa00720c */ /* 0x080fe20000f21670 */
[----:B------:R-:W3:Y:S01]  /*92e0*/  MUFU.TANH R34, R34 ;  /* 0x0000002200227308 */ /* 0x000ee20000002400 */
[----:B------:R-:W-:Y:S01]  /*92f0*/  ISETP.GE.AND P5, PT, R225, R210, PT ;  /* 0x000000d2e100720c */ /* 0x000fe20003fa6270 */
[----:B-1----:R-:W-:Y:S01]  /*9300*/  FFMA.FTZ R138, R227, -UR21, R138 ;  /* 0x80000015e38a7c23 */ /* 0x002fe2000801008a */
[----:B------:R-:W-:Y:S01]  /*9310*/  ISETP.LT.OR P0, PT, R228, R214, P0 ;  /* 0x000000d6e400720c */ /* 0x000fe20000701670 */
[----:B------:R-:W-:Y:S01]  /*9320*/  FMUL.FTZ R174, R174, c[0x0][0x2ec] ;  /* 0x0000bb00aeae7a20 */ /* 0x000fe20000410000 */
[----:B------:R-:W-:Y:S01]  /*9330*/  FSEL R20, R20, -INF , !P6 ;  /* 0xff80000014147808 */ /* 0x000fe20007000000 */
[----:B------:R-:W-:Y:S01]  /*9340*/  FMUL.FTZ R175, R175, c[0x0][0x2ec] ;  /* 0x0000bb00afaf7a20 */ /* 0x000fe20000410000 */
[----:B------:R-:W-:Y:S01]  /*9350*/  FSEL R23, R23, -INF , !P1 ;  /* 0xff80000017177808 */ /* 0x000fe20004800000 */
[----:B------:R-:W1:Y:S01]  /*9360*/  MUFU.TANH R35, R35 ;  /* 0x0000002300237308 */ /* 0x000e620000002400 */
[----:B------:R-:W-:Y:S01]  /*9370*/  ISETP.LT.OR P5, PT, R225, R211, P5 ;  /* 0x000000d3e100720c */ /* 0x000fe20002fa1670 */
[----:B--2---:R-:W-:Y:S01]  /*9380*/  FFMA.FTZ R144, R229, -UR21, R144 ;  /* 0x80000015e5907c23 */ /* 0x004fe20008010090 */
[-C--:B------:R-:W-:Y:S01]  /*9390*/  ISETP.GE.AND P6, PT, R224, R213.reuse, PT ;  /* 0x000000d5e000720c */ /* 0x080fe20003fc6270 */
[----:B------:R-:W-:Y:S01]  /*93a0*/  FMUL.FTZ R6, R6, c[0x0][0x2ec] ;  /* 0x0000bb0006067a20 */ /* 0x000fe20000410000 */
        /* <DEDUP_REMOVED lines=8> */
[----:B------:R-:W-:-:S02]  /*9430*/  ISETP.LT.OR P6, PT, R224, R214, P6 ;  /* 0x000000d6e000720c */ /* 0x000fc400037c1670 */
[-C--:B------:R-:W-:Y:S01]  /*9440*/  ISETP.LT.OR P1, PT, R224, R211.reuse, P1 ;  /* 0x000000d3e000720c */ /* 0x080fe20000f21670 */
[----:B------:R-:W3:Y:S01]  /*9450*/  MUFU.TANH R19, R157 ;  /* 0x0000009d00137308 */ /* 0x000ee20000002400 */
[----:B------:R-:W-:Y:S01]  /*9460*/  ISETP.GE.AND P5, PT, R228, R210, PT ;  /* 0x000000d2e400720c */ /* 0x000fe20003fa6270 */
[----:B-1----:R-:W-:Y:S01]  /*9470*/  FFMA.FTZ R10, R10, -UR21, R35 ;  /* 0x800000150a0a7c23 */ /* 0x002fe20008010023 */
[----:B------:R-:W-:Y:S02]  /*9480*/  ISETP.LT.OR P0, PT, R233, R214, P0 ;  /* 0x000000d6e900720c */ /* 0x000fe40000701670 */
[----:B------:R-:W-:Y:S02]  /*9490*/  FSEL R170, R144, -INF , !P6 ;  /* 0xff80000090aa7808 */ /* 0x000fe40007000000 */
[----:B------:R-:W-:Y:S01]  /*94a0*/  FSEL R167, R34, -INF , !P1 ;  /* 0xff80000022a77808 */ /* 0x000fe20004800000 */
[----:B------:R-:W1:Y:S01]  /*94b0*/  MUFU.TANH R159, R159 ;  /* 0x0000009f009f7308 */ /* 0x000e620000002400 */
[----:B--2---:R-:W-:Y:S01]  /*94c0*/  FFMA.FTZ R16, R235, -UR21, R16 ;  /* 0x80000015eb107c23 */ /* 0x004fe20008010010 */
[----:B------:R-:W-:-:S02]  /*94d0*/  ISETP.LT.OR P5, PT, R228, R211, P5 ;  /* 0x000000d3e400720c */ /* 0x000fc40002fa1670 */
[CC--:B------:R-:W-:Y:S02]  /*94e0*/  ISETP.GE.AND P6, PT, R230.reuse, R213.reuse, PT ;  /* 0x000000d5e600720c */ /* 0x0c0fe40003fc6270 */
[----:B------:R-:W-:Y:S02]  /*94f0*/  ISETP.GE.AND P1, PT, R230, R210, PT ;  /* 0x000000d2e600720c */ /* 0x000fe40003f26270 */
[----:B------:R-:W2:Y:S01]  /*9500*/  MUFU.TANH R4, R4 ;  /* 0x0000000400047308 */ /* 0x000ea20000002400 */
[----:B------:R-:W-:Y:S01]  /*9510*/  FSEL R154, R10, -INF , !P0 ;  /* 0xff8000000a9a7808 */ /* 0x000fe20004000000 */
[----:B---3--:R-:W-:Y:S01]  /*9520*/  FFMA.FTZ R19, R234, -UR21, R19 ;  /* 0x80000015ea137c23 */ /* 0x008fe20008010013 */
[----:B------:R-:W-:Y:S02]  /*9530*/  ISETP.GE.AND P0, PT, R236, R213, PT ;  /* 0x000000d5ec00720c */ /* 0x000fe40003f06270 */
[----:B------:R-:W-:Y:S02]  /*9540*/  FSEL R165, R16, -INF , !P5 ;  /* 0xff80000010a57808 */ /* 0x000fe40006800000 */
[----:B------:R-:W-:Y:S01]  /*9550*/  ISETP.LT.OR P6, PT, R230, R214, P6 ;  /* 0x000000d6e600720c */ /* 0x000fe200037c1670 */
[----:B------:R-:W-:Y:S01]  /*9560*/  I2F R237, R237 ;  /* 0x000000ed00ed7306 */ /* 0x000fe20000201400 */
[----:B-1----:R-:W-:Y:S01]  /*9570*/  FFMA.FTZ R8, R8, -UR21, R159 ;  /* 0x8000001508087c23 */ /* 0x002fe2000801009f */
[----:B------:R-:W-:-:S02]  /*9580*/  ISETP.LT.OR P1, PT, R230, R211, P1 ;  /* 0x000000d3e600720c */ /* 0x000fc40000f21670 */
[----:B------:R-:W-:Y:S02]  /*9590*/  ISETP.LT.OR P0, PT, R236, R214, P0 ;  /* 0x000000d6ec00720c */ /* 0x000fe40000701670 */
[----:B------:R-:W-:Y:S02]  /*95a0*/  FSEL R164, R19, -INF , !P6 ;  /* 0xff80000013a47808 */ /* 0x000fe40007000000 */
[----:B------:R-:W-:Y:S01]  /*95b0*/  I2F R136, R136 ;  /* 0x0000008800887306 */ /* 0x000fe20000201400 */
[----:B--2---:R-:W-:Y:S01]  /*95c0*/  FFMA.FTZ R4, R29, -UR21, R4 ;  /* 0x800000151d047c23 */ /* 0x004fe20008010004 */
[----:B------:R-:W-:Y:S02]  /*95d0*/  FSEL R163, R8, -INF , !P1 ;  /* 0xff80000008a37808 */ /* 0x000fe40004800000 */
[----:B------:R-:W-:Y:S02]  /*95e0*/  ISETP.GE.AND P5, PT, R233, R210, PT ;  /* 0x000000d2e900720c */ /* 0x000fe40003fa6270 */
[----:B------:R-:W-:-:S02]  /*95f0*/  ISETP.GE.AND P6, PT, R9, R213, PT ;  /* 0x000000d50900720c */ /* 0x000fc40003fc6270 */
[----:B------:R-:W1:Y:S01]  /*9600*/  MUFU.TANH R18, R18 ;  /* 0x0000001200127308 */ /* 0x000e620000002400 */
[----:B------:R-:W-:Y:S02]  /*9610*/  ISETP.GE.AND P1, PT, R9, R210, PT ;  /* 0x000000d20900720c */ /* 0x000fe40003f26270 */
[----:B------:R-:W-:Y:S02]  /*9620*/  FSEL R138, R4, -INF , !P0 ;  /* 0xff800000048a7808 */ /* 0x000fe40004000000 */
[----:B------:R-:W-:Y:S02]  /*9630*/  PLOP3.LUT P0, PT, PT, PT, UP0, 0x80, 0x0 ;  /* 0x000000000000781c */ /* 0x000fe40003f0f008 */
[-C--:B------:R-:W-:Y:S01]  /*9640*/  ISETP.LT.OR P5, PT, R233, R211.reuse, P5 ;  /* 0x000000d3e900720c */ /* 0x080fe20002fa1670 */
[----:B------:R-:W2:Y:S01]  /*9650*/  MUFU.TANH R174, R174 ;  /* 0x000000ae00ae7308 */ /* 0x000ea20000002400 */
[C---:B------:R-:W-:Y:S02]  /*9660*/  ISETP.LT.OR P6, PT, R9.reuse, R214, P6 ;  /* 0x000000d60900720c */ /* 0x040fe400037c1670 */
[----:B------:R-:W-:-:S05]  /*9670*/  ISETP.LT.OR P1, PT, R9, R211, P1 ;  /* 0x000000d30900720c */ /* 0x000fca0000f21670 */
[----:B------:R-:W3:Y:S01]  /*9680*/  MUFU.TANH R175, R175 ;  /* 0x000000af00af7308 */ /* 0x000ee20000002400 */
[----:B-1----:R-:W-:-:S05]  /*9690*/  FFMA.FTZ R18, R237, -UR21, R18 ;  /* 0x80000015ed127c23 */ /* 0x002fca0008010012 */
[----:B------:R-:W-:Y:S02]  /*96a0*/  FSEL R152, R18, -INF , !P6 ;  /* 0xff80000012987808 */ /* 0x000fe40007000000 */
[----:B------:R-:W-:Y:S01]  /*96b0*/  I2F R31, R31 ;  /* 0x0000001f001f7306 */ /* 0x000fe20000201400 */
[----:B--2---:R-:W-:Y:S01]  /*96c0*/  FFMA.FTZ R11, R11, -UR21, R174 ;  /* 0x800000150b0b7c23 */ /* 0x004fe200080100ae */
        /* <DEDUP_REMOVED lines=79> */
[----:B------:R-:W-:Y:S02]  /*9bc0*/  @!P4 LEA R28, P5, R4, c[0x0][0x168], 0x1 ;  /* 0x00005a00041cca11 */ /* 0x000fe400078a08ff */
        /* <DEDUP_REMOVED lines=46> */
.L_x_1260:
[----:B------:R-:W-:Y:S05]  /*9eb0*/  BSYNC B0 ;  /* 0x0000000000007941 */ /* 0x000fea0003800000 */
.L_x_1259:
[----:B------:R-:W0:Y:S02]  /*9ec0*/  LDGDEPBAR ;  /* 0x00000000000079af */ /* 0x000e240000000000 */
.L_x_1258:
        /* <DEDUP_REMOVED lines=33> */
[----:B--2---:R-:W-:Y:S02]  /*a0e0*/  FMNMX.FTZ R6, R136, R5, !PT ;  /* 0x0000000588067209 */ /* 0x004fe40007810000 */
        /* <DEDUP_REMOVED lines=16> */
[--C-:B------:R-:W-:Y:S01]  /*a1f0*/  FFMA.FTZ R142, R2, c[0x0][0x23c], -R153.reuse ;  /* 0x00008f00028e7a23 */ /* 0x100fe20000010899 */
[----:B------:R-:W-:Y:S01]  /*a200*/  FSEL R6, R145, RZ, P0 ;  /* 0x000000ff91067208 */ /* 0x000fe20000000000 */
[----:B------:R-:W-:-:S02]  /*a210*/  FFMA.FTZ R144, R12, c[0x0][0x23c], -R153 ;  /* 0x00008f000c907a23 */ /* 0x000fc40000010899 */
[--C-:B------:R-:W-:Y:S02]  /*a220*/  FFMA.FTZ R140, R0, c[0x0][0x23c], -R150.reuse ;  /* 0x00008f00008c7a23 */ /* 0x100fe40000010896 */
[----:B------:R-:W-:Y:S01]  /*a230*/  FFMA.FTZ R143, R14, c[0x0][0x23c], -R153 ;  /* 0x00008f000e8f7a23 */ /* 0x000fe20000010899 */
[----:B------:R-:W-:Y:S01]  /*a240*/  MUFU.EX2 R142, R142 ;  /* 0x0000008e008e7308 */ /* 0x000fe20000000800 */
[--C-:B------:R-:W-:Y:S02]  /*a250*/  FFMA.FTZ R2, R15, c[0x0][0x23c], -R150.reuse ;  /* 0x00008f000f027a23 */ /* 0x100fe40000010896 */
[----:B------:R-:W-:Y:S02]  /*a260*/  FFMA.FTZ R0, R13, c[0x0][0x23c], -R150 ;  /* 0x00008f000d007a23 */ /* 0x000fe40000010896 */
[----:B------:R-:W1:Y:S01]  /*a270*/  LDSM.16.MT88.4 R12, [R194+0xc000] ;  /* 0x00c00000c20c783b */ /* 0x000e620000004200 */
[----:B------:R-:W-:Y:S02]  /*a280*/  FADD.FTZ R4, R132, -R5 ;  /* 0x8000000584047221 */ /* 0x000fe40000010000 */
[----:B------:R-:W-:Y:S01]  /*a290*/  FADD.FTZ R6, R3, -R6 ;  /* 0x8000000603067221 */ /* 0x000fe20000010000 */
[----:B------:R-:W-:Y:S01]  /*a2a0*/  MUFU.EX2 R144, R144 ;  /* 0x0000009000907308 */ /* 0x000fe20000000800 */
[----:B------:R-:W-:Y:S01]  /*a2b0*/  FFMA.FTZ R141, R32, c[0x0][0x23c], -R153 ;  /* 0x00008f00208d7a23 */ /* 0x000fe20000010899 */
[----:B------:R-:W-:Y:S01]  /*a2c0*/  LDSM.16.MT88.4 R132, [R194+0xc800] ;  /* 0x00c80000c284783b */ /* 0x000fe20000004200 */
[----:B------:R-:W-:-:S02]  /*a2d0*/  FFMA.FTZ R147, R33, c[0x0][0x23c], -R150 ;  /* 0x00008f0021937a23 */ /* 0x000fc40000010896 */
[----:B------:R-:W-:Y:S01]  /*a2e0*/  FMUL.FTZ R148, R4, c[0x0][0x23c] ;  /* 0x00008f0004947a20 */ /* 0x000fe20000410000 */
[----:B------:R-:W-:Y:S01]  /*a2f0*/  LDSM.16.MT88.4 R32, [R193+0xc800] ;  /* 0x00c80000c120783b */ /* 0x000fe20000004200 */
[----:B------:R-:W-:Y:S01]  /*a300*/  FMUL.FTZ R3, R6, c[0x0][0x23c] ;  /* 0x00008f0006037a20 */ /* 0x000fe20000410000 */
[----:B------:R-:W2:Y:S01]  /*a310*/  MUFU.EX2 R143, R143 ;  /* 0x0000008f008f7308 */ /* 0x000ea20000000800 */
[--C-:B------:R-:W-:Y:S02]  /*a320*/  FFMA.FTZ R155, R26, c[0x0][0x23c], -R153.reuse ;  /* 0x00008f001a9b7a23 */ /* 0x100fe40000010899 */
[--C-:B------:R-:W-:Y:S02]  /*a330*/  FFMA.FTZ R156, R24, c[0x0][0x23c], -R153.reuse ;  /* 0x00008f00189c7a23 */ /* 0x100fe40000010899 */
[--C-:B------:R-:W-:Y:S02]  /*a340*/  FFMA.FTZ R157, R22, c[0x0][0x23c], -R153.reuse ;  /* 0x00008f00169d7a23 */ /* 0x100fe40000010899 */
[----:B------:R-:W-:Y:S01]  /*a350*/  FFMA.FTZ R158, R20, c[0x0][0x23c], -R153 ;  /* 0x00008f00149e7a23 */ /* 0x000fe20000010899 */
[----:B------:R-:W3:Y:S01]  /*a360*/  MUFU.EX2 R141, R141 ;  /* 0x0000008d008d7308 */ /* 0x000ee20000000800 */
[----:B------:R-:W-:-:S02]  /*a370*/  FFMA.FTZ R159, R25, c[0x0][0x23c], -R150 ;  /* 0x00008f00199f7a23 */ /* 0x000fc40000010896 */
[--C-:B------:R-:W-:Y:S02]  /*a380*/  FFMA.FTZ R162, R27, c[0x0][0x23c], -R150.reuse ;  /* 0x00008f001ba27a23 */ /* 0x100fe40000010896 */
[--C-:B------:R-:W-:Y:S01]  /*a390*/  FFMA.FTZ R160, R21, c[0x0][0x23c], -R150.reuse ;  /* 0x00008f0015a07a23 */ /* 0x100fe20000010896 */
[----:B------:R-:W-:Y:S01]  /*a3a0*/  LDSM.16.MT88.4 R24, [R196+0xe800] ;  /* 0x00e80000c418783b */ /* 0x000fe20000004200 */
[----:B------:R-:W-:Y:S01]  /*a3b0*/  FFMA.FTZ R161, R23, c[0x0][0x23c], -R150 ;  /* 0x00008f0017a17a23 */ /* 0x000fe20000010896 */
[----:B------:R-:W-:Y:S01]  /*a3c0*/  MUFU.EX2 R140, R140 ;  /* 0x0000008c008c7308 */ /* 0x000fe20000000800 */
[----:B--2---:R-:W-:Y:S01]  /*a3d0*/  F2FP.BF16.PACK_AB R4, R143, R144 ;  /* 0x000000908f04723e */ /* 0x004fe200000010ff */
[----:B------:R-:W-:Y:S01]  /*a3e0*/  LDSM.16.MT88.4 R20, [R194+0xe800] ;  /* 0x00e80000c214783b */ /* 0x000fe20000004200 */
[--C-:B------:R-:W-:Y:S02]  /*a3f0*/  FFMA.FTZ R171, R170, c[0x0][0x23c], -R153.reuse ;  /* 0x00008f00aaab7a23 */ /* 0x100fe40000010899 */
[----:B------:R-:W-:-:S02]  /*a400*/  FFMA.FTZ R173, R164, c[0x0][0x23c], -R153 ;  /* 0x00008f00a4ad7a23 */ /* 0x000fc40000010899 */
[--C-:B------:R-:W-:Y:S01]  /*a410*/  FFMA.FTZ R168, R168, c[0x0][0x23c], -R153.reuse ;  /* 0x00008f00a8a87a23 */ /* 0x100fe20000010899 */
[----:B------:R-:W2:Y:S01]  /*a420*/  MUFU.EX2 R2, R2 ;  /* 0x0000000200027308 */ /* 0x000ea20000000800 */
[----:B---3--:R-:W-:Y:S01]  /*a430*/  F2FP.BF16.PACK_AB R6, R141, R142 ;  /* 0x0000008e8d06723e */ /* 0x008fe200000010ff */
[----:B------:R-:W-:Y:S02]  /*a440*/  FFMA.FTZ R166, R166, c[0x0][0x23c], -R153 ;  /* 0x00008f00a6a67a23 */ /* 0x000fe40000010899 */
[--C-:B------:R-:W-:Y:S02]  /*a450*/  FFMA.FTZ R164, R169, c[0x0][0x23c], -R150.reuse ;  /* 0x00008f00a9a47a23 */ /* 0x100fe40000010896 */
[--C-:B------:R-:W-:Y:S02]  /*a460*/  FFMA.FTZ R167, R167, c[0x0][0x23c], -R150.reuse ;  /* 0x00008f00a7a77a23 */ /* 0x100fe40000010896 */
[----:B------:R-:W-:Y:S01]  /*a470*/  MUFU.EX2 R0, R0 ;  /* 0x0000000000007308 */ /* 0x000fe20000000800 */
[----:B------:R-:W-:-:S02]  /*a480*/  FFMA.FTZ R165, R165, c[0x0][0x23c], -R150 ;  /* 0x00008f00a5a57a23 */ /* 0x000fc40000010896 */
[--C-:B------:R-:W-:Y:S02]  /*a490*/  FFMA.FTZ R170, R163, c[0x0][0x23c], -R150.reuse ;  /* 0x00008f00a3aa7a23 */ /* 0x100fe40000010896 */
[--C-:B------:R-:W-:Y:S02]  /*a4a0*/  FFMA.FTZ R163, R152, c[0x0][0x23c], -R153.reuse ;  /* 0x00008f0098a37a23 */ /* 0x100fe40000010899 */
[--C-:B------:R-:W-:Y:S01]  /*a4b0*/  FFMA.FTZ R154, R154, c[0x0][0x23c], -R153.reuse ;  /* 0x00008f009a9a7a23 */ /* 0x100fe20000010899 */
[----:B------:R-:W3:Y:S01]  /*a4c0*/  MUFU.EX2 R147, R147 ;  /* 0x0000009300937308 */ /* 0x000ee20000000800 */
[----:B--2---:R-:W-:Y:S01]  /*a4d0*/  F2FP.BF16.PACK_AB R5, R2, R140 ;  /* 0x0000008c0205723e */ /* 0x004fe200000010ff */
[----:B------:R-:W-:Y:S02]  /*a4e0*/  FFMA.FTZ R152, R138, c[0x0][0x23c], -R153 ;  /* 0x00008f008a987a23 */ /* 0x000fe40000010899 */
[--C-:B------:R-:W-:Y:S02]  /*a4f0*/  FFMA.FTZ R151, R151, c[0x0][0x23c], -R150.reuse ;  /* 0x00008f0097977a23 */ /* 0x100fe40000010896 */
[----:B------:R-:W-:-:S02]  /*a500*/  FFMA.FTZ R172, R139, c[0x0][0x23c], -R150 ;  /* 0x00008f008bac7a23 */ /* 0x000fc40000010896 */
[----:B------:R-:W2:Y:S01]  /*a510*/  MUFU.EX2 R148, R148 ;  /* 0x0000009400947308 */ /* 0x000ea20000000800 */
[--C-:B------:R-:W-:Y:S02]  /*a520*/  FFMA.FTZ R169, R137, c[0x0][0x23c], -R150.reuse ;  /* 0x00008f0089a97a23 */ /* 0x100fe40000010896 */
[----:B------:R-:W-:Y:S02]  /*a530*/  FFMA.FTZ R153, R136, c[0x0][0x23c], -R153 ;  /* 0x00008f0088997a23 */ /* 0x000fe40000010899 */
[----:B------:R-:W-:Y:S01]  /*a540*/  FFMA.FTZ R150, R149, c[0x0][0x23c], -R150 ;  /* 0x00008f0095967a23 */ /* 0x000fe20000010896 */
[----:B------:R-:W-:Y:S02]  /*a550*/  LDSM.16.MT88.4 R136, [R194+0xd800] ;  /* 0x00d80000c288783b */ /* 0x000fe40000004200 */
        /* <DEDUP_REMOVED lines=62> */
[----:B------:R-:W-:Y:S01]  /*a940*/  MUFU.EX2 R171, R171 ;  /* 0x000000ab00ab7308 */ /* 0x000fe20000000800 */
        /* <DEDUP_REMOVED lines=18> */
[----:B------:R-:W5:Y:S01]  /*aa70*/  MUFU.EX2 R164, R164 ;  /* 0x000000a400a47308 */ /* 0x000f620000000800 */
[-C--:B------:R-:W-:Y:S02]  /*aa80*/  FMUL.FTZ R63, R63, R3.reuse ;  /* 0x000000033f3f7220 */ /* 0x080fe40000410000 */
        /* <DEDUP_REMOVED lines=38> */
[-C--:B------:R-:W-:Y:S02]  /*acf0*/  FMUL.FTZ R87, R87, R3.reuse ;  /* 0x0000000357577220 */ /* 0x080fe40000410000 */
[-C--:B------:R-:W-:Y:S01]  /*ad00*/  FMUL.FTZ R88, R88, R148.reuse ;  /* 0x0000009458587220 */ /* 0x080fe20000410000 */
[----:B------:R-:W-:Y:S01]  /*ad10*/  HMMA.16816.F32.BF16 R72, R4, R10, R72 ;  /* 0x0000000a0448723c */ /* 0x000fe20000041848 */
[----:B------:R-:W2:Y:S01]  /*ad20*/  LDSM.16.MT88.4 R8, [R192+0x10000] ;  /* 0x01000000c008783b */ /* 0x000ea20000004200 */
        /* <DEDUP_REMOVED lines=53> */
[----:B------:R-:W-:-:S04]  /*b080*/  FADD.FTZ R161, R161, R160 ;  /* 0x000000a0a1a17221 */ /* 0x000fc80000010000 */
[----:B-----5:R-:W-:Y:S01]  /*b090*/  FADD.FTZ R0, R164, R161 ;  /* 0x000000a1a4007221 */ /* 0x020fe20000010000 */
[----:B------:R-:W-:Y:S01]  /*b0a0*/  HMMA.16816.F32.BF16 R124, R4, R14, R124 ;  /* 0x0000000e047c723c */ /* 0x000fe2000004187c */
[----:B------:R-:W1:Y:S02]  /*b0b0*/  LDSM.16.MT88.4 R12, [R196+0x10800] ;  /* 0x01080000c40c783b */ /* 0x000e640000004200 */
[----:B------:R-:W-:-:S05]  /*b0c0*/  FADD.FTZ R0, R167, R0 ;  /* 0x00000000a7007221 */ /* 0x000fca0000010000 */
        /* <DEDUP_REMOVED lines=39> */
[----:B------:R-:W-:Y:S01]  /*b340*/  FADD.FTZ R165, R165, R0 ;  /* 0x00000000a5a57221 */ /* 0x000fe20000010000 */
[----:B------:R-:W-:Y:S01]  /*b350*/  MOV R3, R145 ;  /* 0x0000009100037202 */ /* 0x000fe20000000f00 */
[----:B------:R-:W-:Y:S02]  /*b360*/  FADD.FTZ R166, R166, R171 ;  /* 0x000000aba6a67221 */ /* 0x000fe40000010000 */
[----:B------:R-:W-:Y:S02]  /*b370*/  FADD.FTZ R170, R170, R165 ;  /* 0x000000a5aaaa7221 */ /* 0x000fe40000010000 */
[----:B-1----:R-:W-:Y:S01]  /*b380*/  HMMA.16816.F32.BF16 R128, R4, R12, R128 ;  /* 0x0000000c0480723c */ /* 0x002fe20000041880 */
[----:B------:R-:W-:-:S07]  /*b390*/  FADD.FTZ R173, R173, R166 ;  /* 0x000000a6adad7221 */ /* 0x000fce0000010000 */
        /* <DEDUP_REMOVED lines=72> */
[C---:B------:R-:W-:Y:S08]  /*b820*/  HMMA.16816.F32.BF16 R96, R4.reuse, R14, R96 ;  /* 0x0000000e0460723c */ /* 0x040ff00000041860 */
[----:B------:R-:W-:Y:S07]  /*b830*/  HMMA.16816.F32.BF16 R112, R4, R132, R112 ;  /* 0x000000840470723c */ /* 0x000fee0000041870 */
[----:B------:R-:W-:-:S02]  /*b840*/  MOV R132, R146 ;  /* 0x0000009200847202 */ /* 0x000fc40000000f00 */
.L_x_1257:
        /* <DEDUP_REMOVED lines=10> */
[----:B------:R-:W-:Y:S01]  /*b8f0*/  MOV R220, R176 ;  /* 0x000000b000dc7202 */ /* 0x000fe20000000f00 */
[----:B------:R-:W-:Y:S05]  /*b900*/  BRA `(.L_x_1262) ;  /* 0x0000068000007947 */ /* 0x000fea0003800000 */
.L_x_1264:
        /* <DEDUP_REMOVED lines=104> */
.L_x_1262:
        /* <DEDUP_REMOVED lines=270> */
[----:B----4-:R-:W-:Y:S02]  /*d070*/  FMUL.FTZ R234, R13, c[0x0][0x2ec] ;  /* 0x0000bb000dea7a20 */ /* 0x010fe40000410000 */
[----:B------:R-:W-:Y:S01]  /*d080*/  FMUL.FTZ R230, R14, c[0x0][0x2ec] ;  /* 0x0000bb000ee67a20 */ /* 0x000fe20000410000 */
[C---:B-1----:R-:W-:Y:S02]  /*d090*/  HMMA.16816.F32.BF16 R28, R172.reuse, R132, R28 ;  /* 0x00000084ac1c723c */ /* 0x042fe4000004181c */
[----:B------:R-:W1:Y:S01]  /*d0a0*/  MUFU.TANH R3, R3 ;  /* 0x0000000300037308 */ /* 0x000e620000002400 */
[----:B------:R-:W-:Y:S02]  /*d0b0*/  FMUL.FTZ R231, R15, c[0x0][0x2ec] ;  /* 0x0000bb000fe77a20 */ /* 0x000fe40000410000 */
[----:B------:R-:W-:Y:S02]  /*d0c0*/  FMUL.FTZ R235, R16, c[0x0][0x2ec] ;  /* 0x0000bb0010eb7a20 */ /* 0x000fe40000410000 */
[----:B------:R-:W-:Y:S01]  /*d0d0*/  FMUL.FTZ R238, R17, c[0x0][0x2ec] ;  /* 0x0000bb0011ee7a20 */ /* 0x000fe20000410000 */
        /* <DEDUP_REMOVED lines=48> */
.L_x_1263:
[----:B------:R-:W-:Y:S01]  /*d3e0*/  IMAD.U32 R5, RZ, RZ, UR8 ;  /* 0x00000008ff057e24 */ /* 0x000fe2000f8e00ff */
[----:B-1----:R-:W-:Y:S01]  /*d3f0*/  LDSM.16.MT88.4 R28, [R193+0xc000] ;  /* 0x00c00000c11c783b */ /* 0x002fe20000004200 */
[----:B------:R-:W-:Y:S02]  /*d400*/  UISETP.GT.AND UP0, UPT, UR8, UR9, UPT ;  /* 0x000000090800728c */ /* 0x000fe4000bf04270 */
[----:B------:R-:W-:Y:S01]  /*d410*/  IMAD R6, R5, 0x40, R218 ;  /* 0x0000004005067824 */ /* 0x000fe200078e02da */
[----:B------:R-:W-:Y:S04]  /*d420*/  UMOV UR22, UR8 ;  /* 0x0000000800167c82 */ /* 0x000fe80008000000 */
[C---:B------:R-:W-:Y:S02]  /*d430*/  IADD3 R4, R215.reuse, -R6, RZ ;  /* 0x80000006d7047210 */ /* 0x040fe40007ffe0ff */
[----:B------:R-:W-:Y:S02]  /*d440*/  IADD3 R24, R6, 0x1, RZ ;  /* 0x0000000106187810 */ /* 0x000fe40007ffe0ff */
[----:B------:R-:W-:Y:S01]  /*d450*/  IABS R25, R4 ;  /* 0x0000000400197213 */ /* 0x000fe20000000000 */
[----:B------:R-:W-:Y:S01]  /*d460*/  IMAD.IADD R4, R212, 0x1, -R6 ;  /* 0x00000001d4047824 */ /* 0x000fe200078e0a06 */
[C---:B------:R-:W-:Y:S02]  /*d470*/  IADD3 R22, R6.reuse, 0x8, RZ ;  /* 0x0000000806167810 */ /* 0x040fe40007ffe0ff */
[C---:B------:R-:W-:Y:S02]  /*d480*/  IADD3 R13, R6.reuse, 0x9, RZ ;  /* 0x00000009060d7810 */ /* 0x040fe40007ffe0ff */
[----:B------:R-:W-:Y:S01]  /*d490*/  IABS R16, R4 ;  /* 0x0000000400107213 */ /* 0x000fe20000000000 */
[C---:B------:R-:W-:Y:S01]  /*d4a0*/  IMAD.IADD R4, R215.reuse, 0x1, -R24 ;  /* 0x00000001d7047824 */ /* 0x040fe200078e0a18 */
[C---:B------:R-:W-:Y:S01]  /*d4b0*/  IADD3 R7, R6.reuse, 0x10, RZ ;  /* 0x0000001006077810 */ /* 0x040fe20007ffe0ff */
[----:B------:R-:W-:Y:S01]  /*d4c0*/  I2F R25, R25 ;  /* 0x0000001900197306 */ /* 0x000fe20000201400 */
[----:B------:R-:W-:Y:S02]  /*d4d0*/  IADD3 R12, R6, 0x11, RZ ;  /* 0x00000011060c7810 */ /* 0x000fe40007ffe0ff */
[----:B------:R-:W-:Y:S02]  /*d4e0*/  IABS R23, R4 ;  /* 0x0000000400177213 */ /* 0x000fe40000000000 */
[C---:B------:R-:W-:Y:S01]  /*d4f0*/  IADD3 R4, R215.reuse, -R22, RZ ;  /* 0x80000016d7047210 */ /* 0x040fe20007ffe0ff */
[--C-:B------:R-:W-:Y:S01]  /*d500*/  IMAD.IADD R26, R212, 0x1, -R12.reuse ;  /* 0x00000001d41a7824 */ /* 0x100fe200078e0a0c */
        /* <DEDUP_REMOVED lines=8> */
[----:B------:R-:W-:Y:S01]  /*d590*/  ISETP.GE.OR P1, PT, R6, R213, !P1 ;  /* 0x000000d50600720c */ /* 0x000fe20004f26670 */
[----:B------:R-:W-:Y:S01]  /*d5a0*/  I2F R23, R23 ;  /* 0x0000001700177306 */ /* 0x000fe20000201400 */
[----:B------:R-:W-:Y:S01]  /*d5b0*/  IABS R19, R4 ;  /* 0x0000000400137213 */ /* 0x000fe20000000000 */
[C---:B------:R-:W-:Y:S01]  /*d5c0*/  IMAD.IADD R4, R215.reuse, 0x1, -R12 ;  /* 0x00000001d7047824 */ /* 0x040fe200078e0a0c */
[C---:B------:R-:W-:Y:S02]  /*d5d0*/  ISETP.GE.AND P5, PT, R24.reuse, R214, PT ;  /* 0x000000d61800720c */ /* 0x040fe40003fa6270 */
[----:B------:R-:W-:Y:S02]  /*d5e0*/  ISETP.GE.AND P0, PT, R24, R211, PT ;  /* 0x000000d31800720c */ /* 0x000fe40003f06270 */
[----:B------:R-:W-:Y:S02]  /*d5f0*/  IABS R15, R4 ;  /* 0x00000004000f7213 */ /* 0x000fe40000000000 */
[C---:B------:R-:W-:Y:S01]  /*d600*/  IADD3 R4, R215.reuse, -R11, RZ ;  /* 0x8000000bd7047210 */ /* 0x040fe20007ffe0ff */
[----:B------:R-:W-:Y:S01]  /*d610*/  I2F R10, R10 ;  /* 0x0000000a000a7306 */ /* 0x000fe20000201400 */
[----:B------:R-:W-:Y:S02]  /*d620*/  ISETP.GE.AND P6, PT, R6, R211, PT ;  /* 0x000000d30600720c */ /* 0x000fe40003fc6270 */
[----:B------:R-:W-:Y:S01]  /*d630*/  IABS R8, R4 ;  /* 0x0000000400087213 */ /* 0x000fe20000000000 */
[----:B------:R-:W-:Y:S01]  /*d640*/  IMAD.IADD R4, R212, 0x1, -R24 ;  /* 0x00000001d4047824 */ /* 0x000fe200078e0a18 */
[C---:B------:R-:W-:Y:S02]  /*d650*/  ISETP.GE.OR P5, PT, R24.reuse, R213, !P5 ;  /* 0x000000d51800720c */ /* 0x040fe40006fa6670 */
[----:B------:R-:W-:Y:S02]  /*d660*/  ISETP.GE.OR P0, PT, R24, R210, !P0 ;  /* 0x000000d21800720c */ /* 0x000fe40004706670 */
        /* <DEDUP_REMOVED lines=8> */
[----:B------:R-:W-:Y:S04]  /*d6f0*/  IADD3 R4, R6, 0x20, RZ ;  /* 0x0000002006047810 */ /* 0x000fe80007ffe0ff */
[----:B------:R-:W-:Y:S03]  /*d700*/  IADD3 R14, R215, -R4, RZ ;  /* 0x80000004d70e7210 */ /* 0x000fe60007ffe0ff */
[----:B------:R-:W-:Y:S01]  /*d710*/  I2F R15, R15 ;  /* 0x0000000f000f7306 */ /* 0x000fe20000201400 */
[----:B------:R-:W-:Y:S09]  /*d720*/  IABS R14, R14 ;  /* 0x0000000e000e7213 */ /* 0x000ff20000000000 */
[----:B------:R-:W-:Y:S10]  /*d730*/  I2F R8, R8 ;  /* 0x0000000800087306 */ /* 0x000ff40000201400 */
[----:B------:R-:W-:Y:S10]  /*d740*/  I2F R18, R18 ;  /* 0x0000001200127306 */ /* 0x000ff40000201400 */
[----:B------:R-:W-:Y:S10]  /*d750*/  I2F R20, R20 ;  /* 0x0000001400147306 */ /* 0x000ff40000201400 */
[----:B------:R-:W1:Y:S02]  /*d760*/  I2F R5, R5 ;  /* 0x0000000500057306 */ /* 0x000e640000201400 */
[----:B-1----:R-:W-:Y:S02]  /*d770*/  FFMA.FTZ R238, R5, -UR21, R238 ;  /* 0x8000001505ee7c23 */ /* 0x002fe400080100ee */
[----:B------:R-:W-:Y:S02]  /*d780*/  FFMA.FTZ R225, R16, -UR21, R225 ;  /* 0x8000001510e17c23 */ /* 0x000fe400080100e1 */
[----:B------:R-:W-:Y:S02]  /*d790*/  IMAD.IADD R16, R212, 0x1, -R13 ;  /* 0x00000001d4107824 */ /* 0x000fe400078e0a0d */
[----:B------:R-:W-:Y:S01]  /*d7a0*/  FFMA.FTZ R224, R23, -UR21, R224 ;  /* 0x8000001517e07c23 */ /* 0x000fe200080100e0 */
[----:B------:R-:W-:Y:S01]  /*d7b0*/  FSEL R225, R225, -INF , !P6 ;  /* 0xff800000e1e17808 */ /* 0x000fe20007000000 */
[----:B------:R-:W1:Y:S01]  /*d7c0*/  I2F R23, R14 ;  /* 0x0000000e00177306 */ /* 0x000e620000201400 */
[----:B------:R-:W-:Y:S01]  /*d7d0*/  IABS R16, R16 ;  /* 0x0000001000107213 */ /* 0x000fe20000000000 */
[----:B------:R-:W-:Y:S01]  /*d7e0*/  FFMA.FTZ R222, R25, -UR21, R222 ;  /* 0x8000001519de7c23 */ /* 0x000fe200080100de */
[-C--:B------:R-:W-:Y:S01]  /*d7f0*/  ISETP.GE.AND P6, PT, R13, R214.reuse, PT ;  /* 0x000000d60d00720c */ /* 0x080fe20003fc6270 */
[----:B------:R-:W-:Y:S01]  /*d800*/  FFMA.FTZ R229, R10, -UR21, R229 ;  /* 0x800000150ae57c23 */ /* 0x000fe200080100e5 */
[----:B------:R-:W-:Y:S01]  /*d810*/  FSEL R224, R224, -INF , !P5 ;  /* 0xff800000e0e07808 */ /* 0x000fe20006800000 */
[----:B------:R-:W-:Y:S01]  /*d820*/  IMAD.IADD R10, R212, 0x1, -R7 ;  /* 0x00000001d40a7824 */ /* 0x000fe200078e0a07 */
[----:B------:R-:W-:Y:S01]  /*d830*/  FSEL R222, R222, -INF , !P1 ;  /* 0xff800000dede7808 */ /* 0x000fe20004800000 */
[----:B------:R-:W-:Y:S01]  /*d840*/  FFMA.FTZ R232, R19, -UR21, R232 ;  /* 0x8000001513e87c23 */ /* 0x000fe200080100e8 */
[C---:B------:R-:W-:Y:S01]  /*d850*/  ISETP.GE.AND P1, PT, R22.reuse, R214, PT ;  /* 0x000000d61600720c */ /* 0x040fe20003f26270 */
[----:B------:R-:W2:Y:S01]  /*d860*/  I2F R25, R16 ;  /* 0x0000001000197306 */ /* 0x000ea20000201400 */
[----:B------:R-:W-:Y:S01]  /*d870*/  IABS R10, R10 ;  /* 0x0000000a000a7213 */ /* 0x000fe20000000000 */
[----:B------:R-:W-:Y:S01]  /*d880*/  FFMA.FTZ R226, R21, -UR21, R226 ;  /* 0x8000001515e27c23 */ /* 0x000fe200080100e2 */
[----:B------:R-:W-:Y:S01]  /*d890*/  ISETP.GE.OR P1, PT, R22, R213, !P1 ;  /* 0x000000d51600720c */ /* 0x000fe20004f26670 */
[----:B------:R-:W-:Y:S01]  /*d8a0*/  FFMA.FTZ R234, R15, -UR21, R234 ;  /* 0x800000150fea7c23 */ /* 0x000fe200080100ea */
[----:B------:R-:W-:Y:S01]  /*d8b0*/  IADD3 R15, R6, 0x21, RZ ;  /* 0x00000021060f7810 */ /* 0x000fe20007ffe0ff */
[----:B------:R-:W-:Y:S01]  /*d8c0*/  FFMA.FTZ R235, R8, -UR21, R235 ;  /* 0x8000001508eb7c23 */ /* 0x000fe200080100eb */
[----:B------:R-:W-:Y:S01]  /*d8d0*/  FSEL R226, R226, -INF , !P1 ;  /* 0xff800000e2e27808 */ /* 0x000fe20004800000 */
[----:B------:R-:W-:Y:S01]  /*d8e0*/  FFMA.FTZ R227, R18, -UR21, R227 ;  /* 0x8000001512e37c23 */ /* 0x000fe200080100e3 */
[----:B------:R-:W-:Y:S01]  /*d8f0*/  IADD3 R24, R215, -R15, RZ ;  /* 0x8000000fd7187210 */ /* 0x000fe20007ffe0ff */
[----:B------:R3:W4:Y:S01]  /*d900*/  I2F R19, R10 ;  /* 0x0000000a00137306 */ /* 0x0007220000201400 */
[----:B------:R-:W-:Y:S01]  /*d910*/  ISETP.GE.AND P1, PT, R12, R214, PT ;  /* 0x000000d60c00720c */ /* 0x000fe20003f26270 */
[----:B------:R-:W-:Y:S01]  /*d920*/  FFMA.FTZ R3, R20, -UR21, R3 ;  /* 0x8000001514037c23 */ /* 0x000fe20008010003 */
[----:B------:R-:W-:Y:S01]  /*d930*/  IABS R24, R24 ;  /* 0x0000001800187213 */ /* 0x000fe20000000000 */
[----:B-1----:R-:W-:Y:S01]  /*d940*/  FFMA.FTZ R240, R23, -UR21, R240 ;  /* 0x8000001517f07c23 */ /* 0x002fe200080100f0 */
[----:B------:R-:W-:Y:S02]  /*d950*/  IADD3 R14, R6, 0x28, RZ ;  /* 0x00000028060e7810 */ /* 0x000fe40007ffe0ff */
[-C--:B------:R-:W-:Y:S02]  /*d960*/  ISETP.GE.OR P1, PT, R12, R213.reuse, !P1 ;  /* 0x000000d50c00720c */ /* 0x080fe40004f26670 */
[----:B------:R-:W-:Y:S01]  /*d970*/  ISETP.GE.OR P6, PT, R13, R213, !P6 ;  /* 0x000000d50d00720c */ /* 0x000fe200077c6670 */
[----:B------:R-:W1:Y:S01]  /*d980*/  I2F R24, R24 ;  /* 0x0000001800187306 */ /* 0x000e620000201400 */
[----:B------:R-:W-:Y:S02]  /*d990*/  FSEL R162, R234, -INF , !P1 ;  /* 0xff800000eaa27808 */ /* 0x000fe40004800000 */
[C---:B------:R-:W-:Y:S01]  /*d9a0*/  IADD3 R8, R6.reuse, 0x29, RZ ;  /* 0x0000002906087810 */ /* 0x040fe20007ffe0ff */
[----:B--2---:R-:W-:Y:S01]  /*d9b0*/  FFMA.FTZ R228, R25, -UR21, R228 ;  /* 0x8000001519e47c23 */ /* 0x004fe200080100e4 */
[----:B------:R-:W-:Y:S02]  /*d9c0*/  IADD3 R16, R215, -R14, RZ ;  /* 0x8000000ed7107210 */ /* 0x000fe40007ffe0ff */
[----:B------:R-:W-:Y:S02]  /*d9d0*/  ISETP.GE.AND P1, PT, R13, R211, PT ;  /* 0x000000d30d00720c */ /* 0x000fe40003f26270 */
[----:B------:R-:W-:Y:S02]  /*d9e0*/  IABS R16, R16 ;  /* 0x0000001000107213 */ /* 0x000fe40000000000 */
[-C--:B------:R-:W-:Y:S02]  /*d9f0*/  ISETP.GE.AND P5, PT, R7, R214.reuse, PT ;  /* 0x000000d60700720c */ /* 0x080fe40003fa6270 */
[----:B------:R2:W5:Y:S01]  /*da00*/  I2F R21, R16 ;  /* 0x0000001000157306 */ /* 0x0005620000201400 */
[----:B---3--:R-:W-:Y:S01]  /*da10*/  FSEL R10, R229, -INF , !P6 ;  /* 0xff800000e50a7808 */ /* 0x008fe20007000000 */
[----:B----4-:R-:W-:Y:S01]  /*da20*/  FFMA.FTZ R230, R19, -UR21, R230 ;  /* 0x8000001513e67c23 */ /* 0x010fe200080100e6 */
[----:B------:R-:W-:Y:S02]  /*da30*/  ISETP.GE.AND P6, PT, R11, R214, PT ;  /* 0x000000d60b00720c */ /* 0x000fe40003fc6270 */
[-C--:B------:R-:W-:Y:S02]  /*da40*/  ISETP.GE.OR P1, PT, R13, R210.reuse, !P1 ;  /* 0x000000d20d00720c */ /* 0x080fe40004f26670 */
[-C--:B------:R-:W-:Y:S02]  /*da50*/  ISETP.GE.OR P6, PT, R11, R213.reuse, !P6 ;  /* 0x000000d50b00720c */ /* 0x080fe400077c6670 */
[----:B------:R-:W-:Y:S02]  /*da60*/  IADD3 R13, R6, 0x30, RZ ;  /* 0x00000030060d7810 */ /* 0x000fe40007ffe0ff */
[----:B------:R-:W-:Y:S01]  /*da70*/  ISETP.GE.OR P5, PT, R7, R213, !P5 ;  /* 0x000000d50700720c */ /* 0x000fe20006fa6670 */
[----:B-1----:R-:W-:Y:S01]  /*da80*/  FFMA.FTZ R243, R24, -UR21, R243 ;  /* 0x8000001518f37c23 */ /* 0x002fe200080100f3 */
[----:B------:R-:W-:Y:S02]  /*da90*/  FSEL R142, R235, -INF , !P6 ;  /* 0xff800000eb8e7808 */ /* 0x000fe40007000000 */
[----:B------:R-:W-:Y:S02]  /*daa0*/  ISETP.GE.AND P6, PT, R7, R211, PT ;  /* 0x000000d30700720c */ /* 0x000fe40003fc6270 */
[----:B------:R-:W-:Y:S02]  /*dab0*/  IADD3 R18, R215, -R13, RZ ;  /* 0x8000000dd7127210 */ /* 0x000fe40007ffe0ff */
[----:B------:R-:W-:Y:S02]  /*dac0*/  FSEL R164, R232, -INF , !P5 ;  /* 0xff800000e8a47808 */ /* 0x000fe40006800000 */
[----:B------:R-:W-:Y:S02]  /*dad0*/  ISETP.GE.AND P5, PT, R22, R211, PT ;  /* 0x000000d31600720c */ /* 0x000fe40003fa6270 */
[----:B------:R-:W-:Y:S01]  /*dae0*/  ISETP.GE.OR P6, PT, R7, R210, !P6 ;  /* 0x000000d20700720c */ /* 0x000fe200077c6670 */
[----:B------:R-:W-:Y:S01]  /*daf0*/  IMAD.IADD R7, R212, 0x1, -R11 ;  /* 0x00000001d4077824 */ /* 0x000fe200078e0a0b */
[----:B--2---:R-:W-:Y:S01]  /*db00*/  IABS R16, R26 ;  /* 0x0000001a00107213 */ /* 0x004fe20000000000 */
[----:B-----5:R-:W-:Y:S01]  /*db10*/  FFMA.FTZ R244, R21, -UR21, R244 ;  /* 0x8000001515f47c23 */ /* 0x020fe200080100f4 */
[----:B------:R-:W-:Y:S02]  /*db20*/  IADD3 R26, R215, -R8, RZ ;  /* 0x80000008d71a7210 */ /* 0x000fe40007ffe0ff */
[----:B------:R-:W-:Y:S02]  /*db30*/  IABS R18, R18 ;  /* 0x0000001200127213 */ /* 0x000fe40000000000 */
[----:B------:R-:W-:Y:S01]  /*db40*/  IABS R26, R26 ;  /* 0x0000001a001a7213 */ /* 0x000fe20000000000 */
[----:B------:R-:W1:Y:S01]  /*db50*/  I2F R16, R16 ;  /* 0x0000001000107306 */ /* 0x000e620000201400 */
[----:B------:R-:W-:Y:S01]  /*db60*/  ISETP.GE.OR P5, PT, R22, R210, !P5 ;  /* 0x000000d21600720c */ /* 0x000fe20006fa6670 */
[----:B------:R-:W-:Y:S01]  /*db70*/  IMAD.IADD R22, R212, 0x1, -R9 ;  /* 0x00000001d4167824 */ /* 0x000fe200078e0a09 */
[----:B------:R-:W-:Y:S02]  /*db80*/  FSEL R5, R3, -INF , !P0 ;  /* 0xff80000003057808 */ /* 0x000fe40004000000 */
[-C--:B------:R-:W-:Y:S02]  /*db90*/  ISETP.GE.AND P0, PT, R9, R214.reuse, PT ;  /* 0x000000d60900720c */ /* 0x080fe40003f06270 */
[----:B------:R-:W-:Y:S02]  /*dba0*/  IABS R7, R7 ;  /* 0x0000000700077213 */ /* 0x000fe40000000000 */
[----:B------:R-:W-:Y:S01]  /*dbb0*/  FSEL R227, R227, -INF , !P5 ;  /* 0xff800000e3e37808 */ /* 0x000fe20006800000 */
[----:B------:R-:W2:Y:S01]  /*dbc0*/  I2F R20, R26 ;  /* 0x0000001a00147306 */ /* 0x000ea20000201400 */
[-C--:B------:R-:W-:Y:S02]  /*dbd0*/  ISETP.GE.AND P5, PT, R15, R214.reuse, PT ;  /* 0x000000d60f00720c */ /* 0x080fe40003fa6270 */
[-C--:B------:R-:W-:Y:S02]  /*dbe0*/  ISETP.GE.OR P0, PT, R9, R213.reuse, !P0 ;  /* 0x000000d50900720c */ /* 0x080fe40004706670 */
[----:B------:R-:W-:Y:S02]  /*dbf0*/  ISETP.GE.OR P5, PT, R15, R213, !P5 ;  /* 0x000000d50f00720c */ /* 0x000fe40006fa6670 */
[----:B------:R-:W-:Y:S02]  /*dc00*/  FSEL R140, R238, -INF , !P0 ;  /* 0xff800000ee8c7808 */ /* 0x000fe40004000000 */
[-C--:B------:R-:W-:Y:S01]  /*dc10*/  ISETP.GE.AND P0, PT, R4, R214.reuse, PT ;  /* 0x000000d60400720c */ /* 0x080fe20003f06270 */
[----:B------:R-:W3:Y:S01]  /*dc20*/  I2F R25, R18 ;  /* 0x0000001200197306 */ /* 0x000ee20000201400 */
[----:B------:R-:W-:Y:S02]  /*dc30*/  FSEL R163, R230, -INF , !P6 ;  /* 0xff800000e6a37808 */ /* 0x000fe40007000000 */
[----:B------:R-:W-:Y:S01]  /*dc40*/  ISETP.GE.AND P6, PT, R14, R214, PT ;  /* 0x000000d60e00720c */ /* 0x000fe20003fc6270 */
[----:B-1----:R-:W-:Y:S01]  /*dc50*/  FFMA.FTZ R231, R16, -UR21, R231 ;  /* 0x8000001510e77c23 */ /* 0x002fe200080100e7 */
[----:B------:R-:W-:Y:S02]  /*dc60*/  FSEL R158, R243, -INF , !P5 ;  /* 0xff800000f39e7808 */ /* 0x000fe40006800000 */
[C---:B------:R-:W-:Y:S02]  /*dc70*/  ISETP.GE.AND P5, PT, R9.reuse, R211, PT ;  /* 0x000000d30900720c */ /* 0x040fe40003fa6270 */
[-C--:B------:R-:W-:Y:S01]  /*dc80*/  ISETP.GE.OR P0, PT, R4, R213.reuse, !P0 ;  /* 0x000000d50400720c */ /* 0x080fe20004706670 */
[----:B------:R-:W1:Y:S01]  /*dc90*/  I2F R23, R7 ;  /* 0x0000000700177306 */ /* 0x000e620000201400 */
[----:B------:R-:W-:Y:S02]  /*dca0*/  ISETP.GE.OR P6, PT, R14, R213, !P6 ;  /* 0x000000d50e00720c */ /* 0x000fe400077c6670 */
[----:B------:R-:W-:Y:S01]  /*dcb0*/  ISETP.GE.OR P5, PT, R9, R210, !P5 ;  /* 0x000000d20900720c */ /* 0x000fe20006fa6670 */
[----:B------:R-:W-:Y:S01]  /*dcc0*/  IMAD.IADD R9, R212, 0x1, -R4 ;  /* 0x00000001d4097824 */ /* 0x000fe200078e0a04 */
[----:B------:R-:W-:Y:S01]  /*dcd0*/  FSEL R160, R240, -INF , !P0 ;  /* 0xff800000f0a07808 */ /* 0x000fe20004000000 */
[----:B--2---:R-:W-:Y:S01]  /*dce0*/  FFMA.FTZ R245, R20, -UR21, R245 ;  /* 0x8000001514f57c23 */ /* 0x004fe200080100f5 */
[----:B------:R-:W-:Y:S02]  /*dcf0*/  ISETP.GE.AND P0, PT, R12, R211, PT ;  /* 0x000000d30c00720c */ /* 0x000fe40003f06270 */
[----:B------:R-:W-:Y:S02]  /*dd00*/  FSEL R156, R244, -INF , !P6 ;  /* 0xff800000f49c7808 */ /* 0x000fe40007000000 */
[----:B------:R-:W-:Y:S02]  /*dd10*/  ISETP.GE.AND P6, PT, R8, R214, PT ;  /* 0x000000d60800720c */ /* 0x000fe40003fc6270 */
[----:B------:R-:W-:Y:S01]  /*dd20*/  IADD3 R3, R6, 0x31, RZ ;  /* 0x0000003106037810 */ /* 0x000fe20007ffe0ff */
[----:B---3--:R-:W-:Y:S01]  /*dd30*/  FFMA.FTZ R248, R25, -UR21, R248 ;  /* 0x8000001519f87c23 */ /* 0x008fe200080100f8 */
[----:B------:R-:W-:Y:S02]  /*dd40*/  ISETP.GE.OR P0, PT, R12, R210, !P0 ;  /* 0x000000d20c00720c */ /* 0x000fe40004706670 */
[----:B------:R-:W-:Y:S02]  /*dd50*/  IABS R12, R9 ;  /* 0x00000009000c7213 */ /* 0x000fe40000000000 */
[C---:B------:R-:W-:Y:S02]  /*dd60*/  IADD3 R9, R6.reuse, 0x38, RZ ;  /* 0x0000003806097810 */ /* 0x040fe40007ffe0ff */
[----:B------:R-:W-:Y:S02]  /*dd70*/  IADD3 R6, R6, 0x39, RZ ;  /* 0x0000003906067810 */ /* 0x000fe40007ffe0ff */
[----:B------:R-:W-:Y:S01]  /*dd80*/  ISETP.GE.OR P6, PT, R8, R213, !P6 ;  /* 0x000000d50800720c */ /* 0x000fe200077c6670 */
[----:B------:R-:W2:Y:S01]  /*dd90*/  I2F R12, R12 ;  /* 0x0000000c000c7306 */ /* 0x000ea20000201400 */
[----:B------:R-:W-:Y:S01]  /*dda0*/  IADD3 R19, R215, -R6, RZ ;  /* 0x80000006d7137210 */ /* 0x000fe20007ffe0ff */
[----:B-1----:R-:W-:Y:S01]  /*ddb0*/  FFMA.FTZ R236, R23, -UR21, R236 ;  /* 0x8000001517ec7c23 */ /* 0x002fe200080100ec */
[----:B------:R-:W-:Y:S02]  /*ddc0*/  IABS R18, R22 ;  /* 0x0000001600127213 */ /* 0x000fe40000000000 */
[----:B------:R-:W-:Y:S02]  /*ddd0*/  FSEL R154, R245, -INF , !P6 ;  /* 0xff800000f59a7808 */ /* 0x000fe40007000000 */
[----:B------:R-:W-:Y:S02]  /*dde0*/  ISETP.GE.AND P6, PT, R4, R211, PT ;  /* 0x000000d30400720c */ /* 0x000fe40003fc6270 */
[----:B------:R-:W-:Y:S01]  /*ddf0*/  IADD3 R22, R215, -R3, RZ ;  /* 0x80000003d7167210 */ /* 0x000fe20007ffe0ff */
[----:B------:R-:W1:Y:S01]  /*de00*/  I2F R18, R18 ;  /* 0x0000001200127306 */ /* 0x000e620000201400 */
[----:B------:R-:W-:Y:S02]  /*de10*/  IABS R19, R19 ;  /* 0x0000001300137213 */ /* 0x000fe40000000000 */
[----:B------:R-:W-:Y:S02]  /*de20*/  FSEL R7, R228, -INF , !P1 ;  /* 0xff800000e4077808 */ /* 0x000fe40004800000 */
[C---:B------:R-:W-:Y:S02]  /*de30*/  ISETP.GE.AND P1, PT, R11.reuse, R211, PT ;  /* 0x000000d30b00720c */ /* 0x040fe40003f26270 */
[----:B------:R-:W-:Y:S02]  /*de40*/  ISETP.GE.OR P6, PT, R4, R210, !P6 ;  /* 0x000000d20400720c */ /* 0x000fe400077c6670 */
[----:B------:R-:W-:Y:S01]  /*de50*/  IABS R22, R22 ;  /* 0x0000001600167213 */ /* 0x000fe20000000000 */
[----:B------:R-:W3:Y:S01]  /*de60*/  I2F R4, R19 ;  /* 0x0000001300047306 */ /* 0x000ee20000201400 */
[----:B------:R-:W-:Y:S02]  /*de70*/  ISETP.GE.OR P1, PT, R11, R210, !P1 ;  /* 0x000000d20b00720c */ /* 0x000fe40004f26670 */
[----:B------:R-:W-:Y:S01]  /*de80*/  IADD3 R16, R215, -R9, RZ ;  /* 0x80000009d7107210 */ /* 0x000fe20007ffe0ff */
[----:B--2---:R-:W-:Y:S01]  /*de90*/  FFMA.FTZ R239, R12, -UR21, R239 ;  /* 0x800000150cef7c23 */ /* 0x004fe200080100ef */
[----:B------:R-:W-:Y:S02]  /*dea0*/  FSEL R161, R231, -INF , !P0 ;  /* 0xff800000e7a17808 */ /* 0x000fe40004000000 */
[----:B------:R-:W-:Y:S01]  /*deb0*/  IABS R20, R16 ;  /* 0x0000001000147213 */ /* 0x000fe20000000000 */
[----:B------:R-:W-:Y:S01]  /*dec0*/  IMAD.IADD R16, R212, 0x1, -R15 ;  /* 0x00000001d4107824 */ /* 0x000fe200078e0a0f */
[C---:B------:R-:W-:Y:S01]  /*ded0*/  ISETP.GE.AND P0, PT, R13.reuse, R214, PT ;  /* 0x000000d60d00720c */ /* 0x040fe20003f06270 */
[----:B------:R-:W2:Y:S01]  /*dee0*/  I2F R11, R22 ;  /* 0x00000016000b7306 */ /* 0x000ea20000201400 */
[----:B------:R-:W-:Y:S02]  /*def0*/  FSEL R143, R236, -INF , !P1 ;  /* 0xff800000ec8f7808 */ /* 0x000fe40004800000 */
[----:B------:R-:W-:Y:S01]  /*df00*/  ISETP.GE.OR P0, PT, R13, R213, !P0 ;  /* 0x000000d50d00720c */ /* 0x000fe20004706670 */
[----:B-1----:R-:W-:Y:S01]  /*df10*/  FFMA.FTZ R233, R18, -UR21, R233 ;  /* 0x8000001512e97c23 */ /* 0x002fe200080100e9 */
[CC--:B------:R-:W-:Y:S02]  /*df20*/  ISETP.GE.AND P1, PT, R15.reuse, R211.reuse, PT ;  /* 0x000000d30f00720c */ /* 0x0c0fe40003f26270 */
[----:B------:R-:W-:Y:S02]  /*df30*/  FSEL R152, R248, -INF , !P0 ;  /* 0xff800000f8987808 */ /* 0x000fe40004000000 */
[-C--:B------:R-:W-:Y:S01]  /*df40*/  ISETP.GE.AND P0, PT, R14, R211.reuse, PT ;  /* 0x000000d30e00720c */ /* 0x080fe20003f06270 */
[----:B------:R-:W1:Y:S01]  /*df50*/  I2F R20, R20 ;  /* 0x0000001400147306 */ /* 0x000e620000201400 */
[-C--:B------:R-:W-:Y:S01]  /*df60*/  ISETP.GE.OR P1, PT, R15, R210.reuse, !P1 ;  /* 0x000000d20f00720c */ /* 0x080fe20004f26670 */
[----:B------:R-:W-:Y:S01]  /*df70*/  IMAD.IADD R15, R212, 0x1, -R14 ;  /* 0x00000001d40f7824 */ /* 0x000fe200078e0a0e */
[----:B------:R-:W-:Y:S01]  /*df80*/  ISETP.GE.OR P0, PT, R14, R210, !P0 ;  /* 0x000000d20e00720c */ /* 0x000fe20004706670 */
[----:B------:R-:W-:Y:S01]  /*df90*/  IMAD.IADD R14, R212, 0x1, -R13 ;  /* 0x00000001d40e7824 */ /* 0x000fe200078e0a0d */
[----:B------:R-:W-:Y:S01]  /*dfa0*/  FSEL R159, R239, -INF , !P6 ;  /* 0xff800000ef9f7808 */ /* 0x000fe20007000000 */
[----:B---3--:R-:W-:Y:S01]  /*dfb0*/  FFMA.FTZ R251, R4, -UR21, R251 ;  /* 0x8000001504fb7c23 */ /* 0x008fe200080100fb */
[----:B------:R-:W-:Y:S02]  /*dfc0*/  FMNMX.FTZ R19, R222, R2, !PT ;  /* 0x00000002de137209 */ /* 0x000fe40007810000 */
[----:B------:R-:W-:Y:S02]  /*dfd0*/  ISETP.GE.AND P6, PT, R8, R211, PT ;  /* 0x000000d30800720c */ /* 0x000fe40003fc6270 */
[----:B------:R-:W-:Y:S02]  /*dfe0*/  IABS R14, R14 ;  /* 0x0000000e000e7213 */ /* 0x000fe40000000000 */
[----:B------:R-:W-:Y:S01]  /*dff0*/  FSEL R141, R233, -INF , !P5 ;  /* 0xff800000e98d7808 */ /* 0x000fe20006800000 */
[----:B--2---:R-:W-:Y:S01]  /*e000*/  FFMA.FTZ R252, R11, -UR21, R252 ;  /* 0x800000150bfc7c23 */ /* 0x004fe200080100fc */
[C---:B------:R-:W-:Y:S02]  /*e010*/  ISETP.GE.AND P5, PT, R3.reuse, R214, PT ;  /* 0x000000d60300720c */ /* 0x040fe40003fa6270 */
[----:B------:R-:W-:Y:S02]  /*e020*/  FMNMX.FTZ R19, R224, R19, !PT ;  /* 0x00000013e0137209 */ /* 0x000fe40007810000 */
[----:B------:R-:W-:Y:S02]  /*e030*/  ISETP.GE.OR P6, PT, R8, R210, !P6 ;  /* 0x000000d20800720c */ /* 0x000fe400077c6670 */
[----:B------:R-:W-:Y:S02]  /*e040*/  IADD3 R11, R212, -R8, RZ ;  /* 0x80000008d40b7210 */ /* 0x000fe40007ffe0ff */
[----:B------:R-:W2:Y:S01]  /*e050*/  I2F R8, R14 ;  /* 0x0000000e00087306 */ /* 0x000ea20000201400 */
[----:B------:R-:W-:Y:S01]  /*e060*/  IABS R15, R15 ;  /* 0x0000000f000f7213 */ /* 0x000fe20000000000 */
[----:B-1----:R-:W-:Y:S01]  /*e070*/  FFMA.FTZ R17, R20, -UR21, R17 ;  /* 0x8000001514117c23 */ /* 0x002fe20008010011 */
[----:B------:R-:W-:Y:S01]  /*e080*/  ISETP.GE.OR P5, PT, R3, R213, !P5 ;  /* 0x000000d50300720c */ /* 0x000fe20006fa6670 */
[----:B------:R-:W-:Y:S01]  /*e090*/  LDSM.16.MT88.4 R20, [R194+0xc000] ;  /* 0x00c00000c214783b */ /* 0x000fe20000004200 */
[----:B------:R-:W-:Y:S02]  /*e0a0*/  FMNMX.FTZ R19, R226, R19, !PT ;  /* 0x00000013e2137209 */ /* 0x000fe40007810000 */
[----:B------:R-:W-:Y:S02]  /*e0b0*/  FSEL R150, R252, -INF , !P5 ;  /* 0xff800000fc967808 */ /* 0x000fe40006800000 */
[C---:B------:R-:W-:Y:S01]  /*e0c0*/  ISETP.GE.AND P5, PT, R9.reuse, R214, PT ;  /* 0x000000d60900720c */ /* 0x040fe20003fa6270 */
[----:B------:R-:W1:Y:S01]  /*e0d0*/  I2F R12, R15 ;  /* 0x0000000f000c7306 */ /* 0x000e620000201400 */
[----:B------:R-:W-:Y:S02]  /*e0e0*/  FMNMX.FTZ R19, R10, R19, !PT ;  /* 0x000000130a137209 */ /* 0x000fe40007810000 */
[----:B------:R-:W-:Y:S02]  /*e0f0*/  IABS R16, R16 ;  /* 0x0000001000107213 */ /* 0x000fe40000000000 */
[----:B------:R-:W-:Y:S02]  /*e100*/  FMNMX.FTZ R19, R164, R19, !PT ;  /* 0x00000013a4137209 */ /* 0x000fe40007810000 */
[----:B------:R-:W-:Y:S02]  /*e110*/  ISETP.GE.OR P5, PT, R9, R213, !P5 ;  /* 0x000000d50900720c */ /* 0x000fe40006fa6670 */
[----:B------:R-:W-:Y:S01]  /*e120*/  FMNMX.FTZ R4, R225, R0, !PT ;  /* 0x00000000e1047209 */ /* 0x000fe20007810000 */
[----:B------:R-:W3:Y:S01]  /*e130*/  I2F R16, R16 ;  /* 0x0000001000107306 */ /* 0x000ee20000201400 */
[----:B------:R-:W-:Y:S02]  /*e140*/  FSEL R148, R17, -INF , !P5 ;  /* 0xff80000011947808 */ /* 0x000fe40006800000 */
[----:B------:R-:W-:Y:S01]  /*e150*/  FMNMX.FTZ R17, R162, R19, !PT ;  /* 0x00000013a2117209 */ /* 0x000fe20007810000 */
[----:B--2---:R-:W-:Y:S01]  /*e160*/  FFMA.FTZ R247, R8, -UR21, R247 ;  /* 0x8000001508f77c23 */ /* 0x004fe200080100f7 */
[----:B------:R-:W-:Y:S02]  /*e170*/  FMNMX.FTZ R14, R5, R4, !PT ;  /* 0x00000004050e7209 */ /* 0x000fe40007810000 */
[----:B------:R-:W-:Y:S02]  /*e180*/  FMNMX.FTZ R17, R142, R17, !PT ;  /* 0x000000118e117209 */ /* 0x000fe40007810000 */
[----:B------:R-:W-:Y:S02]  /*e190*/  IABS R11, R11 ;  /* 0x0000000b000b7213 */ /* 0x000fe40000000000 */
[----:B------:R-:W-:Y:S02]  /*e1a0*/  FMNMX.FTZ R17, R140, R17, !PT ;  /* 0x000000118c117209 */ /* 0x000fe40007810000 */
[----:B------:R-:W-:Y:S01]  /*e1b0*/  FMNMX.FTZ R14, R227, R14, !PT ;  /* 0x0000000ee30e7209 */ /* 0x000fe20007810000 */
[----:B-1----:R-:W-:Y:S01]  /*e1c0*/  FFMA.FTZ R241, R12, -UR21, R241 ;  /* 0x800000150cf17c23 */ /* 0x002fe200080100f1 */
[----:B------:R-:W-:Y:S01]  /*e1d0*/  FMNMX.FTZ R17, R160, R17, !PT ;  /* 0x00000011a0117209 */ /* 0x000fe20007810000 */
[----:B------:R-:W1:Y:S01]  /*e1e0*/  I2F R11, R11 ;  /* 0x0000000b000b7306 */ /* 0x000e620000201400 */
[C---:B------:R-:W-:Y:S02]  /*e1f0*/  ISETP.GE.AND P5, PT, R13.reuse, R211, PT ;  /* 0x000000d30d00720c */ /* 0x040fe40003fa6270 */
[----:B------:R-:W-:Y:S02]  /*e200*/  IADD3 R15, R212, -R3, RZ ;  /* 0x80000003d40f7210 */ /* 0x000fe40007ffe0ff */
[----:B------:R-:W-:Y:S02]  /*e210*/  FMNMX.FTZ R17, R158, R17, !PT ;  /* 0x000000119e117209 */ /* 0x000fe40007810000 */
[----:B------:R-:W-:Y:S01]  /*e220*/  ISETP.GE.OR P5, PT, R13, R210, !P5 ;  /* 0x000000d20d00720c */ /* 0x000fe20006fa6670 */
[----:B------:R-:W-:Y:S01]  /*e230*/  IMAD.IADD R13, R212, 0x1, -R9 ;  /* 0x00000001d40d7824 */ /* 0x000fe200078e0a09 */
[----:B------:R-:W-:Y:S01]  /*e240*/  FMNMX.FTZ R14, R7, R14, !PT ;  /* 0x0000000e070e7209 */ /* 0x000fe20007810000 */
[----:B---3--:R-:W-:Y:S01]  /*e250*/  FFMA.FTZ R237, R16, -UR21, R237 ;  /* 0x8000001510ed7c23 */ /* 0x008fe200080100ed */
[----:B------:R-:W-:Y:S02]  /*e260*/  IABS R15, R15 ;  /* 0x0000000f000f7213 */ /* 0x000fe40000000000 */
[----:B------:R-:W-:Y:S02]  /*e270*/  FMNMX.FTZ R17, R156, R17, !PT ;  /* 0x000000119c117209 */ /* 0x000fe40007810000 */
[----:B------:R-:W-:Y:S02]  /*e280*/  FMNMX.FTZ R14, R163, R14, !PT ;  /* 0x0000000ea30e7209 */ /* 0x000fe40007810000 */
        /* <DEDUP_REMOVED lines=36> */
[----:B------:R-:W-:Y:S02]  /*e4d0*/  ISETP.GE.AND P5, PT, R6, R211, PT ;  /* 0x000000d30600720c */ /* 0x000fe40003fa6270 */
        /* <DEDUP_REMOVED lines=381> */
.L_x_1261:
        /* <DEDUP_REMOVED lines=50> */
[----:B------:R-:W-:Y:S02]  /*ffd0*/  @!UP2 UMOV UR22, UR11 ;  /* 0x0000000b0016ac82 */ /* 0x000fe40008000000 */
[----:B------:R-:W-:Y:S01]  /*ffe0*/  USHF.R.S32.HI UR4, URZ, 0x1f, UR5 ;  /* 0x0000001f3f047899 */ /* 0x000fe20008011405 */
[----:B------:R-:W2:Y:S01]  /*fff0*/  @P3 MUFU.RCP R5, R0 ;  /* 0x0000000000053308 */ /* 0x000ea20000001000 */
[----:B------:R-:W-:Y:S02]  /*10000*/  @!UP2 USHF.R.S32.HI UR23, URZ, 0x1f, UR11 ;  /* 0x0000001f3f17a899 */ /* 0x000fe4000801140b */
        /* <DEDUP_REMOVED lines=8> */
[----:B------:R-:W-:Y:S01]  /*10090*/  ULDC.64 UR14, c[0x0][0x118] ;  /* 0x00004600000e7ab9 */ /* 0x000fe20000000a00 */
[C---:B------:R-:W-:Y:S01]  /*100a0*/  FMUL.FTZ R125, R4.reuse, R125 ;  /* 0x0000007d047d7220 */ /* 0x040fe20000410000 */
[----:B------:R-:W-:Y:S01]  /*100b0*/  F2FP.BF16.PACK_AB R128, R129, R128 ;  /* 0x000000808180723e */ /* 0x000fe200000010ff */
[C---:B------:R-:W-:Y:S01]  /*100c0*/  FMUL.FTZ R120, R4.reuse, R120 ;  /* 0x0000007804787220 */ /* 0x040fe20000410000 */
[----:B------:R-:W3:Y:S01]  /*100d0*/  @P3 MUFU.LG2 R0, R0 ;  /* 0x0000000000003308 */ /* 0x000ee20000000c00 */
        /* <DEDUP_REMOVED lines=272> */
.L_x_1266:
[----:B---34-:R-:W-:Y:S05]  /*111e0*/  BSYNC B0 ;  /* 0x0000000000007941 */ /* 0x018fea0003800000 */
.L_x_1265:
        /* <DEDUP_REMOVED lines=34> */
.L_x_1268:
[----:B------:R-:W-:Y:S05]  /*11410*/  BSYNC B0 ;  /* 0x0000000000007941 */ /* 0x000fea0003800000 */
.L_x_1267:
        /* <DEDUP_REMOVED lines=20> */
.L_x_1270:
[----:B------:R-:W-:Y:S05]  /*11560*/  BSYNC B0 ;  /* 0x0000000000007941 */ /* 0x000fea0003800000 */
.L_x_1269:
        /* <DEDUP_REMOVED lines=20> */
.L_x_1272:
[----:B------:R-:W-:Y:S05]  /*116b0*/  BSYNC B0 ;  /* 0x0000000000007941 */ /* 0x000fea0003800000 */
.L_x_1271:
        /* <DEDUP_REMOVED lines=21> */
.L_x_1273:
        /* <DEDUP_REMOVED lines=15> */
.L_x_1301:


//--------------------- .nv.shared._ZN5flash16flash_fwd_kernelI23Flash_fwd_kernel_traitsILi192ELi128ELi64ELi8ELb0ELb0EN7cutlass10bfloat16_tE19Flash_kernel_traitsILi192ELi128ELi64ELi8ES3_EELb0ELb0ELb0ELb0ELb0ELb1ELb0ELb0EEEvNS_16Flash_fwd_paramsE --------------------------
	.section	.nv.shared._ZN5flash16flash_fwd_kernelI23Flash_fwd_kernel_traitsILi192ELi128ELi64ELi8ELb0ELb0EN7cutlass10bfloat16_tE19Flash_kernel_traitsILi192ELi128ELi64ELi8ES3_EELb0ELb0ELb0ELb0ELb0ELb1ELb0ELb0EEEvNS_16Flash_fwd_paramsE,"aw",@nobits
	.sectionflags	@""
	.align	16


//--------------------- .nv.global                --------------------------
	.section	.nv.global,"aw",@nobits
.nv.global:
	.type		_ZN66_INTERNAL_9144f5bb_30_flash_fwd_hdim192_bf16_sm80_cu_a6473388_29144cute1_E,@object
	.size		_ZN66_INTERNAL_9144f5bb_30_flash_fwd_hdim192_bf16_sm80_cu_a6473388_29144cute1_E,(_ZN66_INTERNAL_9144f5bb_30_flash_fwd_hdim192_bf16_sm80_cu_a6473388_29144cuda3std3__45__cpo6cbeginE - _ZN66_INTERNAL_9144f5bb_30_flash_fwd_hdim192_bf16_sm80_cu_a6473388_29144cute1_E)
_ZN66_INTERNAL_9144f5bb_30_flash_fwd_hdim192_bf16_sm80_cu_a6473388_29144cute1_E:
	.zero		1
	.type		_ZN66_INTERNAL_9144f5bb_30_flash_fwd_hdim192_bf16_sm80_cu_a6473388_29144cuda3std3__45__cpo6cbeginE,@object
	.size		_ZN66_INTERNAL_9144f5bb_30_flash_fwd_hdim192_bf16_sm80_cu_a6473388_29144cuda3std3__45__cpo6cbeginE,(_ZN66_INTERNAL_9144f5bb_30_flash_fwd_hdim192_bf16_sm80_cu_a6473388_29144cuda3std3__48in_placeE - _ZN66_INTERNAL_9144f5bb_30_flash_fwd_hdim192_bf16_sm80_cu_a6473388_29144cuda3std3__45__cpo6cbeginE)
_ZN66_INTERNAL_9144f5bb_30_flash_fwd_hdim192_bf16_sm80_cu_a6473388_29144cuda3std3__45__cpo6cbeginE:
	.zero		1
	.type		_ZN66_INTERNAL_9144f5bb_30_flash_fwd_hdim192_bf16_sm80_cu_a6473388_29144cuda3std3__48in_placeE,@object
	.size		_ZN66_INTERNAL_9144f5bb_30_flash_fwd_hdim192_bf16_sm80_cu_a6473388_29144cuda3std3__48in_placeE,(_ZN66_INTERNAL_9144f5bb_30_flash_fwd_hdim192_bf16_sm80_cu_a6473388_29144cuda3std6ranges3__45__cpo9iter_moveE - _ZN66_INTERNAL_9144f5bb_30_flash_fwd_hdim192_bf16_sm80_cu_a6473388_29144cuda3std3__48in_placeE)
_ZN66_INTERNAL_9144f5bb_30_flash_fwd_hdim192_bf16_sm80_cu_a6473388_29144cuda3std3__48in_placeE:
	.zero		1
	.type		_ZN66_INTERNAL_9144f5bb_30_flash_fwd_hdim192_bf16_sm80_cu_a6473388_29144cuda3std6ranges3__45__cpo9iter_moveE,@object
	.size		_ZN66_INTERNAL_9144f5bb_30_flash_fwd_hdim192_bf16_sm80_cu_a6473388_29144cuda3std6ranges3__45__cpo9iter_moveE,(_ZN66_INTERNAL_9144f5bb_30_flash_fwd_hdim192_bf16_sm80_cu_a6473388_29144cuda3std3__45__cpo5beginE - _ZN66_INTERNAL_9144f5bb_30_flash_fwd_hdim192_bf16_sm80_cu_a6473388_29144cuda3std6ranges3__45__cpo9iter_moveE)
_ZN66_INTERNAL_9144f5bb_30_flash_fwd_hdim192_bf16_sm80_cu_a6473388_29144cuda3std6ranges3__45__cpo9iter_moveE:
	.zero		1
	.type		_ZN66_INTERNAL_9144f5bb_30_flash_fwd_hdim192_bf16_sm80_cu_a6473388_29144cuda3std3__45__cpo5beginE,@object
	.size		_ZN66_INTERNAL_9144f5bb_30_flash_fwd_hdim192_bf16_sm80_cu_a6473388_29144cuda3std3__45__cpo5beginE,(_ZN66_INTERNAL_9144f5bb_30_flash_fwd_hdim192_bf16_sm80_cu_a6473388_29144cuda3std3__468_GLOBAL__N__9144f5bb_30_flash_fwd_hdim192_bf16_sm80_cu_a6473388_29146ignoreE - _ZN66_INTERNAL_9144f5bb_30_flash_fwd_hdim192_bf16_sm80_cu_a6473388_29144cuda3std3__45__cpo5beginE)
_ZN66_INTERNAL_9144f5bb_30_flash_fwd_hdim192_bf16_sm80_cu_a6473388_29144cuda3std3__45__cpo5beginE:
	.zero		1
	.type		_ZN66_INTERNAL_9144f5bb_30_flash_fwd_hdim192_bf16_sm80_cu_a6473388_29144cuda3std3__468_GLOBAL__N__9144f5bb_30_flash_fwd_hdim192_bf16_sm80_cu_a6473388_29146ignoreE,@object
	.size		_ZN66_INTERNAL_9144f5bb_30_flash_fwd_hdim192_bf16_sm80_cu_a6473388_29144cuda3std3__468_GLOBAL__N__9144f5bb_30_flash_fwd_hdim192_bf16_sm80_cu_a6473388_29146ignoreE,(_ZN66_INTERNAL_9144f5bb_30_flash_fwd_hdim192_bf16_sm80_cu_a6473388_29144cute7productE - _ZN66_INTERNAL_9144f5bb_30_flash_fwd_hdim192_bf16_sm80_cu_a6473388_29144cuda3std3__468_GLOBAL__N__9144f5bb_30_flash_fwd_hdim192_bf16_sm80_cu_a6473388_29146ignoreE)
_ZN66_INTERNAL_9144f5bb_30_flash_fwd_hdim192_bf16_sm80_cu_a6473388_29144cuda3std3__468_GLOBAL__N__9144f5bb_30_flash_fwd_hdim192_bf16_sm80_cu_a6473388_29146ignoreE:
	.zero		1
	.type		_ZN66_INTERNAL_9144f5bb_30_flash_fwd_hdim192_bf16_sm80_cu_a6473388_29144cute7productE,@object
	.size		_ZN66_INTERNAL_9144f5bb_30_flash_fwd_hdim192_bf16_sm80_cu_a6473388_29144cute7productE,(_ZN66_INTERNAL_9144f5bb_30_flash_fwd_hdim192_bf16_sm80_cu_a6473388_29144cuda3std3__45__cpo3endE - _ZN66_INTERNAL_9144f5bb_30_flash_fwd_hdim192_bf16_sm80_cu_a6473388_29144cute7productE)
_ZN66_INTERNAL_9144f5bb_30_flash_fwd_hdim192_bf16_sm80_cu_a6473388_29144cute7productE:
	.zero		1
	.type		_ZN66_INTERNAL_9144f5bb_30_flash_fwd_hdim192_bf16_sm80_cu_a6473388_29144cuda3std3__45__cpo3endE,@object
	.size		_ZN66_INTERNAL_9144f5bb_30_flash_fwd_hdim192_bf16_sm80_cu_a6473388_29144cuda3std3__45__cpo3endE,(_ZN66_INTERNAL_9144f5bb_30_flash_fwd_hdim192_bf16_sm80_cu_a6473388_29144cuda3std3__419piecewise_constructE - _ZN66_INTERNAL_9144f5bb_30_flash_fwd_hdim192_bf16_sm80_cu_a6473388_29144cuda3std3__45__cpo3endE)
_ZN66_INTERNAL_9144f5bb_30_flash_fwd_hdim192_bf16_sm80_cu_a6473388_29144cuda3std3__45__cpo3endE:
	.zero		1
	.type		_ZN66_INTERNAL_9144f5bb_30_flash_fwd_hdim192_bf16_sm80_cu_a6473388_29144cuda3std3__419piecewise_constructE,@object
	.size		_ZN66_INTERNAL_9144f5bb_30_flash_fwd_hdim192_bf16_sm80_cu_a6473388_29144cuda3std3__419piecewise_constructE,(_ZN66_INTERNAL_9144f5bb_30_flash_fwd_hdim192_bf16_sm80_cu_a6473388_29144cuda3std3__45__cpo4cendE - _ZN66_INTERNAL_9144f5bb_30_flash_fwd_hdim192_bf16_sm80_cu_a6473388_29144cuda3std3__419piecewise_constructE)
_ZN66_INTERNAL_9144f5bb_30_flash_fwd_hdim192_bf16_sm80_cu_a6473388_29144cuda3std3__419piecewise_constructE:
	.zero		1
	.type		_ZN66_INTERNAL_9144f5bb_30_flash_fwd_hdim192_bf16_sm80_cu_a6473388_29144cuda3std3__45__cpo4cendE,@object
	.size		_ZN66_INTERNAL_9144f5bb_30_flash_fwd_hdim192_bf16_sm80_cu_a6473388_29144cuda3std3__45__cpo4cendE,(_ZN66_INTERNAL_9144f5bb_30_flash_fwd_hdim192_bf16_sm80_cu_a6473388_29144cuda3std6ranges3__45__cpo4swapE - _ZN66_INTERNAL_9144f5bb_30_flash_fwd_hdim192_bf16_sm80_cu_a6473388_29144cuda3std3__45__cpo4cendE)
_ZN66_INTERNAL_9144f5bb_30_flash_fwd_hdim192_bf16_sm80_cu_a6473388_29144cuda3std3__45__cpo4cendE:
	.zero		1
	.type		_ZN66_INTERNAL_9144f5bb_30_flash_fwd_hdim192_bf16_sm80_cu_a6473388_29144cuda3std6ranges3__45__cpo4swapE,@object
	.size		_ZN66_INTERNAL_9144f5bb_30_flash_fwd_hdim192_bf16_sm80_cu_a6473388_29144cuda3std6ranges3__45__cpo4swapE,(.L_7 - _ZN66_INTERNAL_9144f5bb_30_flash_fwd_hdim192_bf16_sm80_cu_a6473388_29144cuda3std6ranges3__45__cpo4swapE)
_ZN66_INTERNAL_9144f5bb_30_flash_fwd_hdim192_bf16_sm80_cu_a6473388_29144cuda3std6ranges3__45__cpo4swapE:
	.zero		1
.L_7:


//--------------------- .nv.shared._ZN5flash16flash_fwd_kernelI23Flash_fwd_kernel_traitsILi192ELi128ELi64ELi8ELb0ELb0EN7cutlass10bfloat16_tE19Flash_kernel_traitsILi192ELi128ELi64ELi8ES3_EELb0ELb0ELb0ELb0ELb0ELb1ELb1ELb0EEEvNS_16Flash_fwd_paramsE --------------------------
	.section	.nv.shared._ZN5flash16flash_fwd_kernelI23Flash_fwd_kernel_traitsILi192ELi128ELi64ELi8ELb0ELb0EN7cutlass10bfloat16_tE19Flash_kernel_traitsILi192ELi128ELi64ELi8ES3_EELb0ELb0ELb0ELb0ELb0ELb1ELb1ELb0EEEvNS_16Flash_fwd_paramsE,"aw",@nobits
	.sectionflags	@""
	.align	16


//--------------------- .nv.shared._ZN5flash16flash_fwd_kernelI23Flash_fwd_kernel_traitsILi192ELi128ELi64ELi8ELb0ELb0EN7cutlass10bfloat16_tE19Flash_kernel_traitsILi192ELi128ELi64ELi8ES3_EELb0ELb0ELb0ELb0ELb0ELb0ELb0ELb0EEEvNS_16Flash_fwd_paramsE --------------------------
	.section	.nv.shared._ZN5flash16flash_fwd_kernelI23Flash_fwd_kernel_traitsILi192ELi128ELi64ELi8ELb0ELb0EN7cutlass10bfloat16_tE19Flash_kernel_traitsILi192ELi128ELi64ELi8ES3_EELb0ELb0ELb0ELb0ELb0ELb0ELb0ELb0EEEvNS_16Flash_fwd_paramsE,"aw",@nobits
	.sectionflags	@""
	.align	16


//--------------------- .nv.shared._ZN5flash16flash_fwd_kernelI23Flash_fwd_kernel_traitsILi192ELi128ELi64ELi8ELb0ELb0EN7cutlass10bfloat16_tE19Flash_kernel_traitsILi192ELi128ELi64ELi8ES3_EELb0ELb0ELb0ELb0ELb0ELb0ELb1ELb0EEEvNS_16Flash_fwd_paramsE --------------------------
	.section	.nv.shared._ZN5flash16flash_fwd_kernelI23Flash_fwd_kernel_traitsILi192ELi128ELi64ELi8ELb0ELb0EN7cutlass10bfloat16_tE19Flash_kernel_traitsILi192ELi128ELi64ELi8ES3_EELb0ELb0ELb0ELb0ELb0ELb0ELb1ELb0EEEvNS_16Flash_fwd_paramsE,"aw",@nobits
	.sectionflags	@""
	.align	16


//--------------------- .nv.shared._ZN5flash16flash_fwd_kernelI23Flash_fwd_kernel_traitsILi192ELi128ELi64ELi8ELb0ELb0EN7cutlass10bfloat16_tE19Flash_kernel_traitsILi192ELi128ELi64ELi8ES3_EELb0ELb0ELb0ELb1ELb0ELb0ELb0ELb0EEEvNS_16Flash_fwd_paramsE --------------------------
	.section	.nv.shared._ZN5flash16flash_fwd_kernelI23Flash_fwd_kernel_traitsILi192ELi128ELi64ELi8ELb0ELb0EN7cutlass10bfloat16_tE19Flash_kernel_traitsILi192ELi128ELi64ELi8ES3_EELb0ELb0ELb0ELb1ELb0ELb0ELb0ELb0EEEvNS_16Flash_fwd_paramsE,"aw",@nobits
	.sectionflags	@""
	.align	16


//--------------------- .nv.shared._ZN5flash16flash_fwd_kernelI23Flash_fwd_kernel_traitsILi192ELi128ELi64ELi8ELb0ELb0EN7cutlass10bfloat16_tE19Flash_kernel_traitsILi192ELi128ELi64ELi8ES3_EELb0ELb0ELb0ELb1ELb0ELb0ELb1ELb0EEEvNS_16Flash_fwd_paramsE --------------------------
	.section	.nv.shared._ZN5flash16flash_fwd_kernelI23Flash_fwd_kernel_traitsILi192ELi128ELi64ELi8ELb0ELb0EN7cutlass10bfloat16_tE19Flash_kernel_traitsILi192ELi128ELi64ELi8ES3_EELb0ELb0ELb0ELb1ELb0ELb0ELb1ELb0EEEvNS_16Flash_fwd_paramsE,"aw",@nobits
	.sectionflags	@""
	.align	16


//--------------------- .nv.shared._ZN5flash16flash_fwd_kernelI23Flash_fwd_kernel_traitsILi192ELi128ELi64ELi8ELb0ELb0EN7cutlass10bfloat16_tE19Flash_kernel_traitsILi192ELi128ELi64ELi8ES3_EELb0ELb0ELb1ELb0ELb0ELb1ELb0ELb0EEEvNS_16Flash_fwd_paramsE --------------------------
	.section	.nv.shared._ZN5flash16flash_fwd_kernelI23Flash_fwd_kernel_traitsILi192ELi128ELi64ELi8ELb0ELb0EN7cutlass10bfloat16_tE19Flash_kernel_traitsILi192ELi128ELi64ELi8ES3_EELb0ELb0ELb1ELb0ELb0ELb1ELb0ELb0EEEvNS_16Flash_fwd_paramsE,"aw",@nobits
	.sectionflags	@""
	.align	16


//--------------------- .nv.shared._ZN5flash16flash_fwd_kernelI23Flash_fwd_kernel_traitsILi192ELi128ELi64ELi8ELb0ELb0EN7cutlass10bfloat16_tE19Flash_kernel_traitsILi192ELi128ELi64ELi8ES3_EELb0ELb0ELb1ELb0ELb0ELb1ELb1ELb0EEEvNS_16Flash_fwd_paramsE --------------------------
	.section	.nv.shared._ZN5flash16flash_fwd_kernelI23Flash_fwd_kernel_traitsILi192ELi128ELi64ELi8ELb0ELb0EN7cutlass10bfloat16_tE19Flash_kernel_traitsILi192ELi128ELi64ELi8ES3_EELb0ELb0ELb1ELb0ELb0ELb1ELb1ELb0EEEvNS_16Flash_fwd_paramsE,"aw",@nobits
	.sectionflags	@""
	.align	16


//--------------------- .nv.shared._ZN5flash16flash_fwd_kernelI23Flash_fwd_kernel_traitsILi192ELi128ELi64ELi8ELb0ELb0EN7cutlass10bfloat16_tE19Flash_kernel_traitsILi192ELi128ELi64ELi8ES3_EELb0ELb0ELb1ELb0ELb0ELb0ELb0ELb0EEEvNS_16Flash_fwd_paramsE --------------------------
	.section	.nv.shared._ZN5flash16flash_fwd_kernelI23Flash_fwd_kernel_traitsILi192ELi128ELi64ELi8ELb0ELb0EN7cutlass10bfloat16_tE19Flash_kernel_traitsILi192ELi128ELi64ELi8ES3_EELb0ELb0ELb1ELb0ELb0ELb0ELb0ELb0EEEvNS_16Flash_fwd_paramsE,"aw",@nobits
	.sectionflags	@""
	.align	16


//--------------------- .nv.shared._ZN5flash16flash_fwd_kernelI23Flash_fwd_kernel_traitsILi192ELi128ELi64ELi8ELb0ELb0EN7cutlass10bfloat16_tE19Flash_kernel_traitsILi192ELi128ELi64ELi8ES3_EELb0ELb0ELb1ELb0ELb0ELb0ELb1ELb0EEEvNS_16Flash_fwd_paramsE --------------------------
	.section	.nv.shared._ZN5flash16flash_fwd_kernelI23Flash_fwd_kernel_traitsILi192ELi128ELi64ELi8ELb0ELb0EN7cutlass10bfloat16_tE19Flash_kernel_traitsILi192ELi128ELi64ELi8ES3_EELb0ELb0ELb1ELb0ELb0ELb0ELb1ELb0EEEvNS_16Flash_fwd_paramsE,"aw",@nobits
	.sectionflags	@""
	.align	16


//--------------------- .nv.shared._ZN5flash16flash_fwd_kernelI23Flash_fwd_kernel_traitsILi192ELi128ELi64ELi8ELb0ELb0EN7cutlass10bfloat16_tE19Flash_kernel_traitsILi192ELi128ELi64ELi8ES3_EELb0ELb0ELb1ELb1ELb0ELb0ELb0ELb0EEEvNS_16Flash_fwd_paramsE --------------------------
	.section	.nv.shared._ZN5flash16flash_fwd_kernelI23Flash_fwd_kernel_traitsILi192ELi128ELi64ELi8ELb0ELb0EN7cutlass10bfloat16_tE19Flash_kernel_traitsILi192ELi128ELi64ELi8ES3_EELb0ELb0ELb1ELb1ELb0ELb0ELb0ELb0EEEvNS_16Flash_fwd_paramsE,"aw",@nobits
	.sectionflags	@""
	.align	16


//--------------------- .nv.shared._ZN5flash16flash_fwd_kernelI23Flash_fwd_kernel_traitsILi192ELi128ELi64ELi8ELb0ELb0EN7cutlass10bfloat16_tE19Flash_kernel_traitsILi192ELi128ELi64ELi8ES3_EELb0ELb0ELb1ELb1ELb0ELb0ELb1ELb0EEEvNS_16Flash_fwd_paramsE --------------------------
	.section	.nv.shared._ZN5flash16flash_fwd_kernelI23Flash_fwd_kernel_traitsILi192ELi128ELi64ELi8ELb0ELb0EN7cutlass10bfloat16_tE19Flash_kernel_traitsILi192ELi128ELi64ELi8ES3_EELb0ELb0ELb1ELb1ELb0ELb0ELb1ELb0EEEvNS_16Flash_fwd_paramsE,"aw",@nobits
	.sectionflags	@""
	.align	16


//--------------------- .nv.shared._ZN5flash16flash_fwd_kernelI23Flash_fwd_kernel_traitsILi192ELi64ELi64ELi4ELb0ELb0EN7cutlass10bfloat16_tE19Flash_kernel_traitsILi192ELi64ELi64ELi4ES3_EELb1ELb0ELb0ELb0ELb0ELb0ELb0ELb0EEEvNS_16Flash_fwd_paramsE --------------------------
	.section	.nv.shared._ZN5flash16flash_fwd_kernelI23Flash_fwd_kernel_traitsILi192ELi64ELi64ELi4ELb0ELb0EN7cutlass10bfloat16_tE19Flash_kernel_traitsILi192ELi64ELi64ELi4ES3_EELb1ELb0ELb0ELb0ELb0ELb0ELb0ELb0EEEvNS_16Flash_fwd_paramsE,"aw",@nobits
	.sectionflags	@""
	.align	16


//--------------------- .nv.shared._ZN5flash16flash_fwd_kernelI23Flash_fwd_kernel_traitsILi192ELi64ELi64ELi4ELb0ELb0EN7cutlass10bfloat16_tE19Flash_kernel_traitsILi192ELi64ELi64ELi4ES3_EELb1ELb0ELb1ELb0ELb0ELb0ELb0ELb0EEEvNS_16Flash_fwd_paramsE --------------------------
	.section	.nv.shared._ZN5flash16flash_fwd_kernelI23Flash_fwd_kernel_traitsILi192ELi64ELi64ELi4ELb0ELb0EN7cutlass10bfloat16_tE19Flash_kernel_traitsILi192ELi64ELi64ELi4ES3_EELb1ELb0ELb1ELb0ELb0ELb0ELb0ELb0EEEvNS_16Flash_fwd_paramsE,"aw",@nobits
	.sectionflags	@""
	.align	16


//--------------------- .nv.shared._ZN5flash16flash_fwd_kernelI23Flash_fwd_kernel_traitsILi192ELi64ELi64ELi4ELb0ELb0EN7cutlass10bfloat16_tE19Flash_kernel_traitsILi192ELi64ELi64ELi4ES3_EELb1ELb0ELb0ELb0ELb0ELb1ELb0ELb0EEEvNS_16Flash_fwd_paramsE --------------------------
	.section	.nv.shared._ZN5flash16flash_fwd_kernelI23Flash_fwd_kernel_traitsILi192ELi64ELi64ELi4ELb0ELb0EN7cutlass10bfloat16_tE19Flash_kernel_traitsILi192ELi64ELi64ELi4ES3_EELb1ELb0ELb0ELb0ELb0ELb1ELb0ELb0EEEvNS_16Flash_fwd_paramsE,"aw",@nobits
	.sectionflags	@""
	.align	16


//--------------------- .nv.shared._ZN5flash16flash_fwd_kernelI23Flash_fwd_kernel_traitsILi192ELi64ELi64ELi4ELb0ELb0EN7cutlass10bfloat16_tE19Flash_kernel_traitsILi192ELi64ELi64ELi4ES3_EELb0ELb0ELb0ELb0ELb0ELb1ELb1ELb0EEEvNS_16Flash_fwd_paramsE --------------------------
	.section	.nv.shared._ZN5flash16flash_fwd_kernelI23Flash_fwd_kernel_traitsILi192ELi64ELi64ELi4ELb0ELb0EN7cutlass10bfloat16_tE19Flash_kernel_traitsILi192ELi64ELi64ELi4ES3_EELb0ELb0ELb0ELb0ELb0ELb1ELb1ELb0EEEvNS_16Flash_fwd_paramsE,"aw",@nobits
	.sectionflags	@""
	.align	16


//--------------------- .nv.shared._ZN5flash16flash_fwd_kernelI23Flash_fwd_kernel_traitsILi192ELi64ELi64ELi4ELb0ELb0EN7cutlass10bfloat16_tE19Flash_kernel_traitsILi192ELi64ELi64ELi4ES3_EELb1ELb0ELb0ELb1ELb0ELb0ELb0ELb0EEEvNS_16Flash_fwd_paramsE --------------------------
	.section	.nv.shared._ZN5flash16flash_fwd_kernelI23Flash_fwd_kernel_traitsILi192ELi64ELi64ELi4ELb0ELb0EN7cutlass10bfloat16_tE19Flash_kernel_traitsILi192ELi64ELi64ELi4ES3_EELb1ELb0ELb0ELb1ELb0ELb0ELb0ELb0EEEvNS_16Flash_fwd_paramsE,"aw",@nobits
	.sectionflags	@""
	.align	16


//--------------------- .nv.shared._ZN5flash16flash_fwd_kernelI23Flash_fwd_kernel_traitsILi192ELi64ELi64ELi4ELb0ELb0EN7cutlass10bfloat16_tE19Flash_kernel_traitsILi192ELi64ELi64ELi4ES3_EELb1ELb0ELb0ELb0ELb0ELb0ELb0ELb1EEEvNS_16Flash_fwd_paramsE --------------------------
	.section	.nv.shared._ZN5flash16flash_fwd_kernelI23Flash_fwd_kernel_traitsILi192ELi64ELi64ELi4ELb0ELb0EN7cutlass10bfloat16_tE19Flash_kernel_traitsILi192ELi64ELi64ELi4ES3_EELb1ELb0ELb0ELb0ELb0ELb0ELb0ELb1EEEvNS_16Flash_fwd_paramsE,"aw",@nobits
	.sectionflags	@""
	.align	16


//--------------------- .nv.shared._ZN5flash16flash_fwd_kernelI23Flash_fwd_kernel_traitsILi192ELi64ELi64ELi4ELb0ELb0EN7cutlass10bfloat16_tE19Flash_kernel_traitsILi192ELi64ELi64ELi4ES3_EELb0ELb0ELb0ELb0ELb0ELb0ELb1ELb0EEEvNS_16Flash_fwd_paramsE --------------------------
	.section	.nv.shared._ZN5flash16flash_fwd_kernelI23Flash_fwd_kernel_traitsILi192ELi64ELi64ELi4ELb0ELb0EN7cutlass10bfloat16_tE19Flash_kernel_traitsILi192ELi64ELi64ELi4ES3_EELb0ELb0ELb0ELb0ELb0ELb0ELb1ELb0EEEvNS_16Flash_fwd_paramsE,"aw",@nobits
	.sectionflags	@""
	.align	16


//--------------------- .nv.shared._ZN5flash16flash_fwd_kernelI23Flash_fwd_kernel_traitsILi192ELi64ELi64ELi4ELb0ELb0EN7cutlass10bfloat16_tE19Flash_kernel_traitsILi192ELi64ELi64ELi4ES3_EELb1ELb0ELb0ELb1ELb0ELb0ELb0ELb1EEEvNS_16Flash_fwd_paramsE --------------------------
	.section	.nv.shared._ZN5flash16flash_fwd_kernelI23Flash_fwd_kernel_traitsILi192ELi64ELi64ELi4ELb0ELb0EN7cutlass10bfloat16_tE19Flash_kernel_traitsILi192ELi64ELi64ELi4ES3_EELb1ELb0ELb0ELb1ELb0ELb0ELb0ELb1EEEvNS_16Flash_fwd_paramsE,"aw",@nobits
	.sectionflags	@""
	.align	16


//--------------------- .nv.shared._ZN5flash16flash_fwd_kernelI23Flash_fwd_kernel_traitsILi192ELi64ELi64ELi4ELb0ELb0EN7cutlass10bfloat16_tE19Flash_kernel_traitsILi192ELi64ELi64ELi4ES3_EELb0ELb0ELb0ELb1ELb0ELb0ELb1ELb0EEEvNS_16Flash_fwd_paramsE --------------------------
	.section	.nv.shared._ZN5flash16flash_fwd_kernelI23Flash_fwd_kernel_traitsILi192ELi64ELi64ELi4ELb0ELb0EN7cutlass10bfloat16_tE19Flash_kernel_traitsILi192ELi64ELi64ELi4ES3_EELb0ELb0ELb0ELb1ELb0ELb0ELb1ELb0EEEvNS_16Flash_fwd_paramsE,"aw",@nobits
	.sectionflags	@""
	.align	16


//--------------------- .nv.shared._ZN5flash16flash_fwd_kernelI23Flash_fwd_kernel_traitsILi192ELi64ELi64ELi4ELb0ELb0EN7cutlass10bfloat16_tE19Flash_kernel_traitsILi192ELi64ELi64ELi4ES3_EELb1ELb0ELb1ELb0ELb0ELb1ELb0ELb0EEEvNS_16Flash_fwd_paramsE --------------------------
	.section	.nv.shared._ZN5flash16flash_fwd_kernelI23Flash_fwd_kernel_traitsILi192ELi64ELi64ELi4ELb0ELb0EN7cutlass10bfloat16_tE19Flash_kernel_traitsILi192ELi64ELi64ELi4ES3_EELb1ELb0ELb1ELb0ELb0ELb1ELb0ELb0EEEvNS_16Flash_fwd_paramsE,"aw",@nobits
	.sectionflags	@""
	.align	16


//--------------------- .nv.shared._ZN5flash16flash_fwd_kernelI23Flash_fwd_kernel_traitsILi192ELi64ELi64ELi4ELb0ELb0EN7cutlass10bfloat16_tE19Flash_kernel_traitsILi192ELi64ELi64ELi4ES3_EELb0ELb0ELb1ELb0ELb0ELb1ELb1ELb0EEEvNS_16Flash_fwd_paramsE --------------------------
	.section	.nv.shared._ZN5flash16flash_fwd_kernelI23Flash_fwd_kernel_traitsILi192ELi64ELi64ELi4ELb0ELb0EN7cutlass10bfloat16_tE19Flash_kernel_traitsILi192ELi64ELi64ELi4ES3_EELb0ELb0ELb1ELb0ELb0ELb1ELb1ELb0EEEvNS_16Flash_fwd_paramsE,"aw",@nobits
	.sectionflags	@""
	.align	16


//--------------------- .nv.shared._ZN5flash16flash_fwd_kernelI23Flash_fwd_kernel_traitsILi192ELi64ELi64ELi4ELb0ELb0EN7cutlass10bfloat16_tE19Flash_kernel_traitsILi192ELi64ELi64ELi4ES3_EELb1ELb0ELb1ELb1ELb0ELb0ELb0ELb0EEEvNS_16Flash_fwd_paramsE --------------------------
	.section	.nv.shared._ZN5flash16flash_fwd_kernelI23Flash_fwd_kernel_traitsILi192ELi64ELi64ELi4ELb0ELb0EN7cutlass10bfloat16_tE19Flash_kernel_traitsILi192ELi64ELi64ELi4ES3_EELb1ELb0ELb1ELb1ELb0ELb0ELb0ELb0EEEvNS_16Flash_fwd_paramsE,"aw",@nobits
	.sectionflags	@""
	.align	16


//--------------------- .nv.shared._ZN5flash16flash_fwd_kernelI23Flash_fwd_kernel_traitsILi192ELi64ELi64ELi4ELb0ELb0EN7cutlass10bfloat16_tE19Flash_kernel_traitsILi192ELi64ELi64ELi4ES3_EELb1ELb0ELb1ELb0ELb0ELb0ELb0ELb1EEEvNS_16Flash_fwd_paramsE --------------------------
	.section	.nv.shared._ZN5flash16flash_fwd_kernelI23Flash_fwd_kernel_traitsILi192ELi64ELi64ELi4ELb0ELb0EN7cutlass10bfloat16_tE19Flash_kernel_traitsILi192ELi64ELi64ELi4ES3_EELb1ELb0ELb1ELb0ELb0ELb0ELb0ELb1EEEvNS_16Flash_fwd_paramsE,"aw",@nobits
	.sectionflags	@""
	.align	16


//--------------------- .nv.shared._ZN5flash16flash_fwd_kernelI23Flash_fwd_kernel_traitsILi192ELi64ELi64ELi4ELb0ELb0EN7cutlass10bfloat16_tE19Flash_kernel_traitsILi192ELi64ELi64ELi4ES3_EELb0ELb0ELb1ELb0ELb0ELb0ELb1ELb0EEEvNS_16Flash_fwd_paramsE --------------------------
	.section	.nv.shared._ZN5flash16flash_fwd_kernelI23Flash_fwd_kernel_traitsILi192ELi64ELi64ELi4ELb0ELb0EN7cutlass10bfloat16_tE19Flash_kernel_traitsILi192ELi64ELi64ELi4ES3_EELb0ELb0ELb1ELb0ELb0ELb0ELb1ELb0EEEvNS_16Flash_fwd_paramsE,"aw",@nobits
	.sectionflags	@""
	.align	16


//--------------------- .nv.shared._ZN5flash16flash_fwd_kernelI23Flash_fwd_kernel_traitsILi192ELi64ELi64ELi4ELb0ELb0EN7cutlass10bfloat16_tE19Flash_kernel_traitsILi192ELi64ELi64ELi4ES3_EELb1ELb0ELb1ELb1ELb0ELb0ELb0ELb1EEEvNS_16Flash_fwd_paramsE --------------------------
	.section	.nv.shared._ZN5flash16flash_fwd_kernelI23Flash_fwd_kernel_traitsILi192ELi64ELi64ELi4ELb0ELb0EN7cutlass10bfloat16_tE19Flash_kernel_traitsILi192ELi64ELi64ELi4ES3_EELb1ELb0ELb1ELb1ELb0ELb0ELb0ELb1EEEvNS_16Flash_fwd_paramsE,"aw",@nobits
	.sectionflags	@""
	.align	16


//--------------------- .nv.shared._ZN5flash16flash_fwd_kernelI23Flash_fwd_kernel_traitsILi192ELi64ELi64ELi4ELb0ELb0EN7cutlass10bfloat16_tE19Flash_kernel_traitsILi192ELi64ELi64ELi4ES3_EELb0ELb0ELb1ELb1ELb0ELb0ELb1ELb0EEEvNS_16Flash_fwd_paramsE --------------------------
	.section	.nv.shared._ZN5flash16flash_fwd_kernelI23Flash_fwd_kernel_traitsILi192ELi64ELi64ELi4ELb0ELb0EN7cutlass10bfloat16_tE19Flash_kernel_traitsILi192ELi64ELi64ELi4ES3_EELb0ELb0ELb1ELb1ELb0ELb0ELb1ELb0EEEvNS_16Flash_fwd_paramsE,"aw",@nobits
	.sectionflags	@""
	.align	16
